// Copyright (c) 2024, Jay Shah, Ganesh Bikshandi, Ying Zhang, Vijay Thakkar, Pradeep Ramani, Tri Dao.
// Splitting the different template instantiations to different files to speed up compilation.
// This file is auto-generated. See "generate_kernels.py"

#include "flash_fwd_launch_template.h"

#ifndef FLASHATTENTION_DISABLE_HDIM192
template void run_mha_fwd_<90, cutlass::half_t, 192, 192, true, true, false, true>(Flash_fwd_params &params, cudaStream_t stream);
#endif


// ===== COMPILED SASS (sm_90a) =====

	.target	sm_90a

	.elftype	@"ET_EXEC"


//--------------------- .note.nv.tkinfo           --------------------------
	.section	.note.nv.tkinfo,"",@"SHT_NOTE"
	.sectionflags	@"SHF_NOTE_NV_TKINFO"
	.tkinfo
        /*0018*/ 	.word	0x00000002
        /*0030*/ 	.string	""
        /*0030*/ 	.string	"ptxas"
        /*0030*/ 	.string	"Cuda compilation tools, release 13.0, V13.0.88"
        /*0030*/ 	.string	"Build cuda_13.0.r13.0/compiler.36424714_0"
        /*0030*/ 	.string	"-arch sm_90a -m 64 "



//--------------------- .note.nv.cuinfo           --------------------------
	.section	.note.nv.cuinfo,"",@"SHT_NOTE"
	.sectionflags	@"SHF_NOTE_NV_CUINFO"
        /*0018*/ 	.short	0x0002
        /*001a*/ 	.short	0x005a
        /*001c*/ 	.short	0x0082
	.zero		2


//--------------------- .nv.info                  --------------------------
	.section	.nv.info,"",@"SHT_CUDA_INFO"
	.align	4


	//----- nvinfo : EIATTR_REGCOUNT
	.align		4
        /*0000*/ 	.byte	0x04, 0x2f
        /*0002*/ 	.short	(.L_19 - .L_18)
	.align		4
.L_18:
        /*0004*/ 	.word	index@(_ZN7cutlass13device_kernelIN5flash11enable_sm90INS1_16FlashAttnFwdSm90INS1_25CollectiveMainloopFwdSm90ILi2EN4cute5tupleIJNS5_1CILi1EEES8_S8_EEENS6_IJNS7_ILi128EEENS7_ILi96EEENS7_ILi192EEEEEELi192ENS_6half_tEfNS_4arch4Sm90ELb1ELb0ELb0ELb1ELb1ELb1ELb0ELb1ELb1ELb1ELb1ELb0EEENS1_21CollectiveEpilogueFwdINS6_IJSA_SC_SB_EEES9_SE_SG_Li256ELb1ELb1ELb1ELb0EEENS1_36VarlenDynamicPersistentTileSchedulerILi128ELi96ELi256ELi128ELb1ELb1ELb1ELb1ELb1ELb1EEEEEEEEEvNT_6ParamsE)
        /*0008*/ 	.word	0x000000a8


	//----- nvinfo : EIATTR_FRAME_SIZE
	.align		4
.L_19:
        /*000c*/ 	.byte	0x04, 0x11
        /*000e*/ 	.short	(.L_21 - .L_20)
	.align		4
.L_20:
        /*0010*/ 	.word	index@(_ZN7cutlass13device_kernelIN5flash11enable_sm90INS1_16FlashAttnFwdSm90INS1_25CollectiveMainloopFwdSm90ILi2EN4cute5tupleIJNS5_1CILi1EEES8_S8_EEENS6_IJNS7_ILi128EEENS7_ILi96EEENS7_ILi192EEEEEELi192ENS_6half_tEfNS_4arch4Sm90ELb1ELb0ELb0ELb1ELb1ELb1ELb0ELb1ELb1ELb1ELb1ELb0EEENS1_21CollectiveEpilogueFwdINS6_IJSA_SC_SB_EEES9_SE_SG_Li256ELb1ELb1ELb1ELb0EEENS1_36VarlenDynamicPersistentTileSchedulerILi128ELi96ELi256ELi128ELb1ELb1ELb1ELb1ELb1ELb1EEEEEEEEEvNT_6ParamsE)
        /*0014*/ 	.word	0x00000060


	//----- nvinfo : EIATTR_REGCOUNT
	.align		4
.L_21:
        /*0018*/ 	.byte	0x04, 0x2f
        /*001a*/ 	.short	(.L_23 - .L_22)
	.align		4
.L_22:
        /*001c*/ 	.word	index@(_ZN7cutlass13device_kernelIN5flash11enable_sm90INS1_16FlashAttnFwdSm90INS1_25CollectiveMainloopFwdSm90ILi2EN4cute5tupleIJNS5_1CILi1EEES8_S8_EEENS6_IJNS7_ILi128EEENS7_ILi96EEENS7_ILi192EEEEEELi192ENS_6half_tEfNS_4arch4Sm90ELb1ELb0ELb0ELb1ELb1ELb0ELb0ELb1ELb1ELb1ELb1ELb0EEENS1_21CollectiveEpilogueFwdINS6_IJSA_SC_SB_EEES9_SE_SG_Li256ELb1ELb1ELb1ELb0EEENS1_36VarlenDynamicPersistentTileSchedulerILi128ELi96ELi256ELi128ELb1ELb1ELb1ELb1ELb1ELb1EEEEEEEEEvNT_6ParamsE)
        /*0020*/ 	.word	0x000000a8


	//----- nvinfo : EIATTR_FRAME_SIZE
	.align		4
.L_23:
        /*0024*/ 	.byte	0x04, 0x11
        /*0026*/ 	.short	(.L_25 - .L_24)
	.align		4
.L_24:
        /*0028*/ 	.word	index@(_ZN7cutlass13device_kernelIN5flash11enable_sm90INS1_16FlashAttnFwdSm90INS1_25CollectiveMainloopFwdSm90ILi2EN4cute5tupleIJNS5_1CILi1EEES8_S8_EEENS6_IJNS7_ILi128EEENS7_ILi96EEENS7_ILi192EEEEEELi192ENS_6half_tEfNS_4arch4Sm90ELb1ELb0ELb0ELb1ELb1ELb0ELb0ELb1ELb1ELb1ELb1ELb0EEENS1_21CollectiveEpilogueFwdINS6_IJSA_SC_SB_EEES9_SE_SG_Li256ELb1ELb1ELb1ELb0EEENS1_36VarlenDynamicPersistentTileSchedulerILi128ELi96ELi256ELi128ELb1ELb1ELb1ELb1ELb1ELb1EEEEEEEEEvNT_6ParamsE)
        /*002c*/ 	.word	0x00000030


	//----- nvinfo : EIATTR_REGCOUNT
	.align		4
.L_25:
        /*0030*/ 	.byte	0x04, 0x2f
        /*0032*/ 	.short	(.L_27 - .L_26)
	.align		4
.L_26:
        /*0034*/ 	.word	index@(_ZN7cutlass13device_kernelIN5flash11enable_sm90INS1_16FlashAttnFwdSm90INS1_25CollectiveMainloopFwdSm90ILi2EN4cute5tupleIJNS5_1CILi1EEES8_S8_EEENS6_IJNS7_ILi128EEENS7_ILi96EEENS7_ILi192EEEEEELi192ENS_6half_tEfNS_4arch4Sm90ELb1ELb0ELb0ELb0ELb1ELb0ELb0ELb1ELb1ELb1ELb1ELb0EEENS1_21CollectiveEpilogueFwdINS6_IJSA_SC_SB_EEES9_SE_SG_Li256ELb0ELb1ELb1ELb0EEENS1_19SingleTileSchedulerILb0ELb1ELb1ELi128EEEEEEEEEvNT_6ParamsE)
        /*0038*/ 	.word	0x000000a8


	//----- nvinfo : EIATTR_FRAME_SIZE
	.align		4
.L_27:
        /*003c*/ 	.byte	0x04, 0x11
        /*003e*/ 	.short	(.L_29 - .L_28)
	.align		4
.L_28:
        /*0040*/ 	.word	index@(_ZN7cutlass13device_kernelIN5flash11enable_sm90INS1_16FlashAttnFwdSm90INS1_25CollectiveMainloopFwdSm90ILi2EN4cute5tupleIJNS5_1CILi1EEES8_S8_EEENS6_IJNS7_ILi128EEENS7_ILi96EEENS7_ILi192EEEEEELi192ENS_6half_tEfNS_4arch4Sm90ELb1ELb0ELb0ELb0ELb1ELb0ELb0ELb1ELb1ELb1ELb1ELb0EEENS1_21CollectiveEpilogueFwdINS6_IJSA_SC_SB_EEES9_SE_SG_Li256ELb0ELb1ELb1ELb0EEENS1_19SingleTileSchedulerILb0ELb1ELb1ELi128EEEEEEEEEvNT_6ParamsE)
        /*0044*/ 	.word	0x00000008


	//----- nvinfo : EIATTR_REGCOUNT
	.align		4
.L_29:
        /*0048*/ 	.byte	0x04, 0x2f
        /*004a*/ 	.short	(.L_31 - .L_30)
	.align		4
.L_30:
        /*004c*/ 	.word	index@(_ZN7cutlass13device_kernelIN5flash11enable_sm90INS1_16FlashAttnFwdSm90INS1_25CollectiveMainloopFwdSm90ILi2EN4cute5tupleIJNS5_1CILi1EEES8_S8_EEENS6_IJNS7_ILi128EEENS7_ILi96EEENS7_ILi192EEEEEELi192ENS_6half_tEfNS_4arch4Sm90ELb0ELb1ELb0ELb1ELb1ELb1ELb0ELb1ELb1ELb1ELb1ELb0EEENS1_21CollectiveEpilogueFwdINS6_IJSA_SC_SB_EEES9_SE_SG_Li256ELb1ELb1ELb1ELb0EEENS1_36VarlenDynamicPersistentTileSchedulerILi128ELi96ELi256ELi128ELb1ELb1ELb1ELb1ELb0ELb1EEEEEEEEEvNT_6ParamsE)
        /*0050*/ 	.word	0x000000a8


	//----- nvinfo : EIATTR_FRAME_SIZE
	.align		4
.L_31:
        /*0054*/ 	.byte	0x04, 0x11
        /*0056*/ 	.short	(.L_33 - .L_32)
	.align		4
.L_32:
        /*0058*/ 	.word	index@(_ZN7cutlass13device_kernelIN5flash11enable_sm90INS1_16FlashAttnFwdSm90INS1_25CollectiveMainloopFwdSm90ILi2EN4cute5tupleIJNS5_1CILi1EEES8_S8_EEENS6_IJNS7_ILi128EEENS7_ILi96EEENS7_ILi192EEEEEELi192ENS_6half_tEfNS_4arch4Sm90ELb0ELb1ELb0ELb1ELb1ELb1ELb0ELb1ELb1ELb1ELb1ELb0EEENS1_21CollectiveEpilogueFwdINS6_IJSA_SC_SB_EEES9_SE_SG_Li256ELb1ELb1ELb1ELb0EEENS1_36VarlenDynamicPersistentTileSchedulerILi128ELi96ELi256ELi128ELb1ELb1ELb1ELb1ELb0ELb1EEEEEEEEEvNT_6ParamsE)
        /*005c*/ 	.word	0x00000070


	//----- nvinfo : EIATTR_REGCOUNT
	.align		4
.L_33:
        /*0060*/ 	.byte	0x04, 0x2f
        /*0062*/ 	.short	(.L_35 - .L_34)
	.align		4
.L_34:
        /*0064*/ 	.word	index@(_ZN7cutlass13device_kernelIN5flash11enable_sm90INS1_16FlashAttnFwdSm90INS1_25CollectiveMainloopFwdSm90ILi2EN4cute5tupleIJNS5_1CILi1EEES8_S8_EEENS6_IJNS7_ILi128EEENS7_ILi96EEENS7_ILi192EEEEEELi192ENS_6half_tEfNS_4arch4Sm90ELb0ELb1ELb0ELb1ELb1ELb0ELb0ELb1ELb1ELb1ELb1ELb0EEENS1_21CollectiveEpilogueFwdINS6_IJSA_SC_SB_EEES9_SE_SG_Li256ELb1ELb1ELb1ELb0EEENS1_36VarlenDynamicPersistentTileSchedulerILi128ELi96ELi256ELi128ELb1ELb1ELb1ELb1ELb0ELb1EEEEEEEEEvNT_6ParamsE)
        /*0068*/ 	.word	0x000000a8


	//----- nvinfo : EIATTR_FRAME_SIZE
	.align		4
.L_35:
        /*006c*/ 	.byte	0x04, 0x11
        /*006e*/ 	.short	(.L_37 - .L_36)
	.align		4
.L_36:
        /*0070*/ 	.word	index@(_ZN7cutlass13device_kernelIN5flash11enable_sm90INS1_16FlashAttnFwdSm90INS1_25CollectiveMainloopFwdSm90ILi2EN4cute5tupleIJNS5_1CILi1EEES8_S8_EEENS6_IJNS7_ILi128EEENS7_ILi96EEENS7_ILi192EEEEEELi192ENS_6half_tEfNS_4arch4Sm90ELb0ELb1ELb0ELb1ELb1ELb0ELb0ELb1ELb1ELb1ELb1ELb0EEENS1_21CollectiveEpilogueFwdINS6_IJSA_SC_SB_EEES9_SE_SG_Li256ELb1ELb1ELb1ELb0EEENS1_36VarlenDynamicPersistentTileSchedulerILi128ELi96ELi256ELi128ELb1ELb1ELb1ELb1ELb0ELb1EEEEEEEEEvNT_6ParamsE)
        /*0074*/ 	.word	0x00000028


	//----- nvinfo : EIATTR_REGCOUNT
	.align		4
.L_37:
        /*0078*/ 	.byte	0x04, 0x2f
        /*007a*/ 	.short	(.L_39 - .L_38)
	.align		4
.L_38:
        /*007c*/ 	.word	index@(_ZN7cutlass13device_kernelIN5flash11enable_sm90INS1_16FlashAttnFwdSm90INS1_25CollectiveMainloopFwdSm90ILi2EN4cute5tupleIJNS5_1CILi1EEES8_S8_EEENS6_IJNS7_ILi128EEENS7_ILi96EEENS7_ILi192EEEEEELi192ENS_6half_tEfNS_4arch4Sm90ELb0ELb1ELb0ELb0ELb1ELb0ELb0ELb1ELb1ELb1ELb1ELb0EEENS1_21CollectiveEpilogueFwdINS6_IJSA_SC_SB_EEES9_SE_SG_Li256ELb0ELb1ELb1ELb0EEENS1_19SingleTileSchedulerILb0ELb1ELb1ELi128EEEEEEEEEvNT_6ParamsE)
        /*0080*/ 	.word	0x000000a8


	//----- nvinfo : EIATTR_FRAME_SIZE
	.align		4
.L_39:
        /*0084*/ 	.byte	0x04, 0x11
        /*0086*/ 	.short	(.L_41 - .L_40)
	.align		4
.L_40:
        /*0088*/ 	.word	index@(_ZN7cutlass13device_kernelIN5flash11enable_sm90INS1_16FlashAttnFwdSm90INS1_25CollectiveMainloopFwdSm90ILi2EN4cute5tupleIJNS5_1CILi1EEES8_S8_EEENS6_IJNS7_ILi128EEENS7_ILi96EEENS7_ILi192EEEEEELi192ENS_6half_tEfNS_4arch4Sm90ELb0ELb1ELb0ELb0ELb1ELb0ELb0ELb1ELb1ELb1ELb1ELb0EEENS1_21CollectiveEpilogueFwdINS6_IJSA_SC_SB_EEES9_SE_SG_Li256ELb0ELb1ELb1ELb0EEENS1_19SingleTileSchedulerILb0ELb1ELb1ELi128EEEEEEEEEvNT_6ParamsE)
        /*008c*/ 	.word	0x00000008


	//----- nvinfo : EIATTR_REGCOUNT
	.align		4
.L_41:
        /*0090*/ 	.byte	0x04, 0x2f
        /*0092*/ 	.short	(.L_43 - .L_42)
	.align		4
.L_42:
        /*0094*/ 	.word	index@(_ZN7cutlass13device_kernelIN5flash11enable_sm90INS1_16FlashAttnFwdSm90INS1_25CollectiveMainloopFwdSm90ILi2EN4cute5tupleIJNS5_1CILi1EEES8_S8_EEENS6_IJNS7_ILi128EEENS7_ILi96EEENS7_ILi192EEEEEELi192ENS_6half_tEfNS_4arch4Sm90ELb0ELb0ELb0ELb1ELb1ELb1ELb0ELb1ELb1ELb1ELb1ELb0EEENS1_21CollectiveEpilogueFwdINS6_IJSA_SC_SB_EEES9_SE_SG_Li256ELb1ELb1ELb1ELb0EEENS1_36VarlenDynamicPersistentTileSchedulerILi128ELi96ELi256ELi128ELb1ELb1ELb1ELb0ELb1ELb1EEEEEEEEEvNT_6ParamsE)
        /*0098*/ 	.word	0x000000a8


	//----- nvinfo : EIATTR_FRAME_SIZE
	.align		4
.L_43:
        /*009c*/ 	.byte	0x04, 0x11
        /*009e*/ 	.short	(.L_45 - .L_44)
	.align		4
.L_44:
        /*00a0*/ 	.word	index@(_ZN7cutlass13device_kernelIN5flash11enable_sm90INS1_16FlashAttnFwdSm90INS1_25CollectiveMainloopFwdSm90ILi2EN4cute5tupleIJNS5_1CILi1EEES8_S8_EEENS6_IJNS7_ILi128EEENS7_ILi96EEENS7_ILi192EEEEEELi192ENS_6half_tEfNS_4arch4Sm90ELb0ELb0ELb0ELb1ELb1ELb1ELb0ELb1ELb1ELb1ELb1ELb0EEENS1_21CollectiveEpilogueFwdINS6_IJSA_SC_SB_EEES9_SE_SG_Li256ELb1ELb1ELb1ELb0EEENS1_36VarlenDynamicPersistentTileSchedulerILi128ELi96ELi256ELi128ELb1ELb1ELb1ELb0ELb1ELb1EEEEEEEEEvNT_6ParamsE)
        /*00a4*/ 	.word	0x00000130


	//----- nvinfo : EIATTR_REGCOUNT
	.align		4
.L_45:
        /*00a8*/ 	.byte	0x04, 0x2f
        /*00aa*/ 	.short	(.L_47 - .L_46)
	.align		4
.L_46:
        /*00ac*/ 	.word	index@(_ZN7cutlass13device_kernelIN5flash11enable_sm90INS1_16FlashAttnFwdSm90INS1_25CollectiveMainloopFwdSm90ILi2EN4cute5tupleIJNS5_1CILi1EEES8_S8_EEENS6_IJNS7_ILi128EEENS7_ILi96EEENS7_ILi192EEEEEELi192ENS_6half_tEfNS_4arch4Sm90ELb0ELb0ELb0ELb1ELb1ELb0ELb0ELb1ELb1ELb1ELb1ELb0EEENS1_21CollectiveEpilogueFwdINS6_IJSA_SC_SB_EEES9_SE_SG_Li256ELb1ELb1ELb1ELb0EEENS1_36VarlenDynamicPersistentTileSchedulerILi128ELi96ELi256ELi128ELb1ELb1ELb1ELb0ELb1ELb1EEEEEEEEEvNT_6ParamsE)
        /*00b0*/ 	.word	0x000000a8


	//----- nvinfo : EIATTR_FRAME_SIZE
	.align		4
.L_47:
        /*00b4*/ 	.byte	0x04, 0x11
        /*00b6*/ 	.short	(.L_49 - .L_48)
	.align		4
.L_48:
        /*00b8*/ 	.word	index@(_ZN7cutlass13device_kernelIN5flash11enable_sm90INS1_16FlashAttnFwdSm90INS1_25CollectiveMainloopFwdSm90ILi2EN4cute5tupleIJNS5_1CILi1EEES8_S8_EEENS6_IJNS7_ILi128EEENS7_ILi96EEENS7_ILi192EEEEEELi192ENS_6half_tEfNS_4arch4Sm90ELb0ELb0ELb0ELb1ELb1ELb0ELb0ELb1ELb1ELb1ELb1ELb0EEENS1_21CollectiveEpilogueFwdINS6_IJSA_SC_SB_EEES9_SE_SG_Li256ELb1ELb1ELb1ELb0EEENS1_36VarlenDynamicPersistentTileSchedulerILi128ELi96ELi256ELi128ELb1ELb1ELb1ELb0ELb1ELb1EEEEEEEEEvNT_6ParamsE)
        /*00bc*/ 	.word	0x00000030


	//----- nvinfo : EIATTR_REGCOUNT
	.align		4
.L_49:
        /*00c0*/ 	.byte	0x04, 0x2f
        /*00c2*/ 	.short	(.L_51 - .L_50)
	.align		4
.L_50:
        /*00c4*/ 	.word	index@(_ZN7cutlass13device_kernelIN5flash11enable_sm90INS1_16FlashAttnFwdSm90INS1_25CollectiveMainloopFwdSm90ILi2EN4cute5tupleIJNS5_1CILi1EEES8_S8_EEENS6_IJNS7_ILi128EEENS7_ILi96EEENS7_ILi192EEEEEELi192ENS_6half_tEfNS_4arch4Sm90ELb0ELb0ELb0ELb0ELb1ELb0ELb0ELb1ELb1ELb1ELb1ELb0EEENS1_21CollectiveEpilogueFwdINS6_IJSA_SC_SB_EEES9_SE_SG_Li256ELb0ELb1ELb1ELb0EEENS1_19SingleTileSchedulerILb0ELb1ELb1ELi128EEEEEEEEEvNT_6ParamsE)
        /*00c8*/ 	.word	0x000000a8


	//----- nvinfo : EIATTR_FRAME_SIZE
	.align		4
.L_51:
        /*00cc*/ 	.byte	0x04, 0x11
        /*00ce*/ 	.short	(.L_53 - .L_52)
	.align		4
.L_52:
        /*00d0*/ 	.word	index@(_ZN7cutlass13device_kernelIN5flash11enable_sm90INS1_16FlashAttnFwdSm90INS1_25CollectiveMainloopFwdSm90ILi2EN4cute5tupleIJNS5_1CILi1EEES8_S8_EEENS6_IJNS7_ILi128EEENS7_ILi96EEENS7_ILi192EEEEEELi192ENS_6half_tEfNS_4arch4Sm90ELb0ELb0ELb0ELb0ELb1ELb0ELb0ELb1ELb1ELb1ELb1ELb0EEENS1_21CollectiveEpilogueFwdINS6_IJSA_SC_SB_EEES9_SE_SG_Li256ELb0ELb1ELb1ELb0EEENS1_19SingleTileSchedulerILb0ELb1ELb1ELi128EEEEEEEEEvNT_6ParamsE)
        /*00d4*/ 	.word	0x00000008


	//----- nvinfo : EIATTR_MIN_STACK_SIZE
	.align		4
.L_53:
        /*00d8*/ 	.byte	0x04, 0x12
        /*00da*/ 	.short	(.L_55 - .L_54)
	.align		4
.L_54:
        /*00dc*/ 	.word	index@(_ZN7cutlass13device_kernelIN5flash11enable_sm90INS1_16FlashAttnFwdSm90INS1_25CollectiveMainloopFwdSm90ILi2EN4cute5tupleIJNS5_1CILi1EEES8_S8_EEENS6_IJNS7_ILi128EEENS7_ILi96EEENS7_ILi192EEEEEELi192ENS_6half_tEfNS_4arch4Sm90ELb0ELb0ELb0ELb0ELb1ELb0ELb0ELb1ELb1ELb1ELb1ELb0EEENS1_21CollectiveEpilogueFwdINS6_IJSA_SC_SB_EEES9_SE_SG_Li256ELb0ELb1ELb1ELb0EEENS1_19SingleTileSchedulerILb0ELb1ELb1ELi128EEEEEEEEEvNT_6ParamsE)
        /*00e0*/ 	.word	0x00000008


	//----- nvinfo : EIATTR_MIN_STACK_SIZE
	.align		4
.L_55:
        /*00e4*/ 	.byte	0x04, 0x12
        /*00e6*/ 	.short	(.L_57 - .L_56)
	.align		4
.L_56:
        /*00e8*/ 	.word	index@(_ZN7cutlass13device_kernelIN5flash11enable_sm90INS1_16FlashAttnFwdSm90INS1_25CollectiveMainloopFwdSm90ILi2EN4cute5tupleIJNS5_1CILi1EEES8_S8_EEENS6_IJNS7_ILi128EEENS7_ILi96EEENS7_ILi192EEEEEELi192ENS_6half_tEfNS_4arch4Sm90ELb0ELb0ELb0ELb1ELb1ELb0ELb0ELb1ELb1ELb1ELb1ELb0EEENS1_21CollectiveEpilogueFwdINS6_IJSA_SC_SB_EEES9_SE_SG_Li256ELb1ELb1ELb1ELb0EEENS1_36VarlenDynamicPersistentTileSchedulerILi128ELi96ELi256ELi128ELb1ELb1ELb1ELb0ELb1ELb1EEEEEEEEEvNT_6ParamsE)
        /*00ec*/ 	.word	0x00000030


	//----- nvinfo : EIATTR_MIN_STACK_SIZE
	.align		4
.L_57:
        /*00f0*/ 	.byte	0x04, 0x12
        /*00f2*/ 	.short	(.L_59 - .L_58)
	.align		4
.L_58:
        /*00f4*/ 	.word	index@(_ZN7cutlass13device_kernelIN5flash11enable_sm90INS1_16FlashAttnFwdSm90INS1_25CollectiveMainloopFwdSm90ILi2EN4cute5tupleIJNS5_1CILi1EEES8_S8_EEENS6_IJNS7_ILi128EEENS7_ILi96EEENS7_ILi192EEEEEELi192ENS_6half_tEfNS_4arch4Sm90ELb0ELb0ELb0ELb1ELb1ELb1ELb0ELb1ELb1ELb1ELb1ELb0EEENS1_21CollectiveEpilogueFwdINS6_IJSA_SC_SB_EEES9_SE_SG_Li256ELb1ELb1ELb1ELb0EEENS1_36VarlenDynamicPersistentTileSchedulerILi128ELi96ELi256ELi128ELb1ELb1ELb1ELb0ELb1ELb1EEEEEEEEEvNT_6ParamsE)
        /*00f8*/ 	.word	0x00000130


	//----- nvinfo : EIATTR_MIN_STACK_SIZE
	.align		4
.L_59:
        /*00fc*/ 	.byte	0x04, 0x12
        /*00fe*/ 	.short	(.L_61 - .L_60)
	.align		4
.L_60:
        /*0100*/ 	.word	index@(_ZN7cutlass13device_kernelIN5flash11enable_sm90INS1_16FlashAttnFwdSm90INS1_25CollectiveMainloopFwdSm90ILi2EN4cute5tupleIJNS5_1CILi1EEES8_S8_EEENS6_IJNS7_ILi128EEENS7_ILi96EEENS7_ILi192EEEEEELi192ENS_6half_tEfNS_4arch4Sm90ELb0ELb1ELb0ELb0ELb1ELb0ELb0ELb1ELb1ELb1ELb1ELb0EEENS1_21CollectiveEpilogueFwdINS6_IJSA_SC_SB_EEES9_SE_SG_Li256ELb0ELb1ELb1ELb0EEENS1_19SingleTileSchedulerILb0ELb1ELb1ELi128EEEEEEEEEvNT_6ParamsE)
        /*0104*/ 	.word	0x00000008


	//----- nvinfo : EIATTR_MIN_STACK_SIZE
	.align		4
.L_61:
        /*0108*/ 	.byte	0x04, 0x12
        /*010a*/ 	.short	(.L_63 - .L_62)
	.align		4
.L_62:
        /*010c*/ 	.word	index@(_ZN7cutlass13device_kernelIN5flash11enable_sm90INS1_16FlashAttnFwdSm90INS1_25CollectiveMainloopFwdSm90ILi2EN4cute5tupleIJNS5_1CILi1EEES8_S8_EEENS6_IJNS7_ILi128EEENS7_ILi96EEENS7_ILi192EEEEEELi192ENS_6half_tEfNS_4arch4Sm90ELb0ELb1ELb0ELb1ELb1ELb0ELb0ELb1ELb1ELb1ELb1ELb0EEENS1_21CollectiveEpilogueFwdINS6_IJSA_SC_SB_EEES9_SE_SG_Li256ELb1ELb1ELb1ELb0EEENS1_36VarlenDynamicPersistentTileSchedulerILi128ELi96ELi256ELi128ELb1ELb1ELb1ELb1ELb0ELb1EEEEEEEEEvNT_6ParamsE)
        /*0110*/ 	.word	0x00000028


	//----- nvinfo : EIATTR_MIN_STACK_SIZE
	.align		4
.L_63:
        /*0114*/ 	.byte	0x04, 0x12
        /*0116*/ 	.short	(.L_65 - .L_64)
	.align		4
.L_64:
        /*0118*/ 	.word	index@(_ZN7cutlass13device_kernelIN5flash11enable_sm90INS1_16FlashAttnFwdSm90INS1_25CollectiveMainloopFwdSm90ILi2EN4cute5tupleIJNS5_1CILi1EEES8_S8_EEENS6_IJNS7_ILi128EEENS7_ILi96EEENS7_ILi192EEEEEELi192ENS_6half_tEfNS_4arch4Sm90ELb0ELb1ELb0ELb1ELb1ELb1ELb0ELb1ELb1ELb1ELb1ELb0EEENS1_21CollectiveEpilogueFwdINS6_IJSA_SC_SB_EEES9_SE_SG_Li256ELb1ELb1ELb1ELb0EEENS1_36VarlenDynamicPersistentTileSchedulerILi128ELi96ELi256ELi128ELb1ELb1ELb1ELb1ELb0ELb1EEEEEEEEEvNT_6ParamsE)
        /*011c*/ 	.word	0x00000070


	//----- nvinfo : EIATTR_MIN_STACK_SIZE
	.align		4
.L_65:
        /*0120*/ 	.byte	0x04, 0x12
        /*0122*/ 	.short	(.L_67 - .L_66)
	.align		4
.L_66:
        /*0124*/ 	.word	index@(_ZN7cutlass13device_kernelIN5flash11enable_sm90INS1_16FlashAttnFwdSm90INS1_25CollectiveMainloopFwdSm90ILi2EN4cute5tupleIJNS5_1CILi1EEES8_S8_EEENS6_IJNS7_ILi128EEENS7_ILi96EEENS7_ILi192EEEEEELi192ENS_6half_tEfNS_4arch4Sm90ELb1ELb0ELb0ELb0ELb1ELb0ELb0ELb1ELb1ELb1ELb1ELb0EEENS1_21CollectiveEpilogueFwdINS6_IJSA_SC_SB_EEES9_SE_SG_Li256ELb0ELb1ELb1ELb0EEENS1_19SingleTileSchedulerILb0ELb1ELb1ELi128EEEEEEEEEvNT_6ParamsE)
        /*0128*/ 	.word	0x00000008


	//----- nvinfo : EIATTR_MIN_STACK_SIZE
	.align		4
.L_67:
        /*012c*/ 	.byte	0x04, 0x12
        /*012e*/ 	.short	(.L_69 - .L_68)
	.align		4
.L_68:
        /*0130*/ 	.word	index@(_ZN7cutlass13device_kernelIN5flash11enable_sm90INS1_16FlashAttnFwdSm90INS1_25CollectiveMainloopFwdSm90ILi2EN4cute5tupleIJNS5_1CILi1EEES8_S8_EEENS6_IJNS7_ILi128EEENS7_ILi96EEENS7_ILi192EEEEEELi192ENS_6half_tEfNS_4arch4Sm90ELb1ELb0ELb0ELb1ELb1ELb0ELb0ELb1ELb1ELb1ELb1ELb0EEENS1_21CollectiveEpilogueFwdINS6_IJSA_SC_SB_EEES9_SE_SG_Li256ELb1ELb1ELb1ELb0EEENS1_36VarlenDynamicPersistentTileSchedulerILi128ELi96ELi256ELi128ELb1ELb1ELb1ELb1ELb1ELb1EEEEEEEEEvNT_6ParamsE)
        /*0134*/ 	.word	0x00000030


	//----- nvinfo : EIATTR_MIN_STACK_SIZE
	.align		4
.L_69:
        /*0138*/ 	.byte	0x04, 0x12
        /*013a*/ 	.short	(.L_71 - .L_70)
	.align		4
.L_70:
        /*013c*/ 	.word	index@(_ZN7cutlass13device_kernelIN5flash11enable_sm90INS1_16FlashAttnFwdSm90INS1_25CollectiveMainloopFwdSm90ILi2EN4cute5tupleIJNS5_1CILi1EEES8_S8_EEENS6_IJNS7_ILi128EEENS7_ILi96EEENS7_ILi192EEEEEELi192ENS_6half_tEfNS_4arch4Sm90ELb1ELb0ELb0ELb1ELb1ELb1ELb0ELb1ELb1ELb1ELb1ELb0EEENS1_21CollectiveEpilogueFwdINS6_IJSA_SC_SB_EEES9_SE_SG_Li256ELb1ELb1ELb1ELb0EEENS1_36VarlenDynamicPersistentTileSchedulerILi128ELi96ELi256ELi128ELb1ELb1ELb1ELb1ELb1ELb1EEEEEEEEEvNT_6ParamsE)
        /*0140*/ 	.word	0x00000060
.L_71:


//--------------------- .nv.compat                --------------------------
	.section	.nv.compat,"",@"SHT_CUDA_COMPAT_INFO"
	.align	4
        /*0000*/ 	.byte	0x02, 0x09, 0x01, 0x00, 0x02, 0x02, 0x04, 0x00, 0x02, 0x05, 0x05, 0x00, 0x03, 0x07, 0x01, 0x01
        /*0010*/ 	.byte	0x02, 0x03, 0x01, 0x00, 0x02, 0x06, 0x01, 0x00, 0x04, 0x0b, 0x08, 0x00, 0x00, 0x00, 0x00, 0x00
        /*0020*/ 	.byte	0x00, 0x00, 0x00, 0x00


//--------------------- .nv.info._ZN7cutlass13device_kernelIN5flash11enable_sm90INS1_16FlashAttnFwdSm90INS1_25CollectiveMainloopFwdSm90ILi2EN4cute5tupleIJNS5_1CILi1EEES8_S8_EEENS6_IJNS7_ILi128EEENS7_ILi96EEENS7_ILi192EEEEEELi192ENS_6half_tEfNS_4arch4Sm90ELb0ELb0ELb0ELb0ELb1ELb0ELb0ELb1ELb1ELb1ELb1ELb0EEENS1_21CollectiveEpilogueFwdINS6_IJSA_SC_SB_EEES9_SE_SG_Li256ELb0ELb1ELb1ELb0EEENS1_19SingleTileSchedulerILb0ELb1ELb1ELi128EEEEEEEEEvNT_6ParamsE --------------------------
	.section	.nv.info._ZN7cutlass13device_kernelIN5flash11enable_sm90INS1_16FlashAttnFwdSm90INS1_25CollectiveMainloopFwdSm90ILi2EN4cute5tupleIJNS5_1CILi1EEES8_S8_EEENS6_IJNS7_ILi128EEENS7_ILi96EEENS7_ILi192EEEEEELi192ENS_6half_tEfNS_4arch4Sm90ELb0ELb0ELb0ELb0ELb1ELb0ELb0ELb1ELb1ELb1ELb1ELb0EEENS1_21CollectiveEpilogueFwdINS6_IJSA_SC_SB_EEES9_SE_SG_Li256ELb0ELb1ELb1ELb0EEENS1_19SingleTileSchedulerILb0ELb1ELb1ELi128EEEEEEEEEvNT_6ParamsE,"",@"SHT_CUDA_INFO"
	.sectionflags	@""
	.align	4


	//----- nvinfo : EIATTR_CUDA_API_VERSION
	.align		4
        /*0000*/ 	.byte	0x04, 0x37
        /*0002*/ 	.short	(.L_73 - .L_72)
.L_72:
        /*0004*/ 	.word	0x00000082


	//----- nvinfo : EIATTR_KPARAM_INFO
	.align		4
.L_73:
        /*0008*/ 	.byte	0x04, 0x17
        /*000a*/ 	.short	(.L_75 - .L_74)
.L_74:
        /*000c*/ 	.word	0x00000000
        /*0010*/ 	.short	0x0000
        /*0012*/ 	.short	0x0070
        /*0014*/ 	.byte	0x00, 0xf0, 0x01, 0x28


	//----- nvinfo : EIATTR_SPARSE_MMA_MASK
	.align		4
.L_75:
        /*0018*/ 	.byte	0x03, 0x50
        /*001a*/ 	.short	0x0000


	//----- nvinfo : EIATTR_MAXREG_COUNT
	.align		4
        /*001c*/ 	.byte	0x03, 0x1b
        /*001e*/ 	.short	0x00a8


	//----- nvinfo : EIATTR_NUM_BARRIERS
	.align		4
        /*0020*/ 	.byte	0x02, 0x4c
        /*0022*/ 	.byte	0x09
	.zero		1


	//----- nvinfo : EIATTR_EXTERNS
	.align		4
        /*0024*/ 	.byte	0x04, 0x0f
        /*0026*/ 	.short	(.L_77 - .L_76)


	//   ....[0]....
	.align		4
.L_76:
        /*0028*/ 	.word	index@(__assertfail)


	//----- nvinfo : EIATTR_ANNOTATIONS
	.align		4
.L_77:
        /*002c*/ 	.byte	0x04, 0x55
        /*002e*/ 	.short	(.L_79 - .L_78)


	//   ....[0]....
.L_78:
        /*0030*/ 	.word	0x00000001
        /*0034*/ 	.byte	0xb0, 0x08, 0x00, 0x00, 0x01, 0x00, 0x00, 0x00, 0x50, 0x13, 0x00, 0x00, 0x01, 0x00, 0x00, 0x00
        /*0044*/ 	.byte	0xd0, 0x91, 0x00, 0x00, 0x01, 0x00, 0x00, 0x00, 0x30, 0x92, 0x00, 0x00, 0x01, 0x00, 0x00, 0x00
        /*0054*/ 	.byte	0x80, 0xa8, 0x00, 0x00, 0x01, 0x00, 0x00, 0x00, 0xd0, 0xbf, 0x00, 0x00


	//----- nvinfo : EIATTR_MERCURY_ISA_VERSION
	.align		4
.L_79:
        /*0060*/ 	.byte	0x03, 0x5f
        /*0062*/ 	.short	0x0101


	//----- nvinfo : EIATTR_INT_WARP_WIDE_INSTR_OFFSETS
	.align		4
        /*0064*/ 	.byte	0x04, 0x31
        /*0066*/ 	.short	(.L_81 - .L_80)


	//   ....[0]....
.L_80:
        /*0068*/ 	.word	0x000000c0


	//   ....[1]....
        /*006c*/ 	.word	0x000000d0


	//   ....[2]....
        /*0070*/ 	.word	0x00000170


	//----- nvinfo : EIATTR_COOP_GROUP_MASK_REGIDS
	.align		4
.L_81:
        /*0074*/ 	.byte	0x04, 0x29
        /*0076*/ 	.short	(.L_83 - .L_82)


	//   ....[0]....
.L_82:
        /*0078*/ 	.word	0xffffffff


	//   ....[1]....
        /*007c*/ 	.word	0xffffffff


	//   ....[2]....
        /*0080*/ 	.word	0xffffffff


	//   ....[3]....
        /*0084*/ 	.word	0xffffffff


	//   ....[4]....
        /*0088*/ 	.word	0xffffffff


	//   ....[5]....
        /*008c*/ 	.word	0xffffffff


	//   ....[6]....
        /*0090*/ 	.word	0xffffffff


	//   ....[7]....
        /*0094*/ 	.word	0xffffffff


	//   ....[8]....
        /*0098*/ 	.word	0xffffffff


	//   ....[9]....
        /*009c*/ 	.word	0xffffffff


	//   ....[10]....
        /*00a0*/ 	.word	0xffffffff


	//   ....[11]....
        /*00a4*/ 	.word	0xffffffff


	//   ....[12]....
        /*00a8*/ 	.word	0xffffffff


	//   ....[13]....
        /*00ac*/ 	.word	0xffffffff


	//   ....[14]....
        /*00b0*/ 	.word	0xffffffff


	//   ....[15]....
        /*00b4*/ 	.word	0xffffffff


	//   ....[16]....
        /*00b8*/ 	.word	0xffffffff


	//   ....[17]....
        /*00bc*/ 	.word	0xffffffff


	//   ....[18]....
        /*00c0*/ 	.word	0xffffffff


	//   ....[19]....
        /*00c4*/ 	.word	0xffffffff


	//   ....[20]....
        /*00c8*/ 	.word	0xffffffff


	//   ....[21]....
        /*00cc*/ 	.word	0xffffffff


	//   ....[22]....
        /*00d0*/ 	.word	0xffffffff


	//   ....[23]....
        /*00d4*/ 	.word	0xffffffff


	//   ....[24]....
        /*00d8*/ 	.word	0xffffffff


	//   ....[25]....
        /*00dc*/ 	.word	0xffffffff


	//   ....[26]....
        /*00e0*/ 	.word	0xffffffff


	//   ....[27]....
        /*00e4*/ 	.word	0xffffffff


	//   ....[28]....
        /*00e8*/ 	.word	0xffffffff


	//   ....[29]....
        /*00ec*/ 	.word	0xffffffff


	//   ....[30]....
        /*00f0*/ 	.word	0xffffffff


	//   ....[31]....
        /*00f4*/ 	.word	0xffffffff


	//   ....[32]....
        /*00f8*/ 	.word	0xffffffff


	//   ....[33]....
        /*00fc*/ 	.word	0xffffffff


	//   ....[34]....
        /*0100*/ 	.word	0xffffffff


	//   ....[35]....
        /*0104*/ 	.word	0xffffffff


	//   ....[36]....
        /*0108*/ 	.word	0xffffffff


	//   ....[37]....
        /*010c*/ 	.word	0xffffffff


	//   ....[38]....
        /*0110*/ 	.word	0xffffffff


	//   ....[39]....
        /*0114*/ 	.word	0xffffffff


	//   ....[40]....
        /*0118*/ 	.word	0xffffffff


	//   ....[41]....
        /*011c*/ 	.word	0xffffffff


	//   ....[42]....
        /*0120*/ 	.word	0xffffffff


	//   ....[43]....
        /*0124*/ 	.word	0xffffffff


	//   ....[44]....
        /*0128*/ 	.word	0xffffffff


	//   ....[45]....
        /*012c*/ 	.word	0xffffffff


	//   ....[46]....
        /*0130*/ 	.word	0xffffffff


	//   ....[47]....
        /*0134*/ 	.word	0xffffffff


	//   ....[48]....
        /*0138*/ 	.word	0xffffffff


	//   ....[49]....
        /*013c*/ 	.word	0xffffffff


	//   ....[50]....
        /*0140*/ 	.word	0xffffffff


	//   ....[51]....
        /*0144*/ 	.word	0xffffffff


	//   ....[52]....
        /*0148*/ 	.word	0xffffffff


	//   ....[53]....
        /*014c*/ 	.word	0xffffffff


	//   ....[54]....
        /*0150*/ 	.word	0xffffffff


	//   ....[55]....
        /*0154*/ 	.word	0xffffffff


	//   ....[56]....
        /*0158*/ 	.word	0xffffffff


	//   ....[57]....
        /*015c*/ 	.word	0xffffffff


	//   ....[58]....
        /*0160*/ 	.word	0xffffffff


	//   ....[59]....
        /*0164*/ 	.word	0xffffffff


	//   ....[60]....
        /*0168*/ 	.word	0xffffffff


	//   ....[61]....
        /*016c*/ 	.word	0xffffffff


	//   ....[62]....
        /*0170*/ 	.word	0xffffffff


	//   ....[63]....
        /*0174*/ 	.word	0xffffffff


	//   ....[64]....
        /*0178*/ 	.word	0xffffffff


	//   ....[65]....
        /*017c*/ 	.word	0xffffffff


	//   ....[66]....
        /*0180*/ 	.word	0xffffffff


	//   ....[67]....
        /*0184*/ 	.word	0xffffffff


	//   ....[68]....
        /*0188*/ 	.word	0xffffffff


	//   ....[69]....
        /*018c*/ 	.word	0xffffffff


	//   ....[70]....
        /*0190*/ 	.word	0xffffffff


	//   ....[71]....
        /*0194*/ 	.word	0xffffffff


	//   ....[72]....
        /*0198*/ 	.word	0xffffffff


	//   ....[73]....
        /*019c*/ 	.word	0xffffffff


	//   ....[74]....
        /*01a0*/ 	.word	0xffffffff


	//   ....[75]....
        /*01a4*/ 	.word	0xffffffff


	//   ....[76]....
        /*01a8*/ 	.word	0xffffffff


	//   ....[77]....
        /*01ac*/ 	.word	0xffffffff


	//   ....[78]....
        /*01b0*/ 	.word	0xffffffff


	//   ....[79]....
        /*01b4*/ 	.word	0xffffffff


	//   ....[80]....
        /*01b8*/ 	.word	0xffffffff


	//   ....[81]....
        /*01bc*/ 	.word	0xffffffff


	//   ....[82]....
        /*01c0*/ 	.word	0xffffffff


	//   ....[83]....
        /*01c4*/ 	.word	0xffffffff


	//   ....[84]....
        /*01c8*/ 	.word	0xffffffff


	//   ....[85]....
        /*01cc*/ 	.word	0xffffffff


	//   ....[86]....
        /*01d0*/ 	.word	0xffffffff


	//   ....[87]....
        /*01d4*/ 	.word	0xffffffff


	//   ....[88]....
        /*01d8*/ 	.word	0xffffffff


	//   ....[89]....
        /*01dc*/ 	.word	0xffffffff


	//   ....[90]....
        /*01e0*/ 	.word	0xffffffff


	//   ....[91]....
        /*01e4*/ 	.word	0xffffffff


	//   ....[92]....
        /*01e8*/ 	.word	0xffffffff


	//   ....[93]....
        /*01ec*/ 	.word	0x0500000f


	//   ....[94]....
        /*01f0*/ 	.word	0x0500000f


	//   ....[95]....
        /*01f4*/ 	.word	0x0500000f


	//   ....[96]....
        /*01f8*/ 	.word	0x0500000f


	//   ....[97]....
        /*01fc*/ 	.word	0x0500000f


	//   ....[98]....
        /*0200*/ 	.word	0x0500000f


	//   ....[99]....
        /*0204*/ 	.word	0x0500000f


	//   ....[100]....
        /*0208*/ 	.word	0x0500000f


	//   ....[101]....
        /*020c*/ 	.word	0x0500000f


	//   ....[102]....
        /*0210*/ 	.word	0x0500000f


	//   ....[103]....
        /*0214*/ 	.word	0x0500000f


	//   ....[104]....
        /*0218*/ 	.word	0x0500000f


	//   ....[105]....
        /*021c*/ 	.word	0x0500000f


	//   ....[106]....
        /*0220*/ 	.word	0x0500000f


	//   ....[107]....
        /*0224*/ 	.word	0x0500000f


	//   ....[108]....
        /*0228*/ 	.word	0x0500000f


	//   ....[109]....
        /*022c*/ 	.word	0x0500000f


	//   ....[110]....
        /*0230*/ 	.word	0x0500000f


	//   ....[111]....
        /*0234*/ 	.word	0x0500000f


	//   ....[112]....
        /*0238*/ 	.word	0x0500000f


	//   ....[113]....
        /*023c*/ 	.word	0x0500000f


	//   ....[114]....
        /*0240*/ 	.word	0x0500000f


	//   ....[115]....
        /*0244*/ 	.word	0x0500000f


	//   ....[116]....
        /*0248*/ 	.word	0x0500000f


	//   ....[117]....
        /*024c*/ 	.word	0x0500000f


	//   ....[118]....
        /*0250*/ 	.word	0x0500000f


	//   ....[119]....
        /*0254*/ 	.word	0x0500000f


	//   ....[120]....
        /*0258*/ 	.word	0x0500000f


	//   ....[121]....
        /*025c*/ 	.word	0x0500000f


	//   ....[122]....
        /*0260*/ 	.word	0x0500000f


	//   ....[123]....
        /*0264*/ 	.word	0x0500000f


	//   ....[124]....
        /*0268*/ 	.word	0x0500000f


	//   ....[125]....
        /*026c*/ 	.word	0x0500000f


	//   ....[126]....
        /*0270*/ 	.word	0x0500000f


	//   ....[127]....
        /*0274*/ 	.word	0x0500000f


	//   ....[128]....
        /*0278*/ 	.word	0x0500000f


	//   ....[129]....
        /*027c*/ 	.word	0x0500000f


	//   ....[130]....
        /*0280*/ 	.word	0x0500000f


	//   ....[131]....
        /*0284*/ 	.word	0x0500000f


	//   ....[132]....
        /*0288*/ 	.word	0x0500000f


	//   ....[133]....
        /*028c*/ 	.word	0x0500000f


	//   ....[134]....
        /*0290*/ 	.word	0x0500000f


	//   ....[135]....
        /*0294*/ 	.word	0x0500000f


	//   ....[136]....
        /*0298*/ 	.word	0x0500000f


	//   ....[137]....
        /*029c*/ 	.word	0x0500000f


	//   ....[138]....
        /*02a0*/ 	.word	0x0500000f


	//   ....[139]....
        /*02a4*/ 	.word	0x0500000f


	//   ....[140]....
        /*02a8*/ 	.word	0x0500000f


	//   ....[141]....
        /*02ac*/ 	.word	0x0500000f


	//   ....[142]....
        /*02b0*/ 	.word	0x0500000f


	//   ....[143]....
        /*02b4*/ 	.word	0x0500000f


	//   ....[144]....
        /*02b8*/ 	.word	0x0500000f


	//   ....[145]....
        /*02bc*/ 	.word	0x0500000f


	//   ....[146]....
        /*02c0*/ 	.word	0x0500000f


	//   ....[147]....
        /*02c4*/ 	.word	0x0500000f


	//   ....[148]....
        /*02c8*/ 	.word	0x0500000f


	//   ....[149]....
        /*02cc*/ 	.word	0x0500000f


	//   ....[150]....
        /*02d0*/ 	.word	0x0500000f


	//   ....[151]....
        /*02d4*/ 	.word	0x0500000f


	//   ....[152]....
        /*02d8*/ 	.word	0x0500000f


	//   ....[153]....
        /*02dc*/ 	.word	0x0500000f


	//   ....[154]....
        /*02e0*/ 	.word	0x0500000f


	//   ....[155]....
        /*02e4*/ 	.word	0x0500000f


	//   ....[156]....
        /*02e8*/ 	.word	0x0500000f


	//   ....[157]....
        /*02ec*/ 	.word	0x0500000f


	//   ....[158]....
        /*02f0*/ 	.word	0x0500000f


	//----- nvinfo : EIATTR_COOP_GROUP_INSTR_OFFSETS
	.align		4
.L_83:
        /*02f4*/ 	.byte	0x04, 0x28
        /*02f6*/ 	.short	(.L_85 - .L_84)


	//   ....[0]....
.L_84:
        /*02f8*/ 	.word	0x00000070


	//   ....[1]....
        /*02fc*/ 	.word	0x000000b0


	//   ....[2]....
        /*0300*/ 	.word	0x000002d0


	//   ....[3]....
        /*0304*/ 	.word	0x00000430


	//   ....[4]....
        /*0308*/ 	.word	0x00000550


	//   ....[5]....
        /*030c*/ 	.word	0x000006b0


	//   ....[6]....
        /*0310*/ 	.word	0x00001150


	//   ....[7]....
        /*0314*/ 	.word	0x00002460


	//   ....[8]....
        /*0318*/ 	.word	0x000024f0


	//   ....[9]....
        /*031c*/ 	.word	0x00002a00


	//   ....[10]....
        /*0320*/ 	.word	0x00002aa0


	//   ....[11]....
        /*0324*/ 	.word	0x000049c0


	//   ....[12]....
        /*0328*/ 	.word	0x000049d0


	//   ....[13]....
        /*032c*/ 	.word	0x00004a00


	//   ....[14]....
        /*0330*/ 	.word	0x00004a10


	//   ....[15]....
        /*0334*/ 	.word	0x00005d40


	//   ....[16]....
        /*0338*/ 	.word	0x00005d60


	//   ....[17]....
        /*033c*/ 	.word	0x00005e00


	//   ....[18]....
        /*0340*/ 	.word	0x00005e10


	//   ....[19]....
        /*0344*/ 	.word	0x00006eb0


	//   ....[20]....
        /*0348*/ 	.word	0x00006f00


	//   ....[21]....
        /*034c*/ 	.word	0x00006f40


	//   ....[22]....
        /*0350*/ 	.word	0x00006f80


	//   ....[23]....
        /*0354*/ 	.word	0x00006fc0


	//   ....[24]....
        /*0358*/ 	.word	0x00006fe0


	//   ....[25]....
        /*035c*/ 	.word	0x00007950


	//   ....[26]....
        /*0360*/ 	.word	0x00007960


	//   ....[27]....
        /*0364*/ 	.word	0x000086a0


	//   ....[28]....
        /*0368*/ 	.word	0x00009890


	//   ....[29]....
        /*036c*/ 	.word	0x000098b0


	//   ....[30]....
        /*0370*/ 	.word	0x000098c0


	//   ....[31]....
        /*0374*/ 	.word	0x000098d0


	//   ....[32]....
        /*0378*/ 	.word	0x000098e0


	//   ....[33]....
        /*037c*/ 	.word	0x000098f0


	//   ....[34]....
        /*0380*/ 	.word	0x00009900


	//   ....[35]....
        /*0384*/ 	.word	0x00009960


	//   ....[36]....
        /*0388*/ 	.word	0x000099a0


	//   ....[37]....
        /*038c*/ 	.word	0x00009a00


	//   ....[38]....
        /*0390*/ 	.word	0x00009a10


	//   ....[39]....
        /*0394*/ 	.word	0x00009ae0


	//   ....[40]....
        /*0398*/ 	.word	0x0000a100


	//   ....[41]....
        /*039c*/ 	.word	0x0000a130


	//   ....[42]....
        /*03a0*/ 	.word	0x0000a160


	//   ....[43]....
        /*03a4*/ 	.word	0x0000a180


	//   ....[44]....
        /*03a8*/ 	.word	0x0000a190


	//   ....[45]....
        /*03ac*/ 	.word	0x0000a210


	//   ....[46]....
        /*03b0*/ 	.word	0x0000a250


	//   ....[47]....
        /*03b4*/ 	.word	0x0000a2a0


	//   ....[48]....
        /*03b8*/ 	.word	0x0000a2d0


	//   ....[49]....
        /*03bc*/ 	.word	0x0000a330


	//   ....[50]....
        /*03c0*/ 	.word	0x0000a370


	//   ....[51]....
        /*03c4*/ 	.word	0x0000a3c0


	//   ....[52]....
        /*03c8*/ 	.word	0x0000a3f0


	//   ....[53]....
        /*03cc*/ 	.word	0x0000a440


	//   ....[54]....
        /*03d0*/ 	.word	0x0000a480


	//   ....[55]....
        /*03d4*/ 	.word	0x0000a4d0


	//   ....[56]....
        /*03d8*/ 	.word	0x0000ac90


	//   ....[57]....
        /*03dc*/ 	.word	0x0000acc0


	//   ....[58]....
        /*03e0*/ 	.word	0x0000ace0


	//   ....[59]....
        /*03e4*/ 	.word	0x0000acf0


	//   ....[60]....
        /*03e8*/ 	.word	0x0000ad10


	//   ....[61]....
        /*03ec*/ 	.word	0x0000ad70


	//   ....[62]....
        /*03f0*/ 	.word	0x0000ad90


	//   ....[63]....
        /*03f4*/ 	.word	0x0000adb0


	//   ....[64]....
        /*03f8*/ 	.word	0x0000adc0


	//   ....[65]....
        /*03fc*/ 	.word	0x0000ae20


	//   ....[66]....
        /*0400*/ 	.word	0x0000ae40


	//   ....[67]....
        /*0404*/ 	.word	0x0000af00


	//   ....[68]....
        /*0408*/ 	.word	0x0000b140


	//   ....[69]....
        /*040c*/ 	.word	0x0000b160


	//   ....[70]....
        /*0410*/ 	.word	0x0000b170


	//   ....[71]....
        /*0414*/ 	.word	0x0000b190


	//   ....[72]....
        /*0418*/ 	.word	0x0000b220


	//   ....[73]....
        /*041c*/ 	.word	0x0000b250


	//   ....[74]....
        /*0420*/ 	.word	0x0000b2c0


	//   ....[75]....
        /*0424*/ 	.word	0x0000b2f0


	//   ....[76]....
        /*0428*/ 	.word	0x0000b360


	//   ....[77]....
        /*042c*/ 	.word	0x0000b390


	//   ....[78]....
        /*0430*/ 	.word	0x0000b400


	//   ....[79]....
        /*0434*/ 	.word	0x0000b430


	//   ....[80]....
        /*0438*/ 	.word	0x0000b900


	//   ....[81]....
        /*043c*/ 	.word	0x0000b930


	//   ....[82]....
        /*0440*/ 	.word	0x0000b960


	//   ....[83]....
        /*0444*/ 	.word	0x0000b990


	//   ....[84]....
        /*0448*/ 	.word	0x0000b9c0


	//   ....[85]....
        /*044c*/ 	.word	0x0000b9d0


	//   ....[86]....
        /*0450*/ 	.word	0x0000ba70


	//   ....[87]....
        /*0454*/ 	.word	0x0000ba90


	//   ....[88]....
        /*0458*/ 	.word	0x0000bb20


	//   ....[89]....
        /*045c*/ 	.word	0x0000bb40


	//   ....[90]....
        /*0460*/ 	.word	0x0000bbb0


	//   ....[91]....
        /*0464*/ 	.word	0x0000bbe0


	//   ....[92]....
        /*0468*/ 	.word	0x0000bf60


	//   ....[93]....
        /*046c*/ 	.word	0x0000c420


	//   ....[94]....
        /*0470*/ 	.word	0x0000c510


	//   ....[95]....
        /*0474*/ 	.word	0x0000c5b0


	//   ....[96]....
        /*0478*/ 	.word	0x0000c610


	//   ....[97]....
        /*047c*/ 	.word	0x0000c6e0


	//   ....[98]....
        /*0480*/ 	.word	0x0000c750


	//   ....[99]....
        /*0484*/ 	.word	0x0000c820


	//   ....[100]....
        /*0488*/ 	.word	0x0000c8a0


	//   ....[101]....
        /*048c*/ 	.word	0x0000c970


	//   ....[102]....
        /*0490*/ 	.word	0x0000c9f0


	//   ....[103]....
        /*0494*/ 	.word	0x0000cad0


	//   ....[104]....
        /*0498*/ 	.word	0x0000cb50


	//   ....[105]....
        /*049c*/ 	.word	0x0000cc10


	//   ....[106]....
        /*04a0*/ 	.word	0x0000cca0


	//   ....[107]....
        /*04a4*/ 	.word	0x0000cd00


	//   ....[108]....
        /*04a8*/ 	.word	0x0000cda0


	//   ....[109]....
        /*04ac*/ 	.word	0x0000ce70


	//   ....[110]....
        /*04b0*/ 	.word	0x0000cef0


	//   ....[111]....
        /*04b4*/ 	.word	0x0000cfc0


	//   ....[112]....
        /*04b8*/ 	.word	0x0000d040


	//   ....[113]....
        /*04bc*/ 	.word	0x0000d110


	//   ....[114]....
        /*04c0*/ 	.word	0x0000d190


	//   ....[115]....
        /*04c4*/ 	.word	0x0000d260


	//   ....[116]....
        /*04c8*/ 	.word	0x0000d2e0


	//   ....[117]....
        /*04cc*/ 	.word	0x0000d3b0


	//   ....[118]....
        /*04d0*/ 	.word	0x0000d430


	//   ....[119]....
        /*04d4*/ 	.word	0x0000d500


	//   ....[120]....
        /*04d8*/ 	.word	0x0000d570


	//   ....[121]....
        /*04dc*/ 	.word	0x0000d630


	//   ....[122]....
        /*04e0*/ 	.word	0x0000d770


	//   ....[123]....
        /*04e4*/ 	.word	0x0000d840


	//   ....[124]....
        /*04e8*/ 	.word	0x0000d8a0


	//   ....[125]....
        /*04ec*/ 	.word	0x0000d960


	//   ....[126]....
        /*04f0*/ 	.word	0x0000d9c0


	//   ....[127]....
        /*04f4*/ 	.word	0x0000da80


	//   ....[128]....
        /*04f8*/ 	.word	0x0000dae0


	//   ....[129]....
        /*04fc*/ 	.word	0x0000dbb0


	//   ....[130]....
        /*0500*/ 	.word	0x0000dc10


	//   ....[131]....
        /*0504*/ 	.word	0x0000dce0


	//   ....[132]....
        /*0508*/ 	.word	0x0000dd40


	//   ....[133]....
        /*050c*/ 	.word	0x0000de20


	//   ....[134]....
        /*0510*/ 	.word	0x0000df00


	//   ....[135]....
        /*0514*/ 	.word	0x0000dfa0


	//   ....[136]....
        /*0518*/ 	.word	0x0000e000


	//   ....[137]....
        /*051c*/ 	.word	0x0000e0c0


	//   ....[138]....
        /*0520*/ 	.word	0x0000e180


	//   ....[139]....
        /*0524*/ 	.word	0x0000e240


	//   ....[140]....
        /*0528*/ 	.word	0x0000e300


	//   ....[141]....
        /*052c*/ 	.word	0x0000e3c0


	//   ....[142]....
        /*0530*/ 	.word	0x0000e480


	//   ....[143]....
        /*0534*/ 	.word	0x0000e540


	//   ....[144]....
        /*0538*/ 	.word	0x0000e600


	//   ....[145]....
        /*053c*/ 	.word	0x0000e6c0


	//   ....[146]....
        /*0540*/ 	.word	0x0000e800


	//   ....[147]....
        /*0544*/ 	.word	0x0000e8a0


	//   ....[148]....
        /*0548*/ 	.word	0x0000e970


	//   ....[149]....
        /*054c*/ 	.word	0x0000ea60


	//   ....[150]....
        /*0550*/ 	.word	0x0000ead0


	//   ....[151]....
        /*0554*/ 	.word	0x0000ebc0


	//   ....[152]....
        /*0558*/ 	.word	0x0000ec30


	//   ....[153]....
        /*055c*/ 	.word	0x0000ed30


	//   ....[154]....
        /*0560*/ 	.word	0x0000edb0


	//   ....[155]....
        /*0564*/ 	.word	0x0000eea0


	//   ....[156]....
        /*0568*/ 	.word	0x0000ef10


	//   ....[157]....
        /*056c*/ 	.word	0x0000efe0


	//   ....[158]....
        /*0570*/ 	.word	0x0000f0f0


	//----- nvinfo : EIATTR_REG_RECONFIG
	.align		4
.L_85:
        /*0574*/ 	.byte	0x01, 0x54
	.zero		2


	//----- nvinfo : EIATTR_SYSCALL_OFFSETS
	.align		4
        /*0578*/ 	.byte	0x04, 0x46
        /*057a*/ 	.short	(.L_87 - .L_86)


	//   ....[0]....
.L_86:
        /*057c*/ 	.word	0x00001310


	//   ....[1]....
        /*0580*/ 	.word	0x00008de0


	//   ....[2]....
        /*0584*/ 	.word	0x00008f20


	//   ....[3]....
        /*0588*/ 	.word	0x00009010


	//   ....[4]....
        /*058c*/ 	.word	0x00009e70


	//----- nvinfo : EIATTR_MBARRIER_INSTR_OFFSETS
	.align		4
.L_87:
        /*0590*/ 	.byte	0x04, 0x39
        /*0592*/ 	.short	(.L_89 - .L_88)


	//   ....[0]....
.L_88:
        /*0594*/ 	.word	0x00000180
        /*0598*/ 	.word	0x000000ff
        /*059c*/ 	.word	0x00030800
        /*05a0*/ 	.short	0x0100
        /*05a2*/ 	.byte	0x08
	.zero		1


	//   ....[1]....
        /*05a4*/ 	.word	0x00000190
        /*05a8*/ 	.word	0x000000ff
        /*05ac*/ 	.word	0x00030820
        /*05b0*/ 	.short	0x0100
        /*05b2*/ 	.byte	0x08
	.zero		1


	//   ....[2]....
        /*05b4*/ 	.word	0x00000280
        /*05b8*/ 	.word	0x000000ff
        /*05bc*/ 	.word	0x00030830
        /*05c0*/ 	.short	0x0100
        /*05c2*/ 	.byte	0x08
	.zero		1


	//   ....[3]....
        /*05c4*/ 	.word	0x00000290
        /*05c8*/ 	.word	0x000000ff
        /*05cc*/ 	.word	0x00030840
        /*05d0*/ 	.short	0x0100
        /*05d2*/ 	.byte	0x08
	.zero		1


	//   ....[4]....
        /*05d4*/ 	.word	0x000002a0
        /*05d8*/ 	.word	0x000000ff
        /*05dc*/ 	.word	0x00030838
        /*05e0*/ 	.short	0x0100
        /*05e2*/ 	.byte	0x08
	.zero		1


	//   ....[5]....
        /*05e4*/ 	.word	0x000002b0
        /*05e8*/ 	.word	0x000000ff
        /*05ec*/ 	.word	0x00030848
        /*05f0*/ 	.short	0x0100
        /*05f2*/ 	.byte	0x08
	.zero		1


	//   ....[6]....
        /*05f4*/ 	.word	0x000003e0
        /*05f8*/ 	.word	0x000000ff
        /*05fc*/ 	.word	0x00030850
        /*0600*/ 	.short	0x0100
        /*0602*/ 	.byte	0x08
	.zero		1


	//   ....[7]....
        /*0604*/ 	.word	0x000003f0
        /*0608*/ 	.word	0x000000ff
        /*060c*/ 	.word	0x00030860
        /*0610*/ 	.short	0x0100
        /*0612*/ 	.byte	0x08
	.zero		1


	//   ....[8]....
        /*0614*/ 	.word	0x00000400
        /*0618*/ 	.word	0x000000ff
        /*061c*/ 	.word	0x00030858
        /*0620*/ 	.short	0x0100
        /*0622*/ 	.byte	0x08
	.zero		1


	//   ....[9]....
        /*0624*/ 	.word	0x00000410
        /*0628*/ 	.word	0x000000ff
        /*062c*/ 	.word	0x00030868
        /*0630*/ 	.short	0x0100
        /*0632*/ 	.byte	0x08
	.zero		1


	//   ....[10]....
        /*0634*/ 	.word	0x00000500
        /*0638*/ 	.word	0x000000ff
        /*063c*/ 	.word	0x00030870
        /*0640*/ 	.short	0x0100
        /*0642*/ 	.byte	0x06
	.zero		1


	//   ....[11]....
        /*0644*/ 	.word	0x00000510
        /*0648*/ 	.word	0x000000ff
        /*064c*/ 	.word	0x00030880
        /*0650*/ 	.short	0x0100
        /*0652*/ 	.byte	0x06
	.zero		1


	//   ....[12]....
        /*0654*/ 	.word	0x00000520
        /*0658*/ 	.word	0x000000ff
        /*065c*/ 	.word	0x00030878
        /*0660*/ 	.short	0x0100
        /*0662*/ 	.byte	0x06
	.zero		1


	//   ....[13]....
        /*0664*/ 	.word	0x00000530
        /*0668*/ 	.word	0x000000ff
        /*066c*/ 	.word	0x00030888
        /*0670*/ 	.short	0x0100
        /*0672*/ 	.byte	0x06
	.zero		1


	//   ....[14]....
        /*0674*/ 	.word	0x00000660
        /*0678*/ 	.word	0x000000ff
        /*067c*/ 	.word	0x00030890
        /*0680*/ 	.short	0x0100
        /*0682*/ 	.byte	0x08
	.zero		1


	//   ....[15]....
        /*0684*/ 	.word	0x00000670
        /*0688*/ 	.word	0x000000ff
        /*068c*/ 	.word	0x000308a0
        /*0690*/ 	.short	0x0100
        /*0692*/ 	.byte	0x08
	.zero		1


	//   ....[16]....
        /*0694*/ 	.word	0x00000680
        /*0698*/ 	.word	0x000000ff
        /*069c*/ 	.word	0x00030898
        /*06a0*/ 	.short	0x0100
        /*06a2*/ 	.byte	0x08
	.zero		1


	//   ....[17]....
        /*06a4*/ 	.word	0x00000690
        /*06a8*/ 	.word	0x000000ff
        /*06ac*/ 	.word	0x000308a8
        /*06b0*/ 	.short	0x0100
        /*06b2*/ 	.byte	0x08
	.zero		1


	//   ....[18]....
        /*06b4*/ 	.word	0x000007d0
        /*06b8*/ 	.word	0x000000ff
        /*06bc*/ 	.word	0x000308b0
        /*06c0*/ 	.short	0x0100
        /*06c2*/ 	.byte	0x08
	.zero		1


	//   ....[19]....
        /*06c4*/ 	.word	0x000007e0
        /*06c8*/ 	.word	0x000000ff
        /*06cc*/ 	.word	0x000308c0
        /*06d0*/ 	.short	0x0100
        /*06d2*/ 	.byte	0x08
	.zero		1


	//   ....[20]....
        /*06d4*/ 	.word	0x000007f0
        /*06d8*/ 	.word	0x000000ff
        /*06dc*/ 	.word	0x000308b8
        /*06e0*/ 	.short	0x0100
        /*06e2*/ 	.byte	0x08
	.zero		1


	//   ....[21]....
        /*06e4*/ 	.word	0x00000800
        /*06e8*/ 	.word	0x000000ff
        /*06ec*/ 	.word	0x000308c8
        /*06f0*/ 	.short	0x0100
        /*06f2*/ 	.byte	0x08
	.zero		1


	//   ....[22]....
        /*06f4*/ 	.word	0x00001330
        /*06f8*/ 	.word	0x000000ff
        /*06fc*/ 	.word	0x00030800
        /*0700*/ 	.short	0x010a
        /*0702*/ 	.byte	0x26
	.zero		1


	//   ....[23]....
        /*0704*/ 	.word	0x000013c0
        /*0708*/ 	.word	0x000000ff
        /*070c*/ 	.word	0x00030830
        /*0710*/ 	.short	0x010a
        /*0712*/ 	.byte	0x26
	.zero		1


	//   ....[24]....
        /*0714*/ 	.word	0x00001420
        /*0718*/ 	.word	0x000000ff
        /*071c*/ 	.word	0x00030830
        /*0720*/ 	.short	0x010a
        /*0722*/ 	.byte	0x26
	.zero		1


	//   ....[25]....
        /*0724*/ 	.word	0x00002510
        /*0728*/ 	.word	0x000000ff
        /*072c*/ 	.word	0x00000000
        /*0730*/ 	.short	0x0101
        /*0732*/ 	.byte	0x04
	.zero		1


	//   ....[26]....
        /*0734*/ 	.word	0x00003930
        /*0738*/ 	.word	0x000000ff
        /*073c*/ 	.word	0x00030830
        /*0740*/ 	.short	0x010a
        /*0742*/ 	.byte	0x3d
	.zero		1


	//   ....[27]....
        /*0744*/ 	.word	0x00003970
        /*0748*/ 	.word	0x000000ff
        /*074c*/ 	.word	0x00030830
        /*0750*/ 	.short	0x010a
        /*0752*/ 	.byte	0x3d
	.zero		1


	//   ....[28]....
        /*0754*/ 	.word	0x000043d0
        /*0758*/ 	.word	0x000000ff
        /*075c*/ 	.word	0x00030850
        /*0760*/ 	.short	0x010a
        /*0762*/ 	.byte	0x04
	.zero		1


	//   ....[29]....
        /*0764*/ 	.word	0x00004410
        /*0768*/ 	.word	0x000000ff
        /*076c*/ 	.word	0x00030850
        /*0770*/ 	.short	0x010a
        /*0772*/ 	.byte	0x04
	.zero		1


	//   ....[30]....
        /*0774*/ 	.word	0x000047c0
        /*0778*/ 	.word	0x000000ff
        /*077c*/ 	.word	0x00000000
        /*0780*/ 	.short	0x0101
        /*0782*/ 	.byte	0x3d
	.zero		1


	//   ....[31]....
        /*0784*/ 	.word	0x00005540
        /*0788*/ 	.word	0x000000ff
        /*078c*/ 	.word	0x00000000
        /*0790*/ 	.short	0x0101
        /*0792*/ 	.byte	0x04
	.zero		1


	//   ....[32]....
        /*0794*/ 	.word	0x00005c90
        /*0798*/ 	.word	0x000000ff
        /*079c*/ 	.word	0x00030850
        /*07a0*/ 	.short	0x010a
        /*07a2*/ 	.byte	0x05
	.zero		1


	//   ....[33]....
        /*07a4*/ 	.word	0x00005cd0
        /*07a8*/ 	.word	0x000000ff
        /*07ac*/ 	.word	0x00030850
        /*07b0*/ 	.short	0x010a
        /*07b2*/ 	.byte	0x05
	.zero		1


	//   ....[34]....
        /*07b4*/ 	.word	0x000062f0
        /*07b8*/ 	.word	0x000000ff
        /*07bc*/ 	.word	0x00000000
        /*07c0*/ 	.short	0x0101
        /*07c2*/ 	.byte	0x04
	.zero		1


	//   ....[35]....
        /*07c4*/ 	.word	0x00006ff0
        /*07c8*/ 	.word	0x000000ff
        /*07cc*/ 	.word	0x00000000
        /*07d0*/ 	.short	0x0101
        /*07d2*/ 	.byte	0x04
	.zero		1


	//   ....[36]....
        /*07d4*/ 	.word	0x00009640
        /*07d8*/ 	.word	0x000000ff
        /*07dc*/ 	.word	0x00030840
        /*07e0*/ 	.short	0x010a
        /*07e2*/ 	.byte	0x2c
	.zero		1


	//   ....[37]....
        /*07e4*/ 	.word	0x00009c30
        /*07e8*/ 	.word	0x000000ff
        /*07ec*/ 	.word	0x00030830
        /*07f0*/ 	.short	0x0107
        /*07f2*/ 	.byte	0x2c
	.zero		1


	//   ....[38]....
        /*07f4*/ 	.word	0x00009ca0
        /*07f8*/ 	.word	0x000000ff
        /*07fc*/ 	.word	0x00030830
        /*0800*/ 	.short	0x0101
        /*0802*/ 	.byte	0x2c
	.zero		1


	//   ....[39]....
        /*0804*/ 	.word	0x0000a620
        /*0808*/ 	.word	0x000000ff
        /*080c*/ 	.word	0x00030800
        /*0810*/ 	.short	0x0107
        /*0812*/ 	.byte	0x2c
	.zero		1


	//   ....[40]....
        /*0814*/ 	.word	0x0000a680
        /*0818*/ 	.word	0x000000ff
        /*081c*/ 	.word	0x00030800
        /*0820*/ 	.short	0x0101
        /*0822*/ 	.byte	0x2c
	.zero		1


	//   ....[41]....
        /*0824*/ 	.word	0x0000a690
        /*0828*/ 	.word	0x000000ff
        /*082c*/ 	.word	0x00030820
        /*0830*/ 	.short	0x010a
        /*0832*/ 	.byte	0x2c
	.zero		1


	//   ....[42]....
        /*0834*/ 	.word	0x0000aa80
        /*0838*/ 	.word	0x00000013
        /*083c*/ 	.word	0x00030840
        /*0840*/ 	.short	0x010a
        /*0842*/ 	.byte	0x3f
	.zero		1


	//   ....[43]....
        /*0844*/ 	.word	0x0000afc0
        /*0848*/ 	.word	0x00000013
        /*084c*/ 	.word	0x00030830
        /*0850*/ 	.short	0x0107
        /*0852*/ 	.byte	0x3f
	.zero		1


	//   ....[44]....
        /*0854*/ 	.word	0x0000b070
        /*0858*/ 	.word	0x00000013
        /*085c*/ 	.word	0x00030830
        /*0860*/ 	.short	0x0101
        /*0862*/ 	.byte	0x3f
	.zero		1


	//   ....[45]....
        /*0864*/ 	.word	0x0000b0d0
        /*0868*/ 	.word	0x00000006
        /*086c*/ 	.word	0x00030860
        /*0870*/ 	.short	0x010a
        /*0872*/ 	.byte	0x3f
	.zero		1


	//   ....[46]....
        /*0874*/ 	.word	0x0000b580
        /*0878*/ 	.word	0x00000006
        /*087c*/ 	.word	0x00030850
        /*0880*/ 	.short	0x0107
        /*0882*/ 	.byte	0x3f
	.zero		1


	//   ....[47]....
        /*0884*/ 	.word	0x0000b6d0
        /*0888*/ 	.word	0x00000006
        /*088c*/ 	.word	0x00030850
        /*0890*/ 	.short	0x0101
        /*0892*/ 	.byte	0x3f
	.zero		1


	//   ....[48]....
        /*0894*/ 	.word	0x0000b870
        /*0898*/ 	.word	0x00000000
        /*089c*/ 	.word	0x00030860
        /*08a0*/ 	.short	0x010a
        /*08a2*/ 	.byte	0x3f
	.zero		1


	//   ....[49]....
        /*08a4*/ 	.word	0x0000bda0
        /*08a8*/ 	.word	0x00000000
        /*08ac*/ 	.word	0x00030850
        /*08b0*/ 	.short	0x0107
        /*08b2*/ 	.byte	0x3f
	.zero		1


	//   ....[50]....
        /*08b4*/ 	.word	0x0000be50
        /*08b8*/ 	.word	0x00000000
        /*08bc*/ 	.word	0x00030850
        /*08c0*/ 	.short	0x0101
        /*08c2*/ 	.byte	0x3f
	.zero		1


	//   ....[51]....
        /*08c4*/ 	.word	0x0000bef0
        /*08c8*/ 	.word	0x00000007
        /*08cc*/ 	.word	0x00030820
        /*08d0*/ 	.short	0x010a
        /*08d2*/ 	.byte	0x3f
	.zero		1


	//   ....[52]....
        /*08d4*/ 	.word	0x0000c070
        /*08d8*/ 	.word	0x00000005
        /*08dc*/ 	.word	0x00030840
        /*08e0*/ 	.short	0x010a
        /*08e2*/ 	.byte	0x3f
	.zero		1


	//   ....[53]....
        /*08e4*/ 	.word	0x0000c110
        /*08e8*/ 	.word	0x00000007
        /*08ec*/ 	.word	0x00030840
        /*08f0*/ 	.short	0x010a
        /*08f2*/ 	.byte	0x3f
	.zero		1


	//   ....[54]....
        /*08f4*/ 	.word	0x0000c150
        /*08f8*/ 	.word	0x00000005
        /*08fc*/ 	.word	0x00030860
        /*0900*/ 	.short	0x010a
        /*0902*/ 	.byte	0x3f
	.zero		1


	//   ....[55]....
        /*0904*/ 	.word	0x0000c190
        /*0908*/ 	.word	0x00000007
        /*090c*/ 	.word	0x00030860
        /*0910*/ 	.short	0x010a
        /*0912*/ 	.byte	0x3f
	.zero		1


	//   ....[56]....
        /*0914*/ 	.word	0x0000c200
        /*0918*/ 	.word	0x00000003
        /*091c*/ 	.word	0x00030800
        /*0920*/ 	.short	0x010a
        /*0922*/ 	.byte	0x3f
	.zero		1


	//   ....[57]....
        /*0924*/ 	.word	0x0000c260
        /*0928*/ 	.word	0x00000003
        /*092c*/ 	.word	0x00030830
        /*0930*/ 	.short	0x010a
        /*0932*/ 	.byte	0x3f
	.zero		1


	//   ....[58]....
        /*0934*/ 	.word	0x0000c2c0
        /*0938*/ 	.word	0x00000003
        /*093c*/ 	.word	0x00030830
        /*0940*/ 	.short	0x010a
        /*0942*/ 	.byte	0x3f
	.zero		1


	//   ....[59]....
        /*0944*/ 	.word	0x0000c320
        /*0948*/ 	.word	0x00000003
        /*094c*/ 	.word	0x00030850
        /*0950*/ 	.short	0x010a
        /*0952*/ 	.byte	0x3f
	.zero		1


	//   ....[60]....
        /*0954*/ 	.word	0x0000c380
        /*0958*/ 	.word	0x00000007
        /*095c*/ 	.word	0x00030850
        /*0960*/ 	.short	0x010a
        /*0962*/ 	.byte	0x3f
	.zero		1


	//   ....[61]....
        /*0964*/ 	.word	0x0000c460
        /*0968*/ 	.word	0x00000003
        /*096c*/ 	.word	0x00030840
        /*0970*/ 	.short	0x010a
        /*0972*/ 	.byte	0x3f
	.zero		1


	//   ....[62]....
        /*0974*/ 	.word	0x0000d670
        /*0978*/ 	.word	0x00000003
        /*097c*/ 	.word	0x00030820
        /*0980*/ 	.short	0x010a
        /*0982*/ 	.byte	0x3f
	.zero		1


	//   ....[63]....
        /*0984*/ 	.word	0x0000d6c0
        /*0988*/ 	.word	0x00000013
        /*098c*/ 	.word	0x00030840
        /*0990*/ 	.short	0x010a
        /*0992*/ 	.byte	0x3f
	.zero		1


	//   ....[64]....
        /*0994*/ 	.word	0x0000de50
        /*0998*/ 	.word	0x00000006
        /*099c*/ 	.word	0x00030860
        /*09a0*/ 	.short	0x010a
        /*09a2*/ 	.byte	0x3f
	.zero		1


	//   ....[65]....
        /*09a4*/ 	.word	0x0000e750
        /*09a8*/ 	.word	0x00000000
        /*09ac*/ 	.word	0x00030860
        /*09b0*/ 	.short	0x010a
        /*09b2*/ 	.byte	0x3f
	.zero		1


	//   ....[66]....
        /*09b4*/ 	.word	0x0000f010
        /*09b8*/ 	.word	0x00000007
        /*09bc*/ 	.word	0x00030820
        /*09c0*/ 	.short	0x010a
        /*09c2*/ 	.byte	0x3f
	.zero		1


	//   ....[67]....
        /*09c4*/ 	.word	0x0000f1b0
        /*09c8*/ 	.word	0x00000005
        /*09cc*/ 	.word	0x00030840
        /*09d0*/ 	.short	0x010a
        /*09d2*/ 	.byte	0x3f
	.zero		1


	//   ....[68]....
        /*09d4*/ 	.word	0x0000f200
        /*09d8*/ 	.word	0x00000007
        /*09dc*/ 	.word	0x00030840
        /*09e0*/ 	.short	0x010a
        /*09e2*/ 	.byte	0x3f
	.zero		1


	//   ....[69]....
        /*09e4*/ 	.word	0x0000f250
        /*09e8*/ 	.word	0x00000005
        /*09ec*/ 	.word	0x00030860
        /*09f0*/ 	.short	0x010a
        /*09f2*/ 	.byte	0x3f
	.zero		1


	//----- nvinfo : EIATTR_NUM_MBARRIERS
	.align		4
.L_89:
        /*09f4*/ 	.byte	0x03, 0x38
        /*09f6*/ 	.short	0x0016


	//----- nvinfo : EIATTR_EXIT_INSTR_OFFSETS
	.align		4
        /*09f8*/ 	.byte	0x04, 0x1c
        /*09fa*/ 	.short	(.L_91 - .L_90)


	//   ....[0]....
.L_90:
        /*09fc*/ 	.word	0x0000c1e0


	//----- nvinfo : EIATTR_MAX_THREADS
	.align		4
.L_91:
        /*0a00*/ 	.byte	0x04, 0x05
        /*0a02*/ 	.short	(.L_93 - .L_92)
.L_92:
        /*0a04*/ 	.word	0x00000180
        /*0a08*/ 	.word	0x00000001
        /*0a0c*/ 	.word	0x00000001


	//----- nvinfo : EIATTR_CRS_STACK_SIZE
	.align		4
.L_93:
        /*0a10*/ 	.byte	0x04, 0x1e
        /*0a12*/ 	.short	(.L_95 - .L_94)
.L_94:
        /*0a14*/ 	.word	0x00000000


	//----- nvinfo : EIATTR_CBANK_PARAM_SIZE
	.align		4
.L_95:
        /*0a18*/ 	.byte	0x03, 0x19
        /*0a1a*/ 	.short	0x0a70


	//----- nvinfo : EIATTR_PARAM_CBANK
	.align		4
        /*0a1c*/ 	.byte	0x04, 0x0a
        /*0a1e*/ 	.short	(.L_97 - .L_96)
	.align		4
.L_96:
        /*0a20*/ 	.word	index@(.nv.constant0._ZN7cutlass13device_kernelIN5flash11enable_sm90INS1_16FlashAttnFwdSm90INS1_25CollectiveMainloopFwdSm90ILi2EN4cute5tupleIJNS5_1CILi1EEES8_S8_EEENS6_IJNS7_ILi128EEENS7_ILi96EEENS7_ILi192EEEEEELi192ENS_6half_tEfNS_4arch4Sm90ELb0ELb0ELb0ELb0ELb1ELb0ELb0ELb1ELb1ELb1ELb1ELb0EEENS1_21CollectiveEpilogueFwdINS6_IJSA_SC_SB_EEES9_SE_SG_Li256ELb0ELb1ELb1ELb0EEENS1_19SingleTileSchedulerILb0ELb1ELb1ELi128EEEEEEEEEvNT_6ParamsE)
        /*0a24*/ 	.short	0x0210
        /*0a26*/ 	.short	0x0a70


	//----- nvinfo : EIATTR_SW_WAR
	.align		4
.L_97:
        /*0a28*/ 	.byte	0x04, 0x36
        /*0a2a*/ 	.short	(.L_99 - .L_98)
.L_98:
        /*0a2c*/ 	.word	0x00000008
.L_99:


//--------------------- .nv.info._ZN7cutlass13device_kernelIN5flash11enable_sm90INS1_16FlashAttnFwdSm90INS1_25CollectiveMainloopFwdSm90ILi2EN4cute5tupleIJNS5_1CILi1EEES8_S8_EEENS6_IJNS7_ILi128EEENS7_ILi96EEENS7_ILi192EEEEEELi192ENS_6half_tEfNS_4arch4Sm90ELb0ELb0ELb0ELb1ELb1ELb0ELb0ELb1ELb1ELb1ELb1ELb0EEENS1_21CollectiveEpilogueFwdINS6_IJSA_SC_SB_EEES9_SE_SG_Li256ELb1ELb1ELb1ELb0EEENS1_36VarlenDynamicPersistentTileSchedulerILi128ELi96ELi256ELi128ELb1ELb1ELb1ELb0ELb1ELb1EEEEEEEEEvNT_6ParamsE --------------------------
	.section	.nv.info._ZN7cutlass13device_kernelIN5flash11enable_sm90INS1_16FlashAttnFwdSm90INS1_25CollectiveMainloopFwdSm90ILi2EN4cute5tupleIJNS5_1CILi1EEES8_S8_EEENS6_IJNS7_ILi128EEENS7_ILi96EEENS7_ILi192EEEEEELi192ENS_6half_tEfNS_4arch4Sm90ELb0ELb0ELb0ELb1ELb1ELb0ELb0ELb1ELb1ELb1ELb1ELb0EEENS1_21CollectiveEpilogueFwdINS6_IJSA_SC_SB_EEES9_SE_SG_Li256ELb1ELb1ELb1ELb0EEENS1_36VarlenDynamicPersistentTileSchedulerILi128ELi96ELi256ELi128ELb1ELb1ELb1ELb0ELb1ELb1EEEEEEEEEvNT_6ParamsE,"",@"SHT_CUDA_INFO"
	.sectionflags	@""
	.align	4


	//----- nvinfo : EIATTR_CUDA_API_VERSION
	.align		4
        /*0000*/ 	.byte	0x04, 0x37
        /*0002*/ 	.short	(.L_101 - .L_100)
.L_100:
        /*0004*/ 	.word	0x00000082


	//----- nvinfo : EIATTR_KPARAM_INFO
	.align		4
.L_101:
        /*0008*/ 	.byte	0x04, 0x17
        /*000a*/ 	.short	(.L_103 - .L_102)
.L_102:
        /*000c*/ 	.word	0x00000000
        /*0010*/ 	.short	0x0000
        /*0012*/ 	.short	0x0070
        /*0014*/ 	.byte	0x00, 0xf0, 0x01, 0x2a


	//----- nvinfo : EIATTR_SPARSE_MMA_MASK
	.align		4
.L_103:
        /*0018*/ 	.byte	0x03, 0x50
        /*001a*/ 	.short	0x0000


	//----- nvinfo : EIATTR_MAXREG_COUNT
	.align		4
        /*001c*/ 	.byte	0x03, 0x1b
        /*001e*/ 	.short	0x00a8


	//----- nvinfo : EIATTR_NUM_BARRIERS
	.align		4
        /*0020*/ 	.byte	0x02, 0x4c
        /*0022*/ 	.byte	0x09
	.zero		1


	//----- nvinfo : EIATTR_EXTERNS
	.align		4
        /*0024*/ 	.byte	0x04, 0x0f
        /*0026*/ 	.short	(.L_105 - .L_104)


	//   ....[0]....
	.align		4
.L_104:
        /*0028*/ 	.word	index@(__assertfail)


	//----- nvinfo : EIATTR_ANNOTATIONS
	.align		4
.L_105:
        /*002c*/ 	.byte	0x04, 0x55
        /*002e*/ 	.short	(.L_107 - .L_106)


	//   ....[0]....
.L_106:
        /*0030*/ 	.word	0x00000001
        /*0034*/ 	.byte	0xa0, 0x08, 0x00, 0x00, 0x01, 0x00, 0x00, 0x00, 0xa0, 0x09, 0x00, 0x00, 0x01, 0x00, 0x00, 0x00
        /* <DEDUP_REMOVED lines=17> */
        /*0154*/ 	.byte	0x60, 0x06, 0x01, 0x00, 0x01, 0x00, 0x00, 0x00, 0x00, 0x08, 0x01, 0x00


	//----- nvinfo : EIATTR_MERCURY_ISA_VERSION
	.align		4
.L_107:
        /*0160*/ 	.byte	0x03, 0x5f
        /*0162*/ 	.short	0x0101


	//----- nvinfo : EIATTR_UNUSED_LOAD_BYTE_OFFSET
	.align		4
        /*0164*/ 	.byte	0x04, 0x44
        /*0166*/ 	.short	(.L_109 - .L_108)


	//   ....[0]....
.L_108:
        /*0168*/ 	.word	0x00000950
        /*016c*/ 	.word	0x0000fff0


	//   ....[1]....
        /*0170*/ 	.word	0x000072e0
        /*0174*/ 	.word	0x0000fff0


	//----- nvinfo : EIATTR_INT_WARP_WIDE_INSTR_OFFSETS
	.align		4
.L_109:
        /*0178*/ 	.byte	0x04, 0x31
        /*017a*/ 	.short	(.L_111 - .L_110)


	//   ....[0]....
.L_110:
        /*017c*/ 	.word	0x000000c0


	//   ....[1]....
        /*0180*/ 	.word	0x000000d0


	//   ....[2]....
        /*0184*/ 	.word	0x00000170


	//   ....[3]....
        /*0188*/ 	.word	0x0000c480


	//   ....[4]....
        /*018c*/ 	.word	0x0000c510


	//   ....[5]....
        /*0190*/ 	.word	0x0000f2e0


	//   ....[6]....
        /*0194*/ 	.word	0x0000f370


	//----- nvinfo : EIATTR_COOP_GROUP_MASK_REGIDS
	.align		4
.L_111:
        /*0198*/ 	.byte	0x04, 0x29
        /*019a*/ 	.short	(.L_113 - .L_112)


	//   ....[0]....
.L_112:
        /*019c*/ 	.word	0xffffffff


	//   ....[1]....
        /*01a0*/ 	.word	0xffffffff


	//   ....[2]....
        /*01a4*/ 	.word	0xffffffff


	//   ....[3]....
        /*01a8*/ 	.word	0xffffffff


	//   ....[4]....
        /*01ac*/ 	.word	0xffffffff


	//   ....[5]....
        /*01b0*/ 	.word	0xffffffff


	//   ....[6]....
        /*01b4*/ 	.word	0xffffffff


	//   ....[7]....
        /*01b8*/ 	.word	0xffffffff


	//   ....[8]....
        /*01bc*/ 	.word	0xffffffff


	//   ....[9]....
        /*01c0*/ 	.word	0xffffffff


	//   ....[10]....
        /*01c4*/ 	.word	0xffffffff


	//   ....[11]....
        /*01c8*/ 	.word	0xffffffff


	//   ....[12]....
        /*01cc*/ 	.word	0xffffffff


	//   ....[13]....
        /*01d0*/ 	.word	0xffffffff


	//   ....[14]....
        /*01d4*/ 	.word	0xffffffff


	//   ....[15]....
        /*01d8*/ 	.word	0xffffffff


	//   ....[16]....
        /*01dc*/ 	.word	0xffffffff


	//   ....[17]....
        /*01e0*/ 	.word	0xffffffff


	//   ....[18]....
        /*01e4*/ 	.word	0xffffffff


	//   ....[19]....
        /*01e8*/ 	.word	0xffffffff


	//   ....[20]....
        /*01ec*/ 	.word	0xffffffff


	//   ....[21]....
        /*01f0*/ 	.word	0xffffffff


	//   ....[22]....
        /*01f4*/ 	.word	0xffffffff


	//   ....[23]....
        /*01f8*/ 	.word	0xffffffff


	//   ....[24]....
        /*01fc*/ 	.word	0xffffffff


	//   ....[25]....
        /*0200*/ 	.word	0xffffffff


	//   ....[26]....
        /*0204*/ 	.word	0xffffffff


	//   ....[27]....
        /*0208*/ 	.word	0xffffffff


	//   ....[28]....
        /*020c*/ 	.word	0xffffffff


	//   ....[29]....
        /*0210*/ 	.word	0xffffffff


	//   ....[30]....
        /*0214*/ 	.word	0xffffffff


	//   ....[31]....
        /*0218*/ 	.word	0xffffffff


	//   ....[32]....
        /*021c*/ 	.word	0xffffffff


	//   ....[33]....
        /*0220*/ 	.word	0xffffffff


	//   ....[34]....
        /*0224*/ 	.word	0xffffffff


	//   ....[35]....
        /*0228*/ 	.word	0xffffffff


	//   ....[36]....
        /*022c*/ 	.word	0xffffffff


	//   ....[37]....
        /*0230*/ 	.word	0xffffffff


	//   ....[38]....
        /*0234*/ 	.word	0xffffffff


	//   ....[39]....
        /*0238*/ 	.word	0xffffffff


	//   ....[40]....
        /*023c*/ 	.word	0xffffffff


	//   ....[41]....
        /*0240*/ 	.word	0xffffffff


	//   ....[42]....
        /*0244*/ 	.word	0xffffffff


	//   ....[43]....
        /*0248*/ 	.word	0xffffffff


	//   ....[44]....
        /*024c*/ 	.word	0xffffffff


	//   ....[45]....
        /*0250*/ 	.word	0xffffffff


	//   ....[46]....
        /*0254*/ 	.word	0xffffffff


	//   ....[47]....
        /*0258*/ 	.word	0xffffffff


	//   ....[48]....
        /*025c*/ 	.word	0xffffffff


	//   ....[49]....
        /*0260*/ 	.word	0xffffffff


	//   ....[50]....
        /*0264*/ 	.word	0xffffffff


	//   ....[51]....
        /*0268*/ 	.word	0xffffffff


	//   ....[52]....
        /*026c*/ 	.word	0xffffffff


	//   ....[53]....
        /*0270*/ 	.word	0xffffffff


	//   ....[54]....
        /*0274*/ 	.word	0xffffffff


	//   ....[55]....
        /*0278*/ 	.word	0xffffffff


	//   ....[56]....
        /*027c*/ 	.word	0xffffffff


	//   ....[57]....
        /*0280*/ 	.word	0xffffffff


	//   ....[58]....
        /*0284*/ 	.word	0xffffffff


	//   ....[59]....
        /*0288*/ 	.word	0xffffffff


	//   ....[60]....
        /*028c*/ 	.word	0xffffffff


	//   ....[61]....
        /*0290*/ 	.word	0xffffffff


	//   ....[62]....
        /*0294*/ 	.word	0xffffffff


	//   ....[63]....
        /*0298*/ 	.word	0xffffffff


	//   ....[64]....
        /*029c*/ 	.word	0xffffffff


	//   ....[65]....
        /*02a0*/ 	.word	0xffffffff


	//   ....[66]....
        /*02a4*/ 	.word	0xffffffff


	//   ....[67]....
        /*02a8*/ 	.word	0xffffffff


	//   ....[68]....
        /*02ac*/ 	.word	0xffffffff


	//   ....[69]....
        /*02b0*/ 	.word	0xffffffff


	//   ....[70]....
        /*02b4*/ 	.word	0xffffffff


	//   ....[71]....
        /*02b8*/ 	.word	0xffffffff


	//   ....[72]....
        /*02bc*/ 	.word	0xffffffff


	//   ....[73]....
        /*02c0*/ 	.word	0xffffffff


	//   ....[74]....
        /*02c4*/ 	.word	0xffffffff


	//   ....[75]....
        /*02c8*/ 	.word	0xffffffff


	//   ....[76]....
        /*02cc*/ 	.word	0xffffffff


	//   ....[77]....
        /*02d0*/ 	.word	0xffffffff


	//   ....[78]....
        /*02d4*/ 	.word	0xffffffff


	//   ....[79]....
        /*02d8*/ 	.word	0xffffffff


	//   ....[80]....
        /*02dc*/ 	.word	0xffffffff


	//   ....[81]....
        /*02e0*/ 	.word	0xffffffff


	//   ....[82]....
        /*02e4*/ 	.word	0xffffffff


	//   ....[83]....
        /*02e8*/ 	.word	0xffffffff


	//   ....[84]....
        /*02ec*/ 	.word	0xffffffff


	//   ....[85]....
        /*02f0*/ 	.word	0xffffffff


	//   ....[86]....
        /*02f4*/ 	.word	0xffffffff


	//   ....[87]....
        /*02f8*/ 	.word	0xffffffff


	//   ....[88]....
        /*02fc*/ 	.word	0xffffffff


	//   ....[89]....
        /*0300*/ 	.word	0xffffffff


	//   ....[90]....
        /*0304*/ 	.word	0xffffffff


	//   ....[91]....
        /*0308*/ 	.word	0xffffffff


	//   ....[92]....
        /*030c*/ 	.word	0xffffffff


	//   ....[93]....
        /*0310*/ 	.word	0xffffffff


	//   ....[94]....
        /*0314*/ 	.word	0xffffffff


	//   ....[95]....
        /*0318*/ 	.word	0xffffffff


	//   ....[96]....
        /*031c*/ 	.word	0xffffffff


	//   ....[97]....
        /*0320*/ 	.word	0xffffffff


	//   ....[98]....
        /*0324*/ 	.word	0xffffffff


	//   ....[99]....
        /*0328*/ 	.word	0xffffffff


	//   ....[100]....
        /*032c*/ 	.word	0xffffffff


	//   ....[101]....
        /*0330*/ 	.word	0xffffffff


	//   ....[102]....
        /*0334*/ 	.word	0xffffffff


	//   ....[103]....
        /*0338*/ 	.word	0xffffffff


	//   ....[104]....
        /*033c*/ 	.word	0xffffffff


	//   ....[105]....
        /*0340*/ 	.word	0xffffffff


	//   ....[106]....
        /*0344*/ 	.word	0xffffffff


	//   ....[107]....
        /*0348*/ 	.word	0xffffffff


	//   ....[108]....
        /*034c*/ 	.word	0xffffffff


	//   ....[109]....
        /*0350*/ 	.word	0xffffffff


	//   ....[110]....
        /*0354*/ 	.word	0xffffffff


	//   ....[111]....
        /*0358*/ 	.word	0xffffffff


	//   ....[112]....
        /*035c*/ 	.word	0xffffffff


	//   ....[113]....
        /*0360*/ 	.word	0xffffffff


	//   ....[114]....
        /*0364*/ 	.word	0xffffffff


	//   ....[115]....
        /*0368*/ 	.word	0xffffffff


	//   ....[116]....
        /*036c*/ 	.word	0xffffffff


	//   ....[117]....
        /*0370*/ 	.word	0xffffffff


	//   ....[118]....
        /*0374*/ 	.word	0xffffffff


	//   ....[119]....
        /*0378*/ 	.word	0xffffffff


	//   ....[120]....
        /*037c*/ 	.word	0xffffffff


	//   ....[121]....
        /*0380*/ 	.word	0xffffffff


	//   ....[122]....
        /*0384*/ 	.word	0xffffffff


	//   ....[123]....
        /*0388*/ 	.word	0xffffffff


	//   ....[124]....
        /*038c*/ 	.word	0xffffffff


	//   ....[125]....
        /*0390*/ 	.word	0xffffffff


	//   ....[126]....
        /*0394*/ 	.word	0xffffffff


	//   ....[127]....
        /*0398*/ 	.word	0xffffffff


	//   ....[128]....
        /*039c*/ 	.word	0xffffffff


	//   ....[129]....
        /*03a0*/ 	.word	0xffffffff


	//   ....[130]....
        /*03a4*/ 	.word	0xffffffff


	//   ....[131]....
        /*03a8*/ 	.word	0xffffffff


	//   ....[132]....
        /*03ac*/ 	.word	0xffffffff


	//   ....[133]....
        /*03b0*/ 	.word	0xffffffff


	//   ....[134]....
        /*03b4*/ 	.word	0xffffffff


	//   ....[135]....
        /*03b8*/ 	.word	0xffffffff


	//   ....[136]....
        /*03bc*/ 	.word	0xffffffff


	//   ....[137]....
        /*03c0*/ 	.word	0xffffffff


	//   ....[138]....
        /*03c4*/ 	.word	0xffffffff


	//   ....[139]....
        /*03c8*/ 	.word	0xffffffff


	//   ....[140]....
        /*03cc*/ 	.word	0xffffffff


	//   ....[141]....
        /*03d0*/ 	.word	0xffffffff


	//   ....[142]....
        /*03d4*/ 	.word	0xffffffff


	//   ....[143]....
        /*03d8*/ 	.word	0x0500000f


	//   ....[144]....
        /*03dc*/ 	.word	0x0500000f


	//   ....[145]....
        /*03e0*/ 	.word	0x0500000f


	//   ....[146]....
        /*03e4*/ 	.word	0x0500000f


	//   ....[147]....
        /*03e8*/ 	.word	0x0500000f


	//   ....[148]....
        /*03ec*/ 	.word	0x0500000f


	//   ....[149]....
        /*03f0*/ 	.word	0x0500000f


	//   ....[150]....
        /*03f4*/ 	.word	0x0500000f


	//   ....[151]....
        /*03f8*/ 	.word	0x0500000f


	//   ....[152]....
        /*03fc*/ 	.word	0x0500000f


	//   ....[153]....
        /*0400*/ 	.word	0x0500000f


	//   ....[154]....
        /*0404*/ 	.word	0x0500000f


	//   ....[155]....
        /*0408*/ 	.word	0x0500000f


	//   ....[156]....
        /*040c*/ 	.word	0x0500000f


	//   ....[157]....
        /*0410*/ 	.word	0x0500000f


	//   ....[158]....
        /*0414*/ 	.word	0x0500000f


	//   ....[159]....
        /*0418*/ 	.word	0x0500000f


	//   ....[160]....
        /*041c*/ 	.word	0x0500000f


	//   ....[161]....
        /*0420*/ 	.word	0x0500000f


	//   ....[162]....
        /*0424*/ 	.word	0x0500000f


	//   ....[163]....
        /*0428*/ 	.word	0x0500000f


	//   ....[164]....
        /*042c*/ 	.word	0x0500000f


	//   ....[165]....
        /*0430*/ 	.word	0x0500000f


	//   ....[166]....
        /*0434*/ 	.word	0x0500000f


	//   ....[167]....
        /*0438*/ 	.word	0x0500000f


	//   ....[168]....
        /*043c*/ 	.word	0x0500000f


	//   ....[169]....
        /*0440*/ 	.word	0x0500000f


	//   ....[170]....
        /*0444*/ 	.word	0x0500000f


	//   ....[171]....
        /*0448*/ 	.word	0x0500000f


	//   ....[172]....
        /*044c*/ 	.word	0x0500000f


	//   ....[173]....
        /*0450*/ 	.word	0x0500000f


	//   ....[174]....
        /*0454*/ 	.word	0x0500000f


	//   ....[175]....
        /*0458*/ 	.word	0x0500000f


	//   ....[176]....
        /*045c*/ 	.word	0x0500000f


	//   ....[177]....
        /*0460*/ 	.word	0x0500000f


	//   ....[178]....
        /*0464*/ 	.word	0x0500000f


	//   ....[179]....
        /*0468*/ 	.word	0x0500000f


	//   ....[180]....
        /*046c*/ 	.word	0x0500000f


	//   ....[181]....
        /*0470*/ 	.word	0x0500000f


	//   ....[182]....
        /*0474*/ 	.word	0x0500000f


	//   ....[183]....
        /*0478*/ 	.word	0x0500000f


	//   ....[184]....
        /*047c*/ 	.word	0x0500000f


	//   ....[185]....
        /*0480*/ 	.word	0x0500000f


	//   ....[186]....
        /*0484*/ 	.word	0x0500000f


	//   ....[187]....
        /*0488*/ 	.word	0x0500000f


	//   ....[188]....
        /*048c*/ 	.word	0x0500000f


	//   ....[189]....
        /*0490*/ 	.word	0x0500000f


	//   ....[190]....
        /*0494*/ 	.word	0x0500000f


	//   ....[191]....
        /*0498*/ 	.word	0x0500000f


	//   ....[192]....
        /*049c*/ 	.word	0x0500000f


	//   ....[193]....
        /*04a0*/ 	.word	0x0500000f


	//   ....[194]....
        /*04a4*/ 	.word	0x0500000f


	//   ....[195]....
        /*04a8*/ 	.word	0x0500000f


	//   ....[196]....
        /*04ac*/ 	.word	0x0500000f


	//   ....[197]....
        /*04b0*/ 	.word	0x0500000f


	//   ....[198]....
        /*04b4*/ 	.word	0x0500000f


	//   ....[199]....
        /*04b8*/ 	.word	0x0500000f


	//   ....[200]....
        /*04bc*/ 	.word	0x0500000f


	//   ....[201]....
        /*04c0*/ 	.word	0x0500000f


	//   ....[202]....
        /*04c4*/ 	.word	0x0500000f


	//   ....[203]....
        /*04c8*/ 	.word	0x0500000f


	//   ....[204]....
        /*04cc*/ 	.word	0x0500000f


	//   ....[205]....
        /*04d0*/ 	.word	0x0500000f


	//   ....[206]....
        /*04d4*/ 	.word	0x0500000f


	//   ....[207]....
        /*04d8*/ 	.word	0x0500000f


	//   ....[208]....
        /*04dc*/ 	.word	0x0500000f


	//   ....[209]....
        /*04e0*/ 	.word	0x0500000f


	//   ....[210]....
        /*04e4*/ 	.word	0x0500000f


	//   ....[211]....
        /*04e8*/ 	.word	0x0500000f


	//   ....[212]....
        /*04ec*/ 	.word	0x0500000f


	//   ....[213]....
        /*04f0*/ 	.word	0x0500000f


	//   ....[214]....
        /*04f4*/ 	.word	0x0500000f


	//   ....[215]....
        /*04f8*/ 	.word	0x0500000f


	//   ....[216]....
        /*04fc*/ 	.word	0x0500000f


	//   ....[217]....
        /*0500*/ 	.word	0x0500000f


	//   ....[218]....
        /*0504*/ 	.word	0x0500000f


	//   ....[219]....
        /*0508*/ 	.word	0x0500000f


	//   ....[220]....
        /*050c*/ 	.word	0x0500000f


	//   ....[221]....
        /*0510*/ 	.word	0x0500000f


	//   ....[222]....
        /*0514*/ 	.word	0x0500000f


	//   ....[223]....
        /*0518*/ 	.word	0x0500000f


	//   ....[224]....
        /*051c*/ 	.word	0x0500000f


	//   ....[225]....
        /*0520*/ 	.word	0x0500000f


	//   ....[226]....
        /*0524*/ 	.word	0x0500000f


	//----- nvinfo : EIATTR_COOP_GROUP_INSTR_OFFSETS
	.align		4
.L_113:
        /*0528*/ 	.byte	0x04, 0x28
        /*052a*/ 	.short	(.L_115 - .L_114)


	//   ....[0]....
.L_114:
        /*052c*/ 	.word	0x00000070


	//   ....[1]....
        /*0530*/ 	.word	0x000000b0


	//   ....[2]....
        /*0534*/ 	.word	0x000002d0


	//   ....[3]....
        /*0538*/ 	.word	0x00000430


	//   ....[4]....
        /*053c*/ 	.word	0x00000550


	//   ....[5]....
        /*0540*/ 	.word	0x000006b0


	//   ....[6]....
        /*0544*/ 	.word	0x00001b10


	//   ....[7]....
        /*0548*/ 	.word	0x00002df0


	//   ....[8]....
        /*054c*/ 	.word	0x00002e60


	//   ....[9]....
        /*0550*/ 	.word	0x00003360


	//   ....[10]....
        /*0554*/ 	.word	0x000033e0


	//   ....[11]....
        /*0558*/ 	.word	0x000053d0


	//   ....[12]....
        /*055c*/ 	.word	0x000053e0


	//   ....[13]....
        /*0560*/ 	.word	0x00005430


	//   ....[14]....
        /*0564*/ 	.word	0x00005440


	//   ....[15]....
        /*0568*/ 	.word	0x000067d0


	//   ....[16]....
        /*056c*/ 	.word	0x00006a10


	//   ....[17]....
        /*0570*/ 	.word	0x00006a40


	//   ....[18]....
        /*0574*/ 	.word	0x00006a50


	//   ....[19]....
        /*0578*/ 	.word	0x000081b0


	//   ....[20]....
        /*057c*/ 	.word	0x000081d0


	//   ....[21]....
        /*0580*/ 	.word	0x000081e0


	//   ....[22]....
        /*0584*/ 	.word	0x00008200


	//   ....[23]....
        /*0588*/ 	.word	0x00008b20


	//   ....[24]....
        /*058c*/ 	.word	0x00008b40


	//   ....[25]....
        /*0590*/ 	.word	0x00008c70


	//   ....[26]....
        /*0594*/ 	.word	0x00008c90


	//   ....[27]....
        /*0598*/ 	.word	0x00008d90


	//   ....[28]....
        /*059c*/ 	.word	0x00008db0


	//   ....[29]....
        /*05a0*/ 	.word	0x00008ec0


	//   ....[30]....
        /*05a4*/ 	.word	0x00008ee0


	//   ....[31]....
        /*05a8*/ 	.word	0x00009350


	//   ....[32]....
        /*05ac*/ 	.word	0x00009360


	//   ....[33]....
        /*05b0*/ 	.word	0x000099f0


	//   ....[34]....
        /*05b4*/ 	.word	0x00009a00


	//   ....[35]....
        /*05b8*/ 	.word	0x0000aa90


	//   ....[36]....
        /*05bc*/ 	.word	0x0000aac0


	//   ....[37]....
        /*05c0*/ 	.word	0x0000abe0


	//   ....[38]....
        /*05c4*/ 	.word	0x0000ac00


	//   ....[39]....
        /*05c8*/ 	.word	0x0000ad00


	//   ....[40]....
        /*05cc*/ 	.word	0x0000ad20


	//   ....[41]....
        /*05d0*/ 	.word	0x0000ae30


	//   ....[42]....
        /*05d4*/ 	.word	0x0000ae50


	//   ....[43]....
        /*05d8*/ 	.word	0x0000aff0


	//   ....[44]....
        /*05dc*/ 	.word	0x0000b1e0


	//   ....[45]....
        /*05e0*/ 	.word	0x0000b210


	//   ....[46]....
        /*05e4*/ 	.word	0x0000b240


	//   ....[47]....
        /*05e8*/ 	.word	0x0000b270


	//   ....[48]....
        /*05ec*/ 	.word	0x0000b2a0


	//   ....[49]....
        /*05f0*/ 	.word	0x0000b2d0


	//   ....[50]....
        /*05f4*/ 	.word	0x0000b440


	//   ....[51]....
        /*05f8*/ 	.word	0x0000b470


	//   ....[52]....
        /*05fc*/ 	.word	0x0000b4a0


	//   ....[53]....
        /*0600*/ 	.word	0x0000b4d0


	//   ....[54]....
        /*0604*/ 	.word	0x0000b500


	//   ....[55]....
        /*0608*/ 	.word	0x0000b530


	//   ....[56]....
        /*060c*/ 	.word	0x0000b5c0


	//   ....[57]....
        /*0610*/ 	.word	0x0000b5f0


	//   ....[58]....
        /*0614*/ 	.word	0x0000b600


	//   ....[59]....
        /*0618*/ 	.word	0x0000b690


	//   ....[60]....
        /*061c*/ 	.word	0x0000d020


	//   ....[61]....
        /*0620*/ 	.word	0x0000d040


	//   ....[62]....
        /*0624*/ 	.word	0x0000d0f0


	//   ....[63]....
        /*0628*/ 	.word	0x0000d110


	//   ....[64]....
        /*062c*/ 	.word	0x0000d1b0


	//   ....[65]....
        /*0630*/ 	.word	0x0000d1d0


	//   ....[66]....
        /*0634*/ 	.word	0x0000d270


	//   ....[67]....
        /*0638*/ 	.word	0x0000d290


	//   ....[68]....
        /*063c*/ 	.word	0x0000d330


	//   ....[69]....
        /*0640*/ 	.word	0x0000d350


	//   ....[70]....
        /*0644*/ 	.word	0x0000d360


	//   ....[71]....
        /*0648*/ 	.word	0x0000d3f0


	//   ....[72]....
        /*064c*/ 	.word	0x0000daf0


	//   ....[73]....
        /*0650*/ 	.word	0x0000db20


	//   ....[74]....
        /*0654*/ 	.word	0x0000db80


	//   ....[75]....
        /*0658*/ 	.word	0x0000dbd0


	//   ....[76]....
        /*065c*/ 	.word	0x0000dc20


	//   ....[77]....
        /*0660*/ 	.word	0x0000dc80


	//   ....[78]....
        /*0664*/ 	.word	0x0000dcd0


	//   ....[79]....
        /*0668*/ 	.word	0x0000dd30


	//   ....[80]....
        /*066c*/ 	.word	0x0000dd80


	//   ....[81]....
        /*0670*/ 	.word	0x0000dde0


	//   ....[82]....
        /*0674*/ 	.word	0x0000de20


	//   ....[83]....
        /*0678*/ 	.word	0x0000de90


	//   ....[84]....
        /*067c*/ 	.word	0x0000dee0


	//   ....[85]....
        /*0680*/ 	.word	0x0000df40


	//   ....[86]....
        /*0684*/ 	.word	0x0000df60


	//   ....[87]....
        /*0688*/ 	.word	0x0000dfa0


	//   ....[88]....
        /*068c*/ 	.word	0x0000e750


	//   ....[89]....
        /*0690*/ 	.word	0x0000e790


	//   ....[90]....
        /*0694*/ 	.word	0x0000e7a0


	//   ....[91]....
        /*0698*/ 	.word	0x0000e800


	//   ....[92]....
        /*069c*/ 	.word	0x0000e810


	//   ....[93]....
        /*06a0*/ 	.word	0x0000e870


	//   ....[94]....
        /*06a4*/ 	.word	0x0000e8a0


	//   ....[95]....
        /*06a8*/ 	.word	0x0000e8e0


	//   ....[96]....
        /*06ac*/ 	.word	0x0000e910


	//   ....[97]....
        /*06b0*/ 	.word	0x0000e950


	//   ....[98]....
        /*06b4*/ 	.word	0x0000e980


	//   ....[99]....
        /*06b8*/ 	.word	0x0000e9c0


	//   ....[100]....
        /*06bc*/ 	.word	0x0000ec30


	//   ....[101]....
        /*06c0*/ 	.word	0x0000ec50


	//   ....[102]....
        /*06c4*/ 	.word	0x0000ec60


	//   ....[103]....
        /*06c8*/ 	.word	0x0000ecf0


	//   ....[104]....
        /*06cc*/ 	.word	0x0000ed00


	//   ....[105]....
        /*06d0*/ 	.word	0x0000ed90


	//   ....[106]....
        /*06d4*/ 	.word	0x0000eda0


	//   ....[107]....
        /*06d8*/ 	.word	0x0000ee30


	//   ....[108]....
        /*06dc*/ 	.word	0x0000ee40


	//   ....[109]....
        /*06e0*/ 	.word	0x0000eed0


	//   ....[110]....
        /*06e4*/ 	.word	0x0000eee0


	//   ....[111]....
        /*06e8*/ 	.word	0x0000eef0


	//   ....[112]....
        /*06ec*/ 	.word	0x0000f4b0


	//   ....[113]....
        /*06f0*/ 	.word	0x0000f4f0


	//   ....[114]....
        /*06f4*/ 	.word	0x0000f530


	//   ....[115]....
        /*06f8*/ 	.word	0x0000f560


	//   ....[116]....
        /*06fc*/ 	.word	0x0000f5f0


	//   ....[117]....
        /*0700*/ 	.word	0x0000f620


	//   ....[118]....
        /*0704*/ 	.word	0x0000f690


	//   ....[119]....
        /*0708*/ 	.word	0x0000f6c0


	//   ....[120]....
        /*070c*/ 	.word	0x0000f730


	//   ....[121]....
        /*0710*/ 	.word	0x0000f760


	//   ....[122]....
        /*0714*/ 	.word	0x0000f790


	//   ....[123]....
        /*0718*/ 	.word	0x0000f7e0


	//   ....[124]....
        /*071c*/ 	.word	0x0000fc20


	//   ....[125]....
        /*0720*/ 	.word	0x0000fc30


	//   ....[126]....
        /*0724*/ 	.word	0x0000fc70


	//   ....[127]....
        /*0728*/ 	.word	0x0000fcb0


	//   ....[128]....
        /*072c*/ 	.word	0x0000fce0


	//   ....[129]....
        /*0730*/ 	.word	0x0000fd10


	//   ....[130]....
        /*0734*/ 	.word	0x0000fd40


	//   ....[131]....
        /*0738*/ 	.word	0x0000fd70


	//   ....[132]....
        /*073c*/ 	.word	0x0000ff20


	//   ....[133]....
        /*0740*/ 	.word	0x0000ff50


	//   ....[134]....
        /*0744*/ 	.word	0x0000ff80


	//   ....[135]....
        /*0748*/ 	.word	0x0000ffb0


	//   ....[136]....
        /*074c*/ 	.word	0x0000ffe0


	//   ....[137]....
        /*0750*/ 	.word	0x00010010


	//   ....[138]....
        /*0754*/ 	.word	0x000100d0


	//   ....[139]....
        /*0758*/ 	.word	0x000100f0


	//   ....[140]....
        /*075c*/ 	.word	0x00010100


	//   ....[141]....
        /*0760*/ 	.word	0x00010160


	//   ....[142]....
        /*0764*/ 	.word	0x00010780


	//   ....[143]....
        /*0768*/ 	.word	0x00010c60


	//   ....[144]....
        /*076c*/ 	.word	0x00010d50


	//   ....[145]....
        /*0770*/ 	.word	0x00010df0


	//   ....[146]....
        /*0774*/ 	.word	0x00010e50


	//   ....[147]....
        /*0778*/ 	.word	0x00010f60


	//   ....[148]....
        /*077c*/ 	.word	0x00010fd0


	//   ....[149]....
        /*0780*/ 	.word	0x000110e0


	//   ....[150]....
        /*0784*/ 	.word	0x00011150


	//   ....[151]....
        /*0788*/ 	.word	0x00011260


	//   ....[152]....
        /*078c*/ 	.word	0x000112d0


	//   ....[153]....
        /*0790*/ 	.word	0x000113e0


	//   ....[154]....
        /*0794*/ 	.word	0x00011450


	//   ....[155]....
        /*0798*/ 	.word	0x000114f0


	//   ....[156]....
        /*079c*/ 	.word	0x00011600


	//   ....[157]....
        /*07a0*/ 	.word	0x00011670


	//   ....[158]....
        /*07a4*/ 	.word	0x000116f0


	//   ....[159]....
        /*07a8*/ 	.word	0x000117b0


	//   ....[160]....
        /*07ac*/ 	.word	0x00011830


	//   ....[161]....
        /*07b0*/ 	.word	0x00011910


	//   ....[162]....
        /*07b4*/ 	.word	0x00011990


	//   ....[163]....
        /*07b8*/ 	.word	0x00011a70


	//   ....[164]....
        /*07bc*/ 	.word	0x00011af0


	//   ....[165]....
        /*07c0*/ 	.word	0x00011bd0


	//   ....[166]....
        /*07c4*/ 	.word	0x00011c50


	//   ....[167]....
        /*07c8*/ 	.word	0x00011d30


	//   ....[168]....
        /*07cc*/ 	.word	0x00011db0


	//   ....[169]....
        /*07d0*/ 	.word	0x00011e90


	//   ....[170]....
        /*07d4*/ 	.word	0x00011f10


	//   ....[171]....
        /*07d8*/ 	.word	0x00011fd0


	//   ....[172]....
        /*07dc*/ 	.word	0x00012100


	//   ....[173]....
        /*07e0*/ 	.word	0x000121d0


	//   ....[174]....
        /*07e4*/ 	.word	0x00012240


	//   ....[175]....
        /*07e8*/ 	.word	0x00012310


	//   ....[176]....
        /*07ec*/ 	.word	0x00012370


	//   ....[177]....
        /*07f0*/ 	.word	0x00012440


	//   ....[178]....
        /*07f4*/ 	.word	0x000124a0


	//   ....[179]....
        /*07f8*/ 	.word	0x00012570


	//   ....[180]....
        /*07fc*/ 	.word	0x000125d0


	//   ....[181]....
        /*0800*/ 	.word	0x000126a0


	//   ....[182]....
        /*0804*/ 	.word	0x00012700


	//   ....[183]....
        /*0808*/ 	.word	0x000127e0


	//   ....[184]....
        /*080c*/ 	.word	0x000128d0


	//   ....[185]....
        /*0810*/ 	.word	0x00012970


	//   ....[186]....
        /*0814*/ 	.word	0x000129d0


	//   ....[187]....
        /*0818*/ 	.word	0x00012ad0


	//   ....[188]....
        /*081c*/ 	.word	0x00012b30


	//   ....[189]....
        /*0820*/ 	.word	0x00012c30


	//   ....[190]....
        /*0824*/ 	.word	0x00012c90


	//   ....[191]....
        /*0828*/ 	.word	0x00012d90


	//   ....[192]....
        /*082c*/ 	.word	0x00012df0


	//   ....[193]....
        /*0830*/ 	.word	0x00012ef0


	//   ....[194]....
        /*0834*/ 	.word	0x00012f50


	//   ....[195]....
        /*0838*/ 	.word	0x00013020


	//   ....[196]....
        /*083c*/ 	.word	0x00013160


	//   ....[197]....
        /*0840*/ 	.word	0x00013200


	//   ....[198]....
        /*0844*/ 	.word	0x000132e0


	//   ....[199]....
        /*0848*/ 	.word	0x000133b0


	//   ....[200]....
        /*084c*/ 	.word	0x00013410


	//   ....[201]....
        /*0850*/ 	.word	0x00013500


	//   ....[202]....
        /*0854*/ 	.word	0x00013560


	//   ....[203]....
        /*0858*/ 	.word	0x00013650


	//   ....[204]....
        /*085c*/ 	.word	0x000136b0


	//   ....[205]....
        /*0860*/ 	.word	0x000137a0


	//   ....[206]....
        /*0864*/ 	.word	0x00013800


	//   ....[207]....
        /*0868*/ 	.word	0x000138e0


	//   ....[208]....
        /*086c*/ 	.word	0x00013970


	//   ....[209]....
        /*0870*/ 	.word	0x00013a10


	//   ....[210]....
        /*0874*/ 	.word	0x00013b70


	//   ....[211]....
        /*0878*/ 	.word	0x00013be0


	//   ....[212]....
        /*087c*/ 	.word	0x00013c60


	//   ....[213]....
        /*0880*/ 	.word	0x00013cd0


	//   ....[214]....
        /*0884*/ 	.word	0x00013d40


	//   ....[215]....
        /*0888*/ 	.word	0x00013dc0


	//   ....[216]....
        /*088c*/ 	.word	0x00013e40


	//   ....[217]....
        /*0890*/ 	.word	0x00013ed0


	//   ....[218]....
        /*0894*/ 	.word	0x00013f40


	//   ....[219]....
        /*0898*/ 	.word	0x00013fb0


	//   ....[220]....
        /*089c*/ 	.word	0x00014020


	//   ....[221]....
        /*08a0*/ 	.word	0x000140a0


	//   ....[222]....
        /*08a4*/ 	.word	0x00014110


	//   ....[223]....
        /*08a8*/ 	.word	0x000141b0


	//   ....[224]....
        /*08ac*/ 	.word	0x00014200


	//   ....[225]....
        /*08b0*/ 	.word	0x00014290


	//   ....[226]....
        /*08b4*/ 	.word	0x000143c0


	//----- nvinfo : EIATTR_REG_RECONFIG
	.align		4
.L_115:
        /*08b8*/ 	.byte	0x01, 0x54
	.zero		2


	//----- nvinfo : EIATTR_SYSCALL_OFFSETS
	.align		4
        /*08bc*/ 	.byte	0x04, 0x46
        /*08be*/ 	.short	(.L_117 - .L_116)


	//   ....[0]....
.L_116:
        /*08c0*/ 	.word	0x00001c90


	//   ....[1]....
        /*08c4*/ 	.word	0x0000c670


	//   ....[2]....
        /*08c8*/ 	.word	0x0000c7c0


	//   ....[3]....
        /*08cc*/ 	.word	0x0000c8b0


	//   ....[4]....
        /*08d0*/ 	.word	0x0000d780


	//----- nvinfo : EIATTR_MBARRIER_INSTR_OFFSETS
	.align		4
.L_117:
        /*08d4*/ 	.byte	0x04, 0x39
        /*08d6*/ 	.short	(.L_119 - .L_118)


	//   ....[0]....
.L_118:
        /*08d8*/ 	.word	0x00000180
        /*08dc*/ 	.word	0x000000ff
        /*08e0*/ 	.word	0x00030800
        /*08e4*/ 	.short	0x0100
        /*08e6*/ 	.byte	0x08
	.zero		1


	//   ....[1]....
        /*08e8*/ 	.word	0x00000190
        /*08ec*/ 	.word	0x000000ff
        /*08f0*/ 	.word	0x00030820
        /*08f4*/ 	.short	0x0100
        /*08f6*/ 	.byte	0x08
	.zero		1


	//   ....[2]....
        /*08f8*/ 	.word	0x00000280
        /*08fc*/ 	.word	0x000000ff
        /*0900*/ 	.word	0x00030830
        /*0904*/ 	.short	0x0100
        /*0906*/ 	.byte	0x08
	.zero		1


	//   ....[3]....
        /*0908*/ 	.word	0x00000290
        /*090c*/ 	.word	0x000000ff
        /*0910*/ 	.word	0x00030840
        /*0914*/ 	.short	0x0100
        /*0916*/ 	.byte	0x08
	.zero		1


	//   ....[4]....
        /*0918*/ 	.word	0x000002a0
        /*091c*/ 	.word	0x000000ff
        /*0920*/ 	.word	0x00030838
        /*0924*/ 	.short	0x0100
        /*0926*/ 	.byte	0x08
	.zero		1


	//   ....[5]....
        /*0928*/ 	.word	0x000002b0
        /*092c*/ 	.word	0x000000ff
        /*0930*/ 	.word	0x00030848
        /*0934*/ 	.short	0x0100
        /*0936*/ 	.byte	0x08
	.zero		1


	//   ....[6]....
        /*0938*/ 	.word	0x000003e0
        /*093c*/ 	.word	0x000000ff
        /*0940*/ 	.word	0x00030850
        /*0944*/ 	.short	0x0100
        /*0946*/ 	.byte	0x08
	.zero		1


	//   ....[7]....
        /*0948*/ 	.word	0x000003f0
        /*094c*/ 	.word	0x000000ff
        /*0950*/ 	.word	0x00030860
        /*0954*/ 	.short	0x0100
        /*0956*/ 	.byte	0x08
	.zero		1


	//   ....[8]....
        /*0958*/ 	.word	0x00000400
        /*095c*/ 	.word	0x000000ff
        /*0960*/ 	.word	0x00030858
        /*0964*/ 	.short	0x0100
        /*0966*/ 	.byte	0x08
	.zero		1


	//   ....[9]....
        /*0968*/ 	.word	0x00000410
        /*096c*/ 	.word	0x000000ff
        /*0970*/ 	.word	0x00030868
        /*0974*/ 	.short	0x0100
        /*0976*/ 	.byte	0x08
	.zero		1


	//   ....[10]....
        /*0978*/ 	.word	0x00000500
        /*097c*/ 	.word	0x000000ff
        /*0980*/ 	.word	0x00030870
        /*0984*/ 	.short	0x0100
        /*0986*/ 	.byte	0x06
	.zero		1


	//   ....[11]....
        /*0988*/ 	.word	0x00000510
        /*098c*/ 	.word	0x000000ff
        /*0990*/ 	.word	0x00030880
        /*0994*/ 	.short	0x0100
        /*0996*/ 	.byte	0x06
	.zero		1


	//   ....[12]....
        /*0998*/ 	.word	0x00000520
        /*099c*/ 	.word	0x000000ff
        /*09a0*/ 	.word	0x00030878
        /*09a4*/ 	.short	0x0100
        /*09a6*/ 	.byte	0x06
	.zero		1


	//   ....[13]....
        /*09a8*/ 	.word	0x00000530
        /*09ac*/ 	.word	0x000000ff
        /*09b0*/ 	.word	0x00030888
        /*09b4*/ 	.short	0x0100
        /*09b6*/ 	.byte	0x06
	.zero		1


	//   ....[14]....
        /*09b8*/ 	.word	0x00000660
        /*09bc*/ 	.word	0x000000ff
        /*09c0*/ 	.word	0x00030890
        /*09c4*/ 	.short	0x0100
        /*09c6*/ 	.byte	0x08
	.zero		1


	//   ....[15]....
        /*09c8*/ 	.word	0x00000670
        /*09cc*/ 	.word	0x000000ff
        /*09d0*/ 	.word	0x000308a0
        /*09d4*/ 	.short	0x0100
        /*09d6*/ 	.byte	0x08
	.zero		1


	//   ....[16]....
        /*09d8*/ 	.word	0x00000680
        /*09dc*/ 	.word	0x000000ff
        /*09e0*/ 	.word	0x00030898
        /*09e4*/ 	.short	0x0100
        /*09e6*/ 	.byte	0x08
	.zero		1


	//   ....[17]....
        /*09e8*/ 	.word	0x00000690
        /*09ec*/ 	.word	0x000000ff
        /*09f0*/ 	.word	0x000308a8
        /*09f4*/ 	.short	0x0100
        /*09f6*/ 	.byte	0x08
	.zero		1


	//   ....[18]....
        /*09f8*/ 	.word	0x000007d0
        /*09fc*/ 	.word	0x000000ff
        /*0a00*/ 	.word	0x000308b0
        /*0a04*/ 	.short	0x0100
        /*0a06*/ 	.byte	0x08
	.zero		1


	//   ....[19]....
        /*0a08*/ 	.word	0x000007e0
        /*0a0c*/ 	.word	0x000000ff
        /*0a10*/ 	.word	0x000308c0
        /*0a14*/ 	.short	0x0100
        /*0a16*/ 	.byte	0x08
	.zero		1


	//   ....[20]....
        /*0a18*/ 	.word	0x000007f0
        /*0a1c*/ 	.word	0x000000ff
        /*0a20*/ 	.word	0x000308b8
        /*0a24*/ 	.short	0x0100
        /*0a26*/ 	.byte	0x08
	.zero		1


	//   ....[21]....
        /*0a28*/ 	.word	0x00000800
        /*0a2c*/ 	.word	0x000000ff
        /*0a30*/ 	.word	0x000308c8
        /*0a34*/ 	.short	0x0100
        /*0a36*/ 	.byte	0x08
	.zero		1


	//   ....[22]....
        /*0a38*/ 	.word	0x00001d50
        /*0a3c*/ 	.word	0x00000004
        /*0a40*/ 	.word	0x00030800
        /*0a44*/ 	.short	0x010a
        /*0a46*/ 	.byte	0x3f
	.zero		1


	//   ....[23]....
        /*0a48*/ 	.word	0x00001e00
        /*0a4c*/ 	.word	0x00000000
        /*0a50*/ 	.word	0x00030830
        /*0a54*/ 	.short	0x010a
        /*0a56*/ 	.byte	0x3f
	.zero		1


	//   ....[24]....
        /*0a58*/ 	.word	0x00001e50
        /*0a5c*/ 	.word	0x00000000
        /*0a60*/ 	.word	0x00030830
        /*0a64*/ 	.short	0x010a
        /*0a66*/ 	.byte	0x3f
	.zero		1


	//   ....[25]....
        /*0a68*/ 	.word	0x00002590
        /*0a6c*/ 	.word	0x00000000
        /*0a70*/ 	.word	0x00000000
        /*0a74*/ 	.short	0x0101
        /*0a76*/ 	.byte	0x3f
	.zero		1


	//   ....[26]....
        /*0a78*/ 	.word	0x000042a0
        /*0a7c*/ 	.word	0x000000ff
        /*0a80*/ 	.word	0x00030830
        /*0a84*/ 	.short	0x010a
        /*0a86*/ 	.byte	0x08
	.zero		1


	//   ....[27]....
        /*0a88*/ 	.word	0x000042e0
        /*0a8c*/ 	.word	0x000000ff
        /*0a90*/ 	.word	0x00030830
        /*0a94*/ 	.short	0x010a
        /*0a96*/ 	.byte	0x08
	.zero		1


	//   ....[28]....
        /*0a98*/ 	.word	0x00004df0
        /*0a9c*/ 	.word	0x000000ff
        /*0aa0*/ 	.word	0x00030850
        /*0aa4*/ 	.short	0x010a
        /*0aa6*/ 	.byte	0x09
	.zero		1


	//   ....[29]....
        /*0aa8*/ 	.word	0x00004e30
        /*0aac*/ 	.word	0x000000ff
        /*0ab0*/ 	.word	0x00030850
        /*0ab4*/ 	.short	0x010a
        /*0ab6*/ 	.byte	0x09
	.zero		1


	//   ....[30]....
        /*0ab8*/ 	.word	0x00005400
        /*0abc*/ 	.word	0x000000ff
        /*0ac0*/ 	.word	0x00000000
        /*0ac4*/ 	.short	0x0101
        /*0ac6*/ 	.byte	0x08
	.zero		1


	//   ....[31]....
        /*0ac8*/ 	.word	0x00005f40
        /*0acc*/ 	.word	0x000000ff
        /*0ad0*/ 	.word	0x00000000
        /*0ad4*/ 	.short	0x0101
        /*0ad6*/ 	.byte	0x09
	.zero		1


	//   ....[32]....
        /*0ad8*/ 	.word	0x000066c0
        /*0adc*/ 	.word	0x0000000d
        /*0ae0*/ 	.word	0x00030850
        /*0ae4*/ 	.short	0x010a
        /*0ae6*/ 	.byte	0x3f
	.zero		1


	//   ....[33]....
        /*0ae8*/ 	.word	0x00006750
        /*0aec*/ 	.word	0x0000000d
        /*0af0*/ 	.word	0x00030850
        /*0af4*/ 	.short	0x010a
        /*0af6*/ 	.byte	0x3f
	.zero		1


	//   ....[34]....
        /*0af8*/ 	.word	0x00006c70
        /*0afc*/ 	.word	0x00000002
        /*0b00*/ 	.word	0x00000000
        /*0b04*/ 	.short	0x0101
        /*0b06*/ 	.byte	0x3f
	.zero		1


	//   ....[35]....
        /*0b08*/ 	.word	0x00008b00
        /*0b0c*/ 	.word	0x000000ff
        /*0b10*/ 	.word	0x00000000
        /*0b14*/ 	.short	0x0101
        /*0b16*/ 	.byte	0x08
	.zero		1


	//   ....[36]....
        /*0b18*/ 	.word	0x000091b0
        /*0b1c*/ 	.word	0x000000ff
        /*0b20*/ 	.word	0x00000000
        /*0b24*/ 	.short	0x0101
        /*0b26*/ 	.byte	0x08
	.zero		1


	//   ....[37]....
        /*0b28*/ 	.word	0x0000ce30
        /*0b2c*/ 	.word	0x00000007
        /*0b30*/ 	.word	0x00030840
        /*0b34*/ 	.short	0x010a
        /*0b36*/ 	.byte	0x3f
	.zero		1


	//   ....[38]....
        /*0b38*/ 	.word	0x0000d4b0
        /*0b3c*/ 	.word	0x00000007
        /*0b40*/ 	.word	0x00030830
        /*0b44*/ 	.short	0x0107
        /*0b46*/ 	.byte	0x3f
	.zero		1


	//   ....[39]....
        /*0b48*/ 	.word	0x0000d580
        /*0b4c*/ 	.word	0x00000007
        /*0b50*/ 	.word	0x00030830
        /*0b54*/ 	.short	0x0101
        /*0b56*/ 	.byte	0x3f
	.zero		1


	//   ....[40]....
        /*0b58*/ 	.word	0x0000e0b0
        /*0b5c*/ 	.word	0x00000016
        /*0b60*/ 	.word	0x00030800
        /*0b64*/ 	.short	0x0107
        /*0b66*/ 	.byte	0x3f
	.zero		1


	//   ....[41]....
        /*0b68*/ 	.word	0x0000e1d0
        /*0b6c*/ 	.word	0x00000016
        /*0b70*/ 	.word	0x00030800
        /*0b74*/ 	.short	0x0101
        /*0b76*/ 	.byte	0x3f
	.zero		1


	//   ....[42]....
        /*0b78*/ 	.word	0x0000e1f0
        /*0b7c*/ 	.word	0x00000016
        /*0b80*/ 	.word	0x00030820
        /*0b84*/ 	.short	0x010a
        /*0b86*/ 	.byte	0x3f
	.zero		1


	//   ....[43]....
        /*0b88*/ 	.word	0x0000e5b0
        /*0b8c*/ 	.word	0x00000006
        /*0b90*/ 	.word	0x00030840
        /*0b94*/ 	.short	0x010a
        /*0b96*/ 	.byte	0x3f
	.zero		1


	//   ....[44]....
        /*0b98*/ 	.word	0x0000ea70
        /*0b9c*/ 	.word	0x00000006
        /*0ba0*/ 	.word	0x00030830
        /*0ba4*/ 	.short	0x0107
        /*0ba6*/ 	.byte	0x3f
	.zero		1


	//   ....[45]....
        /*0ba8*/ 	.word	0x0000eb20
        /*0bac*/ 	.word	0x00000006
        /*0bb0*/ 	.word	0x00030830
        /*0bb4*/ 	.short	0x0101
        /*0bb6*/ 	.byte	0x3f
	.zero		1


	//   ....[46]....
        /*0bb8*/ 	.word	0x0000eb90
        /*0bbc*/ 	.word	0x00000006
        /*0bc0*/ 	.word	0x00030860
        /*0bc4*/ 	.short	0x010a
        /*0bc6*/ 	.byte	0x3f
	.zero		1


	//   ....[47]....
        /*0bc8*/ 	.word	0x0000f0e0
        /*0bcc*/ 	.word	0x00000006
        /*0bd0*/ 	.word	0x00030850
        /*0bd4*/ 	.short	0x0107
        /*0bd6*/ 	.byte	0x3f
	.zero		1


	//   ....[48]....
        /*0bd8*/ 	.word	0x0000f200
        /*0bdc*/ 	.word	0x00000006
        /*0be0*/ 	.word	0x00030850
        /*0be4*/ 	.short	0x0101
        /*0be6*/ 	.byte	0x3f
	.zero		1


	//   ....[49]....
        /*0be8*/ 	.word	0x0000f410
        /*0bec*/ 	.word	0x00000000
        /*0bf0*/ 	.word	0x00030860
        /*0bf4*/ 	.short	0x010a
        /*0bf6*/ 	.byte	0x3f
	.zero		1


	//   ....[50]....
        /*0bf8*/ 	.word	0x0000f910
        /*0bfc*/ 	.word	0x00000000
        /*0c00*/ 	.word	0x00030850
        /*0c04*/ 	.short	0x0107
        /*0c06*/ 	.byte	0x3f
	.zero		1


	//   ....[51]....
        /*0c08*/ 	.word	0x0000f9c0
        /*0c0c*/ 	.word	0x00000000
        /*0c10*/ 	.word	0x00030850
        /*0c14*/ 	.short	0x0101
        /*0c16*/ 	.byte	0x3f
	.zero		1


	//   ....[52]....
        /*0c18*/ 	.word	0x00010700
        /*0c1c*/ 	.word	0x00000004
        /*0c20*/ 	.word	0x00030820
        /*0c24*/ 	.short	0x010a
        /*0c26*/ 	.byte	0x3f
	.zero		1


	//   ....[53]....
        /*0c28*/ 	.word	0x000108a0
        /*0c2c*/ 	.word	0x00000005
        /*0c30*/ 	.word	0x00030840
        /*0c34*/ 	.short	0x010a
        /*0c36*/ 	.byte	0x3f
	.zero		1


	//   ....[54]....
        /*0c38*/ 	.word	0x00010940
        /*0c3c*/ 	.word	0x0000001b
        /*0c40*/ 	.word	0x00030840
        /*0c44*/ 	.short	0x010a
        /*0c46*/ 	.byte	0x3f
	.zero		1


	//   ....[55]....
        /*0c48*/ 	.word	0x00010980
        /*0c4c*/ 	.word	0x00000005
        /*0c50*/ 	.word	0x00030860
        /*0c54*/ 	.short	0x010a
        /*0c56*/ 	.byte	0x3f
	.zero		1


	//   ....[56]....
        /*0c58*/ 	.word	0x000109c0
        /*0c5c*/ 	.word	0x0000001b
        /*0c60*/ 	.word	0x00030860
        /*0c64*/ 	.short	0x010a
        /*0c66*/ 	.byte	0x3f
	.zero		1


	//   ....[57]....
        /*0c68*/ 	.word	0x00010a20
        /*0c6c*/ 	.word	0x00000004
        /*0c70*/ 	.word	0x00030800
        /*0c74*/ 	.short	0x010a
        /*0c76*/ 	.byte	0x3f
	.zero		1


	//   ....[58]....
        /*0c78*/ 	.word	0x00010a70
        /*0c7c*/ 	.word	0x00000000
        /*0c80*/ 	.word	0x00030830
        /*0c84*/ 	.short	0x010a
        /*0c86*/ 	.byte	0x3f
	.zero		1


	//   ....[59]....
        /*0c88*/ 	.word	0x00010ad0
        /*0c8c*/ 	.word	0x00000003
        /*0c90*/ 	.word	0x00030830
        /*0c94*/ 	.short	0x010a
        /*0c96*/ 	.byte	0x3f
	.zero		1


	//   ....[60]....
        /*0c98*/ 	.word	0x00010b30
        /*0c9c*/ 	.word	0x00000002
        /*0ca0*/ 	.word	0x00030850
        /*0ca4*/ 	.short	0x010a
        /*0ca6*/ 	.byte	0x3f
	.zero		1


	//   ....[61]....
        /*0ca8*/ 	.word	0x00010b80
        /*0cac*/ 	.word	0x0000000d
        /*0cb0*/ 	.word	0x00030850
        /*0cb4*/ 	.short	0x010a
        /*0cb6*/ 	.byte	0x3f
	.zero		1


	//   ....[62]....
        /*0cb8*/ 	.word	0x00010ca0
        /*0cbc*/ 	.word	0x00000007
        /*0cc0*/ 	.word	0x00030840
        /*0cc4*/ 	.short	0x010a
        /*0cc6*/ 	.byte	0x3f
	.zero		1


	//   ....[63]....
        /*0cc8*/ 	.word	0x00012000
        /*0ccc*/ 	.word	0x00000016
        /*0cd0*/ 	.word	0x00030820
        /*0cd4*/ 	.short	0x010a
        /*0cd6*/ 	.byte	0x3f
	.zero		1


	//   ....[64]....
        /*0cd8*/ 	.word	0x00012050
        /*0cdc*/ 	.word	0x00000006
        /*0ce0*/ 	.word	0x00030840
        /*0ce4*/ 	.short	0x010a
        /*0ce6*/ 	.byte	0x3f
	.zero		1


	//   ....[65]....
        /*0ce8*/ 	.word	0x00012820
        /*0cec*/ 	.word	0x00000006
        /*0cf0*/ 	.word	0x00030860
        /*0cf4*/ 	.short	0x010a
        /*0cf6*/ 	.byte	0x3f
	.zero		1


	//   ....[66]....
        /*0cf8*/ 	.word	0x000130b0
        /*0cfc*/ 	.word	0x00000000
        /*0d00*/ 	.word	0x00030860
        /*0d04*/ 	.short	0x010a
        /*0d06*/ 	.byte	0x3f
	.zero		1


	//   ....[67]....
        /*0d08*/ 	.word	0x000142e0
        /*0d0c*/ 	.word	0x00000004
        /*0d10*/ 	.word	0x00030820
        /*0d14*/ 	.short	0x010a
        /*0d16*/ 	.byte	0x3f
	.zero		1


	//   ....[68]....
        /*0d18*/ 	.word	0x00014480
        /*0d1c*/ 	.word	0x00000005
        /*0d20*/ 	.word	0x00030840
        /*0d24*/ 	.short	0x010a
        /*0d26*/ 	.byte	0x3f
	.zero		1


	//   ....[69]....
        /*0d28*/ 	.word	0x000144d0
        /*0d2c*/ 	.word	0x0000001b
        /*0d30*/ 	.word	0x00030840
        /*0d34*/ 	.short	0x010a
        /*0d36*/ 	.byte	0x3f
	.zero		1


	//   ....[70]....
        /*0d38*/ 	.word	0x00014520
        /*0d3c*/ 	.word	0x00000005
        /*0d40*/ 	.word	0x00030860
        /*0d44*/ 	.short	0x010a
        /*0d46*/ 	.byte	0x3f
	.zero		1


	//----- nvinfo : EIATTR_NUM_MBARRIERS
	.align		4
.L_119:
        /*0d48*/ 	.byte	0x03, 0x38
        /*0d4a*/ 	.short	0x0016


	//----- nvinfo : EIATTR_EXIT_INSTR_OFFSETS
	.align		4
        /*0d4c*/ 	.byte	0x04, 0x1c
        /*0d4e*/ 	.short	(.L_121 - .L_120)


	//   ....[0]....
.L_120:
        /*0d50*/ 	.word	0x00000990


	//   ....[1]....
        /*0d54*/ 	.word	0x0000af90


	//   ....[2]....
        /*0d58*/ 	.word	0x00010a10


	//----- nvinfo : EIATTR_MAX_THREADS
	.align		4
.L_121:
        /*0d5c*/ 	.byte	0x04, 0x05
        /*0d5e*/ 	.short	(.L_123 - .L_122)
.L_122:
        /*0d60*/ 	.word	0x00000180
        /*0d64*/ 	.word	0x00000001
        /*0d68*/ 	.word	0x00000001


	//----- nvinfo : EIATTR_CRS_STACK_SIZE
	.align		4
.L_123:
        /*0d6c*/ 	.byte	0x04, 0x1e
        /*0d6e*/ 	.short	(.L_125 - .L_124)
.L_124:
        /*0d70*/ 	.word	0x00000000


	//----- nvinfo : EIATTR_CBANK_PARAM_SIZE
	.align		4
.L_125:
        /*0d74*/ 	.byte	0x03, 0x19
        /*0d76*/ 	.short	0x0af0


	//----- nvinfo : EIATTR_PARAM_CBANK
	.align		4
        /*0d78*/ 	.byte	0x04, 0x0a
        /*0d7a*/ 	.short	(.L_127 - .L_126)
	.align		4
.L_126:
        /*0d7c*/ 	.word	index@(.nv.constant0._ZN7cutlass13device_kernelIN5flash11enable_sm90INS1_16FlashAttnFwdSm90INS1_25CollectiveMainloopFwdSm90ILi2EN4cute5tupleIJNS5_1CILi1EEES8_S8_EEENS6_IJNS7_ILi128EEENS7_ILi96EEENS7_ILi192EEEEEELi192ENS_6half_tEfNS_4arch4Sm90ELb0ELb0ELb0ELb1ELb1ELb0ELb0ELb1ELb1ELb1ELb1ELb0EEENS1_21CollectiveEpilogueFwdINS6_IJSA_SC_SB_EEES9_SE_SG_Li256ELb1ELb1ELb1ELb0EEENS1_36VarlenDynamicPersistentTileSchedulerILi128ELi96ELi256ELi128ELb1ELb1ELb1ELb0ELb1ELb1EEEEEEEEEvNT_6ParamsE)
        /*0d80*/ 	.short	0x0210
        /*0d82*/ 	.short	0x0af0


	//----- nvinfo : EIATTR_SW_WAR
	.align		4
.L_127:
        /*0d84*/ 	.byte	0x04, 0x36
        /*0d86*/ 	.short	(.L_129 - .L_128)
.L_128:
        /*0d88*/ 	.word	0x00000008
.L_129:


//--------------------- .nv.info._ZN7cutlass13device_kernelIN5flash11enable_sm90INS1_16FlashAttnFwdSm90INS1_25CollectiveMainloopFwdSm90ILi2EN4cute5tupleIJNS5_1CILi1EEES8_S8_EEENS6_IJNS7_ILi128EEENS7_ILi96EEENS7_ILi192EEEEEELi192ENS_6half_tEfNS_4arch4Sm90ELb0ELb0ELb0ELb1ELb1ELb1ELb0ELb1ELb1ELb1ELb1ELb0EEENS1_21CollectiveEpilogueFwdINS6_IJSA_SC_SB_EEES9_SE_SG_Li256ELb1ELb1ELb1ELb0EEENS1_36VarlenDynamicPersistentTileSchedulerILi128ELi96ELi256ELi128ELb1ELb1ELb1ELb0ELb1ELb1EEEEEEEEEvNT_6ParamsE --------------------------
	.section	.nv.info._ZN7cutlass13device_kernelIN5flash11enable_sm90INS1_16FlashAttnFwdSm90INS1_25CollectiveMainloopFwdSm90ILi2EN4cute5tupleIJNS5_1CILi1EEES8_S8_EEENS6_IJNS7_ILi128EEENS7_ILi96EEENS7_ILi192EEEEEELi192ENS_6half_tEfNS_4arch4Sm90ELb0ELb0ELb0ELb1ELb1ELb1ELb0ELb1ELb1ELb1ELb1ELb0EEENS1_21CollectiveEpilogueFwdINS6_IJSA_SC_SB_EEES9_SE_SG_Li256ELb1ELb1ELb1ELb0EEENS1_36VarlenDynamicPersistentTileSchedulerILi128ELi96ELi256ELi128ELb1ELb1ELb1ELb0ELb1ELb1EEEEEEEEEvNT_6ParamsE,"",@"SHT_CUDA_INFO"
	.sectionflags	@""
	.align	4


	//----- nvinfo : EIATTR_CUDA_API_VERSION
	.align		4
        /*0000*/ 	.byte	0x04, 0x37
        /*0002*/ 	.short	(.L_131 - .L_130)
.L_130:
        /*0004*/ 	.word	0x00000082


	//----- nvinfo : EIATTR_KPARAM_INFO
	.align		4
.L_131:
        /*0008*/ 	.byte	0x04, 0x17
        /*000a*/ 	.short	(.L_133 - .L_132)
.L_132:
        /*000c*/ 	.word	0x00000000
        /*0010*/ 	.short	0x0000
        /*0012*/ 	.short	0x0070
        /*0014*/ 	.byte	0x00, 0xf0, 0x01, 0x2a


	//----- nvinfo : EIATTR_SPARSE_MMA_MASK
	.align		4
.L_133:
        /*0018*/ 	.byte	0x03, 0x50
        /*001a*/ 	.short	0x0000


	//----- nvinfo : EIATTR_MAXREG_COUNT
	.align		4
        /*001c*/ 	.byte	0x03, 0x1b
        /*001e*/ 	.short	0x00a8


	//----- nvinfo : EIATTR_NUM_BARRIERS
	.align		4
        /*0020*/ 	.byte	0x02, 0x4c
        /*0022*/ 	.byte	0x10
	.zero		1


	//----- nvinfo : EIATTR_EXTERNS
	.align		4
        /*0024*/ 	.byte	0x04, 0x0f
        /*0026*/ 	.short	(.L_135 - .L_134)


	//   ....[0]....
	.align		4
.L_134:
        /*0028*/ 	.word	index@(__assertfail)


	//----- nvinfo : EIATTR_ANNOTATIONS
	.align		4
.L_135:
        /*002c*/ 	.byte	0x04, 0x55
        /*002e*/ 	.short	(.L_137 - .L_136)


	//   ....[0]....
.L_136:
        /* <DEDUP_REMOVED lines=101> */


	//----- nvinfo : EIATTR_MERCURY_ISA_VERSION
	.align		4
.L_137:
        /*0670*/ 	.byte	0x03, 0x5f
        /*0672*/ 	.short	0x0101


	//----- nvinfo : EIATTR_UNUSED_LOAD_BYTE_OFFSET
	.align		4
        /*0674*/ 	.byte	0x04, 0x44
        /*0676*/ 	.short	(.L_139 - .L_138)


	//   ....[0]....
.L_138:
        /*0678*/ 	.word	0x00000a30
        /*067c*/ 	.word	0x0000fff0


	//   ....[1]....
        /*0680*/ 	.word	0x000170f0
        /*0684*/ 	.word	0x0000fff0


	//----- nvinfo : EIATTR_INT_WARP_WIDE_INSTR_OFFSETS
	.align		4
.L_139:
        /*0688*/ 	.byte	0x04, 0x31
        /*068a*/ 	.short	(.L_141 - .L_140)


	//   ....[0]....
.L_140:
        /*068c*/ 	.word	0x00000130


	//   ....[1]....
        /*0690*/ 	.word	0x00000170


	//   ....[2]....
        /*0694*/ 	.word	0x000001e0


	//   ....[3]....
        /*0698*/ 	.word	0x0001da50


	//   ....[4]....
        /*069c*/ 	.word	0x0001dae0


	//   ....[5]....
        /*06a0*/ 	.word	0x00020970


	//   ....[6]....
        /*06a4*/ 	.word	0x00020a00


	//----- nvinfo : EIATTR_COOP_GROUP_MASK_REGIDS
	.align		4
.L_141:
        /*06a8*/ 	.byte	0x04, 0x29
        /*06aa*/ 	.short	(.L_143 - .L_142)


	//   ....[0]....
.L_142:
        /*06ac*/ 	.word	0xffffffff


	//   ....[1]....
        /*06b0*/ 	.word	0xffffffff


	//   ....[2]....
        /*06b4*/ 	.word	0xffffffff


	//   ....[3]....
        /*06b8*/ 	.word	0xffffffff


	//   ....[4]....
        /*06bc*/ 	.word	0xffffffff


	//   ....[5]....
        /*06c0*/ 	.word	0xffffffff


	//   ....[6]....
        /*06c4*/ 	.word	0xffffffff


	//   ....[7]....
        /*06c8*/ 	.word	0xffffffff


	//   ....[8]....
        /*06cc*/ 	.word	0xffffffff


	//   ....[9]....
        /*06d0*/ 	.word	0xffffffff


	//   ....[10]....
        /*06d4*/ 	.word	0xffffffff


	//   ....[11]....
        /*06d8*/ 	.word	0xffffffff


	//   ....[12]....
        /*06dc*/ 	.word	0xffffffff


	//   ....[13]....
        /*06e0*/ 	.word	0xffffffff


	//   ....[14]....
        /*06e4*/ 	.word	0xffffffff


	//   ....[15]....
        /*06e8*/ 	.word	0xffffffff


	//   ....[16]....
        /*06ec*/ 	.word	0xffffffff


	//   ....[17]....
        /*06f0*/ 	.word	0xffffffff


	//   ....[18]....
        /*06f4*/ 	.word	0xffffffff


	//   ....[19]....
        /*06f8*/ 	.word	0xffffffff


	//   ....[20]....
        /*06fc*/ 	.word	0xffffffff


	//   ....[21]....
        /*0700*/ 	.word	0xffffffff


	//   ....[22]....
        /*0704*/ 	.word	0xffffffff


	//   ....[23]....
        /*0708*/ 	.word	0xffffffff


	//   ....[24]....
        /*070c*/ 	.word	0xffffffff


	//   ....[25]....
        /*0710*/ 	.word	0xffffffff


	//   ....[26]....
        /*0714*/ 	.word	0xffffffff


	//   ....[27]....
        /*0718*/ 	.word	0xffffffff


	//   ....[28]....
        /*071c*/ 	.word	0xffffffff


	//   ....[29]....
        /*0720*/ 	.word	0xffffffff


	//   ....[30]....
        /*0724*/ 	.word	0xffffffff


	//   ....[31]....
        /*0728*/ 	.word	0xffffffff


	//   ....[32]....
        /*072c*/ 	.word	0xffffffff


	//   ....[33]....
        /*0730*/ 	.word	0xffffffff


	//   ....[34]....
        /*0734*/ 	.word	0xffffffff


	//   ....[35]....
        /*0738*/ 	.word	0xffffffff


	//   ....[36]....
        /*073c*/ 	.word	0xffffffff


	//   ....[37]....
        /*0740*/ 	.word	0xffffffff


	//   ....[38]....
        /*0744*/ 	.word	0xffffffff


	//   ....[39]....
        /*0748*/ 	.word	0xffffffff


	//   ....[40]....
        /*074c*/ 	.word	0xffffffff


	//   ....[41]....
        /*0750*/ 	.word	0xffffffff


	//   ....[42]....
        /*0754*/ 	.word	0xffffffff


	//   ....[43]....
        /*0758*/ 	.word	0xffffffff


	//   ....[44]....
        /*075c*/ 	.word	0xffffffff


	//   ....[45]....
        /*0760*/ 	.word	0xffffffff


	//   ....[46]....
        /*0764*/ 	.word	0xffffffff


	//   ....[47]....
        /*0768*/ 	.word	0xffffffff


	//   ....[48]....
        /*076c*/ 	.word	0xffffffff


	//   ....[49]....
        /*0770*/ 	.word	0xffffffff


	//   ....[50]....
        /*0774*/ 	.word	0xffffffff


	//   ....[51]....
        /*0778*/ 	.word	0xffffffff


	//   ....[52]....
        /*077c*/ 	.word	0xffffffff


	//   ....[53]....
        /*0780*/ 	.word	0xffffffff


	//   ....[54]....
        /*0784*/ 	.word	0xffffffff


	//   ....[55]....
        /*0788*/ 	.word	0xffffffff


	//   ....[56]....
        /*078c*/ 	.word	0xffffffff


	//   ....[57]....
        /*0790*/ 	.word	0xffffffff


	//   ....[58]....
        /*0794*/ 	.word	0xffffffff


	//   ....[59]....
        /*0798*/ 	.word	0xffffffff


	//   ....[60]....
        /*079c*/ 	.word	0xffffffff


	//   ....[61]....
        /*07a0*/ 	.word	0xffffffff


	//   ....[62]....
        /*07a4*/ 	.word	0xffffffff


	//   ....[63]....
        /*07a8*/ 	.word	0xffffffff


	//   ....[64]....
        /*07ac*/ 	.word	0xffffffff


	//   ....[65]....
        /*07b0*/ 	.word	0xffffffff


	//   ....[66]....
        /*07b4*/ 	.word	0xffffffff


	//   ....[67]....
        /*07b8*/ 	.word	0xffffffff


	//   ....[68]....
        /*07bc*/ 	.word	0xffffffff


	//   ....[69]....
        /*07c0*/ 	.word	0xffffffff


	//   ....[70]....
        /*07c4*/ 	.word	0xffffffff


	//   ....[71]....
        /*07c8*/ 	.word	0xffffffff


	//   ....[72]....
        /*07cc*/ 	.word	0xffffffff


	//   ....[73]....
        /*07d0*/ 	.word	0xffffffff


	//   ....[74]....
        /*07d4*/ 	.word	0xffffffff


	//   ....[75]....
        /*07d8*/ 	.word	0xffffffff


	//   ....[76]....
        /*07dc*/ 	.word	0xffffffff


	//   ....[77]....
        /*07e0*/ 	.word	0xffffffff


	//   ....[78]....
        /*07e4*/ 	.word	0xffffffff


	//   ....[79]....
        /*07e8*/ 	.word	0xffffffff


	//   ....[80]....
        /*07ec*/ 	.word	0xffffffff


	//   ....[81]....
        /*07f0*/ 	.word	0xffffffff


	//   ....[82]....
        /*07f4*/ 	.word	0xffffffff


	//   ....[83]....
        /*07f8*/ 	.word	0xffffffff


	//   ....[84]....
        /*07fc*/ 	.word	0xffffffff


	//   ....[85]....
        /*0800*/ 	.word	0xffffffff


	//   ....[86]....
        /*0804*/ 	.word	0xffffffff


	//   ....[87]....
        /*0808*/ 	.word	0xffffffff


	//   ....[88]....
        /*080c*/ 	.word	0xffffffff


	//   ....[89]....
        /*0810*/ 	.word	0xffffffff


	//   ....[90]....
        /*0814*/ 	.word	0xffffffff


	//   ....[91]....
        /*0818*/ 	.word	0xffffffff


	//   ....[92]....
        /*081c*/ 	.word	0xffffffff


	//   ....[93]....
        /*0820*/ 	.word	0xffffffff


	//   ....[94]....
        /*0824*/ 	.word	0xffffffff


	//   ....[95]....
        /*0828*/ 	.word	0xffffffff


	//   ....[96]....
        /*082c*/ 	.word	0xffffffff


	//   ....[97]....
        /*0830*/ 	.word	0xffffffff


	//   ....[98]....
        /*0834*/ 	.word	0xffffffff


	//   ....[99]....
        /*0838*/ 	.word	0xffffffff


	//   ....[100]....
        /*083c*/ 	.word	0xffffffff


	//   ....[101]....
        /*0840*/ 	.word	0xffffffff


	//   ....[102]....
        /*0844*/ 	.word	0xffffffff


	//   ....[103]....
        /*0848*/ 	.word	0xffffffff


	//   ....[104]....
        /*084c*/ 	.word	0xffffffff


	//   ....[105]....
        /*0850*/ 	.word	0xffffffff


	//   ....[106]....
        /*0854*/ 	.word	0xffffffff


	//   ....[107]....
        /*0858*/ 	.word	0xffffffff


	//   ....[108]....
        /*085c*/ 	.word	0xffffffff


	//   ....[109]....
        /*0860*/ 	.word	0xffffffff


	//   ....[110]....
        /*0864*/ 	.word	0xffffffff


	//   ....[111]....
        /*0868*/ 	.word	0xffffffff


	//   ....[112]....
        /*086c*/ 	.word	0xffffffff


	//   ....[113]....
        /*0870*/ 	.word	0xffffffff


	//   ....[114]....
        /*0874*/ 	.word	0xffffffff


	//   ....[115]....
        /*0878*/ 	.word	0xffffffff


	//   ....[116]....
        /*087c*/ 	.word	0xffffffff


	//   ....[117]....
        /*0880*/ 	.word	0xffffffff


	//   ....[118]....
        /*0884*/ 	.word	0xffffffff


	//   ....[119]....
        /*0888*/ 	.word	0xffffffff


	//   ....[120]....
        /*088c*/ 	.word	0xffffffff


	//   ....[121]....
        /*0890*/ 	.word	0xffffffff


	//   ....[122]....
        /*0894*/ 	.word	0xffffffff


	//   ....[123]....
        /*0898*/ 	.word	0xffffffff


	//   ....[124]....
        /*089c*/ 	.word	0xffffffff


	//   ....[125]....
        /*08a0*/ 	.word	0xffffffff


	//   ....[126]....
        /*08a4*/ 	.word	0xffffffff


	//   ....[127]....
        /*08a8*/ 	.word	0xffffffff


	//   ....[128]....
        /*08ac*/ 	.word	0xffffffff


	//   ....[129]....
        /*08b0*/ 	.word	0xffffffff


	//   ....[130]....
        /*08b4*/ 	.word	0xffffffff


	//   ....[131]....
        /*08b8*/ 	.word	0xffffffff


	//   ....[132]....
        /*08bc*/ 	.word	0xffffffff


	//   ....[133]....
        /*08c0*/ 	.word	0xffffffff


	//   ....[134]....
        /*08c4*/ 	.word	0xffffffff


	//   ....[135]....
        /*08c8*/ 	.word	0xffffffff


	//   ....[136]....
        /*08cc*/ 	.word	0xffffffff


	//   ....[137]....
        /*08d0*/ 	.word	0xffffffff


	//   ....[138]....
        /*08d4*/ 	.word	0xffffffff


	//   ....[139]....
        /*08d8*/ 	.word	0xffffffff


	//   ....[140]....
        /*08dc*/ 	.word	0xffffffff


	//   ....[141]....
        /*08e0*/ 	.word	0xffffffff


	//   ....[142]....
        /*08e4*/ 	.word	0xffffffff


	//   ....[143]....
        /*08e8*/ 	.word	0xffffffff


	//   ....[144]....
        /*08ec*/ 	.word	0xffffffff


	//   ....[145]....
        /*08f0*/ 	.word	0xffffffff


	//   ....[146]....
        /*08f4*/ 	.word	0xffffffff


	//   ....[147]....
        /*08f8*/ 	.word	0xffffffff


	//   ....[148]....
        /*08fc*/ 	.word	0xffffffff


	//   ....[149]....
        /*0900*/ 	.word	0xffffffff


	//   ....[150]....
        /*0904*/ 	.word	0xffffffff


	//   ....[151]....
        /*0908*/ 	.word	0xffffffff


	//   ....[152]....
        /*090c*/ 	.word	0xffffffff


	//   ....[153]....
        /*0910*/ 	.word	0xffffffff


	//   ....[154]....
        /*0914*/ 	.word	0xffffffff


	//   ....[155]....
        /*0918*/ 	.word	0xffffffff


	//   ....[156]....
        /*091c*/ 	.word	0xffffffff


	//   ....[157]....
        /*0920*/ 	.word	0xffffffff


	//   ....[158]....
        /*0924*/ 	.word	0xffffffff


	//   ....[159]....
        /*0928*/ 	.word	0xffffffff


	//   ....[160]....
        /*092c*/ 	.word	0xffffffff


	//   ....[161]....
        /*0930*/ 	.word	0xffffffff


	//   ....[162]....
        /*0934*/ 	.word	0xffffffff


	//   ....[163]....
        /*0938*/ 	.word	0xffffffff


	//   ....[164]....
        /*093c*/ 	.word	0xffffffff


	//   ....[165]....
        /*0940*/ 	.word	0xffffffff


	//   ....[166]....
        /*0944*/ 	.word	0xffffffff


	//   ....[167]....
        /*0948*/ 	.word	0xffffffff


	//   ....[168]....
        /*094c*/ 	.word	0xffffffff


	//   ....[169]....
        /*0950*/ 	.word	0x0500000f


	//   ....[170]....
        /*0954*/ 	.word	0x0500000f


	//   ....[171]....
        /*0958*/ 	.word	0x0500000f


	//   ....[172]....
        /*095c*/ 	.word	0x0500000f


	//   ....[173]....
        /*0960*/ 	.word	0x0500000f


	//   ....[174]....
        /*0964*/ 	.word	0x0500000f


	//   ....[175]....
        /*0968*/ 	.word	0x0500000f


	//   ....[176]....
        /*096c*/ 	.word	0x0500000f


	//   ....[177]....
        /*0970*/ 	.word	0x0500000f


	//   ....[178]....
        /*0974*/ 	.word	0x0500000f


	//   ....[179]....
        /*0978*/ 	.word	0x0500000f


	//   ....[180]....
        /*097c*/ 	.word	0x0500000f


	//   ....[181]....
        /*0980*/ 	.word	0x0500000f


	//   ....[182]....
        /*0984*/ 	.word	0x0500000f


	//   ....[183]....
        /*0988*/ 	.word	0x0500000f


	//   ....[184]....
        /*098c*/ 	.word	0x0500000f


	//   ....[185]....
        /*0990*/ 	.word	0x0500000f


	//   ....[186]....
        /*0994*/ 	.word	0x0500000f


	//   ....[187]....
        /*0998*/ 	.word	0x0500000f


	//   ....[188]....
        /*099c*/ 	.word	0x0500000f


	//   ....[189]....
        /*09a0*/ 	.word	0x0500000f


	//   ....[190]....
        /*09a4*/ 	.word	0x0500000f


	//   ....[191]....
        /*09a8*/ 	.word	0x0500000f


	//   ....[192]....
        /*09ac*/ 	.word	0x0500000f


	//   ....[193]....
        /*09b0*/ 	.word	0x0500000f


	//   ....[194]....
        /*09b4*/ 	.word	0x0500000f


	//   ....[195]....
        /*09b8*/ 	.word	0x0500000f


	//   ....[196]....
        /*09bc*/ 	.word	0x0500000f


	//   ....[197]....
        /*09c0*/ 	.word	0x0500000f


	//   ....[198]....
        /*09c4*/ 	.word	0x0500000f


	//   ....[199]....
        /*09c8*/ 	.word	0x0500000f


	//   ....[200]....
        /*09cc*/ 	.word	0x0500000f


	//   ....[201]....
        /*09d0*/ 	.word	0x0500000f


	//   ....[202]....
        /*09d4*/ 	.word	0x0500000f


	//   ....[203]....
        /*09d8*/ 	.word	0x0500000f


	//   ....[204]....
        /*09dc*/ 	.word	0x0500000f


	//   ....[205]....
        /*09e0*/ 	.word	0x0500000f


	//   ....[206]....
        /*09e4*/ 	.word	0x0500000f


	//   ....[207]....
        /*09e8*/ 	.word	0x0500000f


	//   ....[208]....
        /*09ec*/ 	.word	0x0500000f


	//   ....[209]....
        /*09f0*/ 	.word	0x0500000f


	//   ....[210]....
        /*09f4*/ 	.word	0x0500000f


	//   ....[211]....
        /*09f8*/ 	.word	0x0500000f


	//   ....[212]....
        /*09fc*/ 	.word	0x0500000f


	//   ....[213]....
        /*0a00*/ 	.word	0x0500000f


	//   ....[214]....
        /*0a04*/ 	.word	0x0500000f


	//   ....[215]....
        /*0a08*/ 	.word	0x0500000f


	//   ....[216]....
        /*0a0c*/ 	.word	0x0500000f


	//   ....[217]....
        /*0a10*/ 	.word	0x0500000f


	//   ....[218]....
        /*0a14*/ 	.word	0x0500000f


	//   ....[219]....
        /*0a18*/ 	.word	0x0500000f


	//   ....[220]....
        /*0a1c*/ 	.word	0x0500000f


	//   ....[221]....
        /*0a20*/ 	.word	0x0500000f


	//   ....[222]....
        /*0a24*/ 	.word	0x0500000f


	//   ....[223]....
        /*0a28*/ 	.word	0x0500000f


	//   ....[224]....
        /*0a2c*/ 	.word	0x0500000f


	//   ....[225]....
        /*0a30*/ 	.word	0x0500000f


	//   ....[226]....
        /*0a34*/ 	.word	0x0500000f


	//   ....[227]....
        /*0a38*/ 	.word	0x0500000f


	//   ....[228]....
        /*0a3c*/ 	.word	0x0500000f


	//   ....[229]....
        /*0a40*/ 	.word	0x0500000f


	//   ....[230]....
        /*0a44*/ 	.word	0x0500000f


	//   ....[231]....
        /*0a48*/ 	.word	0x0500000f


	//   ....[232]....
        /*0a4c*/ 	.word	0x0500000f


	//   ....[233]....
        /*0a50*/ 	.word	0x0500000f


	//   ....[234]....
        /*0a54*/ 	.word	0x0500000f


	//   ....[235]....
        /*0a58*/ 	.word	0x0500000f


	//   ....[236]....
        /*0a5c*/ 	.word	0x0500000f


	//   ....[237]....
        /*0a60*/ 	.word	0x0500000f


	//   ....[238]....
        /*0a64*/ 	.word	0x0500000f


	//   ....[239]....
        /*0a68*/ 	.word	0x0500000f


	//   ....[240]....
        /*0a6c*/ 	.word	0x0500000f


	//   ....[241]....
        /*0a70*/ 	.word	0x0500000f


	//   ....[242]....
        /*0a74*/ 	.word	0x0500000f


	//   ....[243]....
        /*0a78*/ 	.word	0x0500000f


	//   ....[244]....
        /*0a7c*/ 	.word	0x0500000f


	//   ....[245]....
        /*0a80*/ 	.word	0x0500000f


	//   ....[246]....
        /*0a84*/ 	.word	0x0500000f


	//   ....[247]....
        /*0a88*/ 	.word	0x0500000f


	//   ....[248]....
        /*0a8c*/ 	.word	0x0500000f


	//   ....[249]....
        /*0a90*/ 	.word	0x0500000f


	//   ....[250]....
        /*0a94*/ 	.word	0x0500000f


	//   ....[251]....
        /*0a98*/ 	.word	0x0500000f


	//   ....[252]....
        /*0a9c*/ 	.word	0x0500000f


	//   ....[253]....
        /*0aa0*/ 	.word	0x0500000f


	//   ....[254]....
        /*0aa4*/ 	.word	0x0500000f


	//   ....[255]....
        /*0aa8*/ 	.word	0x0500000f


	//   ....[0]....
        /*0aac*/ 	.word	0x0500000f


	//   ....[1]....
        /*0ab0*/ 	.word	0x0500000f


	//   ....[2]....
        /*0ab4*/ 	.word	0x0500000f


	//   ....[3]....
        /*0ab8*/ 	.word	0x0500000f


	//   ....[4]....
        /*0abc*/ 	.word	0x0500000f


	//   ....[5]....
        /*0ac0*/ 	.word	0x0500000f


	//   ....[6]....
        /*0ac4*/ 	.word	0x0500000f


	//   ....[7]....
        /*0ac8*/ 	.word	0x0500000f


	//   ....[8]....
        /*0acc*/ 	.word	0x0500000f


	//   ....[9]....
        /*0ad0*/ 	.word	0x0500000f


	//   ....[10]....
        /*0ad4*/ 	.word	0x0500000f


	//   ....[11]....
        /*0ad8*/ 	.word	0x0500000f


	//   ....[12]....
        /*0adc*/ 	.word	0x0500000f


	//   ....[13]....
        /*0ae0*/ 	.word	0x0500000f


	//   ....[14]....
        /*0ae4*/ 	.word	0x0500000f


	//   ....[15]....
        /*0ae8*/ 	.word	0x0500000f


	//   ....[16]....
        /*0aec*/ 	.word	0x0500000f


	//   ....[17]....
        /*0af0*/ 	.word	0x0500000f


	//----- nvinfo : EIATTR_COOP_GROUP_INSTR_OFFSETS
	.align		4
.L_143:
        /*0af4*/ 	.byte	0x04, 0x28
        /*0af6*/ 	.short	(.L_145 - .L_144)


	//   ....[0]....
.L_144:
        /*0af8*/ 	.word	0x00000060


	//   ....[1]....
        /*0afc*/ 	.word	0x00000140


	//   ....[2]....
        /*0b00*/ 	.word	0x00000190


	//   ....[3]....
        /*0b04*/ 	.word	0x000003c0


	//   ....[4]....
        /*0b08*/ 	.word	0x00000520


	//   ....[5]....
        /*0b0c*/ 	.word	0x00000640


	//   ....[6]....
        /*0b10*/ 	.word	0x000007a0


	//   ....[7]....
        /*0b14*/ 	.word	0x00003d50


	//   ....[8]....
        /*0b18*/ 	.word	0x00003d60


	//   ....[9]....
        /*0b1c*/ 	.word	0x000052c0


	//   ....[10]....
        /*0b20*/ 	.word	0x000052d0


	//   ....[11]....
        /*0b24*/ 	.word	0x00007340


	//   ....[12]....
        /*0b28*/ 	.word	0x00007350


	//   ....[13]....
        /*0b2c*/ 	.word	0x00008a60


	//   ....[14]....
        /*0b30*/ 	.word	0x00008a70


	//   ....[15]....
        /*0b34*/ 	.word	0x0000a310


	//   ....[16]....
        /*0b38*/ 	.word	0x0000a320


	//   ....[17]....
        /*0b3c*/ 	.word	0x0000a5b0


	//   ....[18]....
        /*0b40*/ 	.word	0x0000a5c0


	//   ....[19]....
        /*0b44*/ 	.word	0x0000aac0


	//   ....[20]....
        /*0b48*/ 	.word	0x0000aae0


	//   ....[21]....
        /*0b4c*/ 	.word	0x0000ad20


	//   ....[22]....
        /*0b50*/ 	.word	0x0000ad40


	//   ....[23]....
        /*0b54*/ 	.word	0x0000b710


	//   ....[24]....
        /*0b58*/ 	.word	0x0000bc60


	//   ....[25]....
        /*0b5c*/ 	.word	0x0000bc70


	//   ....[26]....
        /*0b60*/ 	.word	0x0000bc80


	//   ....[27]....
        /*0b64*/ 	.word	0x0000bc90


	//   ....[28]....
        /*0b68*/ 	.word	0x0000e7e0


	//   ....[29]....
        /*0b6c*/ 	.word	0x0000e7f0


	//   ....[30]....
        /*0b70*/ 	.word	0x0000e800


	//   ....[31]....
        /*0b74*/ 	.word	0x0000e810


	//   ....[32]....
        /*0b78*/ 	.word	0x000127b0


	//   ....[33]....
        /*0b7c*/ 	.word	0x00012800


	//   ....[34]....
        /*0b80*/ 	.word	0x00012cd0


	//   ....[35]....
        /*0b84*/ 	.word	0x00012d50


	//   ....[36]....
        /*0b88*/ 	.word	0x000150c0


	//   ....[37]....
        /*0b8c*/ 	.word	0x000150f0


	//   ....[38]....
        /*0b90*/ 	.word	0x00015290


	//   ....[39]....
        /*0b94*/ 	.word	0x000152c0


	//   ....[40]....
        /*0b98*/ 	.word	0x00016840


	//   ....[41]....
        /*0b9c*/ 	.word	0x00016850


	//   ....[42]....
        /*0ba0*/ 	.word	0x00016880


	//   ....[43]....
        /*0ba4*/ 	.word	0x00016890


	//   ....[44]....
        /*0ba8*/ 	.word	0x00017e90


	//   ....[45]....
        /*0bac*/ 	.word	0x00017ea0


	//   ....[46]....
        /*0bb0*/ 	.word	0x00017eb0


	//   ....[47]....
        /*0bb4*/ 	.word	0x00017ec0


	//   ....[48]....
        /*0bb8*/ 	.word	0x000187c0


	//   ....[49]....
        /*0bbc*/ 	.word	0x000187e0


	//   ....[50]....
        /*0bc0*/ 	.word	0x00018940


	//   ....[51]....
        /*0bc4*/ 	.word	0x00018970


	//   ....[52]....
        /*0bc8*/ 	.word	0x00018a90


	//   ....[53]....
        /*0bcc*/ 	.word	0x00018ab0


	//   ....[54]....
        /*0bd0*/ 	.word	0x00018bc0


	//   ....[55]....
        /*0bd4*/ 	.word	0x00018be0


	//   ....[56]....
        /*0bd8*/ 	.word	0x00019280


	//   ....[57]....
        /*0bdc*/ 	.word	0x000192b0


	//   ....[58]....
        /*0be0*/ 	.word	0x000198f0


	//   ....[59]....
        /*0be4*/ 	.word	0x00019900


	//   ....[60]....
        /*0be8*/ 	.word	0x0001a840


	//   ....[61]....
        /*0bec*/ 	.word	0x0001a870


	//   ....[62]....
        /*0bf0*/ 	.word	0x0001a970


	//   ....[63]....
        /*0bf4*/ 	.word	0x0001a990


	//   ....[64]....
        /*0bf8*/ 	.word	0x0001aa90


	//   ....[65]....
        /*0bfc*/ 	.word	0x0001aab0


	//   ....[66]....
        /*0c00*/ 	.word	0x0001abc0


	//   ....[67]....
        /*0c04*/ 	.word	0x0001abe0


	//   ....[68]....
        /*0c08*/ 	.word	0x0001ad70


	//   ....[69]....
        /*0c0c*/ 	.word	0x0001af80


	//   ....[70]....
        /*0c10*/ 	.word	0x0001afb0


	//   ....[71]....
        /*0c14*/ 	.word	0x0001afe0


	//   ....[72]....
        /*0c18*/ 	.word	0x0001b010


	//   ....[73]....
        /*0c1c*/ 	.word	0x0001b040


	//   ....[74]....
        /*0c20*/ 	.word	0x0001b070


	//   ....[75]....
        /*0c24*/ 	.word	0x0001b200


	//   ....[76]....
        /*0c28*/ 	.word	0x0001b230


	//   ....[77]....
        /*0c2c*/ 	.word	0x0001b260


	//   ....[78]....
        /*0c30*/ 	.word	0x0001b290


	//   ....[79]....
        /*0c34*/ 	.word	0x0001b2c0


	//   ....[80]....
        /*0c38*/ 	.word	0x0001b2f0


	//   ....[81]....
        /*0c3c*/ 	.word	0x0001b380


	//   ....[82]....
        /*0c40*/ 	.word	0x0001b3b0


	//   ....[83]....
        /*0c44*/ 	.word	0x0001b3c0


	//   ....[84]....
        /*0c48*/ 	.word	0x0001b450


	//   ....[85]....
        /*0c4c*/ 	.word	0x0001c3c0


	//   ....[86]....
        /*0c50*/ 	.word	0x0001e620


	//   ....[87]....
        /*0c54*/ 	.word	0x0001e640


	//   ....[88]....
        /*0c58*/ 	.word	0x0001e6f0


	//   ....[89]....
        /*0c5c*/ 	.word	0x0001e710


	//   ....[90]....
        /*0c60*/ 	.word	0x0001e7b0


	//   ....[91]....
        /*0c64*/ 	.word	0x0001e7d0


	//   ....[92]....
        /*0c68*/ 	.word	0x0001e870


	//   ....[93]....
        /*0c6c*/ 	.word	0x0001e890


	//   ....[94]....
        /*0c70*/ 	.word	0x0001e930


	//   ....[95]....
        /*0c74*/ 	.word	0x0001e950


	//   ....[96]....
        /*0c78*/ 	.word	0x0001e960


	//   ....[97]....
        /*0c7c*/ 	.word	0x0001e9f0


	//   ....[98]....
        /*0c80*/ 	.word	0x0001f120


	//   ....[99]....
        /*0c84*/ 	.word	0x0001f150


	//   ....[100]....
        /*0c88*/ 	.word	0x0001f1b0


	//   ....[101]....
        /*0c8c*/ 	.word	0x0001f200


	//   ....[102]....
        /*0c90*/ 	.word	0x0001f240


	//   ....[103]....
        /*0c94*/ 	.word	0x0001f2b0


	//   ....[104]....
        /*0c98*/ 	.word	0x0001f2f0


	//   ....[105]....
        /*0c9c*/ 	.word	0x0001f360


	//   ....[106]....
        /*0ca0*/ 	.word	0x0001f3a0


	//   ....[107]....
        /*0ca4*/ 	.word	0x0001f410


	//   ....[108]....
        /*0ca8*/ 	.word	0x0001f450


	//   ....[109]....
        /*0cac*/ 	.word	0x0001f4c0


	//   ....[110]....
        /*0cb0*/ 	.word	0x0001f500


	//   ....[111]....
        /*0cb4*/ 	.word	0x0001f570


	//   ....[112]....
        /*0cb8*/ 	.word	0x0001f590


	//   ....[113]....
        /*0cbc*/ 	.word	0x0001f5c0


	//   ....[114]....
        /*0cc0*/ 	.word	0x0001fdc0


	//   ....[115]....
        /*0cc4*/ 	.word	0x0001fdd0


	//   ....[116]....
        /*0cc8*/ 	.word	0x0001fe00


	//   ....[117]....
        /*0ccc*/ 	.word	0x0001fe50


	//   ....[118]....
        /*0cd0*/ 	.word	0x0001fe60


	//   ....[119]....
        /*0cd4*/ 	.word	0x0001fec0


	//   ....[120]....
        /*0cd8*/ 	.word	0x0001fef0


	//   ....[121]....
        /*0cdc*/ 	.word	0x0001ff30


	//   ....[122]....
        /*0ce0*/ 	.word	0x0001ff60


	//   ....[123]....
        /*0ce4*/ 	.word	0x0001ffa0


	//   ....[124]....
        /*0ce8*/ 	.word	0x0001ffd0


	//   ....[125]....
        /*0cec*/ 	.word	0x00020010


	//   ....[126]....
        /*0cf0*/ 	.word	0x000202b0


	//   ....[127]....
        /*0cf4*/ 	.word	0x000202d0


	//   ....[128]....
        /*0cf8*/ 	.word	0x000202e0


	//   ....[129]....
        /*0cfc*/ 	.word	0x00020370


	//   ....[130]....
        /*0d00*/ 	.word	0x00020380


	//   ....[131]....
        /*0d04*/ 	.word	0x00020410


	//   ....[132]....
        /*0d08*/ 	.word	0x00020420


	//   ....[133]....
        /*0d0c*/ 	.word	0x000204b0


	//   ....[134]....
        /*0d10*/ 	.word	0x000204c0


	//   ....[135]....
        /*0d14*/ 	.word	0x00020550


	//   ....[136]....
        /*0d18*/ 	.word	0x00020560


	//   ....[137]....
        /*0d1c*/ 	.word	0x00020570


	//   ....[138]....
        /*0d20*/ 	.word	0x00020b60


	//   ....[139]....
        /*0d24*/ 	.word	0x00020ba0


	//   ....[140]....
        /*0d28*/ 	.word	0x00020be0


	//   ....[141]....
        /*0d2c*/ 	.word	0x00020c10


	//   ....[142]....
        /*0d30*/ 	.word	0x00020ca0


	//   ....[143]....
        /*0d34*/ 	.word	0x00020cd0


	//   ....[144]....
        /*0d38*/ 	.word	0x00020d40


	//   ....[145]....
        /*0d3c*/ 	.word	0x00020d70


	//   ....[146]....
        /*0d40*/ 	.word	0x00020de0


	//   ....[147]....
        /*0d44*/ 	.word	0x00020e00


	//   ....[148]....
        /*0d48*/ 	.word	0x00020e40


	//   ....[149]....
        /*0d4c*/ 	.word	0x00020e90


	//   ....[150]....
        /*0d50*/ 	.word	0x000212c0


	//   ....[151]....
        /*0d54*/ 	.word	0x000212f0


	//   ....[152]....
        /*0d58*/ 	.word	0x00021360


	//   ....[153]....
        /*0d5c*/ 	.word	0x00021390


	//   ....[154]....
        /*0d60*/ 	.word	0x000213c0


	//   ....[155]....
        /*0d64*/ 	.word	0x000213f0


	//   ....[156]....
        /*0d68*/ 	.word	0x00021420


	//   ....[157]....
        /*0d6c*/ 	.word	0x00021450


	//   ....[158]....
        /*0d70*/ 	.word	0x000215f0


	//   ....[159]....
        /*0d74*/ 	.word	0x00021620


	//   ....[160]....
        /*0d78*/ 	.word	0x00021650


	//   ....[161]....
        /*0d7c*/ 	.word	0x00021680


	//   ....[162]....
        /*0d80*/ 	.word	0x000216b0


	//   ....[163]....
        /*0d84*/ 	.word	0x000216e0


	//   ....[164]....
        /*0d88*/ 	.word	0x000217a0


	//   ....[165]....
        /*0d8c*/ 	.word	0x000217c0


	//   ....[166]....
        /*0d90*/ 	.word	0x000217d0


	//   ....[167]....
        /*0d94*/ 	.word	0x00021830


	//   ....[168]....
        /*0d98*/ 	.word	0x00021e50


	//   ....[169]....
        /*0d9c*/ 	.word	0x00022170


	//   ....[170]....
        /*0da0*/ 	.word	0x00022200


	//   ....[171]....
        /*0da4*/ 	.word	0x000222a0


	//   ....[172]....
        /*0da8*/ 	.word	0x00022330


	//   ....[173]....
        /*0dac*/ 	.word	0x00022420


	//   ....[174]....
        /*0db0*/ 	.word	0x000224b0


	//   ....[175]....
        /*0db4*/ 	.word	0x00022550


	//   ....[176]....
        /*0db8*/ 	.word	0x000225e0


	//   ....[177]....
        /*0dbc*/ 	.word	0x000226d0


	//   ....[178]....
        /*0dc0*/ 	.word	0x00022760


	//   ....[179]....
        /*0dc4*/ 	.word	0x00022800


	//   ....[180]....
        /*0dc8*/ 	.word	0x00022890


	//   ....[181]....
        /*0dcc*/ 	.word	0x00022980


	//   ....[182]....
        /*0dd0*/ 	.word	0x00022a10


	//   ....[183]....
        /*0dd4*/ 	.word	0x00022a60


	//   ....[184]....
        /*0dd8*/ 	.word	0x00022ab0


	//   ....[185]....
        /*0ddc*/ 	.word	0x00022ba0


	//   ....[186]....
        /*0de0*/ 	.word	0x00022c30


	//   ....[187]....
        /*0de4*/ 	.word	0x00022c80


	//   ....[188]....
        /*0de8*/ 	.word	0x00022cd0


	//   ....[189]....
        /*0dec*/ 	.word	0x00022f30


	//   ....[190]....
        /*0df0*/ 	.word	0x00023210


	//   ....[191]....
        /*0df4*/ 	.word	0x00023300


	//   ....[192]....
        /*0df8*/ 	.word	0x000233a0


	//   ....[193]....
        /*0dfc*/ 	.word	0x00023400


	//   ....[194]....
        /*0e00*/ 	.word	0x00023520


	//   ....[195]....
        /*0e04*/ 	.word	0x00023580


	//   ....[196]....
        /*0e08*/ 	.word	0x00023690


	//   ....[197]....
        /*0e0c*/ 	.word	0x00023700


	//   ....[198]....
        /*0e10*/ 	.word	0x00023810


	//   ....[199]....
        /*0e14*/ 	.word	0x00023880


	//   ....[200]....
        /*0e18*/ 	.word	0x00023990


	//   ....[201]....
        /*0e1c*/ 	.word	0x00023a00


	//   ....[202]....
        /*0e20*/ 	.word	0x00023ae0


	//   ....[203]....
        /*0e24*/ 	.word	0x00023be0


	//   ....[204]....
        /*0e28*/ 	.word	0x00023c50


	//   ....[205]....
        /*0e2c*/ 	.word	0x00023cd0


	//   ....[206]....
        /*0e30*/ 	.word	0x00023d90


	//   ....[207]....
        /*0e34*/ 	.word	0x00023e10


	//   ....[208]....
        /*0e38*/ 	.word	0x00023ef0


	//   ....[209]....
        /*0e3c*/ 	.word	0x00023f70


	//   ....[210]....
        /*0e40*/ 	.word	0x00024050


	//   ....[211]....
        /*0e44*/ 	.word	0x000240d0


	//   ....[212]....
        /*0e48*/ 	.word	0x000241b0


	//   ....[213]....
        /*0e4c*/ 	.word	0x00024230


	//   ....[214]....
        /*0e50*/ 	.word	0x00024310


	//   ....[215]....
        /*0e54*/ 	.word	0x00024390


	//   ....[216]....
        /*0e58*/ 	.word	0x00024470


	//   ....[217]....
        /*0e5c*/ 	.word	0x000244f0


	//   ....[218]....
        /*0e60*/ 	.word	0x000245b0


	//   ....[219]....
        /*0e64*/ 	.word	0x000246e0


	//   ....[220]....
        /*0e68*/ 	.word	0x000247b0


	//   ....[221]....
        /*0e6c*/ 	.word	0x00024810


	//   ....[222]....
        /*0e70*/ 	.word	0x00024920


	//   ....[223]....
        /*0e74*/ 	.word	0x00024980


	//   ....[224]....
        /*0e78*/ 	.word	0x00024a50


	//   ....[225]....
        /*0e7c*/ 	.word	0x00024ab0


	//   ....[226]....
        /*0e80*/ 	.word	0x00024b80


	//   ....[227]....
        /*0e84*/ 	.word	0x00024be0


	//   ....[228]....
        /*0e88*/ 	.word	0x00024cb0


	//   ....[229]....
        /*0e8c*/ 	.word	0x00024da0


	//   ....[230]....
        /*0e90*/ 	.word	0x00024e30


	//   ....[231]....
        /*0e94*/ 	.word	0x00024f20


	//   ....[232]....
        /*0e98*/ 	.word	0x00024fc0


	//   ....[233]....
        /*0e9c*/ 	.word	0x00025020


	//   ....[234]....
        /*0ea0*/ 	.word	0x00025120


	//   ....[235]....
        /*0ea4*/ 	.word	0x00025180


	//   ....[236]....
        /*0ea8*/ 	.word	0x00025280


	//   ....[237]....
        /*0eac*/ 	.word	0x000252e0


	//   ....[238]....
        /*0eb0*/ 	.word	0x000253e0


	//   ....[239]....
        /*0eb4*/ 	.word	0x00025440


	//   ....[240]....
        /*0eb8*/ 	.word	0x00025540


	//   ....[241]....
        /*0ebc*/ 	.word	0x000255a0


	//   ....[242]....
        /*0ec0*/ 	.word	0x00025670


	//   ....[243]....
        /*0ec4*/ 	.word	0x000257b0


	//   ....[244]....
        /*0ec8*/ 	.word	0x00025860


	//   ....[245]....
        /*0ecc*/ 	.word	0x00025930


	//   ....[246]....
        /*0ed0*/ 	.word	0x00025a00


	//   ....[247]....
        /*0ed4*/ 	.word	0x00025a60


	//   ....[248]....
        /*0ed8*/ 	.word	0x00025b50


	//   ....[249]....
        /*0edc*/ 	.word	0x00025bb0


	//   ....[250]....
        /*0ee0*/ 	.word	0x00025ca0


	//   ....[251]....
        /*0ee4*/ 	.word	0x00025d00


	//   ....[252]....
        /*0ee8*/ 	.word	0x00025df0


	//   ....[253]....
        /*0eec*/ 	.word	0x00025e50


	//   ....[254]....
        /*0ef0*/ 	.word	0x00025f30


	//   ....[255]....
        /*0ef4*/ 	.word	0x00025fc0


	//   ....[0]....
        /*0ef8*/ 	.word	0x00026060


	//   ....[1]....
        /*0efc*/ 	.word	0x000261e0


	//   ....[2]....
        /*0f00*/ 	.word	0x00026250


	//   ....[3]....
        /*0f04*/ 	.word	0x000262c0


	//   ....[4]....
        /*0f08*/ 	.word	0x00026330


	//   ....[5]....
        /*0f0c*/ 	.word	0x000263a0


	//   ....[6]....
        /*0f10*/ 	.word	0x00026420


	//   ....[7]....
        /*0f14*/ 	.word	0x000264a0


	//   ....[8]....
        /*0f18*/ 	.word	0x00026530


	//   ....[9]....
        /*0f1c*/ 	.word	0x000265a0


	//   ....[10]....
        /*0f20*/ 	.word	0x00026610


	//   ....[11]....
        /*0f24*/ 	.word	0x00026680


	//   ....[12]....
        /*0f28*/ 	.word	0x00026700


	//   ....[13]....
        /*0f2c*/ 	.word	0x00026770


	//   ....[14]....
        /*0f30*/ 	.word	0x00026810


	//   ....[15]....
        /*0f34*/ 	.word	0x00026860


	//   ....[16]....
        /*0f38*/ 	.word	0x000268f0


	//   ....[17]....
        /*0f3c*/ 	.word	0x00026a20


	//----- nvinfo : EIATTR_REG_RECONFIG
	.align		4
.L_145:
        /*0f40*/ 	.byte	0x01, 0x54
	.zero		2


	//----- nvinfo : EIATTR_SYSCALL_OFFSETS
	.align		4
        /*0f44*/ 	.byte	0x04, 0x46
        /*0f46*/ 	.short	(.L_147 - .L_146)


	//   ....[0]....
.L_146:
        /*0f48*/ 	.word	0x000021c0


	//   ....[1]....
        /*0f4c*/ 	.word	0x00002310


	//   ....[2]....
        /*0f50*/ 	.word	0x0000b880


	//   ....[3]....
        /*0f54*/ 	.word	0x0000bbe0


	//   ....[4]....
        /*0f58*/ 	.word	0x0001dc40


	//   ....[5]....
        /*0f5c*/ 	.word	0x0001dd90


	//   ....[6]....
        /*0f60*/ 	.word	0x0001de80


	//   ....[7]....
        /*0f64*/ 	.word	0x0001edb0


	//----- nvinfo : EIATTR_MBARRIER_INSTR_OFFSETS
	.align		4
.L_147:
        /*0f68*/ 	.byte	0x04, 0x39
        /*0f6a*/ 	.short	(.L_149 - .L_148)


	//   ....[0]....
.L_148:
        /*0f6c*/ 	.word	0x00000270
        /*0f70*/ 	.word	0x000000ff
        /*0f74*/ 	.word	0x00030800
        /*0f78*/ 	.short	0x0100
        /*0f7a*/ 	.byte	0x08
	.zero		1


	//   ....[1]....
        /*0f7c*/ 	.word	0x00000280
        /*0f80*/ 	.word	0x000000ff
        /*0f84*/ 	.word	0x00030820
        /*0f88*/ 	.short	0x0100
        /*0f8a*/ 	.byte	0x08
	.zero		1


	//   ....[2]....
        /*0f8c*/ 	.word	0x00000370
        /*0f90*/ 	.word	0x000000ff
        /*0f94*/ 	.word	0x00030830
        /*0f98*/ 	.short	0x0100
        /*0f9a*/ 	.byte	0x08
	.zero		1


	//   ....[3]....
        /*0f9c*/ 	.word	0x00000380
        /*0fa0*/ 	.word	0x000000ff
        /*0fa4*/ 	.word	0x00030840
        /*0fa8*/ 	.short	0x0100
        /*0faa*/ 	.byte	0x08
	.zero		1


	//   ....[4]....
        /*0fac*/ 	.word	0x00000390
        /*0fb0*/ 	.word	0x000000ff
        /*0fb4*/ 	.word	0x00030838
        /*0fb8*/ 	.short	0x0100
        /*0fba*/ 	.byte	0x08
	.zero		1


	//   ....[5]....
        /*0fbc*/ 	.word	0x000003a0
        /*0fc0*/ 	.word	0x000000ff
        /*0fc4*/ 	.word	0x00030848
        /*0fc8*/ 	.short	0x0100
        /*0fca*/ 	.byte	0x08
	.zero		1


	//   ....[6]....
        /*0fcc*/ 	.word	0x000004d0
        /*0fd0*/ 	.word	0x000000ff
        /*0fd4*/ 	.word	0x00030850
        /*0fd8*/ 	.short	0x0100
        /*0fda*/ 	.byte	0x08
	.zero		1


	//   ....[7]....
        /*0fdc*/ 	.word	0x000004e0
        /*0fe0*/ 	.word	0x000000ff
        /*0fe4*/ 	.word	0x00030860
        /*0fe8*/ 	.short	0x0100
        /*0fea*/ 	.byte	0x08
	.zero		1


	//   ....[8]....
        /*0fec*/ 	.word	0x000004f0
        /*0ff0*/ 	.word	0x000000ff
        /*0ff4*/ 	.word	0x00030858
        /*0ff8*/ 	.short	0x0100
        /*0ffa*/ 	.byte	0x08
	.zero		1


	//   ....[9]....
        /*0ffc*/ 	.word	0x00000500
        /*1000*/ 	.word	0x000000ff
        /*1004*/ 	.word	0x00030868
        /*1008*/ 	.short	0x0100
        /*100a*/ 	.byte	0x08
	.zero		1


	//   ....[10]....
        /*100c*/ 	.word	0x000005f0
        /*1010*/ 	.word	0x000000ff
        /*1014*/ 	.word	0x00030870
        /*1018*/ 	.short	0x0100
        /*101a*/ 	.byte	0x06
	.zero		1


	//   ....[11]....
        /*101c*/ 	.word	0x00000600
        /*1020*/ 	.word	0x000000ff
        /*1024*/ 	.word	0x00030880
        /*1028*/ 	.short	0x0100
        /*102a*/ 	.byte	0x06
	.zero		1


	//   ....[12]....
        /*102c*/ 	.word	0x00000610
        /*1030*/ 	.word	0x000000ff
        /*1034*/ 	.word	0x00030878
        /*1038*/ 	.short	0x0100
        /*103a*/ 	.byte	0x06
	.zero		1


	//   ....[13]....
        /*103c*/ 	.word	0x00000620
        /*1040*/ 	.word	0x000000ff
        /*1044*/ 	.word	0x00030888
        /*1048*/ 	.short	0x0100
        /*104a*/ 	.byte	0x06
	.zero		1


	//   ....[14]....
        /*104c*/ 	.word	0x00000750
        /*1050*/ 	.word	0x000000ff
        /*1054*/ 	.word	0x00030890
        /*1058*/ 	.short	0x0100
        /*105a*/ 	.byte	0x08
	.zero		1


	//   ....[15]....
        /*105c*/ 	.word	0x00000760
        /*1060*/ 	.word	0x000000ff
        /*1064*/ 	.word	0x000308a0
        /*1068*/ 	.short	0x0100
        /*106a*/ 	.byte	0x08
	.zero		1


	//   ....[16]....
        /*106c*/ 	.word	0x00000770
        /*1070*/ 	.word	0x000000ff
        /*1074*/ 	.word	0x00030898
        /*1078*/ 	.short	0x0100
        /*107a*/ 	.byte	0x08
	.zero		1


	//   ....[17]....
        /*107c*/ 	.word	0x00000780
        /*1080*/ 	.word	0x000000ff
        /*1084*/ 	.word	0x000308a8
        /*1088*/ 	.short	0x0100
        /*108a*/ 	.byte	0x08
	.zero		1


	//   ....[18]....
        /*108c*/ 	.word	0x000008b0
        /*1090*/ 	.word	0x000000ff
        /*1094*/ 	.word	0x000308b0
        /*1098*/ 	.short	0x0100
        /*109a*/ 	.byte	0x08
	.zero		1


	//   ....[19]....
        /*109c*/ 	.word	0x000008c0
        /*10a0*/ 	.word	0x000000ff
        /*10a4*/ 	.word	0x000308c0
        /*10a8*/ 	.short	0x0100
        /*10aa*/ 	.byte	0x08
	.zero		1


	//   ....[20]....
        /*10ac*/ 	.word	0x000008d0
        /*10b0*/ 	.word	0x000000ff
        /*10b4*/ 	.word	0x000308b8
        /*10b8*/ 	.short	0x0100
        /*10ba*/ 	.byte	0x08
	.zero		1


	//   ....[21]....
        /*10bc*/ 	.word	0x000008e0
        /*10c0*/ 	.word	0x000000ff
        /*10c4*/ 	.word	0x000308c8
        /*10c8*/ 	.short	0x0100
        /*10ca*/ 	.byte	0x08
	.zero		1


	//   ....[22]....
        /*10cc*/ 	.word	0x00003d00
        /*10d0*/ 	.word	0x00000053
        /*10d4*/ 	.word	0x00030890
        /*10d8*/ 	.short	0x010a
        /*10da*/ 	.byte	0x3f
	.zero		1


	//   ....[23]....
        /*10dc*/ 	.word	0x000072d0
        /*10e0*/ 	.word	0x00000053
        /*10e4*/ 	.word	0x00030890
        /*10e8*/ 	.short	0x010a
        /*10ea*/ 	.byte	0x3f
	.zero		1


	//   ....[24]....
        /*10ec*/ 	.word	0x0000a170
        /*10f0*/ 	.word	0x00000053
        /*10f4*/ 	.word	0x00030890
        /*10f8*/ 	.short	0x010a
        /*10fa*/ 	.byte	0x3f
	.zero		1


	//   ....[25]....
        /*10fc*/ 	.word	0x0000a910
        /*1100*/ 	.word	0x0000000b
        /*1104*/ 	.word	0x00000000
        /*1108*/ 	.short	0x0101
        /*110a*/ 	.byte	0x3f
	.zero		1


	//   ....[26]....
        /*110c*/ 	.word	0x0000a950
        /*1110*/ 	.word	0x00000053
        /*1114*/ 	.word	0x000308b0
        /*1118*/ 	.short	0x010a
        /*111a*/ 	.byte	0x3f
	.zero		1


	//   ....[27]....
        /*111c*/ 	.word	0x0000b040
        /*1120*/ 	.word	0x00000053
        /*1124*/ 	.word	0x00000000
        /*1128*/ 	.short	0x0101
        /*112a*/ 	.byte	0x3f
	.zero		1


	//   ....[28]....
        /*112c*/ 	.word	0x0000b900
        /*1130*/ 	.word	0x00000012
        /*1134*/ 	.word	0x00030800
        /*1138*/ 	.short	0x010a
        /*113a*/ 	.byte	0x3f
	.zero		1


	//   ....[29]....
        /*113c*/ 	.word	0x0000b950
        /*1140*/ 	.word	0x00000012
        /*1144*/ 	.word	0x00030800
        /*1148*/ 	.short	0x010a
        /*114a*/ 	.byte	0x3f
	.zero		1


	//   ....[30]....
        /*114c*/ 	.word	0x0000c430
        /*1150*/ 	.word	0x00000012
        /*1154*/ 	.word	0x00030800
        /*1158*/ 	.short	0x010a
        /*115a*/ 	.byte	0x3f
	.zero		1


	//   ....[31]....
        /*115c*/ 	.word	0x0000ed00
        /*1160*/ 	.word	0x00000012
        /*1164*/ 	.word	0x00030800
        /*1168*/ 	.short	0x010a
        /*116a*/ 	.byte	0x3f
	.zero		1


	//   ....[32]....
        /*116c*/ 	.word	0x00011580
        /*1170*/ 	.word	0x00000003
        /*1174*/ 	.word	0x00030830
        /*1178*/ 	.short	0x010a
        /*117a*/ 	.byte	0x3f
	.zero		1


	//   ....[33]....
        /*117c*/ 	.word	0x000115d0
        /*1180*/ 	.word	0x00000003
        /*1184*/ 	.word	0x00030830
        /*1188*/ 	.short	0x010a
        /*118a*/ 	.byte	0x3f
	.zero		1


	//   ....[34]....
        /*118c*/ 	.word	0x00013260
        /*1190*/ 	.word	0x00000003
        /*1194*/ 	.word	0x00000000
        /*1198*/ 	.short	0x0101
        /*119a*/ 	.byte	0x3f
	.zero		1


	//   ....[35]....
        /*119c*/ 	.word	0x00013c80
        /*11a0*/ 	.word	0x00000000
        /*11a4*/ 	.word	0x00030830
        /*11a8*/ 	.short	0x010a
        /*11aa*/ 	.byte	0x3f
	.zero		1


	//   ....[36]....
        /*11ac*/ 	.word	0x00013d00
        /*11b0*/ 	.word	0x00000000
        /*11b4*/ 	.word	0x00030830
        /*11b8*/ 	.short	0x010a
        /*11ba*/ 	.byte	0x3f
	.zero		1


	//   ....[37]....
        /*11bc*/ 	.word	0x00014b90
        /*11c0*/ 	.word	0x00000009
        /*11c4*/ 	.word	0x00030850
        /*11c8*/ 	.short	0x010a
        /*11ca*/ 	.byte	0x3f
	.zero		1


	//   ....[38]....
        /*11cc*/ 	.word	0x00014be0
        /*11d0*/ 	.word	0x00000009
        /*11d4*/ 	.word	0x00030850
        /*11d8*/ 	.short	0x010a
        /*11da*/ 	.byte	0x3f
	.zero		1


	//   ....[39]....
        /*11dc*/ 	.word	0x00014f30
        /*11e0*/ 	.word	0x00000000
        /*11e4*/ 	.word	0x00000000
        /*11e8*/ 	.short	0x0101
        /*11ea*/ 	.byte	0x3f
	.zero		1


	//   ....[40]....
        /*11ec*/ 	.word	0x00015cf0
        /*11f0*/ 	.word	0x00000009
        /*11f4*/ 	.word	0x00000000
        /*11f8*/ 	.short	0x0101
        /*11fa*/ 	.byte	0x3f
	.zero		1


	//   ....[41]....
        /*11fc*/ 	.word	0x000164f0
        /*1200*/ 	.word	0x00000006
        /*1204*/ 	.word	0x00030850
        /*1208*/ 	.short	0x010a
        /*120a*/ 	.byte	0x3f
	.zero		1


	//   ....[42]....
        /*120c*/ 	.word	0x00016590
        /*1210*/ 	.word	0x00000006
        /*1214*/ 	.word	0x00030850
        /*1218*/ 	.short	0x010a
        /*121a*/ 	.byte	0x3f
	.zero		1


	//   ....[43]....
        /*121c*/ 	.word	0x00016a80
        /*1220*/ 	.word	0x00000006
        /*1224*/ 	.word	0x00000000
        /*1228*/ 	.short	0x0101
        /*122a*/ 	.byte	0x3f
	.zero		1


	//   ....[44]....
        /*122c*/ 	.word	0x000187d0
        /*1230*/ 	.word	0x00000000
        /*1234*/ 	.word	0x00000000
        /*1238*/ 	.short	0x0101
        /*123a*/ 	.byte	0x3f
	.zero		1


	//   ....[45]....
        /*123c*/ 	.word	0x000192a0
        /*1240*/ 	.word	0x0000003c
        /*1244*/ 	.word	0x00000000
        /*1248*/ 	.short	0x0101
        /*124a*/ 	.byte	0x3f
	.zero		1


	//   ....[46]....
        /*124c*/ 	.word	0x0001c4a0
        /*1250*/ 	.word	0x00000016
        /*1254*/ 	.word	0x00030820
        /*1258*/ 	.short	0x010a
        /*125a*/ 	.byte	0x3f
	.zero		1


	//   ....[47]....
        /*125c*/ 	.word	0x0001c530
        /*1260*/ 	.word	0x0000000c
        /*1264*/ 	.word	0x000308a0
        /*1268*/ 	.short	0x010a
        /*126a*/ 	.byte	0x3f
	.zero		1


	//   ....[48]....
        /*126c*/ 	.word	0x0001c980
        /*1270*/ 	.word	0x0000000c
        /*1274*/ 	.word	0x000308c0
        /*1278*/ 	.short	0x010a
        /*127a*/ 	.byte	0x3f
	.zero		1


	//   ....[49]....
        /*127c*/ 	.word	0x0001ce90
        /*1280*/ 	.word	0x0000000b
        /*1284*/ 	.word	0x000308a0
        /*1288*/ 	.short	0x010a
        /*128a*/ 	.byte	0x3f
	.zero		1


	//   ....[50]....
        /*128c*/ 	.word	0x0001d2d0
        /*1290*/ 	.word	0x0000000b
        /*1294*/ 	.word	0x000308c0
        /*1298*/ 	.short	0x010a
        /*129a*/ 	.byte	0x3f
	.zero		1


	//   ....[51]....
        /*129c*/ 	.word	0x0001e410
        /*12a0*/ 	.word	0x00000007
        /*12a4*/ 	.word	0x00030840
        /*12a8*/ 	.short	0x010a
        /*12aa*/ 	.byte	0x3f
	.zero		1


	//   ....[52]....
        /*12ac*/ 	.word	0x0001eab0
        /*12b0*/ 	.word	0x00000007
        /*12b4*/ 	.word	0x00030830
        /*12b8*/ 	.short	0x0107
        /*12ba*/ 	.byte	0x3f
	.zero		1


	//   ....[53]....
        /*12bc*/ 	.word	0x0001eb80
        /*12c0*/ 	.word	0x00000007
        /*12c4*/ 	.word	0x00030830
        /*12c8*/ 	.short	0x0101
        /*12ca*/ 	.byte	0x3f
	.zero		1


	//   ....[54]....
        /*12cc*/ 	.word	0x0001f6e0
        /*12d0*/ 	.word	0x00000016
        /*12d4*/ 	.word	0x00030800
        /*12d8*/ 	.short	0x0107
        /*12da*/ 	.byte	0x3f
	.zero		1


	//   ....[55]....
        /*12dc*/ 	.word	0x0001f7f0
        /*12e0*/ 	.word	0x00000016
        /*12e4*/ 	.word	0x00030800
        /*12e8*/ 	.short	0x0101
        /*12ea*/ 	.byte	0x3f
	.zero		1


	//   ....[56]....
        /*12ec*/ 	.word	0x0001f810
        /*12f0*/ 	.word	0x00000016
        /*12f4*/ 	.word	0x00030820
        /*12f8*/ 	.short	0x010a
        /*12fa*/ 	.byte	0x3f
	.zero		1


	//   ....[57]....
        /*12fc*/ 	.word	0x0001fbe0
        /*1300*/ 	.word	0x00000007
        /*1304*/ 	.word	0x00030840
        /*1308*/ 	.short	0x010a
        /*130a*/ 	.byte	0x3f
	.zero		1


	//   ....[58]....
        /*130c*/ 	.word	0x000200d0
        /*1310*/ 	.word	0x00000007
        /*1314*/ 	.word	0x00030830
        /*1318*/ 	.short	0x0107
        /*131a*/ 	.byte	0x3f
	.zero		1


	//   ....[59]....
        /*131c*/ 	.word	0x00020190
        /*1320*/ 	.word	0x00000007
        /*1324*/ 	.word	0x00030830
        /*1328*/ 	.short	0x0101
        /*132a*/ 	.byte	0x3f
	.zero		1


	//   ....[60]....
        /*132c*/ 	.word	0x000201f0
        /*1330*/ 	.word	0x00000006
        /*1334*/ 	.word	0x00030860
        /*1338*/ 	.short	0x010a
        /*133a*/ 	.byte	0x3f
	.zero		1


	//   ....[61]....
        /*133c*/ 	.word	0x00020760
        /*1340*/ 	.word	0x00000006
        /*1344*/ 	.word	0x00030850
        /*1348*/ 	.short	0x0107
        /*134a*/ 	.byte	0x3f
	.zero		1


	//   ....[62]....
        /*134c*/ 	.word	0x00020890
        /*1350*/ 	.word	0x00000006
        /*1354*/ 	.word	0x00030850
        /*1358*/ 	.short	0x0101
        /*135a*/ 	.byte	0x3f
	.zero		1


	//   ....[63]....
        /*135c*/ 	.word	0x00020ab0
        /*1360*/ 	.word	0x00000000
        /*1364*/ 	.word	0x00030860
        /*1368*/ 	.short	0x010a
        /*136a*/ 	.byte	0x3f
	.zero		1


	//   ....[64]....
        /*136c*/ 	.word	0x00020fc0
        /*1370*/ 	.word	0x00000000
        /*1374*/ 	.word	0x00030850
        /*1378*/ 	.short	0x0107
        /*137a*/ 	.byte	0x3f
	.zero		1


	//   ....[65]....
        /*137c*/ 	.word	0x00021080
        /*1380*/ 	.word	0x00000000
        /*1384*/ 	.word	0x00030850
        /*1388*/ 	.short	0x0101
        /*138a*/ 	.byte	0x3f
	.zero		1


	//   ....[66]....
        /*138c*/ 	.word	0x00021dd0
        /*1390*/ 	.word	0x00000007
        /*1394*/ 	.word	0x00030820
        /*1398*/ 	.short	0x010a
        /*139a*/ 	.byte	0x3f
	.zero		1


	//   ....[67]....
        /*139c*/ 	.word	0x00021f40
        /*13a0*/ 	.word	0x00000005
        /*13a4*/ 	.word	0x00030840
        /*13a8*/ 	.short	0x010a
        /*13aa*/ 	.byte	0x3f
	.zero		1


	//   ....[68]....
        /*13ac*/ 	.word	0x00021fe0
        /*13b0*/ 	.word	0x00000003
        /*13b4*/ 	.word	0x00030840
        /*13b8*/ 	.short	0x010a
        /*13ba*/ 	.byte	0x3f
	.zero		1


	//   ....[69]....
        /*13bc*/ 	.word	0x00022020
        /*13c0*/ 	.word	0x00000005
        /*13c4*/ 	.word	0x00030860
        /*13c8*/ 	.short	0x010a
        /*13ca*/ 	.byte	0x3f
	.zero		1


	//   ....[70]....
        /*13cc*/ 	.word	0x00022060
        /*13d0*/ 	.word	0x00000003
        /*13d4*/ 	.word	0x00030860
        /*13d8*/ 	.short	0x010a
        /*13da*/ 	.byte	0x3f
	.zero		1


	//   ....[71]....
        /*13dc*/ 	.word	0x000220c0
        /*13e0*/ 	.word	0x00000053
        /*13e4*/ 	.word	0x00030890
        /*13e8*/ 	.short	0x010a
        /*13ea*/ 	.byte	0x3f
	.zero		1


	//   ....[72]....
        /*13ec*/ 	.word	0x00022370
        /*13f0*/ 	.word	0x00000053
        /*13f4*/ 	.word	0x00030890
        /*13f8*/ 	.short	0x010a
        /*13fa*/ 	.byte	0x3f
	.zero		1


	//   ....[73]....
        /*13fc*/ 	.word	0x00022620
        /*1400*/ 	.word	0x00000053
        /*1404*/ 	.word	0x00030890
        /*1408*/ 	.short	0x010a
        /*140a*/ 	.byte	0x3f
	.zero		1


	//   ....[74]....
        /*140c*/ 	.word	0x000228d0
        /*1410*/ 	.word	0x00000053
        /*1414*/ 	.word	0x000308b0
        /*1418*/ 	.short	0x010a
        /*141a*/ 	.byte	0x3f
	.zero		1


	//   ....[75]....
        /*141c*/ 	.word	0x00022af0
        /*1420*/ 	.word	0x00000012
        /*1424*/ 	.word	0x00030800
        /*1428*/ 	.short	0x010a
        /*142a*/ 	.byte	0x3f
	.zero		1


	//   ....[76]....
        /*142c*/ 	.word	0x00022d10
        /*1430*/ 	.word	0x00000012
        /*1434*/ 	.word	0x00030800
        /*1438*/ 	.short	0x010a
        /*143a*/ 	.byte	0x3f
	.zero		1


	//   ....[77]....
        /*143c*/ 	.word	0x00022d60
        /*1440*/ 	.word	0x00000003
        /*1444*/ 	.word	0x00030830
        /*1448*/ 	.short	0x010a
        /*144a*/ 	.byte	0x3f
	.zero		1


	//   ....[78]....
        /*144c*/ 	.word	0x00022db0
        /*1450*/ 	.word	0x00000000
        /*1454*/ 	.word	0x00030830
        /*1458*/ 	.short	0x010a
        /*145a*/ 	.byte	0x3f
	.zero		1


	//   ....[79]....
        /*145c*/ 	.word	0x00022e00
        /*1460*/ 	.word	0x00000009
        /*1464*/ 	.word	0x00030850
        /*1468*/ 	.short	0x010a
        /*146a*/ 	.byte	0x3f
	.zero		1


	//   ....[80]....
        /*146c*/ 	.word	0x00022e50
        /*1470*/ 	.word	0x00000006
        /*1474*/ 	.word	0x00030850
        /*1478*/ 	.short	0x010a
        /*147a*/ 	.byte	0x3f
	.zero		1


	//   ....[81]....
        /*147c*/ 	.word	0x00022ff0
        /*1480*/ 	.word	0x00000016
        /*1484*/ 	.word	0x00030820
        /*1488*/ 	.short	0x010a
        /*148a*/ 	.byte	0x3f
	.zero		1


	//   ....[82]....
        /*148c*/ 	.word	0x00023040
        /*1490*/ 	.word	0x0000000c
        /*1494*/ 	.word	0x000308a0
        /*1498*/ 	.short	0x010a
        /*149a*/ 	.byte	0x3f
	.zero		1


	//   ....[83]....
        /*149c*/ 	.word	0x00023090
        /*14a0*/ 	.word	0x0000000c
        /*14a4*/ 	.word	0x000308c0
        /*14a8*/ 	.short	0x010a
        /*14aa*/ 	.byte	0x3f
	.zero		1


	//   ....[84]....
        /*14ac*/ 	.word	0x000230e0
        /*14b0*/ 	.word	0x0000000b
        /*14b4*/ 	.word	0x000308a0
        /*14b8*/ 	.short	0x010a
        /*14ba*/ 	.byte	0x3f
	.zero		1


	//   ....[85]....
        /*14bc*/ 	.word	0x00023130
        /*14c0*/ 	.word	0x0000000b
        /*14c4*/ 	.word	0x000308c0
        /*14c8*/ 	.short	0x010a
        /*14ca*/ 	.byte	0x3f
	.zero		1


	//   ....[86]....
        /*14cc*/ 	.word	0x00023250
        /*14d0*/ 	.word	0x00000007
        /*14d4*/ 	.word	0x00030840
        /*14d8*/ 	.short	0x010a
        /*14da*/ 	.byte	0x3f
	.zero		1


	//   ....[87]....
        /*14dc*/ 	.word	0x000245e0
        /*14e0*/ 	.word	0x00000016
        /*14e4*/ 	.word	0x00030820
        /*14e8*/ 	.short	0x010a
        /*14ea*/ 	.byte	0x3f
	.zero		1


	//   ....[88]....
        /*14ec*/ 	.word	0x00024630
        /*14f0*/ 	.word	0x00000007
        /*14f4*/ 	.word	0x00030840
        /*14f8*/ 	.short	0x010a
        /*14fa*/ 	.byte	0x3f
	.zero		1


	//   ....[89]....
        /*14fc*/ 	.word	0x00024e70
        /*1500*/ 	.word	0x00000006
        /*1504*/ 	.word	0x00030860
        /*1508*/ 	.short	0x010a
        /*150a*/ 	.byte	0x3f
	.zero		1


	//   ....[90]....
        /*150c*/ 	.word	0x00025700
        /*1510*/ 	.word	0x00000000
        /*1514*/ 	.word	0x00030860
        /*1518*/ 	.short	0x010a
        /*151a*/ 	.byte	0x3f
	.zero		1


	//   ....[91]....
        /*151c*/ 	.word	0x00026940
        /*1520*/ 	.word	0x00000007
        /*1524*/ 	.word	0x00030820
        /*1528*/ 	.short	0x010a
        /*152a*/ 	.byte	0x3f
	.zero		1


	//   ....[92]....
        /*152c*/ 	.word	0x00026ae0
        /*1530*/ 	.word	0x00000005
        /*1534*/ 	.word	0x00030840
        /*1538*/ 	.short	0x010a
        /*153a*/ 	.byte	0x3f
	.zero		1


	//   ....[93]....
        /*153c*/ 	.word	0x00026b30
        /*1540*/ 	.word	0x00000003
        /*1544*/ 	.word	0x00030840
        /*1548*/ 	.short	0x010a
        /*154a*/ 	.byte	0x3f
	.zero		1


	//   ....[94]....
        /*154c*/ 	.word	0x00026b80
        /*1550*/ 	.word	0x00000005
        /*1554*/ 	.word	0x00030860
        /*1558*/ 	.short	0x010a
        /*155a*/ 	.byte	0x3f
	.zero		1


	//----- nvinfo : EIATTR_NUM_MBARRIERS
	.align		4
.L_149:
        /*155c*/ 	.byte	0x03, 0x38
        /*155e*/ 	.short	0x0016


	//----- nvinfo : EIATTR_EXIT_INSTR_OFFSETS
	.align		4
        /*1560*/ 	.byte	0x04, 0x1c
        /*1562*/ 	.short	(.L_151 - .L_150)


	//   ....[0]....
.L_150:
        /*1564*/ 	.word	0x000220b0


	//----- nvinfo : EIATTR_MAX_THREADS
	.align		4
.L_151:
        /*1568*/ 	.byte	0x04, 0x05
        /*156a*/ 	.short	(.L_153 - .L_152)
.L_152:
        /*156c*/ 	.word	0x00000180
        /*1570*/ 	.word	0x00000001
        /*1574*/ 	.word	0x00000001


	//----- nvinfo : EIATTR_CRS_STACK_SIZE
	.align		4
.L_153:
        /*1578*/ 	.byte	0x04, 0x1e
        /*157a*/ 	.short	(.L_155 - .L_154)
.L_154:
        /*157c*/ 	.word	0x00000000


	//----- nvinfo : EIATTR_CBANK_PARAM_SIZE
	.align		4
.L_155:
        /*1580*/ 	.byte	0x03, 0x19
        /*1582*/ 	.short	0x0af0


	//----- nvinfo : EIATTR_PARAM_CBANK
	.align		4
        /*1584*/ 	.byte	0x04, 0x0a
        /*1586*/ 	.short	(.L_157 - .L_156)
	.align		4
.L_156:
        /*1588*/ 	.word	index@(.nv.constant0._ZN7cutlass13device_kernelIN5flash11enable_sm90INS1_16FlashAttnFwdSm90INS1_25CollectiveMainloopFwdSm90ILi2EN4cute5tupleIJNS5_1CILi1EEES8_S8_EEENS6_IJNS7_ILi128EEENS7_ILi96EEENS7_ILi192EEEEEELi192ENS_6half_tEfNS_4arch4Sm90ELb0ELb0ELb0ELb1ELb1ELb1ELb0ELb1ELb1ELb1ELb1ELb0EEENS1_21CollectiveEpilogueFwdINS6_IJSA_SC_SB_EEES9_SE_SG_Li256ELb1ELb1ELb1ELb0EEENS1_36VarlenDynamicPersistentTileSchedulerILi128ELi96ELi256ELi128ELb1ELb1ELb1ELb0ELb1ELb1EEEEEEEEEvNT_6ParamsE)
        /*158c*/ 	.short	0x0210
        /*158e*/ 	.short	0x0af0


	//----- nvinfo : EIATTR_SW_WAR
	.align		4
.L_157:
        /*1590*/ 	.byte	0x04, 0x36
        /*1592*/ 	.short	(.L_159 - .L_158)
.L_158:
        /*1594*/ 	.word	0x00000008
.L_159:


//--------------------- .nv.info._ZN7cutlass13device_kernelIN5flash11enable_sm90INS1_16FlashAttnFwdSm90INS1_25CollectiveMainloopFwdSm90ILi2EN4cute5tupleIJNS5_1CILi1EEES8_S8_EEENS6_IJNS7_ILi128EEENS7_ILi96EEENS7_ILi192EEEEEELi192ENS_6half_tEfNS_4arch4Sm90ELb0ELb1ELb0ELb0ELb1ELb0ELb0ELb1ELb1ELb1ELb1ELb0EEENS1_21CollectiveEpilogueFwdINS6_IJSA_SC_SB_EEES9_SE_SG_Li256ELb0ELb1ELb1ELb0EEENS1_19SingleTileSchedulerILb0ELb1ELb1ELi128EEEEEEEEEvNT_6ParamsE --------------------------
	.section	.nv.info._ZN7cutlass13device_kernelIN5flash11enable_sm90INS1_16FlashAttnFwdSm90INS1_25CollectiveMainloopFwdSm90ILi2EN4cute5tupleIJNS5_1CILi1EEES8_S8_EEENS6_IJNS7_ILi128EEENS7_ILi96EEENS7_ILi192EEEEEELi192ENS_6half_tEfNS_4arch4Sm90ELb0ELb1ELb0ELb0ELb1ELb0ELb0ELb1ELb1ELb1ELb1ELb0EEENS1_21CollectiveEpilogueFwdINS6_IJSA_SC_SB_EEES9_SE_SG_Li256ELb0ELb1ELb1ELb0EEENS1_19SingleTileSchedulerILb0ELb1ELb1ELi128EEEEEEEEEvNT_6ParamsE,"",@"SHT_CUDA_INFO"
	.sectionflags	@""
	.align	4


	//----- nvinfo : EIATTR_CUDA_API_VERSION
	.align		4
        /*0000*/ 	.byte	0x04, 0x37
        /*0002*/ 	.short	(.L_161 - .L_160)
.L_160:
        /*0004*/ 	.word	0x00000082


	//----- nvinfo : EIATTR_KPARAM_INFO
	.align		4
.L_161:
        /*0008*/ 	.byte	0x04, 0x17
        /*000a*/ 	.short	(.L_163 - .L_162)
.L_162:
        /*000c*/ 	.word	0x00000000
        /*0010*/ 	.short	0x0000
        /*0012*/ 	.short	0x0070
        /*0014*/ 	.byte	0x00, 0xf0, 0x01, 0x28


	//----- nvinfo : EIATTR_SPARSE_MMA_MASK
	.align		4
.L_163:
        /*0018*/ 	.byte	0x03, 0x50
        /*001a*/ 	.short	0x0000


	//----- nvinfo : EIATTR_MAXREG_COUNT
	.align		4
        /*001c*/ 	.byte	0x03, 0x1b
        /*001e*/ 	.short	0x00a8


	//----- nvinfo : EIATTR_NUM_BARRIERS
	.align		4
        /*0020*/ 	.byte	0x02, 0x4c
        /*0022*/ 	.byte	0x09
	.zero		1


	//----- nvinfo : EIATTR_EXTERNS
	.align		4
        /*0024*/ 	.byte	0x04, 0x0f
        /*0026*/ 	.short	(.L_165 - .L_164)


	//   ....[0]....
	.align		4
.L_164:
        /*0028*/ 	.word	index@(__assertfail)


	//----- nvinfo : EIATTR_ANNOTATIONS
	.align		4
.L_165:
        /*002c*/ 	.byte	0x04, 0x55
        /*002e*/ 	.short	(.L_167 - .L_166)


	//   ....[0]....
.L_166:
        /*0030*/ 	.word	0x00000001
        /*0034*/ 	.byte	0xb0, 0x08, 0x00, 0x00, 0x01, 0x00, 0x00, 0x00, 0xe0, 0x09, 0x00, 0x00, 0x01, 0x00, 0x00, 0x00
        /*0044*/ 	.byte	0x70, 0x18, 0x00, 0x00, 0x01, 0x00, 0x00, 0x00, 0xa0, 0xdd, 0x00, 0x00, 0x01, 0x00, 0x00, 0x00
        /*0054*/ 	.byte	0xb0, 0xf9, 0x00, 0x00, 0x01, 0x00, 0x00, 0x00, 0x70, 0x0d, 0x01, 0x00, 0x01, 0x00, 0x00, 0x00
        /*0064*/ 	.byte	0xa0, 0x0e, 0x01, 0x00, 0x01, 0x00, 0x00, 0x00, 0x90, 0x23, 0x01, 0x00, 0x01, 0x00, 0x00, 0x00
        /*0074*/ 	.byte	0xe0, 0x3a, 0x01, 0x00


	//----- nvinfo : EIATTR_MERCURY_ISA_VERSION
	.align		4
.L_167:
        /*0078*/ 	.byte	0x03, 0x5f
        /*007a*/ 	.short	0x0101


	//----- nvinfo : EIATTR_INT_WARP_WIDE_INSTR_OFFSETS
	.align		4
        /*007c*/ 	.byte	0x04, 0x31
        /*007e*/ 	.short	(.L_169 - .L_168)


	//   ....[0]....
.L_168:
        /*0080*/ 	.word	0x000000c0


	//   ....[1]....
        /*0084*/ 	.word	0x000000d0


	//   ....[2]....
        /*0088*/ 	.word	0x00000170


	//----- nvinfo : EIATTR_COOP_GROUP_MASK_REGIDS
	.align		4
.L_169:
        /*008c*/ 	.byte	0x04, 0x29
        /*008e*/ 	.short	(.L_171 - .L_170)


	//   ....[0]....
.L_170:
        /*0090*/ 	.word	0xffffffff


	//   ....[1]....
        /*0094*/ 	.word	0xffffffff


	//   ....[2]....
        /*0098*/ 	.word	0xffffffff


	//   ....[3]....
        /*009c*/ 	.word	0xffffffff


	//   ....[4]....
        /*00a0*/ 	.word	0xffffffff


	//   ....[5]....
        /*00a4*/ 	.word	0xffffffff


	//   ....[6]....
        /*00a8*/ 	.word	0xffffffff


	//   ....[7]....
        /*00ac*/ 	.word	0xffffffff


	//   ....[8]....
        /*00b0*/ 	.word	0xffffffff


	//   ....[9]....
        /*00b4*/ 	.word	0xffffffff


	//   ....[10]....
        /*00b8*/ 	.word	0xffffffff


	//   ....[11]....
        /*00bc*/ 	.word	0xffffffff


	//   ....[12]....
        /*00c0*/ 	.word	0xffffffff


	//   ....[13]....
        /*00c4*/ 	.word	0xffffffff


	//   ....[14]....
        /*00c8*/ 	.word	0xffffffff


	//   ....[15]....
        /*00cc*/ 	.word	0xffffffff


	//   ....[16]....
        /*00d0*/ 	.word	0xffffffff


	//   ....[17]....
        /*00d4*/ 	.word	0xffffffff


	//   ....[18]....
        /*00d8*/ 	.word	0xffffffff


	//   ....[19]....
        /*00dc*/ 	.word	0xffffffff


	//   ....[20]....
        /*00e0*/ 	.word	0xffffffff


	//   ....[21]....
        /*00e4*/ 	.word	0xffffffff


	//   ....[22]....
        /*00e8*/ 	.word	0xffffffff


	//   ....[23]....
        /*00ec*/ 	.word	0xffffffff


	//   ....[24]....
        /*00f0*/ 	.word	0xffffffff


	//   ....[25]....
        /*00f4*/ 	.word	0xffffffff


	//   ....[26]....
        /*00f8*/ 	.word	0xffffffff


	//   ....[27]....
        /*00fc*/ 	.word	0xffffffff


	//   ....[28]....
        /*0100*/ 	.word	0xffffffff


	//   ....[29]....
        /*0104*/ 	.word	0xffffffff


	//   ....[30]....
        /*0108*/ 	.word	0xffffffff


	//   ....[31]....
        /*010c*/ 	.word	0xffffffff


	//   ....[32]....
        /*0110*/ 	.word	0xffffffff


	//   ....[33]....
        /*0114*/ 	.word	0xffffffff


	//   ....[34]....
        /*0118*/ 	.word	0xffffffff


	//   ....[35]....
        /*011c*/ 	.word	0xffffffff


	//   ....[36]....
        /*0120*/ 	.word	0xffffffff


	//   ....[37]....
        /*0124*/ 	.word	0xffffffff


	//   ....[38]....
        /*0128*/ 	.word	0xffffffff


	//   ....[39]....
        /*012c*/ 	.word	0xffffffff


	//   ....[40]....
        /*0130*/ 	.word	0xffffffff


	//   ....[41]....
        /*0134*/ 	.word	0xffffffff


	//   ....[42]....
        /*0138*/ 	.word	0xffffffff


	//   ....[43]....
        /*013c*/ 	.word	0xffffffff


	//   ....[44]....
        /*0140*/ 	.word	0xffffffff


	//   ....[45]....
        /*0144*/ 	.word	0xffffffff


	//   ....[46]....
        /*0148*/ 	.word	0xffffffff


	//   ....[47]....
        /*014c*/ 	.word	0xffffffff


	//   ....[48]....
        /*0150*/ 	.word	0xffffffff


	//   ....[49]....
        /*0154*/ 	.word	0xffffffff


	//   ....[50]....
        /*0158*/ 	.word	0xffffffff


	//   ....[51]....
        /*015c*/ 	.word	0xffffffff


	//   ....[52]....
        /*0160*/ 	.word	0xffffffff


	//   ....[53]....
        /*0164*/ 	.word	0xffffffff


	//   ....[54]....
        /*0168*/ 	.word	0xffffffff


	//   ....[55]....
        /*016c*/ 	.word	0xffffffff


	//   ....[56]....
        /*0170*/ 	.word	0xffffffff


	//   ....[57]....
        /*0174*/ 	.word	0xffffffff


	//   ....[58]....
        /*0178*/ 	.word	0xffffffff


	//   ....[59]....
        /*017c*/ 	.word	0xffffffff


	//   ....[60]....
        /*0180*/ 	.word	0xffffffff


	//   ....[61]....
        /*0184*/ 	.word	0xffffffff


	//   ....[62]....
        /*0188*/ 	.word	0xffffffff


	//   ....[63]....
        /*018c*/ 	.word	0xffffffff


	//   ....[64]....
        /*0190*/ 	.word	0xffffffff


	//   ....[65]....
        /*0194*/ 	.word	0xffffffff


	//   ....[66]....
        /*0198*/ 	.word	0xffffffff


	//   ....[67]....
        /*019c*/ 	.word	0xffffffff


	//   ....[68]....
        /*01a0*/ 	.word	0xffffffff


	//   ....[69]....
        /*01a4*/ 	.word	0xffffffff


	//   ....[70]....
        /*01a8*/ 	.word	0xffffffff


	//   ....[71]....
        /*01ac*/ 	.word	0xffffffff


	//   ....[72]....
        /*01b0*/ 	.word	0xffffffff


	//   ....[73]....
        /*01b4*/ 	.word	0xffffffff


	//   ....[74]....
        /*01b8*/ 	.word	0xffffffff


	//   ....[75]....
        /*01bc*/ 	.word	0xffffffff


	//   ....[76]....
        /*01c0*/ 	.word	0xffffffff


	//   ....[77]....
        /*01c4*/ 	.word	0xffffffff


	//   ....[78]....
        /*01c8*/ 	.word	0xffffffff


	//   ....[79]....
        /*01cc*/ 	.word	0xffffffff


	//   ....[80]....
        /*01d0*/ 	.word	0xffffffff


	//   ....[81]....
        /*01d4*/ 	.word	0xffffffff


	//   ....[82]....
        /*01d8*/ 	.word	0xffffffff


	//   ....[83]....
        /*01dc*/ 	.word	0xffffffff


	//   ....[84]....
        /*01e0*/ 	.word	0xffffffff


	//   ....[85]....
        /*01e4*/ 	.word	0xffffffff


	//   ....[86]....
        /*01e8*/ 	.word	0xffffffff


	//   ....[87]....
        /*01ec*/ 	.word	0xffffffff


	//   ....[88]....
        /*01f0*/ 	.word	0xffffffff


	//   ....[89]....
        /*01f4*/ 	.word	0xffffffff


	//   ....[90]....
        /*01f8*/ 	.word	0xffffffff


	//   ....[91]....
        /*01fc*/ 	.word	0xffffffff


	//   ....[92]....
        /*0200*/ 	.word	0xffffffff


	//   ....[93]....
        /*0204*/ 	.word	0xffffffff


	//   ....[94]....
        /*0208*/ 	.word	0xffffffff


	//   ....[95]....
        /*020c*/ 	.word	0xffffffff


	//   ....[96]....
        /*0210*/ 	.word	0xffffffff


	//   ....[97]....
        /*0214*/ 	.word	0xffffffff


	//   ....[98]....
        /*0218*/ 	.word	0xffffffff


	//   ....[99]....
        /*021c*/ 	.word	0xffffffff


	//   ....[100]....
        /*0220*/ 	.word	0xffffffff


	//   ....[101]....
        /*0224*/ 	.word	0xffffffff


	//   ....[102]....
        /*0228*/ 	.word	0xffffffff


	//   ....[103]....
        /*022c*/ 	.word	0xffffffff


	//   ....[104]....
        /*0230*/ 	.word	0xffffffff


	//   ....[105]....
        /*0234*/ 	.word	0xffffffff


	//   ....[106]....
        /*0238*/ 	.word	0xffffffff


	//   ....[107]....
        /*023c*/ 	.word	0x0500000f


	//   ....[108]....
        /*0240*/ 	.word	0x0500000f


	//   ....[109]....
        /*0244*/ 	.word	0x0500000f


	//   ....[110]....
        /*0248*/ 	.word	0x0500000f


	//   ....[111]....
        /*024c*/ 	.word	0x0500000f


	//   ....[112]....
        /*0250*/ 	.word	0x0500000f


	//   ....[113]....
        /*0254*/ 	.word	0x0500000f


	//   ....[114]....
        /*0258*/ 	.word	0x0500000f


	//   ....[115]....
        /*025c*/ 	.word	0x0500000f


	//   ....[116]....
        /*0260*/ 	.word	0x0500000f


	//   ....[117]....
        /*0264*/ 	.word	0x0500000f


	//   ....[118]....
        /*0268*/ 	.word	0x0500000f


	//   ....[119]....
        /*026c*/ 	.word	0x0500000f


	//   ....[120]....
        /*0270*/ 	.word	0x0500000f


	//   ....[121]....
        /*0274*/ 	.word	0x0500000f


	//   ....[122]....
        /*0278*/ 	.word	0x0500000f


	//   ....[123]....
        /*027c*/ 	.word	0x0500000f


	//   ....[124]....
        /*0280*/ 	.word	0x0500000f


	//   ....[125]....
        /*0284*/ 	.word	0x0500000f


	//   ....[126]....
        /*0288*/ 	.word	0x0500000f


	//   ....[127]....
        /*028c*/ 	.word	0x0500000f


	//   ....[128]....
        /*0290*/ 	.word	0x0500000f


	//   ....[129]....
        /*0294*/ 	.word	0x0500000f


	//   ....[130]....
        /*0298*/ 	.word	0x0500000f


	//   ....[131]....
        /*029c*/ 	.word	0x0500000f


	//   ....[132]....
        /*02a0*/ 	.word	0x0500000f


	//   ....[133]....
        /*02a4*/ 	.word	0x0500000f


	//   ....[134]....
        /*02a8*/ 	.word	0x0500000f


	//   ....[135]....
        /*02ac*/ 	.word	0x0500000f


	//   ....[136]....
        /*02b0*/ 	.word	0x0500000f


	//   ....[137]....
        /*02b4*/ 	.word	0x0500000f


	//   ....[138]....
        /*02b8*/ 	.word	0x0500000f


	//   ....[139]....
        /*02bc*/ 	.word	0x0500000f


	//   ....[140]....
        /*02c0*/ 	.word	0x0500000f


	//   ....[141]....
        /*02c4*/ 	.word	0x0500000f


	//   ....[142]....
        /*02c8*/ 	.word	0x0500000f


	//   ....[143]....
        /*02cc*/ 	.word	0x0500000f


	//   ....[144]....
        /*02d0*/ 	.word	0x0500000f


	//   ....[145]....
        /*02d4*/ 	.word	0x0500000f


	//   ....[146]....
        /*02d8*/ 	.word	0x0500000f


	//   ....[147]....
        /*02dc*/ 	.word	0x0500000f


	//   ....[148]....
        /*02e0*/ 	.word	0x0500000f


	//   ....[149]....
        /*02e4*/ 	.word	0x0500000f


	//   ....[150]....
        /*02e8*/ 	.word	0x0500000f


	//   ....[151]....
        /*02ec*/ 	.word	0x0500000f


	//   ....[152]....
        /*02f0*/ 	.word	0x0500000f


	//   ....[153]....
        /*02f4*/ 	.word	0x0500000f


	//   ....[154]....
        /*02f8*/ 	.word	0x0500000f


	//   ....[155]....
        /*02fc*/ 	.word	0x0500000f


	//   ....[156]....
        /*0300*/ 	.word	0x0500000f


	//   ....[157]....
        /*0304*/ 	.word	0x0500000f


	//   ....[158]....
        /*0308*/ 	.word	0x0500000f


	//   ....[159]....
        /*030c*/ 	.word	0x0500000f


	//   ....[160]....
        /*0310*/ 	.word	0x0500000f


	//   ....[161]....
        /*0314*/ 	.word	0x0500000f


	//   ....[162]....
        /*0318*/ 	.word	0x0500000f


	//   ....[163]....
        /*031c*/ 	.word	0x0500000f


	//   ....[164]....
        /*0320*/ 	.word	0x0500000f


	//   ....[165]....
        /*0324*/ 	.word	0x0500000f


	//   ....[166]....
        /*0328*/ 	.word	0x0500000f


	//   ....[167]....
        /*032c*/ 	.word	0x0500000f


	//   ....[168]....
        /*0330*/ 	.word	0x0500000f


	//   ....[169]....
        /*0334*/ 	.word	0x0500000f


	//   ....[170]....
        /*0338*/ 	.word	0x0500000f


	//   ....[171]....
        /*033c*/ 	.word	0x0500000f


	//   ....[172]....
        /*0340*/ 	.word	0x0500000f


	//----- nvinfo : EIATTR_COOP_GROUP_INSTR_OFFSETS
	.align		4
.L_171:
        /*0344*/ 	.byte	0x04, 0x28
        /*0346*/ 	.short	(.L_173 - .L_172)


	//   ....[0]....
.L_172:
        /*0348*/ 	.word	0x00000070


	//   ....[1]....
        /*034c*/ 	.word	0x000000b0


	//   ....[2]....
        /*0350*/ 	.word	0x000002d0


	//   ....[3]....
        /*0354*/ 	.word	0x00000430


	//   ....[4]....
        /*0358*/ 	.word	0x00000550


	//   ....[5]....
        /*035c*/ 	.word	0x000006b0


	//   ....[6]....
        /*0360*/ 	.word	0x00001670


	//   ....[7]....
        /*0364*/ 	.word	0x000022e0


	//   ....[8]....
        /*0368*/ 	.word	0x00002c90


	//   ....[9]....
        /*036c*/ 	.word	0x000032c0


	//   ....[10]....
        /*0370*/ 	.word	0x00003400


	//   ....[11]....
        /*0374*/ 	.word	0x000039f0


	//   ....[12]....
        /*0378*/ 	.word	0x00003ad0


	//   ....[13]....
        /*037c*/ 	.word	0x000057b0


	//   ....[14]....
        /*0380*/ 	.word	0x00005a20


	//   ....[15]....
        /*0384*/ 	.word	0x00006900


	//   ....[16]....
        /*0388*/ 	.word	0x00006a20


	//   ....[17]....
        /*038c*/ 	.word	0x00006fd0


	//   ....[18]....
        /*0390*/ 	.word	0x00007030


	//   ....[19]....
        /*0394*/ 	.word	0x00008e60


	//   ....[20]....
        /*0398*/ 	.word	0x00008e70


	//   ....[21]....
        /*039c*/ 	.word	0x00008eb0


	//   ....[22]....
        /*03a0*/ 	.word	0x00008ec0


	//   ....[23]....
        /*03a4*/ 	.word	0x0000aa60


	//   ....[24]....
        /*03a8*/ 	.word	0x0000b4f0


	//   ....[25]....
        /*03ac*/ 	.word	0x0000bbb0


	//   ....[26]....
        /*03b0*/ 	.word	0x0000bcd0


	//   ....[27]....
        /*03b4*/ 	.word	0x0000c280


	//   ....[28]....
        /*03b8*/ 	.word	0x0000c2e0


	//   ....[29]....
        /*03bc*/ 	.word	0x0000d390


	//   ....[30]....
        /*03c0*/ 	.word	0x0000d3b0


	//   ....[31]....
        /*03c4*/ 	.word	0x0000d460


	//   ....[32]....
        /*03c8*/ 	.word	0x0000d470


	//   ....[33]....
        /*03cc*/ 	.word	0x0000e520


	//   ....[34]....
        /*03d0*/ 	.word	0x0000e570


	//   ....[35]....
        /*03d4*/ 	.word	0x0000e5b0


	//   ....[36]....
        /*03d8*/ 	.word	0x0000e5f0


	//   ....[37]....
        /*03dc*/ 	.word	0x0000e630


	//   ....[38]....
        /*03e0*/ 	.word	0x0000e650


	//   ....[39]....
        /*03e4*/ 	.word	0x0000efc0


	//   ....[40]....
        /*03e8*/ 	.word	0x0000efd0


	//   ....[41]....
        /*03ec*/ 	.word	0x0000fd20


	//   ....[42]....
        /*03f0*/ 	.word	0x00011370


	//   ....[43]....
        /*03f4*/ 	.word	0x00011390


	//   ....[44]....
        /*03f8*/ 	.word	0x000113a0


	//   ....[45]....
        /*03fc*/ 	.word	0x000113b0


	//   ....[46]....
        /*0400*/ 	.word	0x000113c0


	//   ....[47]....
        /*0404*/ 	.word	0x000113d0


	//   ....[48]....
        /*0408*/ 	.word	0x000113e0


	//   ....[49]....
        /*040c*/ 	.word	0x00011440


	//   ....[50]....
        /*0410*/ 	.word	0x00011480


	//   ....[51]....
        /*0414*/ 	.word	0x000114e0


	//   ....[52]....
        /*0418*/ 	.word	0x000114f0


	//   ....[53]....
        /*041c*/ 	.word	0x000115b0


	//   ....[54]....
        /*0420*/ 	.word	0x00011c00


	//   ....[55]....
        /*0424*/ 	.word	0x00011c30


	//   ....[56]....
        /*0428*/ 	.word	0x00011c60


	//   ....[57]....
        /*042c*/ 	.word	0x00011c80


	//   ....[58]....
        /*0430*/ 	.word	0x00011c90


	//   ....[59]....
        /*0434*/ 	.word	0x00011d10


	//   ....[60]....
        /*0438*/ 	.word	0x00011d50


	//   ....[61]....
        /*043c*/ 	.word	0x00011da0


	//   ....[62]....
        /*0440*/ 	.word	0x00011dd0


	//   ....[63]....
        /*0444*/ 	.word	0x00011e30


	//   ....[64]....
        /*0448*/ 	.word	0x00011e70


	//   ....[65]....
        /*044c*/ 	.word	0x00011ec0


	//   ....[66]....
        /*0450*/ 	.word	0x00011ef0


	//   ....[67]....
        /*0454*/ 	.word	0x00011f40


	//   ....[68]....
        /*0458*/ 	.word	0x00011f80


	//   ....[69]....
        /*045c*/ 	.word	0x00011fd0


	//   ....[70]....
        /*0460*/ 	.word	0x000127a0


	//   ....[71]....
        /*0464*/ 	.word	0x000127d0


	//   ....[72]....
        /*0468*/ 	.word	0x000127f0


	//   ....[73]....
        /*046c*/ 	.word	0x00012800


	//   ....[74]....
        /*0470*/ 	.word	0x00012820


	//   ....[75]....
        /*0474*/ 	.word	0x00012880


	//   ....[76]....
        /*0478*/ 	.word	0x000128a0


	//   ....[77]....
        /*047c*/ 	.word	0x000128c0


	//   ....[78]....
        /*0480*/ 	.word	0x000128d0


	//   ....[79]....
        /*0484*/ 	.word	0x00012930


	//   ....[80]....
        /*0488*/ 	.word	0x00012960


	//   ....[81]....
        /*048c*/ 	.word	0x000129e0


	//   ....[82]....
        /*0490*/ 	.word	0x00012c50


	//   ....[83]....
        /*0494*/ 	.word	0x00012c70


	//   ....[84]....
        /*0498*/ 	.word	0x00012c80


	//   ....[85]....
        /*049c*/ 	.word	0x00012ca0


	//   ....[86]....
        /*04a0*/ 	.word	0x00012d30


	//   ....[87]....
        /*04a4*/ 	.word	0x00012d60


	//   ....[88]....
        /*04a8*/ 	.word	0x00012dd0


	//   ....[89]....
        /*04ac*/ 	.word	0x00012e00


	//   ....[90]....
        /*04b0*/ 	.word	0x00012e70


	//   ....[91]....
        /*04b4*/ 	.word	0x00012ea0


	//   ....[92]....
        /*04b8*/ 	.word	0x00012f10


	//   ....[93]....
        /*04bc*/ 	.word	0x00012f40


	//   ....[94]....
        /*04c0*/ 	.word	0x00013410


	//   ....[95]....
        /*04c4*/ 	.word	0x00013440


	//   ....[96]....
        /*04c8*/ 	.word	0x00013470


	//   ....[97]....
        /*04cc*/ 	.word	0x000134a0


	//   ....[98]....
        /*04d0*/ 	.word	0x000134d0


	//   ....[99]....
        /*04d4*/ 	.word	0x000134e0


	//   ....[100]....
        /*04d8*/ 	.word	0x00013580


	//   ....[101]....
        /*04dc*/ 	.word	0x000135a0


	//   ....[102]....
        /*04e0*/ 	.word	0x00013630


	//   ....[103]....
        /*04e4*/ 	.word	0x00013650


	//   ....[104]....
        /*04e8*/ 	.word	0x000136c0


	//   ....[105]....
        /*04ec*/ 	.word	0x000136f0


	//   ....[106]....
        /*04f0*/ 	.word	0x00013a70


	//   ....[107]....
        /*04f4*/ 	.word	0x000140b0


	//   ....[108]....
        /*04f8*/ 	.word	0x000141a0


	//   ....[109]....
        /*04fc*/ 	.word	0x00014240


	//   ....[110]....
        /*0500*/ 	.word	0x000142a0


	//   ....[111]....
        /*0504*/ 	.word	0x00014370


	//   ....[112]....
        /*0508*/ 	.word	0x000143e0


	//   ....[113]....
        /*050c*/ 	.word	0x000144b0


	//   ....[114]....
        /*0510*/ 	.word	0x00014530


	//   ....[115]....
        /*0514*/ 	.word	0x00014600


	//   ....[116]....
        /*0518*/ 	.word	0x00014680


	//   ....[117]....
        /*051c*/ 	.word	0x00014760


	//   ....[118]....
        /*0520*/ 	.word	0x000147e0


	//   ....[119]....
        /*0524*/ 	.word	0x000148a0


	//   ....[120]....
        /*0528*/ 	.word	0x00014930


	//   ....[121]....
        /*052c*/ 	.word	0x00014990


	//   ....[122]....
        /*0530*/ 	.word	0x00014a30


	//   ....[123]....
        /*0534*/ 	.word	0x00014b00


	//   ....[124]....
        /*0538*/ 	.word	0x00014b80


	//   ....[125]....
        /*053c*/ 	.word	0x00014c50


	//   ....[126]....
        /*0540*/ 	.word	0x00014cd0


	//   ....[127]....
        /*0544*/ 	.word	0x00014da0


	//   ....[128]....
        /*0548*/ 	.word	0x00014e20


	//   ....[129]....
        /*054c*/ 	.word	0x00014ef0


	//   ....[130]....
        /*0550*/ 	.word	0x00014f70


	//   ....[131]....
        /*0554*/ 	.word	0x00015040


	//   ....[132]....
        /*0558*/ 	.word	0x000150c0


	//   ....[133]....
        /*055c*/ 	.word	0x00015190


	//   ....[134]....
        /*0560*/ 	.word	0x00015200


	//   ....[135]....
        /*0564*/ 	.word	0x000152c0


	//   ....[136]....
        /*0568*/ 	.word	0x00015400


	//   ....[137]....
        /*056c*/ 	.word	0x000154d0


	//   ....[138]....
        /*0570*/ 	.word	0x00015530


	//   ....[139]....
        /*0574*/ 	.word	0x000155f0


	//   ....[140]....
        /*0578*/ 	.word	0x00015650


	//   ....[141]....
        /*057c*/ 	.word	0x00015710


	//   ....[142]....
        /*0580*/ 	.word	0x00015770


	//   ....[143]....
        /*0584*/ 	.word	0x00015840


	//   ....[144]....
        /*0588*/ 	.word	0x000158a0


	//   ....[145]....
        /*058c*/ 	.word	0x00015970


	//   ....[146]....
        /*0590*/ 	.word	0x000159d0


	//   ....[147]....
        /*0594*/ 	.word	0x00015ab0


	//   ....[148]....
        /*0598*/ 	.word	0x00015b90


	//   ....[149]....
        /*059c*/ 	.word	0x00015c30


	//   ....[150]....
        /*05a0*/ 	.word	0x00015c90


	//   ....[151]....
        /*05a4*/ 	.word	0x00015d50


	//   ....[152]....
        /*05a8*/ 	.word	0x00015e10


	//   ....[153]....
        /*05ac*/ 	.word	0x00015ed0


	//   ....[154]....
        /*05b0*/ 	.word	0x00015f90


	//   ....[155]....
        /*05b4*/ 	.word	0x00016050


	//   ....[156]....
        /*05b8*/ 	.word	0x00016110


	//   ....[157]....
        /*05bc*/ 	.word	0x000161d0


	//   ....[158]....
        /*05c0*/ 	.word	0x00016290


	//   ....[159]....
        /*05c4*/ 	.word	0x00016350


	//   ....[160]....
        /*05c8*/ 	.word	0x00016490


	//   ....[161]....
        /*05cc*/ 	.word	0x00016530


	//   ....[162]....
        /*05d0*/ 	.word	0x00016600


	//   ....[163]....
        /*05d4*/ 	.word	0x000166f0


	//   ....[164]....
        /*05d8*/ 	.word	0x00016760


	//   ....[165]....
        /*05dc*/ 	.word	0x00016850


	//   ....[166]....
        /*05e0*/ 	.word	0x000168c0


	//   ....[167]....
        /*05e4*/ 	.word	0x000169c0


	//   ....[168]....
        /*05e8*/ 	.word	0x00016a40


	//   ....[169]....
        /*05ec*/ 	.word	0x00016b30


	//   ....[170]....
        /*05f0*/ 	.word	0x00016ba0


	//   ....[171]....
        /*05f4*/ 	.word	0x00016c70


	//   ....[172]....
        /*05f8*/ 	.word	0x00016d80


	//----- nvinfo : EIATTR_REG_RECONFIG
	.align		4
.L_173:
        /*05fc*/ 	.byte	0x01, 0x54
	.zero		2


	//----- nvinfo : EIATTR_SYSCALL_OFFSETS
	.align		4
        /*0600*/ 	.byte	0x04, 0x46
        /*0602*/ 	.short	(.L_175 - .L_174)


	//   ....[0]....
.L_174:
        /*0604*/ 	.word	0x00001830


	//   ....[1]....
        /*0608*/ 	.word	0x000108e0


	//   ....[2]....
        /*060c*/ 	.word	0x00010a20


	//   ....[3]....
        /*0610*/ 	.word	0x00010b10


	//   ....[4]....
        /*0614*/ 	.word	0x00011950


	//----- nvinfo : EIATTR_MBARRIER_INSTR_OFFSETS
	.align		4
.L_175:
        /*0618*/ 	.byte	0x04, 0x39
        /*061a*/ 	.short	(.L_177 - .L_176)


	//   ....[0]....
.L_176:
        /*061c*/ 	.word	0x00000180
        /*0620*/ 	.word	0x000000ff
        /*0624*/ 	.word	0x00030800
        /*0628*/ 	.short	0x0100
        /*062a*/ 	.byte	0x08
	.zero		1


	//   ....[1]....
        /*062c*/ 	.word	0x00000190
        /*0630*/ 	.word	0x000000ff
        /*0634*/ 	.word	0x00030820
        /*0638*/ 	.short	0x0100
        /*063a*/ 	.byte	0x08
	.zero		1


	//   ....[2]....
        /*063c*/ 	.word	0x00000280
        /*0640*/ 	.word	0x000000ff
        /*0644*/ 	.word	0x00030830
        /*0648*/ 	.short	0x0100
        /*064a*/ 	.byte	0x08
	.zero		1


	//   ....[3]....
        /*064c*/ 	.word	0x00000290
        /*0650*/ 	.word	0x000000ff
        /*0654*/ 	.word	0x00030840
        /*0658*/ 	.short	0x0100
        /*065a*/ 	.byte	0x08
	.zero		1


	//   ....[4]....
        /*065c*/ 	.word	0x000002a0
        /*0660*/ 	.word	0x000000ff
        /*0664*/ 	.word	0x00030838
        /*0668*/ 	.short	0x0100
        /*066a*/ 	.byte	0x08
	.zero		1


	//   ....[5]....
        /*066c*/ 	.word	0x000002b0
        /*0670*/ 	.word	0x000000ff
        /*0674*/ 	.word	0x00030848
        /*0678*/ 	.short	0x0100
        /*067a*/ 	.byte	0x08
	.zero		1


	//   ....[6]....
        /*067c*/ 	.word	0x000003e0
        /*0680*/ 	.word	0x000000ff
        /*0684*/ 	.word	0x00030850
        /*0688*/ 	.short	0x0100
        /*068a*/ 	.byte	0x08
	.zero		1


	//   ....[7]....
        /*068c*/ 	.word	0x000003f0
        /*0690*/ 	.word	0x000000ff
        /*0694*/ 	.word	0x00030860
        /*0698*/ 	.short	0x0100
        /*069a*/ 	.byte	0x08
	.zero		1


	//   ....[8]....
        /*069c*/ 	.word	0x00000400
        /*06a0*/ 	.word	0x000000ff
        /*06a4*/ 	.word	0x00030858
        /*06a8*/ 	.short	0x0100
        /*06aa*/ 	.byte	0x08
	.zero		1


	//   ....[9]....
        /*06ac*/ 	.word	0x00000410
        /*06b0*/ 	.word	0x000000ff
        /*06b4*/ 	.word	0x00030868
        /*06b8*/ 	.short	0x0100
        /*06ba*/ 	.byte	0x08
	.zero		1


	//   ....[10]....
        /*06bc*/ 	.word	0x00000500
        /*06c0*/ 	.word	0x000000ff
        /*06c4*/ 	.word	0x00030870
        /*06c8*/ 	.short	0x0100
        /*06ca*/ 	.byte	0x06
	.zero		1


	//   ....[11]....
        /*06cc*/ 	.word	0x00000510
        /*06d0*/ 	.word	0x000000ff
        /*06d4*/ 	.word	0x00030880
        /*06d8*/ 	.short	0x0100
        /*06da*/ 	.byte	0x06
	.zero		1


	//   ....[12]....
        /*06dc*/ 	.word	0x00000520
        /*06e0*/ 	.word	0x000000ff
        /*06e4*/ 	.word	0x00030878
        /*06e8*/ 	.short	0x0100
        /*06ea*/ 	.byte	0x06
	.zero		1


	//   ....[13]....
        /*06ec*/ 	.word	0x00000530
        /*06f0*/ 	.word	0x000000ff
        /*06f4*/ 	.word	0x00030888
        /*06f8*/ 	.short	0x0100
        /*06fa*/ 	.byte	0x06
	.zero		1


	//   ....[14]....
        /*06fc*/ 	.word	0x00000660
        /*0700*/ 	.word	0x000000ff
        /*0704*/ 	.word	0x00030890
        /*0708*/ 	.short	0x0100
        /*070a*/ 	.byte	0x08
	.zero		1


	//   ....[15]....
        /*070c*/ 	.word	0x00000670
        /*0710*/ 	.word	0x000000ff
        /*0714*/ 	.word	0x000308a0
        /*0718*/ 	.short	0x0100
        /*071a*/ 	.byte	0x08
	.zero		1


	//   ....[16]....
        /*071c*/ 	.word	0x00000680
        /*0720*/ 	.word	0x000000ff
        /*0724*/ 	.word	0x00030898
        /*0728*/ 	.short	0x0100
        /*072a*/ 	.byte	0x08
	.zero		1


	//   ....[17]....
        /*072c*/ 	.word	0x00000690
        /*0730*/ 	.word	0x000000ff
        /*0734*/ 	.word	0x000308a8
        /*0738*/ 	.short	0x0100
        /*073a*/ 	.byte	0x08
	.zero		1


	//   ....[18]....
        /*073c*/ 	.word	0x000007d0
        /*0740*/ 	.word	0x000000ff
        /*0744*/ 	.word	0x000308b0
        /*0748*/ 	.short	0x0100
        /*074a*/ 	.byte	0x08
	.zero		1


	//   ....[19]....
        /*074c*/ 	.word	0x000007e0
        /*0750*/ 	.word	0x000000ff
        /*0754*/ 	.word	0x000308c0
        /*0758*/ 	.short	0x0100
        /*075a*/ 	.byte	0x08
	.zero		1


	//   ....[20]....
        /*075c*/ 	.word	0x000007f0
        /*0760*/ 	.word	0x000000ff
        /*0764*/ 	.word	0x000308b8
        /*0768*/ 	.short	0x0100
        /*076a*/ 	.byte	0x08
	.zero		1


	//   ....[21]....
        /*076c*/ 	.word	0x00000800
        /*0770*/ 	.word	0x000000ff
        /*0774*/ 	.word	0x000308c8
        /*0778*/ 	.short	0x0100
        /*077a*/ 	.byte	0x08
	.zero		1


	//   ....[22]....
        /*077c*/ 	.word	0x00001850
        /*0780*/ 	.word	0x000000ff
        /*0784*/ 	.word	0x00030800
        /*0788*/ 	.short	0x010a
        /*078a*/ 	.byte	0x26
	.zero		1


	//   ....[23]....
        /*078c*/ 	.word	0x000018e0
        /*0790*/ 	.word	0x000000ff
        /*0794*/ 	.word	0x00030830
        /*0798*/ 	.short	0x010a
        /*079a*/ 	.byte	0x26
	.zero		1


	//   ....[24]....
        /*079c*/ 	.word	0x00001940
        /*07a0*/ 	.word	0x000000ff
        /*07a4*/ 	.word	0x00030830
        /*07a8*/ 	.short	0x010a
        /*07aa*/ 	.byte	0x26
	.zero		1


	//   ....[25]....
        /*07ac*/ 	.word	0x00002330
        /*07b0*/ 	.word	0x000000ff
        /*07b4*/ 	.word	0x00000000
        /*07b8*/ 	.short	0x0101
        /*07ba*/ 	.byte	0x04
	.zero		1


	//   ....[26]....
        /*07bc*/ 	.word	0x00004930
        /*07c0*/ 	.word	0x000000ff
        /*07c4*/ 	.word	0x00030830
        /*07c8*/ 	.short	0x010a
        /*07ca*/ 	.byte	0x27
	.zero		1


	//   ....[27]....
        /*07cc*/ 	.word	0x00004970
        /*07d0*/ 	.word	0x000000ff
        /*07d4*/ 	.word	0x00030830
        /*07d8*/ 	.short	0x010a
        /*07da*/ 	.byte	0x27
	.zero		1


	//   ....[28]....
        /*07dc*/ 	.word	0x000053d0
        /*07e0*/ 	.word	0x000000ff
        /*07e4*/ 	.word	0x00030850
        /*07e8*/ 	.short	0x010a
        /*07ea*/ 	.byte	0x0e
	.zero		1


	//   ....[29]....
        /*07ec*/ 	.word	0x00005410
        /*07f0*/ 	.word	0x000000ff
        /*07f4*/ 	.word	0x00030850
        /*07f8*/ 	.short	0x010a
        /*07fa*/ 	.byte	0x0e
	.zero		1


	//   ....[30]....
        /*07fc*/ 	.word	0x00005800
        /*0800*/ 	.word	0x000000ff
        /*0804*/ 	.word	0x00000000
        /*0808*/ 	.short	0x0101
        /*080a*/ 	.byte	0x27
	.zero		1


	//   ....[31]....
        /*080c*/ 	.word	0x00007920
        /*0810*/ 	.word	0x000000ff
        /*0814*/ 	.word	0x00000000
        /*0818*/ 	.short	0x0101
        /*081a*/ 	.byte	0x0e
	.zero		1


	//   ....[32]....
        /*081c*/ 	.word	0x00007dc0
        /*0820*/ 	.word	0x000000ff
        /*0824*/ 	.word	0x00030830
        /*0828*/ 	.short	0x010a
        /*082a*/ 	.byte	0x05
	.zero		1


	//   ....[33]....
        /*082c*/ 	.word	0x00007e00
        /*0830*/ 	.word	0x000000ff
        /*0834*/ 	.word	0x00030830
        /*0838*/ 	.short	0x010a
        /*083a*/ 	.byte	0x05
	.zero		1


	//   ....[34]....
        /*083c*/ 	.word	0x00008860
        /*0840*/ 	.word	0x000000ff
        /*0844*/ 	.word	0x00030850
        /*0848*/ 	.short	0x010a
        /*084a*/ 	.byte	0x05
	.zero		1


	//   ....[35]....
        /*084c*/ 	.word	0x000088a0
        /*0850*/ 	.word	0x000000ff
        /*0854*/ 	.word	0x00030850
        /*0858*/ 	.short	0x010a
        /*085a*/ 	.byte	0x05
	.zero		1


	//   ....[36]....
        /*085c*/ 	.word	0x00008c70
        /*0860*/ 	.word	0x000000ff
        /*0864*/ 	.word	0x00000000
        /*0868*/ 	.short	0x0101
        /*086a*/ 	.byte	0x07
	.zero		1


	//   ....[37]....
        /*086c*/ 	.word	0x00009a00
        /*0870*/ 	.word	0x000000ff
        /*0874*/ 	.word	0x00000000
        /*0878*/ 	.short	0x0101
        /*087a*/ 	.byte	0x05
	.zero		1


	//   ....[38]....
        /*087c*/ 	.word	0x00009be0
        /*0880*/ 	.word	0x000000ff
        /*0884*/ 	.word	0x00030830
        /*0888*/ 	.short	0x010a
        /*088a*/ 	.byte	0x27
	.zero		1


	//   ....[39]....
        /*088c*/ 	.word	0x00009c20
        /*0890*/ 	.word	0x000000ff
        /*0894*/ 	.word	0x00030830
        /*0898*/ 	.short	0x010a
        /*089a*/ 	.byte	0x27
	.zero		1


	//   ....[40]....
        /*089c*/ 	.word	0x0000a680
        /*08a0*/ 	.word	0x000000ff
        /*08a4*/ 	.word	0x00030850
        /*08a8*/ 	.short	0x010a
        /*08aa*/ 	.byte	0x05
	.zero		1


	//   ....[41]....
        /*08ac*/ 	.word	0x0000a6c0
        /*08b0*/ 	.word	0x000000ff
        /*08b4*/ 	.word	0x00030850
        /*08b8*/ 	.short	0x010a
        /*08ba*/ 	.byte	0x05
	.zero		1


	//   ....[42]....
        /*08bc*/ 	.word	0x0000aab0
        /*08c0*/ 	.word	0x000000ff
        /*08c4*/ 	.word	0x00000000
        /*08c8*/ 	.short	0x0101
        /*08ca*/ 	.byte	0x27
	.zero		1


	//   ....[43]....
        /*08cc*/ 	.word	0x0000cbe0
        /*08d0*/ 	.word	0x000000ff
        /*08d4*/ 	.word	0x00000000
        /*08d8*/ 	.short	0x0101
        /*08da*/ 	.byte	0x05
	.zero		1


	//   ....[44]....
        /*08dc*/ 	.word	0x0000d300
        /*08e0*/ 	.word	0x000000ff
        /*08e4*/ 	.word	0x00030850
        /*08e8*/ 	.short	0x010a
        /*08ea*/ 	.byte	0x05
	.zero		1


	//   ....[45]....
        /*08ec*/ 	.word	0x0000d340
        /*08f0*/ 	.word	0x000000ff
        /*08f4*/ 	.word	0x00030850
        /*08f8*/ 	.short	0x010a
        /*08fa*/ 	.byte	0x05
	.zero		1


	//   ....[46]....
        /*08fc*/ 	.word	0x0000d950
        /*0900*/ 	.word	0x000000ff
        /*0904*/ 	.word	0x00000000
        /*0908*/ 	.short	0x0101
        /*090a*/ 	.byte	0x04
	.zero		1


	//   ....[47]....
        /*090c*/ 	.word	0x0000e660
        /*0910*/ 	.word	0x000000ff
        /*0914*/ 	.word	0x00000000
        /*0918*/ 	.short	0x0101
        /*091a*/ 	.byte	0x04
	.zero		1


	//   ....[48]....
        /*091c*/ 	.word	0x00011120
        /*0920*/ 	.word	0x000000ff
        /*0924*/ 	.word	0x00030840
        /*0928*/ 	.short	0x010a
        /*092a*/ 	.byte	0x30
	.zero		1


	//   ....[49]....
        /*092c*/ 	.word	0x00011710
        /*0930*/ 	.word	0x000000ff
        /*0934*/ 	.word	0x00030830
        /*0938*/ 	.short	0x0107
        /*093a*/ 	.byte	0x30
	.zero		1


	//   ....[50]....
        /*093c*/ 	.word	0x00011780
        /*0940*/ 	.word	0x000000ff
        /*0944*/ 	.word	0x00030830
        /*0948*/ 	.short	0x0101
        /*094a*/ 	.byte	0x30
	.zero		1


	//   ....[51]....
        /*094c*/ 	.word	0x00012120
        /*0950*/ 	.word	0x000000ff
        /*0954*/ 	.word	0x00030800
        /*0958*/ 	.short	0x0107
        /*095a*/ 	.byte	0x30
	.zero		1


	//   ....[52]....
        /*095c*/ 	.word	0x00012180
        /*0960*/ 	.word	0x000000ff
        /*0964*/ 	.word	0x00030800
        /*0968*/ 	.short	0x0101
        /*096a*/ 	.byte	0x30
	.zero		1


	//   ....[53]....
        /*096c*/ 	.word	0x000121a0
        /*0970*/ 	.word	0x000000ff
        /*0974*/ 	.word	0x00030820
        /*0978*/ 	.short	0x010a
        /*097a*/ 	.byte	0x30
	.zero		1


	//   ....[54]....
        /*097c*/ 	.word	0x00012590
        /*0980*/ 	.word	0x00000013
        /*0984*/ 	.word	0x00030840
        /*0988*/ 	.short	0x010a
        /*098a*/ 	.byte	0x3f
	.zero		1


	//   ....[55]....
        /*098c*/ 	.word	0x00012ad0
        /*0990*/ 	.word	0x00000013
        /*0994*/ 	.word	0x00030830
        /*0998*/ 	.short	0x0107
        /*099a*/ 	.byte	0x3f
	.zero		1


	//   ....[56]....
        /*099c*/ 	.word	0x00012b80
        /*09a0*/ 	.word	0x00000013
        /*09a4*/ 	.word	0x00030830
        /*09a8*/ 	.short	0x0101
        /*09aa*/ 	.byte	0x3f
	.zero		1


	//   ....[57]....
        /*09ac*/ 	.word	0x00012be0
        /*09b0*/ 	.word	0x00000006
        /*09b4*/ 	.word	0x00030860
        /*09b8*/ 	.short	0x010a
        /*09ba*/ 	.byte	0x3f
	.zero		1


	//   ....[58]....
        /*09bc*/ 	.word	0x00013090
        /*09c0*/ 	.word	0x00000006
        /*09c4*/ 	.word	0x00030850
        /*09c8*/ 	.short	0x0107
        /*09ca*/ 	.byte	0x3f
	.zero		1


	//   ....[59]....
        /*09cc*/ 	.word	0x000131e0
        /*09d0*/ 	.word	0x00000006
        /*09d4*/ 	.word	0x00030850
        /*09d8*/ 	.short	0x0101
        /*09da*/ 	.byte	0x3f
	.zero		1


	//   ....[60]....
        /*09dc*/ 	.word	0x00013380
        /*09e0*/ 	.word	0x00000000
        /*09e4*/ 	.word	0x00030860
        /*09e8*/ 	.short	0x010a
        /*09ea*/ 	.byte	0x3f
	.zero		1


	//   ....[61]....
        /*09ec*/ 	.word	0x000138b0
        /*09f0*/ 	.word	0x00000000
        /*09f4*/ 	.word	0x00030850
        /*09f8*/ 	.short	0x0107
        /*09fa*/ 	.byte	0x3f
	.zero		1


	//   ....[62]....
        /*09fc*/ 	.word	0x00013960
        /*0a00*/ 	.word	0x00000000
        /*0a04*/ 	.word	0x00030850
        /*0a08*/ 	.short	0x0101
        /*0a0a*/ 	.byte	0x3f
	.zero		1


	//   ....[63]....
        /*0a0c*/ 	.word	0x00013a00
        /*0a10*/ 	.word	0x00000007
        /*0a14*/ 	.word	0x00030820
        /*0a18*/ 	.short	0x010a
        /*0a1a*/ 	.byte	0x3f
	.zero		1


	//   ....[64]....
        /*0a1c*/ 	.word	0x00013b80
        /*0a20*/ 	.word	0x00000005
        /*0a24*/ 	.word	0x00030840
        /*0a28*/ 	.short	0x010a
        /*0a2a*/ 	.byte	0x3f
	.zero		1


	//   ....[65]....
        /*0a2c*/ 	.word	0x00013c20
        /*0a30*/ 	.word	0x00000007
        /*0a34*/ 	.word	0x00030840
        /*0a38*/ 	.short	0x010a
        /*0a3a*/ 	.byte	0x3f
	.zero		1


	//   ....[66]....
        /*0a3c*/ 	.word	0x00013c60
        /*0a40*/ 	.word	0x00000005
        /*0a44*/ 	.word	0x00030860
        /*0a48*/ 	.short	0x010a
        /*0a4a*/ 	.byte	0x3f
	.zero		1


	//   ....[67]....
        /*0a4c*/ 	.word	0x00013ca0
        /*0a50*/ 	.word	0x00000007
        /*0a54*/ 	.word	0x00030860
        /*0a58*/ 	.short	0x010a
        /*0a5a*/ 	.byte	0x3f
	.zero		1


	//   ....[68]....
        /*0a5c*/ 	.word	0x00013d10
        /*0a60*/ 	.word	0x00000003
        /*0a64*/ 	.word	0x00030800
        /*0a68*/ 	.short	0x010a
        /*0a6a*/ 	.byte	0x3f
	.zero		1


	//   ....[69]....
        /*0a6c*/ 	.word	0x00013d70
        /*0a70*/ 	.word	0x00000003
        /*0a74*/ 	.word	0x00030830
        /*0a78*/ 	.short	0x010a
        /*0a7a*/ 	.byte	0x3f
	.zero		1


	//   ....[70]....
        /*0a7c*/ 	.word	0x00013dd0
        /*0a80*/ 	.word	0x00000005
        /*0a84*/ 	.word	0x00030830
        /*0a88*/ 	.short	0x010a
        /*0a8a*/ 	.byte	0x3f
	.zero		1


	//   ....[71]....
        /*0a8c*/ 	.word	0x00013e30
        /*0a90*/ 	.word	0x00000003
        /*0a94*/ 	.word	0x00030850
        /*0a98*/ 	.short	0x010a
        /*0a9a*/ 	.byte	0x3f
	.zero		1


	//   ....[72]....
        /*0a9c*/ 	.word	0x00013e90
        /*0aa0*/ 	.word	0x00000005
        /*0aa4*/ 	.word	0x00030830
        /*0aa8*/ 	.short	0x010a
        /*0aaa*/ 	.byte	0x3f
	.zero		1


	//   ....[73]....
        /*0aac*/ 	.word	0x00013ef0
        /*0ab0*/ 	.word	0x00000003
        /*0ab4*/ 	.word	0x00030850
        /*0ab8*/ 	.short	0x010a
        /*0aba*/ 	.byte	0x3f
	.zero		1


	//   ....[74]....
        /*0abc*/ 	.word	0x00013f50
        /*0ac0*/ 	.word	0x00000005
        /*0ac4*/ 	.word	0x00030830
        /*0ac8*/ 	.short	0x010a
        /*0aca*/ 	.byte	0x3f
	.zero		1


	//   ....[75]....
        /*0acc*/ 	.word	0x00013fb0
        /*0ad0*/ 	.word	0x00000003
        /*0ad4*/ 	.word	0x00030850
        /*0ad8*/ 	.short	0x010a
        /*0ada*/ 	.byte	0x3f
	.zero		1


	//   ....[76]....
        /*0adc*/ 	.word	0x00014010
        /*0ae0*/ 	.word	0x00000003
        /*0ae4*/ 	.word	0x00030850
        /*0ae8*/ 	.short	0x010a
        /*0aea*/ 	.byte	0x3f
	.zero		1


	//   ....[77]....
        /*0aec*/ 	.word	0x000140f0
        /*0af0*/ 	.word	0x00000003
        /*0af4*/ 	.word	0x00030840
        /*0af8*/ 	.short	0x010a
        /*0afa*/ 	.byte	0x3f
	.zero		1


	//   ....[78]....
        /*0afc*/ 	.word	0x00015300
        /*0b00*/ 	.word	0x00000003
        /*0b04*/ 	.word	0x00030820
        /*0b08*/ 	.short	0x010a
        /*0b0a*/ 	.byte	0x3f
	.zero		1


	//   ....[79]....
        /*0b0c*/ 	.word	0x00015350
        /*0b10*/ 	.word	0x00000013
        /*0b14*/ 	.word	0x00030840
        /*0b18*/ 	.short	0x010a
        /*0b1a*/ 	.byte	0x3f
	.zero		1


	//   ....[80]....
        /*0b1c*/ 	.word	0x00015ae0
        /*0b20*/ 	.word	0x00000006
        /*0b24*/ 	.word	0x00030860
        /*0b28*/ 	.short	0x010a
        /*0b2a*/ 	.byte	0x3f
	.zero		1


	//   ....[81]....
        /*0b2c*/ 	.word	0x000163e0
        /*0b30*/ 	.word	0x00000000
        /*0b34*/ 	.word	0x00030860
        /*0b38*/ 	.short	0x010a
        /*0b3a*/ 	.byte	0x3f
	.zero		1


	//   ....[82]....
        /*0b3c*/ 	.word	0x00016ca0
        /*0b40*/ 	.word	0x00000007
        /*0b44*/ 	.word	0x00030820
        /*0b48*/ 	.short	0x010a
        /*0b4a*/ 	.byte	0x3f
	.zero		1


	//   ....[83]....
        /*0b4c*/ 	.word	0x00016e40
        /*0b50*/ 	.word	0x00000005
        /*0b54*/ 	.word	0x00030840
        /*0b58*/ 	.short	0x010a
        /*0b5a*/ 	.byte	0x3f
	.zero		1


	//   ....[84]....
        /*0b5c*/ 	.word	0x00016e90
        /*0b60*/ 	.word	0x00000007
        /*0b64*/ 	.word	0x00030840
        /*0b68*/ 	.short	0x010a
        /*0b6a*/ 	.byte	0x3f
	.zero		1


	//   ....[85]....
        /*0b6c*/ 	.word	0x00016ee0
        /*0b70*/ 	.word	0x00000005
        /*0b74*/ 	.word	0x00030860
        /*0b78*/ 	.short	0x010a
        /*0b7a*/ 	.byte	0x3f
	.zero		1


	//----- nvinfo : EIATTR_NUM_MBARRIERS
	.align		4
.L_177:
        /*0b7c*/ 	.byte	0x03, 0x38
        /*0b7e*/ 	.short	0x0016


	//----- nvinfo : EIATTR_EXIT_INSTR_OFFSETS
	.align		4
        /*0b80*/ 	.byte	0x04, 0x1c
        /*0b82*/ 	.short	(.L_179 - .L_178)


	//   ....[0]....
.L_178:
        /*0b84*/ 	.word	0x00013cf0


	//----- nvinfo : EIATTR_MAX_THREADS
	.align		4
.L_179:
        /*0b88*/ 	.byte	0x04, 0x05
        /*0b8a*/ 	.short	(.L_181 - .L_180)
.L_180:
        /*0b8c*/ 	.word	0x00000180
        /*0b90*/ 	.word	0x00000001
        /*0b94*/ 	.word	0x00000001


	//----- nvinfo : EIATTR_CRS_STACK_SIZE
	.align		4
.L_181:
        /*0b98*/ 	.byte	0x04, 0x1e
        /*0b9a*/ 	.short	(.L_183 - .L_182)
.L_182:
        /*0b9c*/ 	.word	0x00000000


	//----- nvinfo : EIATTR_CBANK_PARAM_SIZE
	.align		4
.L_183:
        /*0ba0*/ 	.byte	0x03, 0x19
        /*0ba2*/ 	.short	0x0a70


	//----- nvinfo : EIATTR_PARAM_CBANK
	.align		4
        /*0ba4*/ 	.byte	0x04, 0x0a
        /*0ba6*/ 	.short	(.L_185 - .L_184)
	.align		4
.L_184:
        /*0ba8*/ 	.word	index@(.nv.constant0._ZN7cutlass13device_kernelIN5flash11enable_sm90INS1_16FlashAttnFwdSm90INS1_25CollectiveMainloopFwdSm90ILi2EN4cute5tupleIJNS5_1CILi1EEES8_S8_EEENS6_IJNS7_ILi128EEENS7_ILi96EEENS7_ILi192EEEEEELi192ENS_6half_tEfNS_4arch4Sm90ELb0ELb1ELb0ELb0ELb1ELb0ELb0ELb1ELb1ELb1ELb1ELb0EEENS1_21CollectiveEpilogueFwdINS6_IJSA_SC_SB_EEES9_SE_SG_Li256ELb0ELb1ELb1ELb0EEENS1_19SingleTileSchedulerILb0ELb1ELb1ELi128EEEEEEEEEvNT_6ParamsE)
        /*0bac*/ 	.short	0x0210
        /*0bae*/ 	.short	0x0a70


	//----- nvinfo : EIATTR_SW_WAR
	.align		4
.L_185:
        /*0bb0*/ 	.byte	0x04, 0x36
        /*0bb2*/ 	.short	(.L_187 - .L_186)
.L_186:
        /*0bb4*/ 	.word	0x00000008
.L_187:


//--------------------- .nv.info._ZN7cutlass13device_kernelIN5flash11enable_sm90INS1_16FlashAttnFwdSm90INS1_25CollectiveMainloopFwdSm90ILi2EN4cute5tupleIJNS5_1CILi1EEES8_S8_EEENS6_IJNS7_ILi128EEENS7_ILi96EEENS7_ILi192EEEEEELi192ENS_6half_tEfNS_4arch4Sm90ELb0ELb1ELb0ELb1ELb1ELb0ELb0ELb1ELb1ELb1ELb1ELb0EEENS1_21CollectiveEpilogueFwdINS6_IJSA_SC_SB_EEES9_SE_SG_Li256ELb1ELb1ELb1ELb0EEENS1_36VarlenDynamicPersistentTileSchedulerILi128ELi96ELi256ELi128ELb1ELb1ELb1ELb1ELb0ELb1EEEEEEEEEvNT_6ParamsE --------------------------
	.section	.nv.info._ZN7cutlass13device_kernelIN5flash11enable_sm90INS1_16FlashAttnFwdSm90INS1_25CollectiveMainloopFwdSm90ILi2EN4cute5tupleIJNS5_1CILi1EEES8_S8_EEENS6_IJNS7_ILi128EEENS7_ILi96EEENS7_ILi192EEEEEELi192ENS_6half_tEfNS_4arch4Sm90ELb0ELb1ELb0ELb1ELb1ELb0ELb0ELb1ELb1ELb1ELb1ELb0EEENS1_21CollectiveEpilogueFwdINS6_IJSA_SC_SB_EEES9_SE_SG_Li256ELb1ELb1ELb1ELb0EEENS1_36VarlenDynamicPersistentTileSchedulerILi128ELi96ELi256ELi128ELb1ELb1ELb1ELb1ELb0ELb1EEEEEEEEEvNT_6ParamsE,"",@"SHT_CUDA_INFO"
	.sectionflags	@""
	.align	4


	//----- nvinfo : EIATTR_CUDA_API_VERSION
	.align		4
        /*0000*/ 	.byte	0x04, 0x37
        /*0002*/ 	.short	(.L_189 - .L_188)
.L_188:
        /*0004*/ 	.word	0x00000082


	//----- nvinfo : EIATTR_KPARAM_INFO
	.align		4
.L_189:
        /*0008*/ 	.byte	0x04, 0x17
        /*000a*/ 	.short	(.L_191 - .L_190)
.L_190:
        /*000c*/ 	.word	0x00000000
        /*0010*/ 	.short	0x0000
        /*0012*/ 	.short	0x0070
        /*0014*/ 	.byte	0x00, 0xf0, 0x01, 0x2a


	//----- nvinfo : EIATTR_SPARSE_MMA_MASK
	.align		4
.L_191:
        /*0018*/ 	.byte	0x03, 0x50
        /*001a*/ 	.short	0x0000


	//----- nvinfo : EIATTR_MAXREG_COUNT
	.align		4
        /*001c*/ 	.byte	0x03, 0x1b
        /*001e*/ 	.short	0x00a8


	//----- nvinfo : EIATTR_NUM_BARRIERS
	.align		4
        /*0020*/ 	.byte	0x02, 0x4c
        /*0022*/ 	.byte	0x09
	.zero		1


	//----- nvinfo : EIATTR_EXTERNS
	.align		4
        /*0024*/ 	.byte	0x04, 0x0f
        /*0026*/ 	.short	(.L_193 - .L_192)


	//   ....[0]....
	.align		4
.L_192:
        /*0028*/ 	.word	index@(__assertfail)


	//----- nvinfo : EIATTR_ANNOTATIONS
	.align		4
.L_193:
        /*002c*/ 	.byte	0x04, 0x55
        /*002e*/ 	.short	(.L_195 - .L_194)


	//   ....[0]....
.L_194:
        /* <DEDUP_REMOVED lines=14> */


	//----- nvinfo : EIATTR_MERCURY_ISA_VERSION
	.align		4
.L_195:
        /*0100*/ 	.byte	0x03, 0x5f
        /*0102*/ 	.short	0x0101


	//----- nvinfo : EIATTR_UNUSED_LOAD_BYTE_OFFSET
	.align		4
        /*0104*/ 	.byte	0x04, 0x44
        /*0106*/ 	.short	(.L_197 - .L_196)


	//   ....[0]....
.L_196:
        /*0108*/ 	.word	0x00000950
        /*010c*/ 	.word	0x0000fff0


	//   ....[1]....
        /*0110*/ 	.word	0x0000e550
        /*0114*/ 	.word	0x0000fff0


	//----- nvinfo : EIATTR_INT_WARP_WIDE_INSTR_OFFSETS
	.align		4
.L_197:
        /*0118*/ 	.byte	0x04, 0x31
        /*011a*/ 	.short	(.L_199 - .L_198)


	//   ....[0]....
.L_198:
        /*011c*/ 	.word	0x000000c0


	//   ....[1]....
        /*0120*/ 	.word	0x000000d0


	//   ....[2]....
        /*0124*/ 	.word	0x00000170


	//   ....[3]....
        /*0128*/ 	.word	0x00013fc0


	//   ....[4]....
        /*012c*/ 	.word	0x00014050


	//   ....[5]....
        /*0130*/ 	.word	0x00016df0


	//   ....[6]....
        /*0134*/ 	.word	0x00016e80


	//----- nvinfo : EIATTR_COOP_GROUP_MASK_REGIDS
	.align		4
.L_199:
        /*0138*/ 	.byte	0x04, 0x29
        /*013a*/ 	.short	(.L_201 - .L_200)


	//   ....[0]....
.L_200:
        /*013c*/ 	.word	0xffffffff


	//   ....[1]....
        /*0140*/ 	.word	0xffffffff


	//   ....[2]....
        /*0144*/ 	.word	0xffffffff


	//   ....[3]....
        /*0148*/ 	.word	0xffffffff


	//   ....[4]....
        /*014c*/ 	.word	0xffffffff


	//   ....[5]....
        /*0150*/ 	.word	0xffffffff


	//   ....[6]....
        /*0154*/ 	.word	0xffffffff


	//   ....[7]....
        /*0158*/ 	.word	0xffffffff


	//   ....[8]....
        /*015c*/ 	.word	0xffffffff


	//   ....[9]....
        /*0160*/ 	.word	0xffffffff


	//   ....[10]....
        /*0164*/ 	.word	0xffffffff


	//   ....[11]....
        /*0168*/ 	.word	0xffffffff


	//   ....[12]....
        /*016c*/ 	.word	0xffffffff


	//   ....[13]....
        /*0170*/ 	.word	0xffffffff


	//   ....[14]....
        /*0174*/ 	.word	0xffffffff


	//   ....[15]....
        /*0178*/ 	.word	0xffffffff


	//   ....[16]....
        /*017c*/ 	.word	0xffffffff


	//   ....[17]....
        /*0180*/ 	.word	0xffffffff


	//   ....[18]....
        /*0184*/ 	.word	0xffffffff


	//   ....[19]....
        /*0188*/ 	.word	0xffffffff


	//   ....[20]....
        /*018c*/ 	.word	0xffffffff


	//   ....[21]....
        /*0190*/ 	.word	0xffffffff


	//   ....[22]....
        /*0194*/ 	.word	0xffffffff


	//   ....[23]....
        /*0198*/ 	.word	0xffffffff


	//   ....[24]....
        /*019c*/ 	.word	0xffffffff


	//   ....[25]....
        /*01a0*/ 	.word	0xffffffff


	//   ....[26]....
        /*01a4*/ 	.word	0xffffffff


	//   ....[27]....
        /*01a8*/ 	.word	0xffffffff


	//   ....[28]....
        /*01ac*/ 	.word	0xffffffff


	//   ....[29]....
        /*01b0*/ 	.word	0xffffffff


	//   ....[30]....
        /*01b4*/ 	.word	0xffffffff


	//   ....[31]....
        /*01b8*/ 	.word	0xffffffff


	//   ....[32]....
        /*01bc*/ 	.word	0xffffffff


	//   ....[33]....
        /*01c0*/ 	.word	0xffffffff


	//   ....[34]....
        /*01c4*/ 	.word	0xffffffff


	//   ....[35]....
        /*01c8*/ 	.word	0xffffffff


	//   ....[36]....
        /*01cc*/ 	.word	0xffffffff


	//   ....[37]....
        /*01d0*/ 	.word	0xffffffff


	//   ....[38]....
        /*01d4*/ 	.word	0xffffffff


	//   ....[39]....
        /*01d8*/ 	.word	0xffffffff


	//   ....[40]....
        /*01dc*/ 	.word	0xffffffff


	//   ....[41]....
        /*01e0*/ 	.word	0xffffffff


	//   ....[42]....
        /*01e4*/ 	.word	0xffffffff


	//   ....[43]....
        /*01e8*/ 	.word	0xffffffff


	//   ....[44]....
        /*01ec*/ 	.word	0xffffffff


	//   ....[45]....
        /*01f0*/ 	.word	0xffffffff


	//   ....[46]....
        /*01f4*/ 	.word	0xffffffff


	//   ....[47]....
        /*01f8*/ 	.word	0xffffffff


	//   ....[48]....
        /*01fc*/ 	.word	0xffffffff


	//   ....[49]....
        /*0200*/ 	.word	0xffffffff


	//   ....[50]....
        /*0204*/ 	.word	0xffffffff


	//   ....[51]....
        /*0208*/ 	.word	0xffffffff


	//   ....[52]....
        /*020c*/ 	.word	0xffffffff


	//   ....[53]....
        /*0210*/ 	.word	0xffffffff


	//   ....[54]....
        /*0214*/ 	.word	0xffffffff


	//   ....[55]....
        /*0218*/ 	.word	0xffffffff


	//   ....[56]....
        /*021c*/ 	.word	0xffffffff


	//   ....[57]....
        /*0220*/ 	.word	0xffffffff


	//   ....[58]....
        /*0224*/ 	.word	0xffffffff


	//   ....[59]....
        /*0228*/ 	.word	0xffffffff


	//   ....[60]....
        /*022c*/ 	.word	0xffffffff


	//   ....[61]....
        /*0230*/ 	.word	0xffffffff


	//   ....[62]....
        /*0234*/ 	.word	0xffffffff


	//   ....[63]....
        /*0238*/ 	.word	0xffffffff


	//   ....[64]....
        /*023c*/ 	.word	0xffffffff


	//   ....[65]....
        /*0240*/ 	.word	0xffffffff


	//   ....[66]....
        /*0244*/ 	.word	0xffffffff


	//   ....[67]....
        /*0248*/ 	.word	0xffffffff


	//   ....[68]....
        /*024c*/ 	.word	0xffffffff


	//   ....[69]....
        /*0250*/ 	.word	0xffffffff


	//   ....[70]....
        /*0254*/ 	.word	0xffffffff


	//   ....[71]....
        /*0258*/ 	.word	0xffffffff


	//   ....[72]....
        /*025c*/ 	.word	0xffffffff


	//   ....[73]....
        /*0260*/ 	.word	0xffffffff


	//   ....[74]....
        /*0264*/ 	.word	0xffffffff


	//   ....[75]....
        /*0268*/ 	.word	0xffffffff


	//   ....[76]....
        /*026c*/ 	.word	0xffffffff


	//   ....[77]....
        /*0270*/ 	.word	0xffffffff


	//   ....[78]....
        /*0274*/ 	.word	0xffffffff


	//   ....[79]....
        /*0278*/ 	.word	0xffffffff


	//   ....[80]....
        /*027c*/ 	.word	0xffffffff


	//   ....[81]....
        /*0280*/ 	.word	0xffffffff


	//   ....[82]....
        /*0284*/ 	.word	0xffffffff


	//   ....[83]....
        /*0288*/ 	.word	0xffffffff


	//   ....[84]....
        /*028c*/ 	.word	0xffffffff


	//   ....[85]....
        /*0290*/ 	.word	0xffffffff


	//   ....[86]....
        /*0294*/ 	.word	0xffffffff


	//   ....[87]....
        /*0298*/ 	.word	0xffffffff


	//   ....[88]....
        /*029c*/ 	.word	0xffffffff


	//   ....[89]....
        /*02a0*/ 	.word	0xffffffff


	//   ....[90]....
        /*02a4*/ 	.word	0xffffffff


	//   ....[91]....
        /*02a8*/ 	.word	0xffffffff


	//   ....[92]....
        /*02ac*/ 	.word	0xffffffff


	//   ....[93]....
        /*02b0*/ 	.word	0xffffffff


	//   ....[94]....
        /*02b4*/ 	.word	0xffffffff


	//   ....[95]....
        /*02b8*/ 	.word	0xffffffff


	//   ....[96]....
        /*02bc*/ 	.word	0xffffffff


	//   ....[97]....
        /*02c0*/ 	.word	0xffffffff


	//   ....[98]....
        /*02c4*/ 	.word	0xffffffff


	//   ....[99]....
        /*02c8*/ 	.word	0xffffffff


	//   ....[100]....
        /*02cc*/ 	.word	0xffffffff


	//   ....[101]....
        /*02d0*/ 	.word	0xffffffff


	//   ....[102]....
        /*02d4*/ 	.word	0xffffffff


	//   ....[103]....
        /*02d8*/ 	.word	0xffffffff


	//   ....[104]....
        /*02dc*/ 	.word	0xffffffff


	//   ....[105]....
        /*02e0*/ 	.word	0xffffffff


	//   ....[106]....
        /*02e4*/ 	.word	0xffffffff


	//   ....[107]....
        /*02e8*/ 	.word	0xffffffff


	//   ....[108]....
        /*02ec*/ 	.word	0xffffffff


	//   ....[109]....
        /*02f0*/ 	.word	0xffffffff


	//   ....[110]....
        /*02f4*/ 	.word	0xffffffff


	//   ....[111]....
        /*02f8*/ 	.word	0xffffffff


	//   ....[112]....
        /*02fc*/ 	.word	0xffffffff


	//   ....[113]....
        /*0300*/ 	.word	0xffffffff


	//   ....[114]....
        /*0304*/ 	.word	0xffffffff


	//   ....[115]....
        /*0308*/ 	.word	0xffffffff


	//   ....[116]....
        /*030c*/ 	.word	0xffffffff


	//   ....[117]....
        /*0310*/ 	.word	0xffffffff


	//   ....[118]....
        /*0314*/ 	.word	0xffffffff


	//   ....[119]....
        /*0318*/ 	.word	0xffffffff


	//   ....[120]....
        /*031c*/ 	.word	0xffffffff


	//   ....[121]....
        /*0320*/ 	.word	0xffffffff


	//   ....[122]....
        /*0324*/ 	.word	0xffffffff


	//   ....[123]....
        /*0328*/ 	.word	0xffffffff


	//   ....[124]....
        /*032c*/ 	.word	0xffffffff


	//   ....[125]....
        /*0330*/ 	.word	0xffffffff


	//   ....[126]....
        /*0334*/ 	.word	0xffffffff


	//   ....[127]....
        /*0338*/ 	.word	0xffffffff


	//   ....[128]....
        /*033c*/ 	.word	0xffffffff


	//   ....[129]....
        /*0340*/ 	.word	0xffffffff


	//   ....[130]....
        /*0344*/ 	.word	0xffffffff


	//   ....[131]....
        /*0348*/ 	.word	0xffffffff


	//   ....[132]....
        /*034c*/ 	.word	0xffffffff


	//   ....[133]....
        /*0350*/ 	.word	0xffffffff


	//   ....[134]....
        /*0354*/ 	.word	0xffffffff


	//   ....[135]....
        /*0358*/ 	.word	0xffffffff


	//   ....[136]....
        /*035c*/ 	.word	0xffffffff


	//   ....[137]....
        /*0360*/ 	.word	0xffffffff


	//   ....[138]....
        /*0364*/ 	.word	0xffffffff


	//   ....[139]....
        /*0368*/ 	.word	0xffffffff


	//   ....[140]....
        /*036c*/ 	.word	0xffffffff


	//   ....[141]....
        /*0370*/ 	.word	0xffffffff


	//   ....[142]....
        /*0374*/ 	.word	0xffffffff


	//   ....[143]....
        /*0378*/ 	.word	0xffffffff


	//   ....[144]....
        /*037c*/ 	.word	0xffffffff


	//   ....[145]....
        /*0380*/ 	.word	0xffffffff


	//   ....[146]....
        /*0384*/ 	.word	0xffffffff


	//   ....[147]....
        /*0388*/ 	.word	0xffffffff


	//   ....[148]....
        /*038c*/ 	.word	0xffffffff


	//   ....[149]....
        /*0390*/ 	.word	0xffffffff


	//   ....[150]....
        /*0394*/ 	.word	0xffffffff


	//   ....[151]....
        /*0398*/ 	.word	0xffffffff


	//   ....[152]....
        /*039c*/ 	.word	0xffffffff


	//   ....[153]....
        /*03a0*/ 	.word	0xffffffff


	//   ....[154]....
        /*03a4*/ 	.word	0xffffffff


	//   ....[155]....
        /*03a8*/ 	.word	0xffffffff


	//   ....[156]....
        /*03ac*/ 	.word	0xffffffff


	//   ....[157]....
        /*03b0*/ 	.word	0x0500000f


	//   ....[158]....
        /*03b4*/ 	.word	0x0500000f


	//   ....[159]....
        /*03b8*/ 	.word	0x0500000f


	//   ....[160]....
        /*03bc*/ 	.word	0x0500000f


	//   ....[161]....
        /*03c0*/ 	.word	0x0500000f


	//   ....[162]....
        /*03c4*/ 	.word	0x0500000f


	//   ....[163]....
        /*03c8*/ 	.word	0x0500000f


	//   ....[164]....
        /*03cc*/ 	.word	0x0500000f


	//   ....[165]....
        /*03d0*/ 	.word	0x0500000f


	//   ....[166]....
        /*03d4*/ 	.word	0x0500000f


	//   ....[167]....
        /*03d8*/ 	.word	0x0500000f


	//   ....[168]....
        /*03dc*/ 	.word	0x0500000f


	//   ....[169]....
        /*03e0*/ 	.word	0x0500000f


	//   ....[170]....
        /*03e4*/ 	.word	0x0500000f


	//   ....[171]....
        /*03e8*/ 	.word	0x0500000f


	//   ....[172]....
        /*03ec*/ 	.word	0x0500000f


	//   ....[173]....
        /*03f0*/ 	.word	0x0500000f


	//   ....[174]....
        /*03f4*/ 	.word	0x0500000f


	//   ....[175]....
        /*03f8*/ 	.word	0x0500000f


	//   ....[176]....
        /*03fc*/ 	.word	0x0500000f


	//   ....[177]....
        /*0400*/ 	.word	0x0500000f


	//   ....[178]....
        /*0404*/ 	.word	0x0500000f


	//   ....[179]....
        /*0408*/ 	.word	0x0500000f


	//   ....[180]....
        /*040c*/ 	.word	0x0500000f


	//   ....[181]....
        /*0410*/ 	.word	0x0500000f


	//   ....[182]....
        /*0414*/ 	.word	0x0500000f


	//   ....[183]....
        /*0418*/ 	.word	0x0500000f


	//   ....[184]....
        /*041c*/ 	.word	0x0500000f


	//   ....[185]....
        /*0420*/ 	.word	0x0500000f


	//   ....[186]....
        /*0424*/ 	.word	0x0500000f


	//   ....[187]....
        /*0428*/ 	.word	0x0500000f


	//   ....[188]....
        /*042c*/ 	.word	0x0500000f


	//   ....[189]....
        /*0430*/ 	.word	0x0500000f


	//   ....[190]....
        /*0434*/ 	.word	0x0500000f


	//   ....[191]....
        /*0438*/ 	.word	0x0500000f


	//   ....[192]....
        /*043c*/ 	.word	0x0500000f


	//   ....[193]....
        /*0440*/ 	.word	0x0500000f


	//   ....[194]....
        /*0444*/ 	.word	0x0500000f


	//   ....[195]....
        /*0448*/ 	.word	0x0500000f


	//   ....[196]....
        /*044c*/ 	.word	0x0500000f


	//   ....[197]....
        /*0450*/ 	.word	0x0500000f


	//   ....[198]....
        /*0454*/ 	.word	0x0500000f


	//   ....[199]....
        /*0458*/ 	.word	0x0500000f


	//   ....[200]....
        /*045c*/ 	.word	0x0500000f


	//   ....[201]....
        /*0460*/ 	.word	0x0500000f


	//   ....[202]....
        /*0464*/ 	.word	0x0500000f


	//   ....[203]....
        /*0468*/ 	.word	0x0500000f


	//   ....[204]....
        /*046c*/ 	.word	0x0500000f


	//   ....[205]....
        /*0470*/ 	.word	0x0500000f


	//   ....[206]....
        /*0474*/ 	.word	0x0500000f


	//   ....[207]....
        /*0478*/ 	.word	0x0500000f


	//   ....[208]....
        /*047c*/ 	.word	0x0500000f


	//   ....[209]....
        /*0480*/ 	.word	0x0500000f


	//   ....[210]....
        /*0484*/ 	.word	0x0500000f


	//   ....[211]....
        /*0488*/ 	.word	0x0500000f


	//   ....[212]....
        /*048c*/ 	.word	0x0500000f


	//   ....[213]....
        /*0490*/ 	.word	0x0500000f


	//   ....[214]....
        /*0494*/ 	.word	0x0500000f


	//   ....[215]....
        /*0498*/ 	.word	0x0500000f


	//   ....[216]....
        /*049c*/ 	.word	0x0500000f


	//   ....[217]....
        /*04a0*/ 	.word	0x0500000f


	//   ....[218]....
        /*04a4*/ 	.word	0x0500000f


	//   ....[219]....
        /*04a8*/ 	.word	0x0500000f


	//   ....[220]....
        /*04ac*/ 	.word	0x0500000f


	//   ....[221]....
        /*04b0*/ 	.word	0x0500000f


	//   ....[222]....
        /*04b4*/ 	.word	0x0500000f


	//   ....[223]....
        /*04b8*/ 	.word	0x0500000f


	//   ....[224]....
        /*04bc*/ 	.word	0x0500000f


	//   ....[225]....
        /*04c0*/ 	.word	0x0500000f


	//   ....[226]....
        /*04c4*/ 	.word	0x0500000f


	//   ....[227]....
        /*04c8*/ 	.word	0x0500000f


	//   ....[228]....
        /*04cc*/ 	.word	0x0500000f


	//   ....[229]....
        /*04d0*/ 	.word	0x0500000f


	//   ....[230]....
        /*04d4*/ 	.word	0x0500000f


	//   ....[231]....
        /*04d8*/ 	.word	0x0500000f


	//   ....[232]....
        /*04dc*/ 	.word	0x0500000f


	//   ....[233]....
        /*04e0*/ 	.word	0x0500000f


	//   ....[234]....
        /*04e4*/ 	.word	0x0500000f


	//   ....[235]....
        /*04e8*/ 	.word	0x0500000f


	//   ....[236]....
        /*04ec*/ 	.word	0x0500000f


	//   ....[237]....
        /*04f0*/ 	.word	0x0500000f


	//   ....[238]....
        /*04f4*/ 	.word	0x0500000f


	//   ....[239]....
        /*04f8*/ 	.word	0x0500000f


	//   ....[240]....
        /*04fc*/ 	.word	0x0500000f


	//----- nvinfo : EIATTR_COOP_GROUP_INSTR_OFFSETS
	.align		4
.L_201:
        /*0500*/ 	.byte	0x04, 0x28
        /*0502*/ 	.short	(.L_203 - .L_202)


	//   ....[0]....
.L_202:
        /*0504*/ 	.word	0x00000070


	//   ....[1]....
        /*0508*/ 	.word	0x000000b0


	//   ....[2]....
        /*050c*/ 	.word	0x000002d0


	//   ....[3]....
        /*0510*/ 	.word	0x00000430


	//   ....[4]....
        /*0514*/ 	.word	0x00000550


	//   ....[5]....
        /*0518*/ 	.word	0x000006b0


	//   ....[6]....
        /*051c*/ 	.word	0x00001fe0


	//   ....[7]....
        /*0520*/ 	.word	0x00002a60


	//   ....[8]....
        /*0524*/ 	.word	0x00002ca0


	//   ....[9]....
        /*0528*/ 	.word	0x000039f0


	//   ....[10]....
        /*052c*/ 	.word	0x00003b00


	//   ....[11]....
        /*0530*/ 	.word	0x00004190


	//   ....[12]....
        /*0534*/ 	.word	0x00004230


	//   ....[13]....
        /*0538*/ 	.word	0x00005f60


	//   ....[14]....
        /*053c*/ 	.word	0x000069a0


	//   ....[15]....
        /*0540*/ 	.word	0x00006fc0


	//   ....[16]....
        /*0544*/ 	.word	0x000070d0


	//   ....[17]....
        /*0548*/ 	.word	0x00007680


	//   ....[18]....
        /*054c*/ 	.word	0x000076e0


	//   ....[19]....
        /*0550*/ 	.word	0x00009580


	//   ....[20]....
        /*0554*/ 	.word	0x00009590


	//   ....[21]....
        /*0558*/ 	.word	0x000095c0


	//   ....[22]....
        /*055c*/ 	.word	0x000095d0


	//   ....[23]....
        /*0560*/ 	.word	0x0000b210


	//   ....[24]....
        /*0564*/ 	.word	0x0000bc50


	//   ....[25]....
        /*0568*/ 	.word	0x0000c270


	//   ....[26]....
        /*056c*/ 	.word	0x0000c380


	//   ....[27]....
        /*0570*/ 	.word	0x0000c930


	//   ....[28]....
        /*0574*/ 	.word	0x0000c990


	//   ....[29]....
        /*0578*/ 	.word	0x0000da70


	//   ....[30]....
        /*057c*/ 	.word	0x0000da90


	//   ....[31]....
        /*0580*/ 	.word	0x0000db40


	//   ....[32]....
        /*0584*/ 	.word	0x0000db50


	//   ....[33]....
        /*0588*/ 	.word	0x0000f400


	//   ....[34]....
        /*058c*/ 	.word	0x0000f420


	//   ....[35]....
        /*0590*/ 	.word	0x0000f430


	//   ....[36]....
        /*0594*/ 	.word	0x0000f440


	//   ....[37]....
        /*0598*/ 	.word	0x0000fd50


	//   ....[38]....
        /*059c*/ 	.word	0x0000fd70


	//   ....[39]....
        /*05a0*/ 	.word	0x0000fea0


	//   ....[40]....
        /*05a4*/ 	.word	0x0000fec0


	//   ....[41]....
        /*05a8*/ 	.word	0x0000ffc0


	//   ....[42]....
        /*05ac*/ 	.word	0x0000ffe0


	//   ....[43]....
        /*05b0*/ 	.word	0x000100f0


	//   ....[44]....
        /*05b4*/ 	.word	0x00010110


	//   ....[45]....
        /*05b8*/ 	.word	0x00010540


	//   ....[46]....
        /*05bc*/ 	.word	0x00010550


	//   ....[47]....
        /*05c0*/ 	.word	0x00010c80


	//   ....[48]....
        /*05c4*/ 	.word	0x00010c90


	//   ....[49]....
        /*05c8*/ 	.word	0x00011e30


	//   ....[50]....
        /*05cc*/ 	.word	0x00011e60


	//   ....[51]....
        /*05d0*/ 	.word	0x00011f80


	//   ....[52]....
        /*05d4*/ 	.word	0x00011fa0


	//   ....[53]....
        /*05d8*/ 	.word	0x000120a0


	//   ....[54]....
        /*05dc*/ 	.word	0x000120c0


	//   ....[55]....
        /*05e0*/ 	.word	0x000121d0


	//   ....[56]....
        /*05e4*/ 	.word	0x000121f0


	//   ....[57]....
        /*05e8*/ 	.word	0x00012390


	//   ....[58]....
        /*05ec*/ 	.word	0x00012580


	//   ....[59]....
        /*05f0*/ 	.word	0x000125b0


	//   ....[60]....
        /*05f4*/ 	.word	0x000125e0


	//   ....[61]....
        /*05f8*/ 	.word	0x00012610


	//   ....[62]....
        /*05fc*/ 	.word	0x00012640


	//   ....[63]....
        /*0600*/ 	.word	0x00012670


	//   ....[64]....
        /*0604*/ 	.word	0x000127e0


	//   ....[65]....
        /*0608*/ 	.word	0x00012810


	//   ....[66]....
        /*060c*/ 	.word	0x00012840


	//   ....[67]....
        /*0610*/ 	.word	0x00012870


	//   ....[68]....
        /*0614*/ 	.word	0x000128a0


	//   ....[69]....
        /*0618*/ 	.word	0x000128d0


	//   ....[70]....
        /*061c*/ 	.word	0x00012960


	//   ....[71]....
        /*0620*/ 	.word	0x00012990


	//   ....[72]....
        /*0624*/ 	.word	0x000129a0


	//   ....[73]....
        /*0628*/ 	.word	0x000129e0


	//   ....[74]....
        /*062c*/ 	.word	0x00014b50


	//   ....[75]....
        /*0630*/ 	.word	0x00014b70


	//   ....[76]....
        /*0634*/ 	.word	0x00014c20


	//   ....[77]....
        /*0638*/ 	.word	0x00014c40


	//   ....[78]....
        /*063c*/ 	.word	0x00014ce0


	//   ....[79]....
        /*0640*/ 	.word	0x00014d00


	//   ....[80]....
        /*0644*/ 	.word	0x00014da0


	//   ....[81]....
        /*0648*/ 	.word	0x00014dc0


	//   ....[82]....
        /*064c*/ 	.word	0x00014e60


	//   ....[83]....
        /*0650*/ 	.word	0x00014e80


	//   ....[84]....
        /*0654*/ 	.word	0x00014e90


	//   ....[85]....
        /*0658*/ 	.word	0x00014f20


	//   ....[86]....
        /*065c*/ 	.word	0x00015600


	//   ....[87]....
        /*0660*/ 	.word	0x00015630


	//   ....[88]....
        /*0664*/ 	.word	0x00015690


	//   ....[89]....
        /*0668*/ 	.word	0x000156f0


	//   ....[90]....
        /*066c*/ 	.word	0x00015740


	//   ....[91]....
        /*0670*/ 	.word	0x000157a0


	//   ....[92]....
        /*0674*/ 	.word	0x000157f0


	//   ....[93]....
        /*0678*/ 	.word	0x00015850


	//   ....[94]....
        /*067c*/ 	.word	0x000158a0


	//   ....[95]....
        /*0680*/ 	.word	0x00015900


	//   ....[96]....
        /*0684*/ 	.word	0x00015950


	//   ....[97]....
        /*0688*/ 	.word	0x000159b0


	//   ....[98]....
        /*068c*/ 	.word	0x00015a00


	//   ....[99]....
        /*0690*/ 	.word	0x00015a50


	//   ....[100]....
        /*0694*/ 	.word	0x00015a70


	//   ....[101]....
        /*0698*/ 	.word	0x00015ab0


	//   ....[102]....
        /*069c*/ 	.word	0x00016260


	//   ....[103]....
        /*06a0*/ 	.word	0x000162a0


	//   ....[104]....
        /*06a4*/ 	.word	0x000162b0


	//   ....[105]....
        /*06a8*/ 	.word	0x00016310


	//   ....[106]....
        /*06ac*/ 	.word	0x00016320


	//   ....[107]....
        /*06b0*/ 	.word	0x00016380


	//   ....[108]....
        /*06b4*/ 	.word	0x000163b0


	//   ....[109]....
        /*06b8*/ 	.word	0x000163f0


	//   ....[110]....
        /*06bc*/ 	.word	0x00016420


	//   ....[111]....
        /*06c0*/ 	.word	0x00016460


	//   ....[112]....
        /*06c4*/ 	.word	0x00016490


	//   ....[113]....
        /*06c8*/ 	.word	0x000164d0


	//   ....[114]....
        /*06cc*/ 	.word	0x00016740


	//   ....[115]....
        /*06d0*/ 	.word	0x00016760


	//   ....[116]....
        /*06d4*/ 	.word	0x00016770


	//   ....[117]....
        /*06d8*/ 	.word	0x00016800


	//   ....[118]....
        /*06dc*/ 	.word	0x00016810


	//   ....[119]....
        /*06e0*/ 	.word	0x000168a0


	//   ....[120]....
        /*06e4*/ 	.word	0x000168b0


	//   ....[121]....
        /*06e8*/ 	.word	0x00016940


	//   ....[122]....
        /*06ec*/ 	.word	0x00016950


	//   ....[123]....
        /*06f0*/ 	.word	0x000169e0


	//   ....[124]....
        /*06f4*/ 	.word	0x000169f0


	//   ....[125]....
        /*06f8*/ 	.word	0x00016a00


	//   ....[126]....
        /*06fc*/ 	.word	0x00016fc0


	//   ....[127]....
        /*0700*/ 	.word	0x00017000


	//   ....[128]....
        /*0704*/ 	.word	0x00017040


	//   ....[129]....
        /*0708*/ 	.word	0x00017070


	//   ....[130]....
        /*070c*/ 	.word	0x00017100


	//   ....[131]....
        /*0710*/ 	.word	0x00017130


	//   ....[132]....
        /*0714*/ 	.word	0x000171a0


	//   ....[133]....
        /*0718*/ 	.word	0x000171d0


	//   ....[134]....
        /*071c*/ 	.word	0x00017240


	//   ....[135]....
        /*0720*/ 	.word	0x00017270


	//   ....[136]....
        /*0724*/ 	.word	0x000172a0


	//   ....[137]....
        /*0728*/ 	.word	0x000172f0


	//   ....[138]....
        /*072c*/ 	.word	0x00017730


	//   ....[139]....
        /*0730*/ 	.word	0x00017740


	//   ....[140]....
        /*0734*/ 	.word	0x00017780


	//   ....[141]....
        /*0738*/ 	.word	0x000177c0


	//   ....[142]....
        /*073c*/ 	.word	0x000177f0


	//   ....[143]....
        /*0740*/ 	.word	0x00017820


	//   ....[144]....
        /*0744*/ 	.word	0x00017850


	//   ....[145]....
        /*0748*/ 	.word	0x00017880


	//   ....[146]....
        /*074c*/ 	.word	0x00017a30


	//   ....[147]....
        /*0750*/ 	.word	0x00017a60


	//   ....[148]....
        /*0754*/ 	.word	0x00017a90


	//   ....[149]....
        /*0758*/ 	.word	0x00017ac0


	//   ....[150]....
        /*075c*/ 	.word	0x00017af0


	//   ....[151]....
        /*0760*/ 	.word	0x00017b20


	//   ....[152]....
        /*0764*/ 	.word	0x00017be0


	//   ....[153]....
        /*0768*/ 	.word	0x00017c00


	//   ....[154]....
        /*076c*/ 	.word	0x00017c20


	//   ....[155]....
        /*0770*/ 	.word	0x00017c80


	//   ....[156]....
        /*0774*/ 	.word	0x000186a0


	//   ....[157]....
        /*0778*/ 	.word	0x00018d20


	//   ....[158]....
        /*077c*/ 	.word	0x00018e10


	//   ....[159]....
        /*0780*/ 	.word	0x00018eb0


	//   ....[160]....
        /*0784*/ 	.word	0x00018f10


	//   ....[161]....
        /*0788*/ 	.word	0x00019020


	//   ....[162]....
        /*078c*/ 	.word	0x00019090


	//   ....[163]....
        /*0790*/ 	.word	0x000191a0


	//   ....[164]....
        /*0794*/ 	.word	0x00019210


	//   ....[165]....
        /*0798*/ 	.word	0x00019320


	//   ....[166]....
        /*079c*/ 	.word	0x00019390


	//   ....[167]....
        /*07a0*/ 	.word	0x000194a0


	//   ....[168]....
        /*07a4*/ 	.word	0x00019510


	//   ....[169]....
        /*07a8*/ 	.word	0x000195b0


	//   ....[170]....
        /*07ac*/ 	.word	0x000196c0


	//   ....[171]....
        /*07b0*/ 	.word	0x00019730


	//   ....[172]....
        /*07b4*/ 	.word	0x000197b0


	//   ....[173]....
        /*07b8*/ 	.word	0x00019880


	//   ....[174]....
        /*07bc*/ 	.word	0x00019900


	//   ....[175]....
        /*07c0*/ 	.word	0x000199e0


	//   ....[176]....
        /*07c4*/ 	.word	0x00019a60


	//   ....[177]....
        /*07c8*/ 	.word	0x00019b40


	//   ....[178]....
        /*07cc*/ 	.word	0x00019bc0


	//   ....[179]....
        /*07d0*/ 	.word	0x00019ca0


	//   ....[180]....
        /*07d4*/ 	.word	0x00019d20


	//   ....[181]....
        /*07d8*/ 	.word	0x00019e00


	//   ....[182]....
        /*07dc*/ 	.word	0x00019e80


	//   ....[183]....
        /*07e0*/ 	.word	0x00019f50


	//   ....[184]....
        /*07e4*/ 	.word	0x00019fd0


	//   ....[185]....
        /*07e8*/ 	.word	0x0001a090


	//   ....[186]....
        /*07ec*/ 	.word	0x0001a1c0


	//   ....[187]....
        /*07f0*/ 	.word	0x0001a290


	//   ....[188]....
        /*07f4*/ 	.word	0x0001a300


	//   ....[189]....
        /*07f8*/ 	.word	0x0001a3d0


	//   ....[190]....
        /*07fc*/ 	.word	0x0001a430


	//   ....[191]....
        /*0800*/ 	.word	0x0001a500


	//   ....[192]....
        /*0804*/ 	.word	0x0001a560


	//   ....[193]....
        /*0808*/ 	.word	0x0001a630


	//   ....[194]....
        /*080c*/ 	.word	0x0001a690


	//   ....[195]....
        /*0810*/ 	.word	0x0001a760


	//   ....[196]....
        /*0814*/ 	.word	0x0001a7c0


	//   ....[197]....
        /*0818*/ 	.word	0x0001a8a0


	//   ....[198]....
        /*081c*/ 	.word	0x0001a990


	//   ....[199]....
        /*0820*/ 	.word	0x0001aa30


	//   ....[200]....
        /*0824*/ 	.word	0x0001aa90


	//   ....[201]....
        /*0828*/ 	.word	0x0001ab90


	//   ....[202]....
        /*082c*/ 	.word	0x0001abf0


	//   ....[203]....
        /*0830*/ 	.word	0x0001acf0


	//   ....[204]....
        /*0834*/ 	.word	0x0001ad50


	//   ....[205]....
        /*0838*/ 	.word	0x0001ae50


	//   ....[206]....
        /*083c*/ 	.word	0x0001aeb0


	//   ....[207]....
        /*0840*/ 	.word	0x0001afb0


	//   ....[208]....
        /*0844*/ 	.word	0x0001b010


	//   ....[209]....
        /*0848*/ 	.word	0x0001b0e0


	//   ....[210]....
        /*084c*/ 	.word	0x0001b220


	//   ....[211]....
        /*0850*/ 	.word	0x0001b2c0


	//   ....[212]....
        /*0854*/ 	.word	0x0001b3a0


	//   ....[213]....
        /*0858*/ 	.word	0x0001b470


	//   ....[214]....
        /*085c*/ 	.word	0x0001b4d0


	//   ....[215]....
        /*0860*/ 	.word	0x0001b5c0


	//   ....[216]....
        /*0864*/ 	.word	0x0001b620


	//   ....[217]....
        /*0868*/ 	.word	0x0001b710


	//   ....[218]....
        /*086c*/ 	.word	0x0001b770


	//   ....[219]....
        /*0870*/ 	.word	0x0001b860


	//   ....[220]....
        /*0874*/ 	.word	0x0001b8c0


	//   ....[221]....
        /*0878*/ 	.word	0x0001b9a0


	//   ....[222]....
        /*087c*/ 	.word	0x0001ba30


	//   ....[223]....
        /*0880*/ 	.word	0x0001bad0


	//   ....[224]....
        /*0884*/ 	.word	0x0001bc40


	//   ....[225]....
        /*0888*/ 	.word	0x0001bcb0


	//   ....[226]....
        /*088c*/ 	.word	0x0001bd30


	//   ....[227]....
        /*0890*/ 	.word	0x0001bda0


	//   ....[228]....
        /*0894*/ 	.word	0x0001be10


	//   ....[229]....
        /*0898*/ 	.word	0x0001be90


	//   ....[230]....
        /*089c*/ 	.word	0x0001bf10


	//   ....[231]....
        /*08a0*/ 	.word	0x0001bfa0


	//   ....[232]....
        /*08a4*/ 	.word	0x0001c010


	//   ....[233]....
        /*08a8*/ 	.word	0x0001c080


	//   ....[234]....
        /*08ac*/ 	.word	0x0001c0f0


	//   ....[235]....
        /*08b0*/ 	.word	0x0001c170


	//   ....[236]....
        /*08b4*/ 	.word	0x0001c1e0


	//   ....[237]....
        /*08b8*/ 	.word	0x0001c270


	//   ....[238]....
        /*08bc*/ 	.word	0x0001c2d0


	//   ....[239]....
        /*08c0*/ 	.word	0x0001c360


	//   ....[240]....
        /*08c4*/ 	.word	0x0001c490


	//----- nvinfo : EIATTR_REG_RECONFIG
	.align		4
.L_203:
        /*08c8*/ 	.byte	0x01, 0x54
	.zero		2


	//----- nvinfo : EIATTR_SYSCALL_OFFSETS
	.align		4
        /*08cc*/ 	.byte	0x04, 0x46
        /*08ce*/ 	.short	(.L_205 - .L_204)


	//   ....[0]....
.L_204:
        /*08d0*/ 	.word	0x00002160


	//   ....[1]....
        /*08d4*/ 	.word	0x000141b0


	//   ....[2]....
        /*08d8*/ 	.word	0x00014300


	//   ....[3]....
        /*08dc*/ 	.word	0x000143f0


	//   ....[4]....
        /*08e0*/ 	.word	0x00015260


	//----- nvinfo : EIATTR_MBARRIER_INSTR_OFFSETS
	.align		4
.L_205:
        /*08e4*/ 	.byte	0x04, 0x39
        /*08e6*/ 	.short	(.L_207 - .L_206)


	//   ....[0]....
.L_206:
        /*08e8*/ 	.word	0x00000180
        /*08ec*/ 	.word	0x000000ff
        /*08f0*/ 	.word	0x00030800
        /*08f4*/ 	.short	0x0100
        /*08f6*/ 	.byte	0x08
	.zero		1


	//   ....[1]....
        /*08f8*/ 	.word	0x00000190
        /*08fc*/ 	.word	0x000000ff
        /*0900*/ 	.word	0x00030820
        /*0904*/ 	.short	0x0100
        /*0906*/ 	.byte	0x08
	.zero		1


	//   ....[2]....
        /*0908*/ 	.word	0x00000280
        /*090c*/ 	.word	0x000000ff
        /*0910*/ 	.word	0x00030830
        /*0914*/ 	.short	0x0100
        /*0916*/ 	.byte	0x08
	.zero		1


	//   ....[3]....
        /*0918*/ 	.word	0x00000290
        /*091c*/ 	.word	0x000000ff
        /*0920*/ 	.word	0x00030840
        /*0924*/ 	.short	0x0100
        /*0926*/ 	.byte	0x08
	.zero		1


	//   ....[4]....
        /*0928*/ 	.word	0x000002a0
        /*092c*/ 	.word	0x000000ff
        /*0930*/ 	.word	0x00030838
        /*0934*/ 	.short	0x0100
        /*0936*/ 	.byte	0x08
	.zero		1


	//   ....[5]....
        /*0938*/ 	.word	0x000002b0
        /*093c*/ 	.word	0x000000ff
        /*0940*/ 	.word	0x00030848
        /*0944*/ 	.short	0x0100
        /*0946*/ 	.byte	0x08
	.zero		1


	//   ....[6]....
        /*0948*/ 	.word	0x000003e0
        /*094c*/ 	.word	0x000000ff
        /*0950*/ 	.word	0x00030850
        /*0954*/ 	.short	0x0100
        /*0956*/ 	.byte	0x08
	.zero		1


	//   ....[7]....
        /*0958*/ 	.word	0x000003f0
        /*095c*/ 	.word	0x000000ff
        /*0960*/ 	.word	0x00030860
        /*0964*/ 	.short	0x0100
        /*0966*/ 	.byte	0x08
	.zero		1


	//   ....[8]....
        /*0968*/ 	.word	0x00000400
        /*096c*/ 	.word	0x000000ff
        /*0970*/ 	.word	0x00030858
        /*0974*/ 	.short	0x0100
        /*0976*/ 	.byte	0x08
	.zero		1


	//   ....[9]....
        /*0978*/ 	.word	0x00000410
        /*097c*/ 	.word	0x000000ff
        /*0980*/ 	.word	0x00030868
        /*0984*/ 	.short	0x0100
        /*0986*/ 	.byte	0x08
	.zero		1


	//   ....[10]....
        /*0988*/ 	.word	0x00000500
        /*098c*/ 	.word	0x000000ff
        /*0990*/ 	.word	0x00030870
        /*0994*/ 	.short	0x0100
        /*0996*/ 	.byte	0x06
	.zero		1


	//   ....[11]....
        /*0998*/ 	.word	0x00000510
        /*099c*/ 	.word	0x000000ff
        /*09a0*/ 	.word	0x00030880
        /*09a4*/ 	.short	0x0100
        /*09a6*/ 	.byte	0x06
	.zero		1


	//   ....[12]....
        /*09a8*/ 	.word	0x00000520
        /*09ac*/ 	.word	0x000000ff
        /*09b0*/ 	.word	0x00030878
        /*09b4*/ 	.short	0x0100
        /*09b6*/ 	.byte	0x06
	.zero		1


	//   ....[13]....
        /*09b8*/ 	.word	0x00000530
        /*09bc*/ 	.word	0x000000ff
        /*09c0*/ 	.word	0x00030888
        /*09c4*/ 	.short	0x0100
        /*09c6*/ 	.byte	0x06
	.zero		1


	//   ....[14]....
        /*09c8*/ 	.word	0x00000660
        /*09cc*/ 	.word	0x000000ff
        /*09d0*/ 	.word	0x00030890
        /*09d4*/ 	.short	0x0100
        /*09d6*/ 	.byte	0x08
	.zero		1


	//   ....[15]....
        /*09d8*/ 	.word	0x00000670
        /*09dc*/ 	.word	0x000000ff
        /*09e0*/ 	.word	0x000308a0
        /*09e4*/ 	.short	0x0100
        /*09e6*/ 	.byte	0x08
	.zero		1


	//   ....[16]....
        /*09e8*/ 	.word	0x00000680
        /*09ec*/ 	.word	0x000000ff
        /*09f0*/ 	.word	0x00030898
        /*09f4*/ 	.short	0x0100
        /*09f6*/ 	.byte	0x08
	.zero		1


	//   ....[17]....
        /*09f8*/ 	.word	0x00000690
        /*09fc*/ 	.word	0x000000ff
        /*0a00*/ 	.word	0x000308a8
        /*0a04*/ 	.short	0x0100
        /*0a06*/ 	.byte	0x08
	.zero		1


	//   ....[18]....
        /*0a08*/ 	.word	0x000007d0
        /*0a0c*/ 	.word	0x000000ff
        /*0a10*/ 	.word	0x000308b0
        /*0a14*/ 	.short	0x0100
        /*0a16*/ 	.byte	0x08
	.zero		1


	//   ....[19]....
        /*0a18*/ 	.word	0x000007e0
        /*0a1c*/ 	.word	0x000000ff
        /*0a20*/ 	.word	0x000308c0
        /*0a24*/ 	.short	0x0100
        /*0a26*/ 	.byte	0x08
	.zero		1


	//   ....[20]....
        /*0a28*/ 	.word	0x000007f0
        /*0a2c*/ 	.word	0x000000ff
        /*0a30*/ 	.word	0x000308b8
        /*0a34*/ 	.short	0x0100
        /*0a36*/ 	.byte	0x08
	.zero		1


	//   ....[21]....
        /*0a38*/ 	.word	0x00000800
        /*0a3c*/ 	.word	0x000000ff
        /*0a40*/ 	.word	0x000308c8
        /*0a44*/ 	.short	0x0100
        /*0a46*/ 	.byte	0x08
	.zero		1


	//   ....[22]....
        /*0a48*/ 	.word	0x000021e0
        /*0a4c*/ 	.word	0x000000ff
        /*0a50*/ 	.word	0x00030800
        /*0a54*/ 	.short	0x010a
        /*0a56*/ 	.byte	0x3c
	.zero		1


	//   ....[23]....
        /*0a58*/ 	.word	0x00002290
        /*0a5c*/ 	.word	0x00000003
        /*0a60*/ 	.word	0x00030830
        /*0a64*/ 	.short	0x010a
        /*0a66*/ 	.byte	0x3f
	.zero		1


	//   ....[24]....
        /*0a68*/ 	.word	0x000022d0
        /*0a6c*/ 	.word	0x00000003
        /*0a70*/ 	.word	0x00030830
        /*0a74*/ 	.short	0x010a
        /*0a76*/ 	.byte	0x3f
	.zero		1


	//   ....[25]....
        /*0a78*/ 	.word	0x00002a40
        /*0a7c*/ 	.word	0x000000ff
        /*0a80*/ 	.word	0x00000000
        /*0a84*/ 	.short	0x0101
        /*0a86*/ 	.byte	0x04
	.zero		1


	//   ....[26]....
        /*0a88*/ 	.word	0x00005070
        /*0a8c*/ 	.word	0x000000ff
        /*0a90*/ 	.word	0x00030830
        /*0a94*/ 	.short	0x010a
        /*0a96*/ 	.byte	0x05
	.zero		1


	//   ....[27]....
        /*0a98*/ 	.word	0x000050b0
        /*0a9c*/ 	.word	0x000000ff
        /*0aa0*/ 	.word	0x00030830
        /*0aa4*/ 	.short	0x010a
        /*0aa6*/ 	.byte	0x05
	.zero		1


	//   ....[28]....
        /*0aa8*/ 	.word	0x00005b80
        /*0aac*/ 	.word	0x000000ff
        /*0ab0*/ 	.word	0x00030850
        /*0ab4*/ 	.short	0x010a
        /*0ab6*/ 	.byte	0x0a
	.zero		1


	//   ....[29]....
        /*0ab8*/ 	.word	0x00005bc0
        /*0abc*/ 	.word	0x000000ff
        /*0ac0*/ 	.word	0x00030850
        /*0ac4*/ 	.short	0x010a
        /*0ac6*/ 	.byte	0x0a
	.zero		1


	//   ....[30]....
        /*0ac8*/ 	.word	0x00005f80
        /*0acc*/ 	.word	0x000000ff
        /*0ad0*/ 	.word	0x00000000
        /*0ad4*/ 	.short	0x0101
        /*0ad6*/ 	.byte	0x05
	.zero		1


	//   ....[31]....
        /*0ad8*/ 	.word	0x00008000
        /*0adc*/ 	.word	0x000000ff
        /*0ae0*/ 	.word	0x00000000
        /*0ae4*/ 	.short	0x0101
        /*0ae6*/ 	.byte	0x0a
	.zero		1


	//   ....[32]....
        /*0ae8*/ 	.word	0x00008470
        /*0aec*/ 	.word	0x000000ff
        /*0af0*/ 	.word	0x00030830
        /*0af4*/ 	.short	0x010a
        /*0af6*/ 	.byte	0x05
	.zero		1


	//   ....[33]....
        /*0af8*/ 	.word	0x000084b0
        /*0afc*/ 	.word	0x000000ff
        /*0b00*/ 	.word	0x00030830
        /*0b04*/ 	.short	0x010a
        /*0b06*/ 	.byte	0x05
	.zero		1


	//   ....[34]....
        /*0b08*/ 	.word	0x00008f80
        /*0b0c*/ 	.word	0x000000ff
        /*0b10*/ 	.word	0x00030850
        /*0b14*/ 	.short	0x010a
        /*0b16*/ 	.byte	0x0a
	.zero		1


	//   ....[35]....
        /*0b18*/ 	.word	0x00008fc0
        /*0b1c*/ 	.word	0x000000ff
        /*0b20*/ 	.word	0x00030850
        /*0b24*/ 	.short	0x010a
        /*0b26*/ 	.byte	0x0a
	.zero		1


	//   ....[36]....
        /*0b28*/ 	.word	0x000093a0
        /*0b2c*/ 	.word	0x000000ff
        /*0b30*/ 	.word	0x00000000
        /*0b34*/ 	.short	0x0101
        /*0b36*/ 	.byte	0x05
	.zero		1


	//   ....[37]....
        /*0b38*/ 	.word	0x0000a110
        /*0b3c*/ 	.word	0x000000ff
        /*0b40*/ 	.word	0x00000000
        /*0b44*/ 	.short	0x0101
        /*0b46*/ 	.byte	0x0a
	.zero		1


	//   ....[38]....
        /*0b48*/ 	.word	0x0000a330
        /*0b4c*/ 	.word	0x000000ff
        /*0b50*/ 	.word	0x00030830
        /*0b54*/ 	.short	0x010a
        /*0b56*/ 	.byte	0x05
	.zero		1


	//   ....[39]....
        /*0b58*/ 	.word	0x0000a370
        /*0b5c*/ 	.word	0x000000ff
        /*0b60*/ 	.word	0x00030830
        /*0b64*/ 	.short	0x010a
        /*0b66*/ 	.byte	0x05
	.zero		1


	//   ....[40]....
        /*0b68*/ 	.word	0x0000ae40
        /*0b6c*/ 	.word	0x000000ff
        /*0b70*/ 	.word	0x00030850
        /*0b74*/ 	.short	0x010a
        /*0b76*/ 	.byte	0x0a
	.zero		1


	//   ....[41]....
        /*0b78*/ 	.word	0x0000ae80
        /*0b7c*/ 	.word	0x000000ff
        /*0b80*/ 	.word	0x00030850
        /*0b84*/ 	.short	0x010a
        /*0b86*/ 	.byte	0x0a
	.zero		1


	//   ....[42]....
        /*0b88*/ 	.word	0x0000b230
        /*0b8c*/ 	.word	0x000000ff
        /*0b90*/ 	.word	0x00000000
        /*0b94*/ 	.short	0x0101
        /*0b96*/ 	.byte	0x05
	.zero		1


	//   ....[43]....
        /*0b98*/ 	.word	0x0000d2c0
        /*0b9c*/ 	.word	0x000000ff
        /*0ba0*/ 	.word	0x00000000
        /*0ba4*/ 	.short	0x0101
        /*0ba6*/ 	.byte	0x0a
	.zero		1


	//   ....[44]....
        /*0ba8*/ 	.word	0x0000d9e0
        /*0bac*/ 	.word	0x000000ff
        /*0bb0*/ 	.word	0x00030850
        /*0bb4*/ 	.short	0x010a
        /*0bb6*/ 	.byte	0x05
	.zero		1


	//   ....[45]....
        /*0bb8*/ 	.word	0x0000da20
        /*0bbc*/ 	.word	0x000000ff
        /*0bc0*/ 	.word	0x00030850
        /*0bc4*/ 	.short	0x010a
        /*0bc6*/ 	.byte	0x05
	.zero		1


	//   ....[46]....
        /*0bc8*/ 	.word	0x0000e1c0
        /*0bcc*/ 	.word	0x000000ff
        /*0bd0*/ 	.word	0x00000000
        /*0bd4*/ 	.short	0x0101
        /*0bd6*/ 	.byte	0x04
	.zero		1


	//   ....[47]....
        /*0bd8*/ 	.word	0x0000fd40
        /*0bdc*/ 	.word	0x000000ff
        /*0be0*/ 	.word	0x00000000
        /*0be4*/ 	.short	0x0101
        /*0be6*/ 	.byte	0x08
	.zero		1


	//   ....[48]....
        /*0be8*/ 	.word	0x000103a0
        /*0bec*/ 	.word	0x000000ff
        /*0bf0*/ 	.word	0x00000000
        /*0bf4*/ 	.short	0x0101
        /*0bf6*/ 	.byte	0x08
	.zero		1


	//   ....[49]....
        /*0bf8*/ 	.word	0x00014960
        /*0bfc*/ 	.word	0x00000007
        /*0c00*/ 	.word	0x00030840
        /*0c04*/ 	.short	0x010a
        /*0c06*/ 	.byte	0x3f
	.zero		1


	//   ....[50]....
        /*0c08*/ 	.word	0x00014fe0
        /*0c0c*/ 	.word	0x00000007
        /*0c10*/ 	.word	0x00030830
        /*0c14*/ 	.short	0x0107
        /*0c16*/ 	.byte	0x3f
	.zero		1


	//   ....[51]....
        /*0c18*/ 	.word	0x00015090
        /*0c1c*/ 	.word	0x00000007
        /*0c20*/ 	.word	0x00030830
        /*0c24*/ 	.short	0x0101
        /*0c26*/ 	.byte	0x3f
	.zero		1


	//   ....[52]....
        /*0c28*/ 	.word	0x00015bc0
        /*0c2c*/ 	.word	0x00000011
        /*0c30*/ 	.word	0x00030800
        /*0c34*/ 	.short	0x0107
        /*0c36*/ 	.byte	0x3f
	.zero		1


	//   ....[53]....
        /*0c38*/ 	.word	0x00015ce0
        /*0c3c*/ 	.word	0x00000011
        /*0c40*/ 	.word	0x00030800
        /*0c44*/ 	.short	0x0101
        /*0c46*/ 	.byte	0x3f
	.zero		1


	//   ....[54]....
        /*0c48*/ 	.word	0x00015d00
        /*0c4c*/ 	.word	0x00000011
        /*0c50*/ 	.word	0x00030820
        /*0c54*/ 	.short	0x010a
        /*0c56*/ 	.byte	0x3f
	.zero		1


	//   ....[55]....
        /*0c58*/ 	.word	0x000160c0
        /*0c5c*/ 	.word	0x00000006
        /*0c60*/ 	.word	0x00030840
        /*0c64*/ 	.short	0x010a
        /*0c66*/ 	.byte	0x3f
	.zero		1


	//   ....[56]....
        /*0c68*/ 	.word	0x00016580
        /*0c6c*/ 	.word	0x00000006
        /*0c70*/ 	.word	0x00030830
        /*0c74*/ 	.short	0x0107
        /*0c76*/ 	.byte	0x3f
	.zero		1


	//   ....[57]....
        /*0c78*/ 	.word	0x00016630
        /*0c7c*/ 	.word	0x00000006
        /*0c80*/ 	.word	0x00030830
        /*0c84*/ 	.short	0x0101
        /*0c86*/ 	.byte	0x3f
	.zero		1


	//   ....[58]....
        /*0c88*/ 	.word	0x000166a0
        /*0c8c*/ 	.word	0x00000006
        /*0c90*/ 	.word	0x00030860
        /*0c94*/ 	.short	0x010a
        /*0c96*/ 	.byte	0x3f
	.zero		1


	//   ....[59]....
        /*0c98*/ 	.word	0x00016bf0
        /*0c9c*/ 	.word	0x00000006
        /*0ca0*/ 	.word	0x00030850
        /*0ca4*/ 	.short	0x0107
        /*0ca6*/ 	.byte	0x3f
	.zero		1


	//   ....[60]....
        /*0ca8*/ 	.word	0x00016d10
        /*0cac*/ 	.word	0x00000006
        /*0cb0*/ 	.word	0x00030850
        /*0cb4*/ 	.short	0x0101
        /*0cb6*/ 	.byte	0x3f
	.zero		1


	//   ....[61]....
        /*0cb8*/ 	.word	0x00016f20
        /*0cbc*/ 	.word	0x00000000
        /*0cc0*/ 	.word	0x00030860
        /*0cc4*/ 	.short	0x010a
        /*0cc6*/ 	.byte	0x3f
	.zero		1


	//   ....[62]....
        /*0cc8*/ 	.word	0x00017420
        /*0ccc*/ 	.word	0x00000000
        /*0cd0*/ 	.word	0x00030850
        /*0cd4*/ 	.short	0x0107
        /*0cd6*/ 	.byte	0x3f
	.zero		1


	//   ....[63]....
        /*0cd8*/ 	.word	0x000174d0
        /*0cdc*/ 	.word	0x00000000
        /*0ce0*/ 	.word	0x00030850
        /*0ce4*/ 	.short	0x0101
        /*0ce6*/ 	.byte	0x3f
	.zero		1


	//   ....[64]....
        /*0ce8*/ 	.word	0x00018620
        /*0cec*/ 	.word	0x00000004
        /*0cf0*/ 	.word	0x00030820
        /*0cf4*/ 	.short	0x010a
        /*0cf6*/ 	.byte	0x3f
	.zero		1


	//   ....[65]....
        /*0cf8*/ 	.word	0x000187c0
        /*0cfc*/ 	.word	0x00000005
        /*0d00*/ 	.word	0x00030840
        /*0d04*/ 	.short	0x010a
        /*0d06*/ 	.byte	0x3f
	.zero		1


	//   ....[66]....
        /*0d08*/ 	.word	0x00018860
        /*0d0c*/ 	.word	0x00000017
        /*0d10*/ 	.word	0x00030840
        /*0d14*/ 	.short	0x010a
        /*0d16*/ 	.byte	0x3f
	.zero		1


	//   ....[67]....
        /*0d18*/ 	.word	0x000188a0
        /*0d1c*/ 	.word	0x00000005
        /*0d20*/ 	.word	0x00030860
        /*0d24*/ 	.short	0x010a
        /*0d26*/ 	.byte	0x3f
	.zero		1


	//   ....[68]....
        /*0d28*/ 	.word	0x000188e0
        /*0d2c*/ 	.word	0x00000017
        /*0d30*/ 	.word	0x00030860
        /*0d34*/ 	.short	0x010a
        /*0d36*/ 	.byte	0x3f
	.zero		1


	//   ....[69]....
        /*0d38*/ 	.word	0x00018950
        /*0d3c*/ 	.word	0x00000003
        /*0d40*/ 	.word	0x00030800
        /*0d44*/ 	.short	0x010a
        /*0d46*/ 	.byte	0x3f
	.zero		1


	//   ....[70]....
        /*0d48*/ 	.word	0x000189a0
        /*0d4c*/ 	.word	0x00000003
        /*0d50*/ 	.word	0x00030830
        /*0d54*/ 	.short	0x010a
        /*0d56*/ 	.byte	0x3f
	.zero		1


	//   ....[71]....
        /*0d58*/ 	.word	0x00018a00
        /*0d5c*/ 	.word	0x00000004
        /*0d60*/ 	.word	0x00030830
        /*0d64*/ 	.short	0x010a
        /*0d66*/ 	.byte	0x3f
	.zero		1


	//   ....[72]....
        /*0d68*/ 	.word	0x00018a60
        /*0d6c*/ 	.word	0x00000002
        /*0d70*/ 	.word	0x00030850
        /*0d74*/ 	.short	0x010a
        /*0d76*/ 	.byte	0x3f
	.zero		1


	//   ....[73]....
        /*0d78*/ 	.word	0x00018ac0
        /*0d7c*/ 	.word	0x00000004
        /*0d80*/ 	.word	0x00030830
        /*0d84*/ 	.short	0x010a
        /*0d86*/ 	.byte	0x3f
	.zero		1


	//   ....[74]....
        /*0d88*/ 	.word	0x00018b20
        /*0d8c*/ 	.word	0x00000002
        /*0d90*/ 	.word	0x00030850
        /*0d94*/ 	.short	0x010a
        /*0d96*/ 	.byte	0x3f
	.zero		1


	//   ....[75]....
        /*0d98*/ 	.word	0x00018b80
        /*0d9c*/ 	.word	0x00000004
        /*0da0*/ 	.word	0x00030830
        /*0da4*/ 	.short	0x010a
        /*0da6*/ 	.byte	0x3f
	.zero		1


	//   ....[76]....
        /*0da8*/ 	.word	0x00018be0
        /*0dac*/ 	.word	0x00000002
        /*0db0*/ 	.word	0x00030850
        /*0db4*/ 	.short	0x010a
        /*0db6*/ 	.byte	0x3f
	.zero		1


	//   ....[77]....
        /*0db8*/ 	.word	0x00018c40
        /*0dbc*/ 	.word	0x00000007
        /*0dc0*/ 	.word	0x00030850
        /*0dc4*/ 	.short	0x010a
        /*0dc6*/ 	.byte	0x3f
	.zero		1


	//   ....[78]....
        /*0dc8*/ 	.word	0x00018d60
        /*0dcc*/ 	.word	0x00000007
        /*0dd0*/ 	.word	0x00030840
        /*0dd4*/ 	.short	0x010a
        /*0dd6*/ 	.byte	0x3f
	.zero		1


	//   ....[79]....
        /*0dd8*/ 	.word	0x0001a0c0
        /*0ddc*/ 	.word	0x00000011
        /*0de0*/ 	.word	0x00030820
        /*0de4*/ 	.short	0x010a
        /*0de6*/ 	.byte	0x3f
	.zero		1


	//   ....[80]....
        /*0de8*/ 	.word	0x0001a110
        /*0dec*/ 	.word	0x00000006
        /*0df0*/ 	.word	0x00030840
        /*0df4*/ 	.short	0x010a
        /*0df6*/ 	.byte	0x3f
	.zero		1


	//   ....[81]....
        /*0df8*/ 	.word	0x0001a8e0
        /*0dfc*/ 	.word	0x00000006
        /*0e00*/ 	.word	0x00030860
        /*0e04*/ 	.short	0x010a
        /*0e06*/ 	.byte	0x3f
	.zero		1


	//   ....[82]....
        /*0e08*/ 	.word	0x0001b170
        /*0e0c*/ 	.word	0x00000000
        /*0e10*/ 	.word	0x00030860
        /*0e14*/ 	.short	0x010a
        /*0e16*/ 	.byte	0x3f
	.zero		1


	//   ....[83]....
        /*0e18*/ 	.word	0x0001c3b0
        /*0e1c*/ 	.word	0x00000004
        /*0e20*/ 	.word	0x00030820
        /*0e24*/ 	.short	0x010a
        /*0e26*/ 	.byte	0x3f
	.zero		1


	//   ....[84]....
        /*0e28*/ 	.word	0x0001c550
        /*0e2c*/ 	.word	0x00000005
        /*0e30*/ 	.word	0x00030840
        /*0e34*/ 	.short	0x010a
        /*0e36*/ 	.byte	0x3f
	.zero		1


	//   ....[85]....
        /*0e38*/ 	.word	0x0001c5a0
        /*0e3c*/ 	.word	0x00000017
        /*0e40*/ 	.word	0x00030840
        /*0e44*/ 	.short	0x010a
        /*0e46*/ 	.byte	0x3f
	.zero		1


	//   ....[86]....
        /*0e48*/ 	.word	0x0001c5f0
        /*0e4c*/ 	.word	0x00000005
        /*0e50*/ 	.word	0x00030860
        /*0e54*/ 	.short	0x010a
        /*0e56*/ 	.byte	0x3f
	.zero		1


	//----- nvinfo : EIATTR_NUM_MBARRIERS
	.align		4
.L_207:
        /*0e58*/ 	.byte	0x03, 0x38
        /*0e5a*/ 	.short	0x0016


	//----- nvinfo : EIATTR_EXIT_INSTR_OFFSETS
	.align		4
        /*0e5c*/ 	.byte	0x04, 0x1c
        /*0e5e*/ 	.short	(.L_209 - .L_208)


	//   ....[0]....
.L_208:
        /*0e60*/ 	.word	0x00000990


	//   ....[1]....
        /*0e64*/ 	.word	0x00012330


	//   ....[2]....
        /*0e68*/ 	.word	0x00018930


	//----- nvinfo : EIATTR_MAX_THREADS
	.align		4
.L_209:
        /*0e6c*/ 	.byte	0x04, 0x05
        /*0e6e*/ 	.short	(.L_211 - .L_210)
.L_210:
        /*0e70*/ 	.word	0x00000180
        /*0e74*/ 	.word	0x00000001
        /*0e78*/ 	.word	0x00000001


	//----- nvinfo : EIATTR_CRS_STACK_SIZE
	.align		4
.L_211:
        /*0e7c*/ 	.byte	0x04, 0x1e
        /*0e7e*/ 	.short	(.L_213 - .L_212)
.L_212:
        /*0e80*/ 	.word	0x00000000


	//----- nvinfo : EIATTR_CBANK_PARAM_SIZE
	.align		4
.L_213:
        /*0e84*/ 	.byte	0x03, 0x19
        /*0e86*/ 	.short	0x0af0


	//----- nvinfo : EIATTR_PARAM_CBANK
	.align		4
        /*0e88*/ 	.byte	0x04, 0x0a
        /*0e8a*/ 	.short	(.L_215 - .L_214)
	.align		4
.L_214:
        /*0e8c*/ 	.word	index@(.nv.constant0._ZN7cutlass13device_kernelIN5flash11enable_sm90INS1_16FlashAttnFwdSm90INS1_25CollectiveMainloopFwdSm90ILi2EN4cute5tupleIJNS5_1CILi1EEES8_S8_EEENS6_IJNS7_ILi128EEENS7_ILi96EEENS7_ILi192EEEEEELi192ENS_6half_tEfNS_4arch4Sm90ELb0ELb1ELb0ELb1ELb1ELb0ELb0ELb1ELb1ELb1ELb1ELb0EEENS1_21CollectiveEpilogueFwdINS6_IJSA_SC_SB_EEES9_SE_SG_Li256ELb1ELb1ELb1ELb0EEENS1_36VarlenDynamicPersistentTileSchedulerILi128ELi96ELi256ELi128ELb1ELb1ELb1ELb1ELb0ELb1EEEEEEEEEvNT_6ParamsE)
        /*0e90*/ 	.short	0x0210
        /*0e92*/ 	.short	0x0af0


	//----- nvinfo : EIATTR_SW_WAR
	.align		4
.L_215:
        /*0e94*/ 	.byte	0x04, 0x36
        /*0e96*/ 	.short	(.L_217 - .L_216)
.L_216:
        /*0e98*/ 	.word	0x00000008
.L_217:


//--------------------- .nv.info._ZN7cutlass13device_kernelIN5flash11enable_sm90INS1_16FlashAttnFwdSm90INS1_25CollectiveMainloopFwdSm90ILi2EN4cute5tupleIJNS5_1CILi1EEES8_S8_EEENS6_IJNS7_ILi128EEENS7_ILi96EEENS7_ILi192EEEEEELi192ENS_6half_tEfNS_4arch4Sm90ELb0ELb1ELb0ELb1ELb1ELb1ELb0ELb1ELb1ELb1ELb1ELb0EEENS1_21CollectiveEpilogueFwdINS6_IJSA_SC_SB_EEES9_SE_SG_Li256ELb1ELb1ELb1ELb0EEENS1_36VarlenDynamicPersistentTileSchedulerILi128ELi96ELi256ELi128ELb1ELb1ELb1ELb1ELb0ELb1EEEEEEEEEvNT_6ParamsE --------------------------
	.section	.nv.info._ZN7cutlass13device_kernelIN5flash11enable_sm90INS1_16FlashAttnFwdSm90INS1_25CollectiveMainloopFwdSm90ILi2EN4cute5tupleIJNS5_1CILi1EEES8_S8_EEENS6_IJNS7_ILi128EEENS7_ILi96EEENS7_ILi192EEEEEELi192ENS_6half_tEfNS_4arch4Sm90ELb0ELb1ELb0ELb1ELb1ELb1ELb0ELb1ELb1ELb1ELb1ELb0EEENS1_21CollectiveEpilogueFwdINS6_IJSA_SC_SB_EEES9_SE_SG_Li256ELb1ELb1ELb1ELb0EEENS1_36VarlenDynamicPersistentTileSchedulerILi128ELi96ELi256ELi128ELb1ELb1ELb1ELb1ELb0ELb1EEEEEEEEEvNT_6ParamsE,"",@"SHT_CUDA_INFO"
	.sectionflags	@""
	.align	4


	//----- nvinfo : EIATTR_CUDA_API_VERSION
	.align		4
        /*0000*/ 	.byte	0x04, 0x37
        /*0002*/ 	.short	(.L_219 - .L_218)
.L_218:
        /*0004*/ 	.word	0x00000082


	//----- nvinfo : EIATTR_KPARAM_INFO
	.align		4
.L_219:
        /*0008*/ 	.byte	0x04, 0x17
        /*000a*/ 	.short	(.L_221 - .L_220)
.L_220:
        /*000c*/ 	.word	0x00000000
        /*0010*/ 	.short	0x0000
        /*0012*/ 	.short	0x0070
        /*0014*/ 	.byte	0x00, 0xf0, 0x01, 0x2a


	//----- nvinfo : EIATTR_SPARSE_MMA_MASK
	.align		4
.L_221:
        /*0018*/ 	.byte	0x03, 0x50
        /*001a*/ 	.short	0x0000


	//----- nvinfo : EIATTR_MAXREG_COUNT
	.align		4
        /*001c*/ 	.byte	0x03, 0x1b
        /*001e*/ 	.short	0x00a8


	//----- nvinfo : EIATTR_NUM_BARRIERS
	.align		4
        /*0020*/ 	.byte	0x02, 0x4c
        /*0022*/ 	.byte	0x10
	.zero		1


	//----- nvinfo : EIATTR_EXTERNS
	.align		4
        /*0024*/ 	.byte	0x04, 0x0f
        /*0026*/ 	.short	(.L_223 - .L_222)


	//   ....[0]....
	.align		4
.L_222:
        /*0028*/ 	.word	index@(__assertfail)


	//----- nvinfo : EIATTR_ANNOTATIONS
	.align		4
.L_223:
        /*002c*/ 	.byte	0x04, 0x55
        /*002e*/ 	.short	(.L_225 - .L_224)


	//   ....[0]....
.L_224:
        /* <DEDUP_REMOVED lines=64> */


	//----- nvinfo : EIATTR_MERCURY_ISA_VERSION
	.align		4
.L_225:
        /*0420*/ 	.byte	0x03, 0x5f
        /*0422*/ 	.short	0x0101


	//----- nvinfo : EIATTR_UNUSED_LOAD_BYTE_OFFSET
	.align		4
        /*0424*/ 	.byte	0x04, 0x44
        /*0426*/ 	.short	(.L_227 - .L_226)


	//   ....[0]....
.L_226:
        /*0428*/ 	.word	0x00000a50
        /*042c*/ 	.word	0x0000fff0


	//   ....[1]....
        /*0430*/ 	.word	0x00020840
        /*0434*/ 	.word	0x0000fff0


	//----- nvinfo : EIATTR_INT_WARP_WIDE_INSTR_OFFSETS
	.align		4
.L_227:
        /*0438*/ 	.byte	0x04, 0x31
        /*043a*/ 	.short	(.L_229 - .L_228)


	//   ....[0]....
.L_228:
        /*043c*/ 	.word	0x00000130


	//   ....[1]....
        /*0440*/ 	.word	0x00000170


	//   ....[2]....
        /*0444*/ 	.word	0x000001e0


	//   ....[3]....
        /*0448*/ 	.word	0x00027ee0


	//   ....[4]....
        /*044c*/ 	.word	0x00027f70


	//   ....[5]....
        /*0450*/ 	.word	0x0002ad60


	//   ....[6]....
        /*0454*/ 	.word	0x0002adf0


	//----- nvinfo : EIATTR_COOP_GROUP_MASK_REGIDS
	.align		4
.L_229:
        /*0458*/ 	.byte	0x04, 0x29
        /*045a*/ 	.short	(.L_231 - .L_230)


	//   ....[0]....
.L_230:
        /*045c*/ 	.word	0xffffffff


	//   ....[1]....
        /*0460*/ 	.word	0xffffffff


	//   ....[2]....
        /*0464*/ 	.word	0xffffffff


	//   ....[3]....
        /*0468*/ 	.word	0xffffffff


	//   ....[4]....
        /*046c*/ 	.word	0xffffffff


	//   ....[5]....
        /*0470*/ 	.word	0xffffffff


	//   ....[6]....
        /*0474*/ 	.word	0xffffffff


	//   ....[7]....
        /*0478*/ 	.word	0xffffffff


	//   ....[8]....
        /*047c*/ 	.word	0xffffffff


	//   ....[9]....
        /*0480*/ 	.word	0xffffffff


	//   ....[10]....
        /*0484*/ 	.word	0xffffffff


	//   ....[11]....
        /*0488*/ 	.word	0xffffffff


	//   ....[12]....
        /*048c*/ 	.word	0xffffffff


	//   ....[13]....
        /*0490*/ 	.word	0xffffffff


	//   ....[14]....
        /*0494*/ 	.word	0xffffffff


	//   ....[15]....
        /*0498*/ 	.word	0xffffffff


	//   ....[16]....
        /*049c*/ 	.word	0xffffffff


	//   ....[17]....
        /*04a0*/ 	.word	0xffffffff


	//   ....[18]....
        /*04a4*/ 	.word	0xffffffff


	//   ....[19]....
        /*04a8*/ 	.word	0xffffffff


	//   ....[20]....
        /*04ac*/ 	.word	0xffffffff


	//   ....[21]....
        /*04b0*/ 	.word	0xffffffff


	//   ....[22]....
        /*04b4*/ 	.word	0xffffffff


	//   ....[23]....
        /*04b8*/ 	.word	0xffffffff


	//   ....[24]....
        /*04bc*/ 	.word	0xffffffff


	//   ....[25]....
        /*04c0*/ 	.word	0xffffffff


	//   ....[26]....
        /*04c4*/ 	.word	0xffffffff


	//   ....[27]....
        /*04c8*/ 	.word	0xffffffff


	//   ....[28]....
        /*04cc*/ 	.word	0xffffffff


	//   ....[29]....
        /*04d0*/ 	.word	0xffffffff


	//   ....[30]....
        /*04d4*/ 	.word	0xffffffff


	//   ....[31]....
        /*04d8*/ 	.word	0xffffffff


	//   ....[32]....
        /*04dc*/ 	.word	0xffffffff


	//   ....[33]....
        /*04e0*/ 	.word	0xffffffff


	//   ....[34]....
        /*04e4*/ 	.word	0xffffffff


	//   ....[35]....
        /*04e8*/ 	.word	0xffffffff


	//   ....[36]....
        /*04ec*/ 	.word	0xffffffff


	//   ....[37]....
        /*04f0*/ 	.word	0xffffffff


	//   ....[38]....
        /*04f4*/ 	.word	0xffffffff


	//   ....[39]....
        /*04f8*/ 	.word	0xffffffff


	//   ....[40]....
        /*04fc*/ 	.word	0xffffffff


	//   ....[41]....
        /*0500*/ 	.word	0xffffffff


	//   ....[42]....
        /*0504*/ 	.word	0xffffffff


	//   ....[43]....
        /*0508*/ 	.word	0xffffffff


	//   ....[44]....
        /*050c*/ 	.word	0xffffffff


	//   ....[45]....
        /*0510*/ 	.word	0xffffffff


	//   ....[46]....
        /*0514*/ 	.word	0xffffffff


	//   ....[47]....
        /*0518*/ 	.word	0xffffffff


	//   ....[48]....
        /*051c*/ 	.word	0xffffffff


	//   ....[49]....
        /*0520*/ 	.word	0xffffffff


	//   ....[50]....
        /*0524*/ 	.word	0xffffffff


	//   ....[51]....
        /*0528*/ 	.word	0xffffffff


	//   ....[52]....
        /*052c*/ 	.word	0xffffffff


	//   ....[53]....
        /*0530*/ 	.word	0xffffffff


	//   ....[54]....
        /*0534*/ 	.word	0xffffffff


	//   ....[55]....
        /*0538*/ 	.word	0xffffffff


	//   ....[56]....
        /*053c*/ 	.word	0xffffffff


	//   ....[57]....
        /*0540*/ 	.word	0xffffffff


	//   ....[58]....
        /*0544*/ 	.word	0xffffffff


	//   ....[59]....
        /*0548*/ 	.word	0xffffffff


	//   ....[60]....
        /*054c*/ 	.word	0xffffffff


	//   ....[61]....
        /*0550*/ 	.word	0xffffffff


	//   ....[62]....
        /*0554*/ 	.word	0xffffffff


	//   ....[63]....
        /*0558*/ 	.word	0xffffffff


	//   ....[64]....
        /*055c*/ 	.word	0xffffffff


	//   ....[65]....
        /*0560*/ 	.word	0xffffffff


	//   ....[66]....
        /*0564*/ 	.word	0xffffffff


	//   ....[67]....
        /*0568*/ 	.word	0xffffffff


	//   ....[68]....
        /*056c*/ 	.word	0xffffffff


	//   ....[69]....
        /*0570*/ 	.word	0xffffffff


	//   ....[70]....
        /*0574*/ 	.word	0xffffffff


	//   ....[71]....
        /*0578*/ 	.word	0xffffffff


	//   ....[72]....
        /*057c*/ 	.word	0xffffffff


	//   ....[73]....
        /*0580*/ 	.word	0xffffffff


	//   ....[74]....
        /*0584*/ 	.word	0xffffffff


	//   ....[75]....
        /*0588*/ 	.word	0xffffffff


	//   ....[76]....
        /*058c*/ 	.word	0xffffffff


	//   ....[77]....
        /*0590*/ 	.word	0xffffffff


	//   ....[78]....
        /*0594*/ 	.word	0xffffffff


	//   ....[79]....
        /*0598*/ 	.word	0xffffffff


	//   ....[80]....
        /*059c*/ 	.word	0xffffffff


	//   ....[81]....
        /*05a0*/ 	.word	0xffffffff


	//   ....[82]....
        /*05a4*/ 	.word	0xffffffff


	//   ....[83]....
        /*05a8*/ 	.word	0xffffffff


	//   ....[84]....
        /*05ac*/ 	.word	0xffffffff


	//   ....[85]....
        /*05b0*/ 	.word	0xffffffff


	//   ....[86]....
        /*05b4*/ 	.word	0xffffffff


	//   ....[87]....
        /*05b8*/ 	.word	0xffffffff


	//   ....[88]....
        /*05bc*/ 	.word	0xffffffff


	//   ....[89]....
        /*05c0*/ 	.word	0xffffffff


	//   ....[90]....
        /*05c4*/ 	.word	0xffffffff


	//   ....[91]....
        /*05c8*/ 	.word	0xffffffff


	//   ....[92]....
        /*05cc*/ 	.word	0xffffffff


	//   ....[93]....
        /*05d0*/ 	.word	0xffffffff


	//   ....[94]....
        /*05d4*/ 	.word	0xffffffff


	//   ....[95]....
        /*05d8*/ 	.word	0xffffffff


	//   ....[96]....
        /*05dc*/ 	.word	0xffffffff


	//   ....[97]....
        /*05e0*/ 	.word	0xffffffff


	//   ....[98]....
        /*05e4*/ 	.word	0xffffffff


	//   ....[99]....
        /*05e8*/ 	.word	0xffffffff


	//   ....[100]....
        /*05ec*/ 	.word	0xffffffff


	//   ....[101]....
        /*05f0*/ 	.word	0xffffffff


	//   ....[102]....
        /*05f4*/ 	.word	0xffffffff


	//   ....[103]....
        /*05f8*/ 	.word	0xffffffff


	//   ....[104]....
        /*05fc*/ 	.word	0xffffffff


	//   ....[105]....
        /*0600*/ 	.word	0xffffffff


	//   ....[106]....
        /*0604*/ 	.word	0xffffffff


	//   ....[107]....
        /*0608*/ 	.word	0xffffffff


	//   ....[108]....
        /*060c*/ 	.word	0xffffffff


	//   ....[109]....
        /*0610*/ 	.word	0xffffffff


	//   ....[110]....
        /*0614*/ 	.word	0xffffffff


	//   ....[111]....
        /*0618*/ 	.word	0xffffffff


	//   ....[112]....
        /*061c*/ 	.word	0xffffffff


	//   ....[113]....
        /*0620*/ 	.word	0xffffffff


	//   ....[114]....
        /*0624*/ 	.word	0xffffffff


	//   ....[115]....
        /*0628*/ 	.word	0xffffffff


	//   ....[116]....
        /*062c*/ 	.word	0xffffffff


	//   ....[117]....
        /*0630*/ 	.word	0xffffffff


	//   ....[118]....
        /*0634*/ 	.word	0xffffffff


	//   ....[119]....
        /*0638*/ 	.word	0xffffffff


	//   ....[120]....
        /*063c*/ 	.word	0xffffffff


	//   ....[121]....
        /*0640*/ 	.word	0xffffffff


	//   ....[122]....
        /*0644*/ 	.word	0xffffffff


	//   ....[123]....
        /*0648*/ 	.word	0xffffffff


	//   ....[124]....
        /*064c*/ 	.word	0xffffffff


	//   ....[125]....
        /*0650*/ 	.word	0xffffffff


	//   ....[126]....
        /*0654*/ 	.word	0xffffffff


	//   ....[127]....
        /*0658*/ 	.word	0xffffffff


	//   ....[128]....
        /*065c*/ 	.word	0xffffffff


	//   ....[129]....
        /*0660*/ 	.word	0xffffffff


	//   ....[130]....
        /*0664*/ 	.word	0xffffffff


	//   ....[131]....
        /*0668*/ 	.word	0xffffffff


	//   ....[132]....
        /*066c*/ 	.word	0xffffffff


	//   ....[133]....
        /*0670*/ 	.word	0xffffffff


	//   ....[134]....
        /*0674*/ 	.word	0xffffffff


	//   ....[135]....
        /*0678*/ 	.word	0xffffffff


	//   ....[136]....
        /*067c*/ 	.word	0xffffffff


	//   ....[137]....
        /*0680*/ 	.word	0xffffffff


	//   ....[138]....
        /*0684*/ 	.word	0xffffffff


	//   ....[139]....
        /*0688*/ 	.word	0xffffffff


	//   ....[140]....
        /*068c*/ 	.word	0xffffffff


	//   ....[141]....
        /*0690*/ 	.word	0xffffffff


	//   ....[142]....
        /*0694*/ 	.word	0xffffffff


	//   ....[143]....
        /*0698*/ 	.word	0xffffffff


	//   ....[144]....
        /*069c*/ 	.word	0xffffffff


	//   ....[145]....
        /*06a0*/ 	.word	0xffffffff


	//   ....[146]....
        /*06a4*/ 	.word	0xffffffff


	//   ....[147]....
        /*06a8*/ 	.word	0xffffffff


	//   ....[148]....
        /*06ac*/ 	.word	0xffffffff


	//   ....[149]....
        /*06b0*/ 	.word	0xffffffff


	//   ....[150]....
        /*06b4*/ 	.word	0xffffffff


	//   ....[151]....
        /*06b8*/ 	.word	0xffffffff


	//   ....[152]....
        /*06bc*/ 	.word	0xffffffff


	//   ....[153]....
        /*06c0*/ 	.word	0xffffffff


	//   ....[154]....
        /*06c4*/ 	.word	0xffffffff


	//   ....[155]....
        /*06c8*/ 	.word	0xffffffff


	//   ....[156]....
        /*06cc*/ 	.word	0xffffffff


	//   ....[157]....
        /*06d0*/ 	.word	0xffffffff


	//   ....[158]....
        /*06d4*/ 	.word	0xffffffff


	//   ....[159]....
        /*06d8*/ 	.word	0xffffffff


	//   ....[160]....
        /*06dc*/ 	.word	0xffffffff


	//   ....[161]....
        /*06e0*/ 	.word	0xffffffff


	//   ....[162]....
        /*06e4*/ 	.word	0xffffffff


	//   ....[163]....
        /*06e8*/ 	.word	0xffffffff


	//   ....[164]....
        /*06ec*/ 	.word	0xffffffff


	//   ....[165]....
        /*06f0*/ 	.word	0xffffffff


	//   ....[166]....
        /*06f4*/ 	.word	0xffffffff


	//   ....[167]....
        /*06f8*/ 	.word	0xffffffff


	//   ....[168]....
        /*06fc*/ 	.word	0xffffffff


	//   ....[169]....
        /*0700*/ 	.word	0xffffffff


	//   ....[170]....
        /*0704*/ 	.word	0xffffffff


	//   ....[171]....
        /*0708*/ 	.word	0xffffffff


	//   ....[172]....
        /*070c*/ 	.word	0xffffffff


	//   ....[173]....
        /*0710*/ 	.word	0xffffffff


	//   ....[174]....
        /*0714*/ 	.word	0xffffffff


	//   ....[175]....
        /*0718*/ 	.word	0xffffffff


	//   ....[176]....
        /*071c*/ 	.word	0xffffffff


	//   ....[177]....
        /*0720*/ 	.word	0xffffffff


	//   ....[178]....
        /*0724*/ 	.word	0xffffffff


	//   ....[179]....
        /*0728*/ 	.word	0xffffffff


	//   ....[180]....
        /*072c*/ 	.word	0xffffffff


	//   ....[181]....
        /*0730*/ 	.word	0xffffffff


	//   ....[182]....
        /*0734*/ 	.word	0xffffffff


	//   ....[183]....
        /*0738*/ 	.word	0xffffffff


	//   ....[184]....
        /*073c*/ 	.word	0xffffffff


	//   ....[185]....
        /*0740*/ 	.word	0xffffffff


	//   ....[186]....
        /*0744*/ 	.word	0xffffffff


	//   ....[187]....
        /*0748*/ 	.word	0xffffffff


	//   ....[188]....
        /*074c*/ 	.word	0xffffffff


	//   ....[189]....
        /*0750*/ 	.word	0xffffffff


	//   ....[190]....
        /*0754*/ 	.word	0xffffffff


	//   ....[191]....
        /*0758*/ 	.word	0x0500000f


	//   ....[192]....
        /*075c*/ 	.word	0x0500000f


	//   ....[193]....
        /*0760*/ 	.word	0x0500000f


	//   ....[194]....
        /*0764*/ 	.word	0x0500000f


	//   ....[195]....
        /*0768*/ 	.word	0x0500000f


	//   ....[196]....
        /*076c*/ 	.word	0x0500000f


	//   ....[197]....
        /*0770*/ 	.word	0x0500000f


	//   ....[198]....
        /*0774*/ 	.word	0x0500000f


	//   ....[199]....
        /*0778*/ 	.word	0x0500000f


	//   ....[200]....
        /*077c*/ 	.word	0x0500000f


	//   ....[201]....
        /*0780*/ 	.word	0x0500000f


	//   ....[202]....
        /*0784*/ 	.word	0x0500000f


	//   ....[203]....
        /*0788*/ 	.word	0x0500000f


	//   ....[204]....
        /*078c*/ 	.word	0x0500000f


	//   ....[205]....
        /*0790*/ 	.word	0x0500000f


	//   ....[206]....
        /*0794*/ 	.word	0x0500000f


	//   ....[207]....
        /*0798*/ 	.word	0x0500000f


	//   ....[208]....
        /*079c*/ 	.word	0x0500000f


	//   ....[209]....
        /*07a0*/ 	.word	0x0500000f


	//   ....[210]....
        /*07a4*/ 	.word	0x0500000f


	//   ....[211]....
        /*07a8*/ 	.word	0x0500000f


	//   ....[212]....
        /*07ac*/ 	.word	0x0500000f


	//   ....[213]....
        /*07b0*/ 	.word	0x0500000f


	//   ....[214]....
        /*07b4*/ 	.word	0x0500000f


	//   ....[215]....
        /*07b8*/ 	.word	0x0500000f


	//   ....[216]....
        /*07bc*/ 	.word	0x0500000f


	//   ....[217]....
        /*07c0*/ 	.word	0x0500000f


	//   ....[218]....
        /*07c4*/ 	.word	0x0500000f


	//   ....[219]....
        /*07c8*/ 	.word	0x0500000f


	//   ....[220]....
        /*07cc*/ 	.word	0x0500000f


	//   ....[221]....
        /*07d0*/ 	.word	0x0500000f


	//   ....[222]....
        /*07d4*/ 	.word	0x0500000f


	//   ....[223]....
        /*07d8*/ 	.word	0x0500000f


	//   ....[224]....
        /*07dc*/ 	.word	0x0500000f


	//   ....[225]....
        /*07e0*/ 	.word	0x0500000f


	//   ....[226]....
        /*07e4*/ 	.word	0x0500000f


	//   ....[227]....
        /*07e8*/ 	.word	0x0500000f


	//   ....[228]....
        /*07ec*/ 	.word	0x0500000f


	//   ....[229]....
        /*07f0*/ 	.word	0x0500000f


	//   ....[230]....
        /*07f4*/ 	.word	0x0500000f


	//   ....[231]....
        /*07f8*/ 	.word	0x0500000f


	//   ....[232]....
        /*07fc*/ 	.word	0x0500000f


	//   ....[233]....
        /*0800*/ 	.word	0x0500000f


	//   ....[234]....
        /*0804*/ 	.word	0x0500000f


	//   ....[235]....
        /*0808*/ 	.word	0x0500000f


	//   ....[236]....
        /*080c*/ 	.word	0x0500000f


	//   ....[237]....
        /*0810*/ 	.word	0x0500000f


	//   ....[238]....
        /*0814*/ 	.word	0x0500000f


	//   ....[239]....
        /*0818*/ 	.word	0x0500000f


	//   ....[240]....
        /*081c*/ 	.word	0x0500000f


	//   ....[241]....
        /*0820*/ 	.word	0x0500000f


	//   ....[242]....
        /*0824*/ 	.word	0x0500000f


	//   ....[243]....
        /*0828*/ 	.word	0x0500000f


	//   ....[244]....
        /*082c*/ 	.word	0x0500000f


	//   ....[245]....
        /*0830*/ 	.word	0x0500000f


	//   ....[246]....
        /*0834*/ 	.word	0x0500000f


	//   ....[247]....
        /*0838*/ 	.word	0x0500000f


	//   ....[248]....
        /*083c*/ 	.word	0x0500000f


	//   ....[249]....
        /*0840*/ 	.word	0x0500000f


	//   ....[250]....
        /*0844*/ 	.word	0x0500000f


	//   ....[251]....
        /*0848*/ 	.word	0x0500000f


	//   ....[252]....
        /*084c*/ 	.word	0x0500000f


	//   ....[253]....
        /*0850*/ 	.word	0x0500000f


	//   ....[254]....
        /*0854*/ 	.word	0x0500000f


	//   ....[255]....
        /*0858*/ 	.word	0x0500000f


	//   ....[0]....
        /*085c*/ 	.word	0x0500000f


	//   ....[1]....
        /*0860*/ 	.word	0x0500000f


	//   ....[2]....
        /*0864*/ 	.word	0x0500000f


	//   ....[3]....
        /*0868*/ 	.word	0x0500000f


	//   ....[4]....
        /*086c*/ 	.word	0x0500000f


	//   ....[5]....
        /*0870*/ 	.word	0x0500000f


	//   ....[6]....
        /*0874*/ 	.word	0x0500000f


	//   ....[7]....
        /*0878*/ 	.word	0x0500000f


	//   ....[8]....
        /*087c*/ 	.word	0x0500000f


	//   ....[9]....
        /*0880*/ 	.word	0x0500000f


	//   ....[10]....
        /*0884*/ 	.word	0x0500000f


	//   ....[11]....
        /*0888*/ 	.word	0x0500000f


	//   ....[12]....
        /*088c*/ 	.word	0x0500000f


	//   ....[13]....
        /*0890*/ 	.word	0x0500000f


	//   ....[14]....
        /*0894*/ 	.word	0x0500000f


	//   ....[15]....
        /*0898*/ 	.word	0x0500000f


	//   ....[16]....
        /*089c*/ 	.word	0x0500000f


	//   ....[17]....
        /*08a0*/ 	.word	0x0500000f


	//   ....[18]....
        /*08a4*/ 	.word	0x0500000f


	//   ....[19]....
        /*08a8*/ 	.word	0x0500000f


	//   ....[20]....
        /*08ac*/ 	.word	0x0500000f


	//   ....[21]....
        /*08b0*/ 	.word	0x0500000f


	//   ....[22]....
        /*08b4*/ 	.word	0x0500000f


	//   ....[23]....
        /*08b8*/ 	.word	0x0500000f


	//   ....[24]....
        /*08bc*/ 	.word	0x0500000f


	//   ....[25]....
        /*08c0*/ 	.word	0x0500000f


	//   ....[26]....
        /*08c4*/ 	.word	0x0500000f


	//   ....[27]....
        /*08c8*/ 	.word	0x0500000f


	//   ....[28]....
        /*08cc*/ 	.word	0x0500000f


	//   ....[29]....
        /*08d0*/ 	.word	0x0500000f


	//   ....[30]....
        /*08d4*/ 	.word	0x0500000f


	//   ....[31]....
        /*08d8*/ 	.word	0x0500000f


	//   ....[32]....
        /*08dc*/ 	.word	0x0500000f


	//   ....[33]....
        /*08e0*/ 	.word	0x0500000f


	//   ....[34]....
        /*08e4*/ 	.word	0x0500000f


	//   ....[35]....
        /*08e8*/ 	.word	0x0500000f


	//   ....[36]....
        /*08ec*/ 	.word	0x0500000f


	//   ....[37]....
        /*08f0*/ 	.word	0x0500000f


	//   ....[38]....
        /*08f4*/ 	.word	0x0500000f


	//   ....[39]....
        /*08f8*/ 	.word	0x0500000f


	//   ....[40]....
        /*08fc*/ 	.word	0x0500000f


	//   ....[41]....
        /*0900*/ 	.word	0x0500000f


	//   ....[42]....
        /*0904*/ 	.word	0x0500000f


	//   ....[43]....
        /*0908*/ 	.word	0x0500000f


	//   ....[44]....
        /*090c*/ 	.word	0x0500000f


	//   ....[45]....
        /*0910*/ 	.word	0x0500000f


	//   ....[46]....
        /*0914*/ 	.word	0x0500000f


	//   ....[47]....
        /*0918*/ 	.word	0x0500000f


	//----- nvinfo : EIATTR_COOP_GROUP_INSTR_OFFSETS
	.align		4
.L_231:
        /*091c*/ 	.byte	0x04, 0x28
        /*091e*/ 	.short	(.L_233 - .L_232)


	//   ....[0]....
.L_232:
        /*0920*/ 	.word	0x00000060


	//   ....[1]....
        /*0924*/ 	.word	0x00000140


	//   ....[2]....
        /*0928*/ 	.word	0x00000190


	//   ....[3]....
        /*092c*/ 	.word	0x000003c0


	//   ....[4]....
        /*0930*/ 	.word	0x00000520


	//   ....[5]....
        /*0934*/ 	.word	0x00000640


	//   ....[6]....
        /*0938*/ 	.word	0x000007a0


	//   ....[7]....
        /*093c*/ 	.word	0x00003de0


	//   ....[8]....
        /*0940*/ 	.word	0x00003df0


	//   ....[9]....
        /*0944*/ 	.word	0x00005360


	//   ....[10]....
        /*0948*/ 	.word	0x00005370


	//   ....[11]....
        /*094c*/ 	.word	0x000073b0


	//   ....[12]....
        /*0950*/ 	.word	0x000073c0


	//   ....[13]....
        /*0954*/ 	.word	0x00008b30


	//   ....[14]....
        /*0958*/ 	.word	0x00008b40


	//   ....[15]....
        /*095c*/ 	.word	0x0000a440


	//   ....[16]....
        /*0960*/ 	.word	0x0000a450


	//   ....[17]....
        /*0964*/ 	.word	0x0000a6e0


	//   ....[18]....
        /*0968*/ 	.word	0x0000a6f0


	//   ....[19]....
        /*096c*/ 	.word	0x0000abe0


	//   ....[20]....
        /*0970*/ 	.word	0x0000ac00


	//   ....[21]....
        /*0974*/ 	.word	0x0000ae50


	//   ....[22]....
        /*0978*/ 	.word	0x0000ae70


	//   ....[23]....
        /*097c*/ 	.word	0x0000bcb0


	//   ....[24]....
        /*0980*/ 	.word	0x0000c3d0


	//   ....[25]....
        /*0984*/ 	.word	0x0000c3e0


	//   ....[26]....
        /*0988*/ 	.word	0x0000c3f0


	//   ....[27]....
        /*098c*/ 	.word	0x0000c400


	//   ....[28]....
        /*0990*/ 	.word	0x0000cc40


	//   ....[29]....
        /*0994*/ 	.word	0x0000cc50


	//   ....[30]....
        /*0998*/ 	.word	0x0000cc60


	//   ....[31]....
        /*099c*/ 	.word	0x0000cc70


	//   ....[32]....
        /*09a0*/ 	.word	0x0000fae0


	//   ....[33]....
        /*09a4*/ 	.word	0x0000faf0


	//   ....[34]....
        /*09a8*/ 	.word	0x0000fb00


	//   ....[35]....
        /*09ac*/ 	.word	0x0000fb10


	//   ....[36]....
        /*09b0*/ 	.word	0x00010130


	//   ....[37]....
        /*09b4*/ 	.word	0x00010140


	//   ....[38]....
        /*09b8*/ 	.word	0x00010150


	//   ....[39]....
        /*09bc*/ 	.word	0x00010160


	//   ....[40]....
        /*09c0*/ 	.word	0x00013bd0


	//   ....[41]....
        /*09c4*/ 	.word	0x00013e10


	//   ....[42]....
        /*09c8*/ 	.word	0x00014b20


	//   ....[43]....
        /*09cc*/ 	.word	0x00014c30


	//   ....[44]....
        /*09d0*/ 	.word	0x00015190


	//   ....[45]....
        /*09d4*/ 	.word	0x00015220


	//   ....[46]....
        /*09d8*/ 	.word	0x00017550


	//   ....[47]....
        /*09dc*/ 	.word	0x00017730


	//   ....[48]....
        /*09e0*/ 	.word	0x00018680


	//   ....[49]....
        /*09e4*/ 	.word	0x000187b0


	//   ....[50]....
        /*09e8*/ 	.word	0x00018da0


	//   ....[51]....
        /*09ec*/ 	.word	0x00018e00


	//   ....[52]....
        /*09f0*/ 	.word	0x0001b050


	//   ....[53]....
        /*09f4*/ 	.word	0x0001b080


	//   ....[54]....
        /*09f8*/ 	.word	0x0001b220


	//   ....[55]....
        /*09fc*/ 	.word	0x0001b250


	//   ....[56]....
        /*0a00*/ 	.word	0x0001d380


	//   ....[57]....
        /*0a04*/ 	.word	0x0001d530


	//   ....[58]....
        /*0a08*/ 	.word	0x0001e450


	//   ....[59]....
        /*0a0c*/ 	.word	0x0001e570


	//   ....[60]....
        /*0a10*/ 	.word	0x0001ebe0


	//   ....[61]....
        /*0a14*/ 	.word	0x0001ec40


	//   ....[62]....
        /*0a18*/ 	.word	0x0001fd10


	//   ....[63]....
        /*0a1c*/ 	.word	0x0001ff30


	//   ....[64]....
        /*0a20*/ 	.word	0x0001ffa0


	//   ....[65]....
        /*0a24*/ 	.word	0x0001ffb0


	//   ....[66]....
        /*0a28*/ 	.word	0x00021610


	//   ....[67]....
        /*0a2c*/ 	.word	0x00021620


	//   ....[68]....
        /*0a30*/ 	.word	0x00021630


	//   ....[69]....
        /*0a34*/ 	.word	0x00021640


	//   ....[70]....
        /*0a38*/ 	.word	0x00021f30


	//   ....[71]....
        /*0a3c*/ 	.word	0x00021f50


	//   ....[72]....
        /*0a40*/ 	.word	0x00022090


	//   ....[73]....
        /*0a44*/ 	.word	0x000220b0


	//   ....[74]....
        /*0a48*/ 	.word	0x000221b0


	//   ....[75]....
        /*0a4c*/ 	.word	0x000221d0


	//   ....[76]....
        /*0a50*/ 	.word	0x000222e0


	//   ....[77]....
        /*0a54*/ 	.word	0x00022300


	//   ....[78]....
        /*0a58*/ 	.word	0x000227d0


	//   ....[79]....
        /*0a5c*/ 	.word	0x00022810


	//   ....[80]....
        /*0a60*/ 	.word	0x00023150


	//   ....[81]....
        /*0a64*/ 	.word	0x00023160


	//   ....[82]....
        /*0a68*/ 	.word	0x00024100


	//   ....[83]....
        /*0a6c*/ 	.word	0x00024120


	//   ....[84]....
        /*0a70*/ 	.word	0x00024220


	//   ....[85]....
        /*0a74*/ 	.word	0x00024240


	//   ....[86]....
        /*0a78*/ 	.word	0x00024340


	//   ....[87]....
        /*0a7c*/ 	.word	0x00024360


	//   ....[88]....
        /*0a80*/ 	.word	0x00024470


	//   ....[89]....
        /*0a84*/ 	.word	0x00024490


	//   ....[90]....
        /*0a88*/ 	.word	0x00024620


	//   ....[91]....
        /*0a8c*/ 	.word	0x00024810


	//   ....[92]....
        /*0a90*/ 	.word	0x00024840


	//   ....[93]....
        /*0a94*/ 	.word	0x00024870


	//   ....[94]....
        /*0a98*/ 	.word	0x000248a0


	//   ....[95]....
        /*0a9c*/ 	.word	0x000248d0


	//   ....[96]....
        /*0aa0*/ 	.word	0x00024900


	//   ....[97]....
        /*0aa4*/ 	.word	0x00024a90


	//   ....[98]....
        /*0aa8*/ 	.word	0x00024ac0


	//   ....[99]....
        /*0aac*/ 	.word	0x00024af0


	//   ....[100]....
        /*0ab0*/ 	.word	0x00024b20


	//   ....[101]....
        /*0ab4*/ 	.word	0x00024b50


	//   ....[102]....
        /*0ab8*/ 	.word	0x00024b80


	//   ....[103]....
        /*0abc*/ 	.word	0x00024c10


	//   ....[104]....
        /*0ac0*/ 	.word	0x00024c40


	//   ....[105]....
        /*0ac4*/ 	.word	0x00024c50


	//   ....[106]....
        /*0ac8*/ 	.word	0x00024c90


	//   ....[107]....
        /*0acc*/ 	.word	0x00026420


	//   ....[108]....
        /*0ad0*/ 	.word	0x00028a70


	//   ....[109]....
        /*0ad4*/ 	.word	0x00028a90


	//   ....[110]....
        /*0ad8*/ 	.word	0x00028b40


	//   ....[111]....
        /*0adc*/ 	.word	0x00028b60


	//   ....[112]....
        /*0ae0*/ 	.word	0x00028c00


	//   ....[113]....
        /*0ae4*/ 	.word	0x00028c20


	//   ....[114]....
        /*0ae8*/ 	.word	0x00028cc0


	//   ....[115]....
        /*0aec*/ 	.word	0x00028ce0


	//   ....[116]....
        /*0af0*/ 	.word	0x00028d80


	//   ....[117]....
        /*0af4*/ 	.word	0x00028da0


	//   ....[118]....
        /*0af8*/ 	.word	0x00028db0


	//   ....[119]....
        /*0afc*/ 	.word	0x00028e40


	//   ....[120]....
        /*0b00*/ 	.word	0x00029570


	//   ....[121]....
        /*0b04*/ 	.word	0x000295a0


	//   ....[122]....
        /*0b08*/ 	.word	0x00029600


	//   ....[123]....
        /*0b0c*/ 	.word	0x00029660


	//   ....[124]....
        /*0b10*/ 	.word	0x000296a0


	//   ....[125]....
        /*0b14*/ 	.word	0x00029710


	//   ....[126]....
        /*0b18*/ 	.word	0x00029760


	//   ....[127]....
        /*0b1c*/ 	.word	0x000297c0


	//   ....[128]....
        /*0b20*/ 	.word	0x00029800


	//   ....[129]....
        /*0b24*/ 	.word	0x00029870


	//   ....[130]....
        /*0b28*/ 	.word	0x000298c0


	//   ....[131]....
        /*0b2c*/ 	.word	0x00029920


	//   ....[132]....
        /*0b30*/ 	.word	0x00029970


	//   ....[133]....
        /*0b34*/ 	.word	0x000299c0


	//   ....[134]....
        /*0b38*/ 	.word	0x000299e0


	//   ....[135]....
        /*0b3c*/ 	.word	0x00029a20


	//   ....[136]....
        /*0b40*/ 	.word	0x0002a1c0


	//   ....[137]....
        /*0b44*/ 	.word	0x0002a200


	//   ....[138]....
        /*0b48*/ 	.word	0x0002a210


	//   ....[139]....
        /*0b4c*/ 	.word	0x0002a270


	//   ....[140]....
        /*0b50*/ 	.word	0x0002a280


	//   ....[141]....
        /*0b54*/ 	.word	0x0002a2e0


	//   ....[142]....
        /*0b58*/ 	.word	0x0002a310


	//   ....[143]....
        /*0b5c*/ 	.word	0x0002a350


	//   ....[144]....
        /*0b60*/ 	.word	0x0002a380


	//   ....[145]....
        /*0b64*/ 	.word	0x0002a3c0


	//   ....[146]....
        /*0b68*/ 	.word	0x0002a3f0


	//   ....[147]....
        /*0b6c*/ 	.word	0x0002a430


	//   ....[148]....
        /*0b70*/ 	.word	0x0002a6b0


	//   ....[149]....
        /*0b74*/ 	.word	0x0002a6d0


	//   ....[150]....
        /*0b78*/ 	.word	0x0002a6e0


	//   ....[151]....
        /*0b7c*/ 	.word	0x0002a770


	//   ....[152]....
        /*0b80*/ 	.word	0x0002a780


	//   ....[153]....
        /*0b84*/ 	.word	0x0002a810


	//   ....[154]....
        /*0b88*/ 	.word	0x0002a820


	//   ....[155]....
        /*0b8c*/ 	.word	0x0002a8b0


	//   ....[156]....
        /*0b90*/ 	.word	0x0002a8c0


	//   ....[157]....
        /*0b94*/ 	.word	0x0002a950


	//   ....[158]....
        /*0b98*/ 	.word	0x0002a960


	//   ....[159]....
        /*0b9c*/ 	.word	0x0002a970


	//   ....[160]....
        /*0ba0*/ 	.word	0x0002af40


	//   ....[161]....
        /*0ba4*/ 	.word	0x0002af80


	//   ....[162]....
        /*0ba8*/ 	.word	0x0002afc0


	//   ....[163]....
        /*0bac*/ 	.word	0x0002aff0


	//   ....[164]....
        /*0bb0*/ 	.word	0x0002b080


	//   ....[165]....
        /*0bb4*/ 	.word	0x0002b0b0


	//   ....[166]....
        /*0bb8*/ 	.word	0x0002b120


	//   ....[167]....
        /*0bbc*/ 	.word	0x0002b150


	//   ....[168]....
        /*0bc0*/ 	.word	0x0002b1c0


	//   ....[169]....
        /*0bc4*/ 	.word	0x0002b1e0


	//   ....[170]....
        /*0bc8*/ 	.word	0x0002b220


	//   ....[171]....
        /*0bcc*/ 	.word	0x0002b270


	//   ....[172]....
        /*0bd0*/ 	.word	0x0002b690


	//   ....[173]....
        /*0bd4*/ 	.word	0x0002b6c0


	//   ....[174]....
        /*0bd8*/ 	.word	0x0002b720


	//   ....[175]....
        /*0bdc*/ 	.word	0x0002b750


	//   ....[176]....
        /*0be0*/ 	.word	0x0002b780


	//   ....[177]....
        /*0be4*/ 	.word	0x0002b7b0


	//   ....[178]....
        /*0be8*/ 	.word	0x0002b7e0


	//   ....[179]....
        /*0bec*/ 	.word	0x0002b810


	//   ....[180]....
        /*0bf0*/ 	.word	0x0002b9b0


	//   ....[181]....
        /*0bf4*/ 	.word	0x0002b9e0


	//   ....[182]....
        /*0bf8*/ 	.word	0x0002ba10


	//   ....[183]....
        /*0bfc*/ 	.word	0x0002ba40


	//   ....[184]....
        /*0c00*/ 	.word	0x0002ba70


	//   ....[185]....
        /*0c04*/ 	.word	0x0002baa0


	//   ....[186]....
        /*0c08*/ 	.word	0x0002bb60


	//   ....[187]....
        /*0c0c*/ 	.word	0x0002bb80


	//   ....[188]....
        /*0c10*/ 	.word	0x0002bba0


	//   ....[189]....
        /*0c14*/ 	.word	0x0002bc00


	//   ....[190]....
        /*0c18*/ 	.word	0x0002c620


	//   ....[191]....
        /*0c1c*/ 	.word	0x0002c960


	//   ....[192]....
        /*0c20*/ 	.word	0x0002c9f0


	//   ....[193]....
        /*0c24*/ 	.word	0x0002ca90


	//   ....[194]....
        /*0c28*/ 	.word	0x0002cb20


	//   ....[195]....
        /*0c2c*/ 	.word	0x0002cc10


	//   ....[196]....
        /*0c30*/ 	.word	0x0002cca0


	//   ....[197]....
        /*0c34*/ 	.word	0x0002cd40


	//   ....[198]....
        /*0c38*/ 	.word	0x0002cdd0


	//   ....[199]....
        /*0c3c*/ 	.word	0x0002cec0


	//   ....[200]....
        /*0c40*/ 	.word	0x0002cf50


	//   ....[201]....
        /*0c44*/ 	.word	0x0002cff0


	//   ....[202]....
        /*0c48*/ 	.word	0x0002d080


	//   ....[203]....
        /*0c4c*/ 	.word	0x0002d170


	//   ....[204]....
        /*0c50*/ 	.word	0x0002d200


	//   ....[205]....
        /*0c54*/ 	.word	0x0002d250


	//   ....[206]....
        /*0c58*/ 	.word	0x0002d2a0


	//   ....[207]....
        /*0c5c*/ 	.word	0x0002d340


	//   ....[208]....
        /*0c60*/ 	.word	0x0002d3d0


	//   ....[209]....
        /*0c64*/ 	.word	0x0002d420


	//   ....[210]....
        /*0c68*/ 	.word	0x0002d470


	//   ....[211]....
        /*0c6c*/ 	.word	0x0002d560


	//   ....[212]....
        /*0c70*/ 	.word	0x0002d5f0


	//   ....[213]....
        /*0c74*/ 	.word	0x0002d640


	//   ....[214]....
        /*0c78*/ 	.word	0x0002d690


	//   ....[215]....
        /*0c7c*/ 	.word	0x0002d730


	//   ....[216]....
        /*0c80*/ 	.word	0x0002d7c0


	//   ....[217]....
        /*0c84*/ 	.word	0x0002d810


	//   ....[218]....
        /*0c88*/ 	.word	0x0002d860


	//   ....[219]....
        /*0c8c*/ 	.word	0x0002dc00


	//   ....[220]....
        /*0c90*/ 	.word	0x0002dee0


	//   ....[221]....
        /*0c94*/ 	.word	0x0002dfd0


	//   ....[222]....
        /*0c98*/ 	.word	0x0002e070


	//   ....[223]....
        /*0c9c*/ 	.word	0x0002e0d0


	//   ....[224]....
        /*0ca0*/ 	.word	0x0002e1e0


	//   ....[225]....
        /*0ca4*/ 	.word	0x0002e250


	//   ....[226]....
        /*0ca8*/ 	.word	0x0002e360


	//   ....[227]....
        /*0cac*/ 	.word	0x0002e3d0


	//   ....[228]....
        /*0cb0*/ 	.word	0x0002e4e0


	//   ....[229]....
        /*0cb4*/ 	.word	0x0002e550


	//   ....[230]....
        /*0cb8*/ 	.word	0x0002e660


	//   ....[231]....
        /*0cbc*/ 	.word	0x0002e6d0


	//   ....[232]....
        /*0cc0*/ 	.word	0x0002e770


	//   ....[233]....
        /*0cc4*/ 	.word	0x0002e880


	//   ....[234]....
        /*0cc8*/ 	.word	0x0002e8f0


	//   ....[235]....
        /*0ccc*/ 	.word	0x0002e970


	//   ....[236]....
        /*0cd0*/ 	.word	0x0002ea40


	//   ....[237]....
        /*0cd4*/ 	.word	0x0002eac0


	//   ....[238]....
        /*0cd8*/ 	.word	0x0002eba0


	//   ....[239]....
        /*0cdc*/ 	.word	0x0002ec20


	//   ....[240]....
        /*0ce0*/ 	.word	0x0002ed00


	//   ....[241]....
        /*0ce4*/ 	.word	0x0002ed80


	//   ....[242]....
        /*0ce8*/ 	.word	0x0002ee60


	//   ....[243]....
        /*0cec*/ 	.word	0x0002eee0


	//   ....[244]....
        /*0cf0*/ 	.word	0x0002efc0


	//   ....[245]....
        /*0cf4*/ 	.word	0x0002f040


	//   ....[246]....
        /*0cf8*/ 	.word	0x0002f110


	//   ....[247]....
        /*0cfc*/ 	.word	0x0002f190


	//   ....[248]....
        /*0d00*/ 	.word	0x0002f250


	//   ....[249]....
        /*0d04*/ 	.word	0x0002f380


	//   ....[250]....
        /*0d08*/ 	.word	0x0002f460


	//   ....[251]....
        /*0d0c*/ 	.word	0x0002f4c0


	//   ....[252]....
        /*0d10*/ 	.word	0x0002f590


	//   ....[253]....
        /*0d14*/ 	.word	0x0002f5f0


	//   ....[254]....
        /*0d18*/ 	.word	0x0002f6c0


	//   ....[255]....
        /*0d1c*/ 	.word	0x0002f720


	//   ....[0]....
        /*0d20*/ 	.word	0x0002f7f0


	//   ....[1]....
        /*0d24*/ 	.word	0x0002f850


	//   ....[2]....
        /*0d28*/ 	.word	0x0002f920


	//   ....[3]....
        /*0d2c*/ 	.word	0x0002f980


	//   ....[4]....
        /*0d30*/ 	.word	0x0002fa60


	//   ....[5]....
        /*0d34*/ 	.word	0x0002fb50


	//   ....[6]....
        /*0d38*/ 	.word	0x0002fbf0


	//   ....[7]....
        /*0d3c*/ 	.word	0x0002fc50


	//   ....[8]....
        /*0d40*/ 	.word	0x0002fd50


	//   ....[9]....
        /*0d44*/ 	.word	0x0002fdb0


	//   ....[10]....
        /*0d48*/ 	.word	0x0002feb0


	//   ....[11]....
        /*0d4c*/ 	.word	0x0002ff10


	//   ....[12]....
        /*0d50*/ 	.word	0x00030010


	//   ....[13]....
        /*0d54*/ 	.word	0x00030070


	//   ....[14]....
        /*0d58*/ 	.word	0x00030170


	//   ....[15]....
        /*0d5c*/ 	.word	0x000301d0


	//   ....[16]....
        /*0d60*/ 	.word	0x000302a0


	//   ....[17]....
        /*0d64*/ 	.word	0x000303e0


	//   ....[18]....
        /*0d68*/ 	.word	0x00030490


	//   ....[19]....
        /*0d6c*/ 	.word	0x00030560


	//   ....[20]....
        /*0d70*/ 	.word	0x00030630


	//   ....[21]....
        /*0d74*/ 	.word	0x00030690


	//   ....[22]....
        /*0d78*/ 	.word	0x00030780


	//   ....[23]....
        /*0d7c*/ 	.word	0x000307e0


	//   ....[24]....
        /*0d80*/ 	.word	0x000308d0


	//   ....[25]....
        /*0d84*/ 	.word	0x00030930


	//   ....[26]....
        /*0d88*/ 	.word	0x00030a20


	//   ....[27]....
        /*0d8c*/ 	.word	0x00030a80


	//   ....[28]....
        /*0d90*/ 	.word	0x00030b60


	//   ....[29]....
        /*0d94*/ 	.word	0x00030bf0


	//   ....[30]....
        /*0d98*/ 	.word	0x00030c90


	//   ....[31]....
        /*0d9c*/ 	.word	0x00030e10


	//   ....[32]....
        /*0da0*/ 	.word	0x00030e80


	//   ....[33]....
        /*0da4*/ 	.word	0x00030ef0


	//   ....[34]....
        /*0da8*/ 	.word	0x00030f60


	//   ....[35]....
        /*0dac*/ 	.word	0x00030fd0


	//   ....[36]....
        /*0db0*/ 	.word	0x00031050


	//   ....[37]....
        /*0db4*/ 	.word	0x000310d0


	//   ....[38]....
        /*0db8*/ 	.word	0x00031160


	//   ....[39]....
        /*0dbc*/ 	.word	0x000311d0


	//   ....[40]....
        /*0dc0*/ 	.word	0x00031240


	//   ....[41]....
        /*0dc4*/ 	.word	0x000312b0


	//   ....[42]....
        /*0dc8*/ 	.word	0x00031330


	//   ....[43]....
        /*0dcc*/ 	.word	0x000313a0


	//   ....[44]....
        /*0dd0*/ 	.word	0x00031430


	//   ....[45]....
        /*0dd4*/ 	.word	0x00031490


	//   ....[46]....
        /*0dd8*/ 	.word	0x00031520


	//   ....[47]....
        /*0ddc*/ 	.word	0x00031650


	//----- nvinfo : EIATTR_REG_RECONFIG
	.align		4
.L_233:
        /*0de0*/ 	.byte	0x01, 0x54
	.zero		2


	//----- nvinfo : EIATTR_SYSCALL_OFFSETS
	.align		4
        /*0de4*/ 	.byte	0x04, 0x46
        /*0de6*/ 	.short	(.L_235 - .L_234)


	//   ....[0]....
.L_234:
        /*0de8*/ 	.word	0x000021b0


	//   ....[1]....
        /*0dec*/ 	.word	0x00002300


	//   ....[2]....
        /*0df0*/ 	.word	0x0000be20


	//   ....[3]....
        /*0df4*/ 	.word	0x0000c150


	//   ....[4]....
        /*0df8*/ 	.word	0x000280d0


	//   ....[5]....
        /*0dfc*/ 	.word	0x00028220


	//   ....[6]....
        /*0e00*/ 	.word	0x00028310


	//   ....[7]....
        /*0e04*/ 	.word	0x00029200


	//----- nvinfo : EIATTR_MBARRIER_INSTR_OFFSETS
	.align		4
.L_235:
        /*0e08*/ 	.byte	0x04, 0x39
        /*0e0a*/ 	.short	(.L_237 - .L_236)


	//   ....[0]....
.L_236:
        /*0e0c*/ 	.word	0x00000270
        /*0e10*/ 	.word	0x000000ff
        /*0e14*/ 	.word	0x00030800
        /*0e18*/ 	.short	0x0100
        /*0e1a*/ 	.byte	0x08
	.zero		1


	//   ....[1]....
        /*0e1c*/ 	.word	0x00000280
        /*0e20*/ 	.word	0x000000ff
        /*0e24*/ 	.word	0x00030820
        /*0e28*/ 	.short	0x0100
        /*0e2a*/ 	.byte	0x08
	.zero		1


	//   ....[2]....
        /*0e2c*/ 	.word	0x00000370
        /*0e30*/ 	.word	0x000000ff
        /*0e34*/ 	.word	0x00030830
        /*0e38*/ 	.short	0x0100
        /*0e3a*/ 	.byte	0x08
	.zero		1


	//   ....[3]....
        /*0e3c*/ 	.word	0x00000380
        /*0e40*/ 	.word	0x000000ff
        /*0e44*/ 	.word	0x00030840
        /*0e48*/ 	.short	0x0100
        /*0e4a*/ 	.byte	0x08
	.zero		1


	//   ....[4]....
        /*0e4c*/ 	.word	0x00000390
        /*0e50*/ 	.word	0x000000ff
        /*0e54*/ 	.word	0x00030838
        /*0e58*/ 	.short	0x0100
        /*0e5a*/ 	.byte	0x08
	.zero		1


	//   ....[5]....
        /*0e5c*/ 	.word	0x000003a0
        /*0e60*/ 	.word	0x000000ff
        /*0e64*/ 	.word	0x00030848
        /*0e68*/ 	.short	0x0100
        /*0e6a*/ 	.byte	0x08
	.zero		1


	//   ....[6]....
        /*0e6c*/ 	.word	0x000004d0
        /*0e70*/ 	.word	0x000000ff
        /*0e74*/ 	.word	0x00030850
        /*0e78*/ 	.short	0x0100
        /*0e7a*/ 	.byte	0x08
	.zero		1


	//   ....[7]....
        /*0e7c*/ 	.word	0x000004e0
        /*0e80*/ 	.word	0x000000ff
        /*0e84*/ 	.word	0x00030860
        /*0e88*/ 	.short	0x0100
        /*0e8a*/ 	.byte	0x08
	.zero		1


	//   ....[8]....
        /*0e8c*/ 	.word	0x000004f0
        /*0e90*/ 	.word	0x000000ff
        /*0e94*/ 	.word	0x00030858
        /*0e98*/ 	.short	0x0100
        /*0e9a*/ 	.byte	0x08
	.zero		1


	//   ....[9]....
        /*0e9c*/ 	.word	0x00000500
        /*0ea0*/ 	.word	0x000000ff
        /*0ea4*/ 	.word	0x00030868
        /*0ea8*/ 	.short	0x0100
        /*0eaa*/ 	.byte	0x08
	.zero		1


	//   ....[10]....
        /*0eac*/ 	.word	0x000005f0
        /*0eb0*/ 	.word	0x000000ff
        /*0eb4*/ 	.word	0x00030870
        /*0eb8*/ 	.short	0x0100
        /*0eba*/ 	.byte	0x06
	.zero		1


	//   ....[11]....
        /*0ebc*/ 	.word	0x00000600
        /*0ec0*/ 	.word	0x000000ff
        /*0ec4*/ 	.word	0x00030880
        /*0ec8*/ 	.short	0x0100
        /*0eca*/ 	.byte	0x06
	.zero		1


	//   ....[12]....
        /*0ecc*/ 	.word	0x00000610
        /*0ed0*/ 	.word	0x000000ff
        /*0ed4*/ 	.word	0x00030878
        /*0ed8*/ 	.short	0x0100
        /*0eda*/ 	.byte	0x06
	.zero		1


	//   ....[13]....
        /*0edc*/ 	.word	0x00000620
        /*0ee0*/ 	.word	0x000000ff
        /*0ee4*/ 	.word	0x00030888
        /*0ee8*/ 	.short	0x0100
        /*0eea*/ 	.byte	0x06
	.zero		1


	//   ....[14]....
        /*0eec*/ 	.word	0x00000750
        /*0ef0*/ 	.word	0x000000ff
        /*0ef4*/ 	.word	0x00030890
        /*0ef8*/ 	.short	0x0100
        /*0efa*/ 	.byte	0x08
	.zero		1


	//   ....[15]....
        /*0efc*/ 	.word	0x00000760
        /*0f00*/ 	.word	0x000000ff
        /*0f04*/ 	.word	0x000308a0
        /*0f08*/ 	.short	0x0100
        /*0f0a*/ 	.byte	0x08
	.zero		1


	//   ....[16]....
        /*0f0c*/ 	.word	0x00000770
        /*0f10*/ 	.word	0x000000ff
        /*0f14*/ 	.word	0x00030898
        /*0f18*/ 	.short	0x0100
        /*0f1a*/ 	.byte	0x08
	.zero		1


	//   ....[17]....
        /*0f1c*/ 	.word	0x00000780
        /*0f20*/ 	.word	0x000000ff
        /*0f24*/ 	.word	0x000308a8
        /*0f28*/ 	.short	0x0100
        /*0f2a*/ 	.byte	0x08
	.zero		1


	//   ....[18]....
        /*0f2c*/ 	.word	0x000008b0
        /*0f30*/ 	.word	0x000000ff
        /*0f34*/ 	.word	0x000308b0
        /*0f38*/ 	.short	0x0100
        /*0f3a*/ 	.byte	0x08
	.zero		1


	//   ....[19]....
        /*0f3c*/ 	.word	0x000008c0
        /*0f40*/ 	.word	0x000000ff
        /*0f44*/ 	.word	0x000308c0
        /*0f48*/ 	.short	0x0100
        /*0f4a*/ 	.byte	0x08
	.zero		1


	//   ....[20]....
        /*0f4c*/ 	.word	0x000008d0
        /*0f50*/ 	.word	0x000000ff
        /*0f54*/ 	.word	0x000308b8
        /*0f58*/ 	.short	0x0100
        /*0f5a*/ 	.byte	0x08
	.zero		1


	//   ....[21]....
        /*0f5c*/ 	.word	0x000008e0
        /*0f60*/ 	.word	0x000000ff
        /*0f64*/ 	.word	0x000308c8
        /*0f68*/ 	.short	0x0100
        /*0f6a*/ 	.byte	0x08
	.zero		1


	//   ....[22]....
        /*0f6c*/ 	.word	0x00003d90
        /*0f70*/ 	.word	0x00000056
        /*0f74*/ 	.word	0x00030890
        /*0f78*/ 	.short	0x010a
        /*0f7a*/ 	.byte	0x3f
	.zero		1


	//   ....[23]....
        /*0f7c*/ 	.word	0x00007340
        /*0f80*/ 	.word	0x00000056
        /*0f84*/ 	.word	0x00030890
        /*0f88*/ 	.short	0x010a
        /*0f8a*/ 	.byte	0x3f
	.zero		1


	//   ....[24]....
        /*0f8c*/ 	.word	0x0000a2a0
        /*0f90*/ 	.word	0x00000056
        /*0f94*/ 	.word	0x00030890
        /*0f98*/ 	.short	0x010a
        /*0f9a*/ 	.byte	0x3f
	.zero		1


	//   ....[25]....
        /*0f9c*/ 	.word	0x0000aa40
        /*0fa0*/ 	.word	0x0000000b
        /*0fa4*/ 	.word	0x00000000
        /*0fa8*/ 	.short	0x0101
        /*0faa*/ 	.byte	0x3f
	.zero		1


	//   ....[26]....
        /*0fac*/ 	.word	0x0000aa80
        /*0fb0*/ 	.word	0x00000056
        /*0fb4*/ 	.word	0x000308b0
        /*0fb8*/ 	.short	0x010a
        /*0fba*/ 	.byte	0x3f
	.zero		1


	//   ....[27]....
        /*0fbc*/ 	.word	0x0000b170
        /*0fc0*/ 	.word	0x00000056
        /*0fc4*/ 	.word	0x00000000
        /*0fc8*/ 	.short	0x0101
        /*0fca*/ 	.byte	0x3f
	.zero		1


	//   ....[28]....
        /*0fcc*/ 	.word	0x0000beb0
        /*0fd0*/ 	.word	0x00000011
        /*0fd4*/ 	.word	0x00030800
        /*0fd8*/ 	.short	0x010a
        /*0fda*/ 	.byte	0x3f
	.zero		1


	//   ....[29]....
        /*0fdc*/ 	.word	0x0000bf00
        /*0fe0*/ 	.word	0x00000011
        /*0fe4*/ 	.word	0x00030800
        /*0fe8*/ 	.short	0x010a
        /*0fea*/ 	.byte	0x3f
	.zero		1


	//   ....[30]....
        /*0fec*/ 	.word	0x0000d570
        /*0ff0*/ 	.word	0x00000011
        /*0ff4*/ 	.word	0x00030800
        /*0ff8*/ 	.short	0x010a
        /*0ffa*/ 	.byte	0x3f
	.zero		1


	//   ....[31]....
        /*0ffc*/ 	.word	0x000106a0
        /*1000*/ 	.word	0x00000011
        /*1004*/ 	.word	0x00030800
        /*1008*/ 	.short	0x010a
        /*100a*/ 	.byte	0x3f
	.zero		1


	//   ....[32]....
        /*100c*/ 	.word	0x00013180
        /*1010*/ 	.word	0x00000003
        /*1014*/ 	.word	0x00030830
        /*1018*/ 	.short	0x010a
        /*101a*/ 	.byte	0x3f
	.zero		1


	//   ....[33]....
        /*101c*/ 	.word	0x000131c0
        /*1020*/ 	.word	0x00000003
        /*1024*/ 	.word	0x00030830
        /*1028*/ 	.short	0x010a
        /*102a*/ 	.byte	0x3f
	.zero		1


	//   ....[34]....
        /*102c*/ 	.word	0x00013c00
        /*1030*/ 	.word	0x00000000
        /*1034*/ 	.word	0x00000000
        /*1038*/ 	.short	0x0101
        /*103a*/ 	.byte	0x3f
	.zero		1


	//   ....[35]....
        /*103c*/ 	.word	0x00016160
        /*1040*/ 	.word	0x00000000
        /*1044*/ 	.word	0x00030830
        /*1048*/ 	.short	0x010a
        /*104a*/ 	.byte	0x3f
	.zero		1


	//   ....[36]....
        /*104c*/ 	.word	0x000161e0
        /*1050*/ 	.word	0x00000000
        /*1054*/ 	.word	0x00030830
        /*1058*/ 	.short	0x010a
        /*105a*/ 	.byte	0x3f
	.zero		1


	//   ....[37]....
        /*105c*/ 	.word	0x000170c0
        /*1060*/ 	.word	0x00000014
        /*1064*/ 	.word	0x00030850
        /*1068*/ 	.short	0x010a
        /*106a*/ 	.byte	0x3f
	.zero		1


	//   ....[38]....
        /*106c*/ 	.word	0x00017110
        /*1070*/ 	.word	0x00000014
        /*1074*/ 	.word	0x00030850
        /*1078*/ 	.short	0x010a
        /*107a*/ 	.byte	0x3f
	.zero		1


	//   ....[39]....
        /*107c*/ 	.word	0x00017500
        /*1080*/ 	.word	0x00000000
        /*1084*/ 	.word	0x00000000
        /*1088*/ 	.short	0x0101
        /*108a*/ 	.byte	0x3f
	.zero		1


	//   ....[40]....
        /*108c*/ 	.word	0x00019620
        /*1090*/ 	.word	0x00000014
        /*1094*/ 	.word	0x00000000
        /*1098*/ 	.short	0x0101
        /*109a*/ 	.byte	0x3f
	.zero		1


	//   ....[41]....
        /*109c*/ 	.word	0x00019bc0
        /*10a0*/ 	.word	0x00000000
        /*10a4*/ 	.word	0x00030830
        /*10a8*/ 	.short	0x010a
        /*10aa*/ 	.byte	0x3f
	.zero		1


	//   ....[42]....
        /*10ac*/ 	.word	0x00019c40
        /*10b0*/ 	.word	0x00000000
        /*10b4*/ 	.word	0x00030830
        /*10b8*/ 	.short	0x010a
        /*10ba*/ 	.byte	0x3f
	.zero		1


	//   ....[43]....
        /*10bc*/ 	.word	0x0001ab20
        /*10c0*/ 	.word	0x0000000b
        /*10c4*/ 	.word	0x00030850
        /*10c8*/ 	.short	0x010a
        /*10ca*/ 	.byte	0x3f
	.zero		1


	//   ....[44]....
        /*10cc*/ 	.word	0x0001ab70
        /*10d0*/ 	.word	0x0000000b
        /*10d4*/ 	.word	0x00030850
        /*10d8*/ 	.short	0x010a
        /*10da*/ 	.byte	0x3f
	.zero		1


	//   ....[45]....
        /*10dc*/ 	.word	0x0001aec0
        /*10e0*/ 	.word	0x00000000
        /*10e4*/ 	.word	0x00000000
        /*10e8*/ 	.short	0x0101
        /*10ea*/ 	.byte	0x3f
	.zero		1


	//   ....[46]....
        /*10ec*/ 	.word	0x0001bc90
        /*10f0*/ 	.word	0x0000000b
        /*10f4*/ 	.word	0x00000000
        /*10f8*/ 	.short	0x0101
        /*10fa*/ 	.byte	0x3f
	.zero		1


	//   ....[47]....
        /*10fc*/ 	.word	0x0001bf60
        /*1100*/ 	.word	0x00000000
        /*1104*/ 	.word	0x00030830
        /*1108*/ 	.short	0x010a
        /*110a*/ 	.byte	0x3f
	.zero		1


	//   ....[48]....
        /*110c*/ 	.word	0x0001bfe0
        /*1110*/ 	.word	0x00000000
        /*1114*/ 	.word	0x00030830
        /*1118*/ 	.short	0x010a
        /*111a*/ 	.byte	0x3f
	.zero		1


	//   ....[49]....
        /*111c*/ 	.word	0x0001cec0
        /*1120*/ 	.word	0x0000000b
        /*1124*/ 	.word	0x00030850
        /*1128*/ 	.short	0x010a
        /*112a*/ 	.byte	0x3f
	.zero		1


	//   ....[50]....
        /*112c*/ 	.word	0x0001cf10
        /*1130*/ 	.word	0x0000000b
        /*1134*/ 	.word	0x00030850
        /*1138*/ 	.short	0x010a
        /*113a*/ 	.byte	0x3f
	.zero		1


	//   ....[51]....
        /*113c*/ 	.word	0x0001d320
        /*1140*/ 	.word	0x00000000
        /*1144*/ 	.word	0x00000000
        /*1148*/ 	.short	0x0101
        /*114a*/ 	.byte	0x3f
	.zero		1


	//   ....[52]....
        /*114c*/ 	.word	0x0001f3f0
        /*1150*/ 	.word	0x0000000b
        /*1154*/ 	.word	0x00000000
        /*1158*/ 	.short	0x0101
        /*115a*/ 	.byte	0x3f
	.zero		1


	//   ....[53]....
        /*115c*/ 	.word	0x0001fc10
        /*1160*/ 	.word	0x00000006
        /*1164*/ 	.word	0x00030850
        /*1168*/ 	.short	0x010a
        /*116a*/ 	.byte	0x3f
	.zero		1


	//   ....[54]....
        /*116c*/ 	.word	0x0001fcb0
        /*1170*/ 	.word	0x00000006
        /*1174*/ 	.word	0x00030850
        /*1178*/ 	.short	0x010a
        /*117a*/ 	.byte	0x3f
	.zero		1


	//   ....[55]....
        /*117c*/ 	.word	0x000201c0
        /*1180*/ 	.word	0x00000006
        /*1184*/ 	.word	0x00000000
        /*1188*/ 	.short	0x0101
        /*118a*/ 	.byte	0x3f
	.zero		1


	//   ....[56]....
        /*118c*/ 	.word	0x00021f20
        /*1190*/ 	.word	0x00000000
        /*1194*/ 	.word	0x00000000
        /*1198*/ 	.short	0x0101
        /*119a*/ 	.byte	0x3f
	.zero		1


	//   ....[57]....
        /*119c*/ 	.word	0x00022540
        /*11a0*/ 	.word	0x00000004
        /*11a4*/ 	.word	0x00000000
        /*11a8*/ 	.short	0x0101
        /*11aa*/ 	.byte	0x3f
	.zero		1


	//   ....[58]....
        /*11ac*/ 	.word	0x00026500
        /*11b0*/ 	.word	0x00000011
        /*11b4*/ 	.word	0x00030820
        /*11b8*/ 	.short	0x010a
        /*11ba*/ 	.byte	0x3f
	.zero		1


	//   ....[59]....
        /*11bc*/ 	.word	0x00026590
        /*11c0*/ 	.word	0x0000000c
        /*11c4*/ 	.word	0x000308a0
        /*11c8*/ 	.short	0x010a
        /*11ca*/ 	.byte	0x3f
	.zero		1


	//   ....[60]....
        /*11cc*/ 	.word	0x000269e0
        /*11d0*/ 	.word	0x0000000c
        /*11d4*/ 	.word	0x000308c0
        /*11d8*/ 	.short	0x010a
        /*11da*/ 	.byte	0x3f
	.zero		1


	//   ....[61]....
        /*11dc*/ 	.word	0x00026ef0
        /*11e0*/ 	.word	0x00000007
        /*11e4*/ 	.word	0x000308a0
        /*11e8*/ 	.short	0x010a
        /*11ea*/ 	.byte	0x3f
	.zero		1


	//   ....[62]....
        /*11ec*/ 	.word	0x00027330
        /*11f0*/ 	.word	0x00000007
        /*11f4*/ 	.word	0x000308c0
        /*11f8*/ 	.short	0x010a
        /*11fa*/ 	.byte	0x3f
	.zero		1


	//   ....[63]....
        /*11fc*/ 	.word	0x00028870
        /*1200*/ 	.word	0x00000007
        /*1204*/ 	.word	0x00030840
        /*1208*/ 	.short	0x010a
        /*120a*/ 	.byte	0x3f
	.zero		1


	//   ....[64]....
        /*120c*/ 	.word	0x00028f00
        /*1210*/ 	.word	0x00000007
        /*1214*/ 	.word	0x00030830
        /*1218*/ 	.short	0x0107
        /*121a*/ 	.byte	0x3f
	.zero		1


	//   ....[65]....
        /*121c*/ 	.word	0x00028fb0
        /*1220*/ 	.word	0x00000007
        /*1224*/ 	.word	0x00030830
        /*1228*/ 	.short	0x0101
        /*122a*/ 	.byte	0x3f
	.zero		1


	//   ....[66]....
        /*122c*/ 	.word	0x00029b30
        /*1230*/ 	.word	0x00000011
        /*1234*/ 	.word	0x00030800
        /*1238*/ 	.short	0x0107
        /*123a*/ 	.byte	0x3f
	.zero		1


	//   ....[67]....
        /*123c*/ 	.word	0x00029c40
        /*1240*/ 	.word	0x00000011
        /*1244*/ 	.word	0x00030800
        /*1248*/ 	.short	0x0101
        /*124a*/ 	.byte	0x3f
	.zero		1


	//   ....[68]....
        /*124c*/ 	.word	0x00029c60
        /*1250*/ 	.word	0x00000011
        /*1254*/ 	.word	0x00030820
        /*1258*/ 	.short	0x010a
        /*125a*/ 	.byte	0x3f
	.zero		1


	//   ....[69]....
        /*125c*/ 	.word	0x0002a020
        /*1260*/ 	.word	0x00000007
        /*1264*/ 	.word	0x00030840
        /*1268*/ 	.short	0x010a
        /*126a*/ 	.byte	0x3f
	.zero		1


	//   ....[70]....
        /*126c*/ 	.word	0x0002a4e0
        /*1270*/ 	.word	0x00000007
        /*1274*/ 	.word	0x00030830
        /*1278*/ 	.short	0x0107
        /*127a*/ 	.byte	0x3f
	.zero		1


	//   ....[71]....
        /*127c*/ 	.word	0x0002a590
        /*1280*/ 	.word	0x00000007
        /*1284*/ 	.word	0x00030830
        /*1288*/ 	.short	0x0101
        /*128a*/ 	.byte	0x3f
	.zero		1


	//   ....[72]....
        /*128c*/ 	.word	0x0002a5f0
        /*1290*/ 	.word	0x00000006
        /*1294*/ 	.word	0x00030860
        /*1298*/ 	.short	0x010a
        /*129a*/ 	.byte	0x3f
	.zero		1


	//   ....[73]....
        /*129c*/ 	.word	0x0002ab60
        /*12a0*/ 	.word	0x00000006
        /*12a4*/ 	.word	0x00030850
        /*12a8*/ 	.short	0x0107
        /*12aa*/ 	.byte	0x3f
	.zero		1


	//   ....[74]....
        /*12ac*/ 	.word	0x0002ac80
        /*12b0*/ 	.word	0x00000006
        /*12b4*/ 	.word	0x00030850
        /*12b8*/ 	.short	0x0101
        /*12ba*/ 	.byte	0x3f
	.zero		1


	//   ....[75]....
        /*12bc*/ 	.word	0x0002ae90
        /*12c0*/ 	.word	0x00000000
        /*12c4*/ 	.word	0x00030860
        /*12c8*/ 	.short	0x010a
        /*12ca*/ 	.byte	0x3f
	.zero		1


	//   ....[76]....
        /*12cc*/ 	.word	0x0002b3a0
        /*12d0*/ 	.word	0x00000000
        /*12d4*/ 	.word	0x00030850
        /*12d8*/ 	.short	0x0107
        /*12da*/ 	.byte	0x3f
	.zero		1


	//   ....[77]....
        /*12dc*/ 	.word	0x0002b460
        /*12e0*/ 	.word	0x00000000
        /*12e4*/ 	.word	0x00030850
        /*12e8*/ 	.short	0x0101
        /*12ea*/ 	.byte	0x3f
	.zero		1


	//   ....[78]....
        /*12ec*/ 	.word	0x0002c5a0
        /*12f0*/ 	.word	0x00000005
        /*12f4*/ 	.word	0x00030820
        /*12f8*/ 	.short	0x010a
        /*12fa*/ 	.byte	0x3f
	.zero		1


	//   ....[79]....
        /*12fc*/ 	.word	0x0002c730
        /*1300*/ 	.word	0x00000003
        /*1304*/ 	.word	0x00030840
        /*1308*/ 	.short	0x010a
        /*130a*/ 	.byte	0x3f
	.zero		1


	//   ....[80]....
        /*130c*/ 	.word	0x0002c7d0
        /*1310*/ 	.word	0x00000017
        /*1314*/ 	.word	0x00030840
        /*1318*/ 	.short	0x010a
        /*131a*/ 	.byte	0x3f
	.zero		1


	//   ....[81]....
        /*131c*/ 	.word	0x0002c810
        /*1320*/ 	.word	0x00000003
        /*1324*/ 	.word	0x00030860
        /*1328*/ 	.short	0x010a
        /*132a*/ 	.byte	0x3f
	.zero		1


	//   ....[82]....
        /*132c*/ 	.word	0x0002c850
        /*1330*/ 	.word	0x00000017
        /*1334*/ 	.word	0x00030860
        /*1338*/ 	.short	0x010a
        /*133a*/ 	.byte	0x3f
	.zero		1


	//   ....[83]....
        /*133c*/ 	.word	0x0002c8b0
        /*1340*/ 	.word	0x00000056
        /*1344*/ 	.word	0x00030890
        /*1348*/ 	.short	0x010a
        /*134a*/ 	.byte	0x3f
	.zero		1


	//   ....[84]....
        /*134c*/ 	.word	0x0002cb60
        /*1350*/ 	.word	0x00000056
        /*1354*/ 	.word	0x00030890
        /*1358*/ 	.short	0x010a
        /*135a*/ 	.byte	0x3f
	.zero		1


	//   ....[85]....
        /*135c*/ 	.word	0x0002ce10
        /*1360*/ 	.word	0x00000056
        /*1364*/ 	.word	0x00030890
        /*1368*/ 	.short	0x010a
        /*136a*/ 	.byte	0x3f
	.zero		1


	//   ....[86]....
        /*136c*/ 	.word	0x0002d0c0
        /*1370*/ 	.word	0x00000056
        /*1374*/ 	.word	0x000308b0
        /*1378*/ 	.short	0x010a
        /*137a*/ 	.byte	0x3f
	.zero		1


	//   ....[87]....
        /*137c*/ 	.word	0x0002d4b0
        /*1380*/ 	.word	0x00000011
        /*1384*/ 	.word	0x00030800
        /*1388*/ 	.short	0x010a
        /*138a*/ 	.byte	0x3f
	.zero		1


	//   ....[88]....
        /*138c*/ 	.word	0x0002d8a0
        /*1390*/ 	.word	0x00000011
        /*1394*/ 	.word	0x00030800
        /*1398*/ 	.short	0x010a
        /*139a*/ 	.byte	0x3f
	.zero		1


	//   ....[89]....
        /*139c*/ 	.word	0x0002d8f0
        /*13a0*/ 	.word	0x00000003
        /*13a4*/ 	.word	0x00030830
        /*13a8*/ 	.short	0x010a
        /*13aa*/ 	.byte	0x3f
	.zero		1


	//   ....[90]....
        /*13ac*/ 	.word	0x0002d940
        /*13b0*/ 	.word	0x00000000
        /*13b4*/ 	.word	0x00030830
        /*13b8*/ 	.short	0x010a
        /*13ba*/ 	.byte	0x3f
	.zero		1


	//   ....[91]....
        /*13bc*/ 	.word	0x0002d990
        /*13c0*/ 	.word	0x00000014
        /*13c4*/ 	.word	0x00030850
        /*13c8*/ 	.short	0x010a
        /*13ca*/ 	.byte	0x3f
	.zero		1


	//   ....[92]....
        /*13cc*/ 	.word	0x0002d9e0
        /*13d0*/ 	.word	0x00000000
        /*13d4*/ 	.word	0x00030830
        /*13d8*/ 	.short	0x010a
        /*13da*/ 	.byte	0x3f
	.zero		1


	//   ....[93]....
        /*13dc*/ 	.word	0x0002da30
        /*13e0*/ 	.word	0x0000000b
        /*13e4*/ 	.word	0x00030850
        /*13e8*/ 	.short	0x010a
        /*13ea*/ 	.byte	0x3f
	.zero		1


	//   ....[94]....
        /*13ec*/ 	.word	0x0002da80
        /*13f0*/ 	.word	0x00000000
        /*13f4*/ 	.word	0x00030830
        /*13f8*/ 	.short	0x010a
        /*13fa*/ 	.byte	0x3f
	.zero		1


	//   ....[95]....
        /*13fc*/ 	.word	0x0002dad0
        /*1400*/ 	.word	0x0000000b
        /*1404*/ 	.word	0x00030850
        /*1408*/ 	.short	0x010a
        /*140a*/ 	.byte	0x3f
	.zero		1


	//   ....[96]....
        /*140c*/ 	.word	0x0002db20
        /*1410*/ 	.word	0x00000006
        /*1414*/ 	.word	0x00030850
        /*1418*/ 	.short	0x010a
        /*141a*/ 	.byte	0x3f
	.zero		1


	//   ....[97]....
        /*141c*/ 	.word	0x0002dcc0
        /*1420*/ 	.word	0x00000011
        /*1424*/ 	.word	0x00030820
        /*1428*/ 	.short	0x010a
        /*142a*/ 	.byte	0x3f
	.zero		1


	//   ....[98]....
        /*142c*/ 	.word	0x0002dd10
        /*1430*/ 	.word	0x0000000c
        /*1434*/ 	.word	0x000308a0
        /*1438*/ 	.short	0x010a
        /*143a*/ 	.byte	0x3f
	.zero		1


	//   ....[99]....
        /*143c*/ 	.word	0x0002dd60
        /*1440*/ 	.word	0x0000000c
        /*1444*/ 	.word	0x000308c0
        /*1448*/ 	.short	0x010a
        /*144a*/ 	.byte	0x3f
	.zero		1


	//   ....[100]....
        /*144c*/ 	.word	0x0002ddb0
        /*1450*/ 	.word	0x00000007
        /*1454*/ 	.word	0x000308a0
        /*1458*/ 	.short	0x010a
        /*145a*/ 	.byte	0x3f
	.zero		1


	//   ....[101]....
        /*145c*/ 	.word	0x0002de00
        /*1460*/ 	.word	0x00000007
        /*1464*/ 	.word	0x000308c0
        /*1468*/ 	.short	0x010a
        /*146a*/ 	.byte	0x3f
	.zero		1


	//   ....[102]....
        /*146c*/ 	.word	0x0002df20
        /*1470*/ 	.word	0x00000007
        /*1474*/ 	.word	0x00030840
        /*1478*/ 	.short	0x010a
        /*147a*/ 	.byte	0x3f
	.zero		1


	//   ....[103]....
        /*147c*/ 	.word	0x0002f280
        /*1480*/ 	.word	0x00000011
        /*1484*/ 	.word	0x00030820
        /*1488*/ 	.short	0x010a
        /*148a*/ 	.byte	0x3f
	.zero		1


	//   ....[104]....
        /*148c*/ 	.word	0x0002f2d0
        /*1490*/ 	.word	0x00000007
        /*1494*/ 	.word	0x00030840
        /*1498*/ 	.short	0x010a
        /*149a*/ 	.byte	0x3f
	.zero		1


	//   ....[105]....
        /*149c*/ 	.word	0x0002faa0
        /*14a0*/ 	.word	0x00000006
        /*14a4*/ 	.word	0x00030860
        /*14a8*/ 	.short	0x010a
        /*14aa*/ 	.byte	0x3f
	.zero		1


	//   ....[106]....
        /*14ac*/ 	.word	0x00030330
        /*14b0*/ 	.word	0x00000000
        /*14b4*/ 	.word	0x00030860
        /*14b8*/ 	.short	0x010a
        /*14ba*/ 	.byte	0x3f
	.zero		1


	//   ....[107]....
        /*14bc*/ 	.word	0x00031570
        /*14c0*/ 	.word	0x00000005
        /*14c4*/ 	.word	0x00030820
        /*14c8*/ 	.short	0x010a
        /*14ca*/ 	.byte	0x3f
	.zero		1


	//   ....[108]....
        /*14cc*/ 	.word	0x00031710
        /*14d0*/ 	.word	0x00000003
        /*14d4*/ 	.word	0x00030840
        /*14d8*/ 	.short	0x010a
        /*14da*/ 	.byte	0x3f
	.zero		1


	//   ....[109]....
        /*14dc*/ 	.word	0x00031760
        /*14e0*/ 	.word	0x00000017
        /*14e4*/ 	.word	0x00030840
        /*14e8*/ 	.short	0x010a
        /*14ea*/ 	.byte	0x3f
	.zero		1


	//   ....[110]....
        /*14ec*/ 	.word	0x000317b0
        /*14f0*/ 	.word	0x00000003
        /*14f4*/ 	.word	0x00030860
        /*14f8*/ 	.short	0x010a
        /*14fa*/ 	.byte	0x3f
	.zero		1


	//----- nvinfo : EIATTR_NUM_MBARRIERS
	.align		4
.L_237:
        /*14fc*/ 	.byte	0x03, 0x38
        /*14fe*/ 	.short	0x0016


	//----- nvinfo : EIATTR_EXIT_INSTR_OFFSETS
	.align		4
        /*1500*/ 	.byte	0x04, 0x1c
        /*1502*/ 	.short	(.L_239 - .L_238)


	//   ....[0]....
.L_238:
        /*1504*/ 	.word	0x0002c8a0


	//----- nvinfo : EIATTR_MAX_THREADS
	.align		4
.L_239:
        /*1508*/ 	.byte	0x04, 0x05
        /*150a*/ 	.short	(.L_241 - .L_240)
.L_240:
        /*150c*/ 	.word	0x00000180
        /*1510*/ 	.word	0x00000001
        /*1514*/ 	.word	0x00000001


	//----- nvinfo : EIATTR_CRS_STACK_SIZE
	.align		4
.L_241:
        /*1518*/ 	.byte	0x04, 0x1e
        /*151a*/ 	.short	(.L_243 - .L_242)
.L_242:
        /*151c*/ 	.word	0x00000000


	//----- nvinfo : EIATTR_CBANK_PARAM_SIZE
	.align		4
.L_243:
        /*1520*/ 	.byte	0x03, 0x19
        /*1522*/ 	.short	0x0af0


	//----- nvinfo : EIATTR_PARAM_CBANK
	.align		4
        /*1524*/ 	.byte	0x04, 0x0a
        /*1526*/ 	.short	(.L_245 - .L_244)
	.align		4
.L_244:
        /*1528*/ 	.word	index@(.nv.constant0._ZN7cutlass13device_kernelIN5flash11enable_sm90INS1_16FlashAttnFwdSm90INS1_25CollectiveMainloopFwdSm90ILi2EN4cute5tupleIJNS5_1CILi1EEES8_S8_EEENS6_IJNS7_ILi128EEENS7_ILi96EEENS7_ILi192EEEEEELi192ENS_6half_tEfNS_4arch4Sm90ELb0ELb1ELb0ELb1ELb1ELb1ELb0ELb1ELb1ELb1ELb1ELb0EEENS1_21CollectiveEpilogueFwdINS6_IJSA_SC_SB_EEES9_SE_SG_Li256ELb1ELb1ELb1ELb0EEENS1_36VarlenDynamicPersistentTileSchedulerILi128ELi96ELi256ELi128ELb1ELb1ELb1ELb1ELb0ELb1EEEEEEEEEvNT_6ParamsE)
        /*152c*/ 	.short	0x0210
        /*152e*/ 	.short	0x0af0


	//----- nvinfo : EIATTR_SW_WAR
	.align		4
.L_245:
        /*1530*/ 	.byte	0x04, 0x36
        /*1532*/ 	.short	(.L_247 - .L_246)
.L_246:
        /*1534*/ 	.word	0x00000008
.L_247:


//--------------------- .nv.info._ZN7cutlass13device_kernelIN5flash11enable_sm90INS1_16FlashAttnFwdSm90INS1_25CollectiveMainloopFwdSm90ILi2EN4cute5tupleIJNS5_1CILi1EEES8_S8_EEENS6_IJNS7_ILi128EEENS7_ILi96EEENS7_ILi192EEEEEELi192ENS_6half_tEfNS_4arch4Sm90ELb1ELb0ELb0ELb0ELb1ELb0ELb0ELb1ELb1ELb1ELb1ELb0EEENS1_21CollectiveEpilogueFwdINS6_IJSA_SC_SB_EEES9_SE_SG_Li256ELb0ELb1ELb1ELb0EEENS1_19SingleTileSchedulerILb0ELb1ELb1ELi128EEEEEEEEEvNT_6ParamsE --------------------------
	.section	.nv.info._ZN7cutlass13device_kernelIN5flash11enable_sm90INS1_16FlashAttnFwdSm90INS1_25CollectiveMainloopFwdSm90ILi2EN4cute5tupleIJNS5_1CILi1EEES8_S8_EEENS6_IJNS7_ILi128EEENS7_ILi96EEENS7_ILi192EEEEEELi192ENS_6half_tEfNS_4arch4Sm90ELb1ELb0ELb0ELb0ELb1ELb0ELb0ELb1ELb1ELb1ELb1ELb0EEENS1_21CollectiveEpilogueFwdINS6_IJSA_SC_SB_EEES9_SE_SG_Li256ELb0ELb1ELb1ELb0EEENS1_19SingleTileSchedulerILb0ELb1ELb1ELi128EEEEEEEEEvNT_6ParamsE,"",@"SHT_CUDA_INFO"
	.sectionflags	@""
	.align	4


	//----- nvinfo : EIATTR_CUDA_API_VERSION
	.align		4
        /*0000*/ 	.byte	0x04, 0x37
        /*0002*/ 	.short	(.L_249 - .L_248)
.L_248:
        /*0004*/ 	.word	0x00000082


	//----- nvinfo : EIATTR_KPARAM_INFO
	.align		4
.L_249:
        /*0008*/ 	.byte	0x04, 0x17
        /*000a*/ 	.short	(.L_251 - .L_250)
.L_250:
        /*000c*/ 	.word	0x00000000
        /*0010*/ 	.short	0x0000
        /*0012*/ 	.short	0x0070
        /*0014*/ 	.byte	0x00, 0xf0, 0x01, 0x28


	//----- nvinfo : EIATTR_SPARSE_MMA_MASK
	.align		4
.L_251:
        /*0018*/ 	.byte	0x03, 0x50
        /*001a*/ 	.short	0x0000


	//----- nvinfo : EIATTR_MAXREG_COUNT
	.align		4
        /*001c*/ 	.byte	0x03, 0x1b
        /*001e*/ 	.short	0x00a8


	//----- nvinfo : EIATTR_NUM_BARRIERS
	.align		4
        /*0020*/ 	.byte	0x02, 0x4c
        /*0022*/ 	.byte	0x09
	.zero		1


	//----- nvinfo : EIATTR_EXTERNS
	.align		4
        /*0024*/ 	.byte	0x04, 0x0f
        /*0026*/ 	.short	(.L_253 - .L_252)


	//   ....[0]....
	.align		4
.L_252:
        /*0028*/ 	.word	index@(__assertfail)


	//----- nvinfo : EIATTR_ANNOTATIONS
	.align		4
.L_253:
        /*002c*/ 	.byte	0x04, 0x55
        /*002e*/ 	.short	(.L_255 - .L_254)


	//   ....[0]....
.L_254:
        /*0030*/ 	.word	0x00000001
        /*0034*/ 	.byte	0xb0, 0x08, 0x00, 0x00, 0x01, 0x00, 0x00, 0x00, 0xd0, 0x14, 0x00, 0x00, 0x01, 0x00, 0x00, 0x00
        /*0044*/ 	.byte	0xc0, 0xb9, 0x00, 0x00, 0x01, 0x00, 0x00, 0x00, 0xf0, 0xba, 0x00, 0x00, 0x01, 0x00, 0x00, 0x00
        /*0054*/ 	.byte	0xf0, 0xcf, 0x00, 0x00, 0x01, 0x00, 0x00, 0x00, 0x40, 0xe7, 0x00, 0x00


	//----- nvinfo : EIATTR_MERCURY_ISA_VERSION
	.align		4
.L_255:
        /*0060*/ 	.byte	0x03, 0x5f
        /*0062*/ 	.short	0x0101


	//----- nvinfo : EIATTR_INT_WARP_WIDE_INSTR_OFFSETS
	.align		4
        /*0064*/ 	.byte	0x04, 0x31
        /*0066*/ 	.short	(.L_257 - .L_256)


	//   ....[0]....
.L_256:
        /*0068*/ 	.word	0x000000c0


	//   ....[1]....
        /*006c*/ 	.word	0x000000d0


	//   ....[2]....
        /*0070*/ 	.word	0x00000170


	//----- nvinfo : EIATTR_COOP_GROUP_MASK_REGIDS
	.align		4
.L_257:
        /*0074*/ 	.byte	0x04, 0x29
        /*0076*/ 	.short	(.L_259 - .L_258)


	//   ....[0]....
.L_258:
        /*0078*/ 	.word	0xffffffff


	//   ....[1]....
        /*007c*/ 	.word	0xffffffff


	//   ....[2]....
        /*0080*/ 	.word	0xffffffff


	//   ....[3]....
        /*0084*/ 	.word	0xffffffff


	//   ....[4]....
        /*0088*/ 	.word	0xffffffff


	//   ....[5]....
        /*008c*/ 	.word	0xffffffff


	//   ....[6]....
        /*0090*/ 	.word	0xffffffff


	//   ....[7]....
        /*0094*/ 	.word	0xffffffff


	//   ....[8]....
        /*0098*/ 	.word	0xffffffff


	//   ....[9]....
        /*009c*/ 	.word	0xffffffff


	//   ....[10]....
        /*00a0*/ 	.word	0xffffffff


	//   ....[11]....
        /*00a4*/ 	.word	0xffffffff


	//   ....[12]....
        /*00a8*/ 	.word	0xffffffff


	//   ....[13]....
        /*00ac*/ 	.word	0xffffffff


	//   ....[14]....
        /*00b0*/ 	.word	0xffffffff


	//   ....[15]....
        /*00b4*/ 	.word	0xffffffff


	//   ....[16]....
        /*00b8*/ 	.word	0xffffffff


	//   ....[17]....
        /*00bc*/ 	.word	0xffffffff


	//   ....[18]....
        /*00c0*/ 	.word	0xffffffff


	//   ....[19]....
        /*00c4*/ 	.word	0xffffffff


	//   ....[20]....
        /*00c8*/ 	.word	0xffffffff


	//   ....[21]....
        /*00cc*/ 	.word	0xffffffff


	//   ....[22]....
        /*00d0*/ 	.word	0xffffffff


	//   ....[23]....
        /*00d4*/ 	.word	0xffffffff


	//   ....[24]....
        /*00d8*/ 	.word	0xffffffff


	//   ....[25]....
        /*00dc*/ 	.word	0xffffffff


	//   ....[26]....
        /*00e0*/ 	.word	0xffffffff


	//   ....[27]....
        /*00e4*/ 	.word	0xffffffff


	//   ....[28]....
        /*00e8*/ 	.word	0xffffffff


	//   ....[29]....
        /*00ec*/ 	.word	0xffffffff


	//   ....[30]....
        /*00f0*/ 	.word	0xffffffff


	//   ....[31]....
        /*00f4*/ 	.word	0xffffffff


	//   ....[32]....
        /*00f8*/ 	.word	0xffffffff


	//   ....[33]....
        /*00fc*/ 	.word	0xffffffff


	//   ....[34]....
        /*0100*/ 	.word	0xffffffff


	//   ....[35]....
        /*0104*/ 	.word	0xffffffff


	//   ....[36]....
        /*0108*/ 	.word	0xffffffff


	//   ....[37]....
        /*010c*/ 	.word	0xffffffff


	//   ....[38]....
        /*0110*/ 	.word	0xffffffff


	//   ....[39]....
        /*0114*/ 	.word	0xffffffff


	//   ....[40]....
        /*0118*/ 	.word	0xffffffff


	//   ....[41]....
        /*011c*/ 	.word	0xffffffff


	//   ....[42]....
        /*0120*/ 	.word	0xffffffff


	//   ....[43]....
        /*0124*/ 	.word	0xffffffff


	//   ....[44]....
        /*0128*/ 	.word	0xffffffff


	//   ....[45]....
        /*012c*/ 	.word	0xffffffff


	//   ....[46]....
        /*0130*/ 	.word	0xffffffff


	//   ....[47]....
        /*0134*/ 	.word	0xffffffff


	//   ....[48]....
        /*0138*/ 	.word	0xffffffff


	//   ....[49]....
        /*013c*/ 	.word	0xffffffff


	//   ....[50]....
        /*0140*/ 	.word	0xffffffff


	//   ....[51]....
        /*0144*/ 	.word	0xffffffff


	//   ....[52]....
        /*0148*/ 	.word	0xffffffff


	//   ....[53]....
        /*014c*/ 	.word	0xffffffff


	//   ....[54]....
        /*0150*/ 	.word	0xffffffff


	//   ....[55]....
        /*0154*/ 	.word	0xffffffff


	//   ....[56]....
        /*0158*/ 	.word	0xffffffff


	//   ....[57]....
        /*015c*/ 	.word	0xffffffff


	//   ....[58]....
        /*0160*/ 	.word	0xffffffff


	//   ....[59]....
        /*0164*/ 	.word	0xffffffff


	//   ....[60]....
        /*0168*/ 	.word	0xffffffff


	//   ....[61]....
        /*016c*/ 	.word	0xffffffff


	//   ....[62]....
        /*0170*/ 	.word	0xffffffff


	//   ....[63]....
        /*0174*/ 	.word	0xffffffff


	//   ....[64]....
        /*0178*/ 	.word	0xffffffff


	//   ....[65]....
        /*017c*/ 	.word	0xffffffff


	//   ....[66]....
        /*0180*/ 	.word	0xffffffff


	//   ....[67]....
        /*0184*/ 	.word	0xffffffff


	//   ....[68]....
        /*0188*/ 	.word	0xffffffff


	//   ....[69]....
        /*018c*/ 	.word	0xffffffff


	//   ....[70]....
        /*0190*/ 	.word	0xffffffff


	//   ....[71]....
        /*0194*/ 	.word	0xffffffff


	//   ....[72]....
        /*0198*/ 	.word	0xffffffff


	//   ....[73]....
        /*019c*/ 	.word	0xffffffff


	//   ....[74]....
        /*01a0*/ 	.word	0xffffffff


	//   ....[75]....
        /*01a4*/ 	.word	0xffffffff


	//   ....[76]....
        /*01a8*/ 	.word	0xffffffff


	//   ....[77]....
        /*01ac*/ 	.word	0xffffffff


	//   ....[78]....
        /*01b0*/ 	.word	0xffffffff


	//   ....[79]....
        /*01b4*/ 	.word	0xffffffff


	//   ....[80]....
        /*01b8*/ 	.word	0xffffffff


	//   ....[81]....
        /*01bc*/ 	.word	0xffffffff


	//   ....[82]....
        /*01c0*/ 	.word	0xffffffff


	//   ....[83]....
        /*01c4*/ 	.word	0xffffffff


	//   ....[84]....
        /*01c8*/ 	.word	0xffffffff


	//   ....[85]....
        /*01cc*/ 	.word	0xffffffff


	//   ....[86]....
        /*01d0*/ 	.word	0xffffffff


	//   ....[87]....
        /*01d4*/ 	.word	0xffffffff


	//   ....[88]....
        /*01d8*/ 	.word	0xffffffff


	//   ....[89]....
        /*01dc*/ 	.word	0xffffffff


	//   ....[90]....
        /*01e0*/ 	.word	0xffffffff


	//   ....[91]....
        /*01e4*/ 	.word	0xffffffff


	//   ....[92]....
        /*01e8*/ 	.word	0xffffffff


	//   ....[93]....
        /*01ec*/ 	.word	0xffffffff


	//   ....[94]....
        /*01f0*/ 	.word	0xffffffff


	//   ....[95]....
        /*01f4*/ 	.word	0xffffffff


	//   ....[96]....
        /*01f8*/ 	.word	0xffffffff


	//   ....[97]....
        /*01fc*/ 	.word	0xffffffff


	//   ....[98]....
        /*0200*/ 	.word	0xffffffff


	//   ....[99]....
        /*0204*/ 	.word	0xffffffff


	//   ....[100]....
        /*0208*/ 	.word	0xffffffff


	//   ....[101]....
        /*020c*/ 	.word	0x0500000f


	//   ....[102]....
        /*0210*/ 	.word	0x0500000f


	//   ....[103]....
        /*0214*/ 	.word	0x0500000f


	//   ....[104]....
        /*0218*/ 	.word	0x0500000f


	//   ....[105]....
        /*021c*/ 	.word	0x0500000f


	//   ....[106]....
        /*0220*/ 	.word	0x0500000f


	//   ....[107]....
        /*0224*/ 	.word	0x0500000f


	//   ....[108]....
        /*0228*/ 	.word	0x0500000f


	//   ....[109]....
        /*022c*/ 	.word	0x0500000f


	//   ....[110]....
        /*0230*/ 	.word	0x0500000f


	//   ....[111]....
        /*0234*/ 	.word	0x0500000f


	//   ....[112]....
        /*0238*/ 	.word	0x0500000f


	//   ....[113]....
        /*023c*/ 	.word	0x0500000f


	//   ....[114]....
        /*0240*/ 	.word	0x0500000f


	//   ....[115]....
        /*0244*/ 	.word	0x0500000f


	//   ....[116]....
        /*0248*/ 	.word	0x0500000f


	//   ....[117]....
        /*024c*/ 	.word	0x0500000f


	//   ....[118]....
        /*0250*/ 	.word	0x0500000f


	//   ....[119]....
        /*0254*/ 	.word	0x0500000f


	//   ....[120]....
        /*0258*/ 	.word	0x0500000f


	//   ....[121]....
        /*025c*/ 	.word	0x0500000f


	//   ....[122]....
        /*0260*/ 	.word	0x0500000f


	//   ....[123]....
        /*0264*/ 	.word	0x0500000f


	//   ....[124]....
        /*0268*/ 	.word	0x0500000f


	//   ....[125]....
        /*026c*/ 	.word	0x0500000f


	//   ....[126]....
        /*0270*/ 	.word	0x0500000f


	//   ....[127]....
        /*0274*/ 	.word	0x0500000f


	//   ....[128]....
        /*0278*/ 	.word	0x0500000f


	//   ....[129]....
        /*027c*/ 	.word	0x0500000f


	//   ....[130]....
        /*0280*/ 	.word	0x0500000f


	//   ....[131]....
        /*0284*/ 	.word	0x0500000f


	//   ....[132]....
        /*0288*/ 	.word	0x0500000f


	//   ....[133]....
        /*028c*/ 	.word	0x0500000f


	//   ....[134]....
        /*0290*/ 	.word	0x0500000f


	//   ....[135]....
        /*0294*/ 	.word	0x0500000f


	//   ....[136]....
        /*0298*/ 	.word	0x0500000f


	//   ....[137]....
        /*029c*/ 	.word	0x0500000f


	//   ....[138]....
        /*02a0*/ 	.word	0x0500000f


	//   ....[139]....
        /*02a4*/ 	.word	0x0500000f


	//   ....[140]....
        /*02a8*/ 	.word	0x0500000f


	//   ....[141]....
        /*02ac*/ 	.word	0x0500000f


	//   ....[142]....
        /*02b0*/ 	.word	0x0500000f


	//   ....[143]....
        /*02b4*/ 	.word	0x0500000f


	//   ....[144]....
        /*02b8*/ 	.word	0x0500000f


	//   ....[145]....
        /*02bc*/ 	.word	0x0500000f


	//   ....[146]....
        /*02c0*/ 	.word	0x0500000f


	//   ....[147]....
        /*02c4*/ 	.word	0x0500000f


	//   ....[148]....
        /*02c8*/ 	.word	0x0500000f


	//   ....[149]....
        /*02cc*/ 	.word	0x0500000f


	//   ....[150]....
        /*02d0*/ 	.word	0x0500000f


	//   ....[151]....
        /*02d4*/ 	.word	0x0500000f


	//   ....[152]....
        /*02d8*/ 	.word	0x0500000f


	//   ....[153]....
        /*02dc*/ 	.word	0x0500000f


	//   ....[154]....
        /*02e0*/ 	.word	0x0500000f


	//   ....[155]....
        /*02e4*/ 	.word	0x0500000f


	//   ....[156]....
        /*02e8*/ 	.word	0x0500000f


	//   ....[157]....
        /*02ec*/ 	.word	0x0500000f


	//   ....[158]....
        /*02f0*/ 	.word	0x0500000f


	//   ....[159]....
        /*02f4*/ 	.word	0x0500000f


	//   ....[160]....
        /*02f8*/ 	.word	0x0500000f


	//   ....[161]....
        /*02fc*/ 	.word	0x0500000f


	//   ....[162]....
        /*0300*/ 	.word	0x0500000f


	//   ....[163]....
        /*0304*/ 	.word	0x0500000f


	//   ....[164]....
        /*0308*/ 	.word	0x0500000f


	//   ....[165]....
        /*030c*/ 	.word	0x0500000f


	//   ....[166]....
        /*0310*/ 	.word	0x0500000f


	//----- nvinfo : EIATTR_COOP_GROUP_INSTR_OFFSETS
	.align		4
.L_259:
        /*0314*/ 	.byte	0x04, 0x28
        /*0316*/ 	.short	(.L_261 - .L_260)


	//   ....[0]....
.L_260:
        /*0318*/ 	.word	0x00000070


	//   ....[1]....
        /*031c*/ 	.word	0x000000b0


	//   ....[2]....
        /*0320*/ 	.word	0x000002d0


	//   ....[3]....
        /*0324*/ 	.word	0x00000430


	//   ....[4]....
        /*0328*/ 	.word	0x00000550


	//   ....[5]....
        /*032c*/ 	.word	0x000006b0


	//   ....[6]....
        /*0330*/ 	.word	0x000012d0


	//   ....[7]....
        /*0334*/ 	.word	0x00002080


	//   ....[8]....
        /*0338*/ 	.word	0x000020a0


	//   ....[9]....
        /*033c*/ 	.word	0x000025c0


	//   ....[10]....
        /*0340*/ 	.word	0x000026c0


	//   ....[11]....
        /*0344*/ 	.word	0x00002df0


	//   ....[12]....
        /*0348*/ 	.word	0x00002e90


	//   ....[13]....
        /*034c*/ 	.word	0x00004810


	//   ....[14]....
        /*0350*/ 	.word	0x00004850


	//   ....[15]....
        /*0354*/ 	.word	0x00004d60


	//   ....[16]....
        /*0358*/ 	.word	0x00004e40


	//   ....[17]....
        /*035c*/ 	.word	0x00005420


	//   ....[18]....
        /*0360*/ 	.word	0x00005480


	//   ....[19]....
        /*0364*/ 	.word	0x00007030


	//   ....[20]....
        /*0368*/ 	.word	0x00007040


	//   ....[21]....
        /*036c*/ 	.word	0x00007070


	//   ....[22]....
        /*0370*/ 	.word	0x00007090


	//   ....[23]....
        /*0374*/ 	.word	0x000083a0


	//   ....[24]....
        /*0378*/ 	.word	0x000083c0


	//   ....[25]....
        /*037c*/ 	.word	0x00008470


	//   ....[26]....
        /*0380*/ 	.word	0x00008480


	//   ....[27]....
        /*0384*/ 	.word	0x00009530


	//   ....[28]....
        /*0388*/ 	.word	0x00009570


	//   ....[29]....
        /*038c*/ 	.word	0x000095b0


	//   ....[30]....
        /*0390*/ 	.word	0x000095f0


	//   ....[31]....
        /*0394*/ 	.word	0x00009630


	//   ....[32]....
        /*0398*/ 	.word	0x00009650


	//   ....[33]....
        /*039c*/ 	.word	0x00009fc0


	//   ....[34]....
        /*03a0*/ 	.word	0x00009fd0


	//   ....[35]....
        /*03a4*/ 	.word	0x0000ad10


	//   ....[36]....
        /*03a8*/ 	.word	0x0000bfc0


	//   ....[37]....
        /*03ac*/ 	.word	0x0000bfe0


	//   ....[38]....
        /*03b0*/ 	.word	0x0000bff0


	//   ....[39]....
        /*03b4*/ 	.word	0x0000c000


	//   ....[40]....
        /*03b8*/ 	.word	0x0000c010


	//   ....[41]....
        /*03bc*/ 	.word	0x0000c020


	//   ....[42]....
        /*03c0*/ 	.word	0x0000c030


	//   ....[43]....
        /*03c4*/ 	.word	0x0000c090


	//   ....[44]....
        /*03c8*/ 	.word	0x0000c0d0


	//   ....[45]....
        /*03cc*/ 	.word	0x0000c130


	//   ....[46]....
        /*03d0*/ 	.word	0x0000c140


	//   ....[47]....
        /*03d4*/ 	.word	0x0000c210


	//   ....[48]....
        /*03d8*/ 	.word	0x0000c860


	//   ....[49]....
        /*03dc*/ 	.word	0x0000c890


	//   ....[50]....
        /*03e0*/ 	.word	0x0000c8c0


	//   ....[51]....
        /*03e4*/ 	.word	0x0000c8f0


	//   ....[52]....
        /*03e8*/ 	.word	0x0000c900


	//   ....[53]....
        /*03ec*/ 	.word	0x0000c980


	//   ....[54]....
        /*03f0*/ 	.word	0x0000c9c0


	//   ....[55]....
        /*03f4*/ 	.word	0x0000ca10


	//   ....[56]....
        /*03f8*/ 	.word	0x0000ca40


	//   ....[57]....
        /*03fc*/ 	.word	0x0000caa0


	//   ....[58]....
        /*0400*/ 	.word	0x0000cae0


	//   ....[59]....
        /*0404*/ 	.word	0x0000cb30


	//   ....[60]....
        /*0408*/ 	.word	0x0000cb60


	//   ....[61]....
        /*040c*/ 	.word	0x0000cbb0


	//   ....[62]....
        /*0410*/ 	.word	0x0000cbf0


	//   ....[63]....
        /*0414*/ 	.word	0x0000cc40


	//   ....[64]....
        /*0418*/ 	.word	0x0000d400


	//   ....[65]....
        /*041c*/ 	.word	0x0000d430


	//   ....[66]....
        /*0420*/ 	.word	0x0000d450


	//   ....[67]....
        /*0424*/ 	.word	0x0000d460


	//   ....[68]....
        /*0428*/ 	.word	0x0000d480


	//   ....[69]....
        /*042c*/ 	.word	0x0000d4e0


	//   ....[70]....
        /*0430*/ 	.word	0x0000d500


	//   ....[71]....
        /*0434*/ 	.word	0x0000d520


	//   ....[72]....
        /*0438*/ 	.word	0x0000d530


	//   ....[73]....
        /*043c*/ 	.word	0x0000d590


	//   ....[74]....
        /*0440*/ 	.word	0x0000d5c0


	//   ....[75]....
        /*0444*/ 	.word	0x0000d640


	//   ....[76]....
        /*0448*/ 	.word	0x0000d8b0


	//   ....[77]....
        /*044c*/ 	.word	0x0000d8d0


	//   ....[78]....
        /*0450*/ 	.word	0x0000d8e0


	//   ....[79]....
        /*0454*/ 	.word	0x0000d900


	//   ....[80]....
        /*0458*/ 	.word	0x0000d990


	//   ....[81]....
        /*045c*/ 	.word	0x0000d9c0


	//   ....[82]....
        /*0460*/ 	.word	0x0000da30


	//   ....[83]....
        /*0464*/ 	.word	0x0000da60


	//   ....[84]....
        /*0468*/ 	.word	0x0000dad0


	//   ....[85]....
        /*046c*/ 	.word	0x0000db00


	//   ....[86]....
        /*0470*/ 	.word	0x0000db70


	//   ....[87]....
        /*0474*/ 	.word	0x0000dba0


	//   ....[88]....
        /*0478*/ 	.word	0x0000e070


	//   ....[89]....
        /*047c*/ 	.word	0x0000e0a0


	//   ....[90]....
        /*0480*/ 	.word	0x0000e0d0


	//   ....[91]....
        /*0484*/ 	.word	0x0000e100


	//   ....[92]....
        /*0488*/ 	.word	0x0000e130


	//   ....[93]....
        /*048c*/ 	.word	0x0000e140


	//   ....[94]....
        /*0490*/ 	.word	0x0000e1e0


	//   ....[95]....
        /*0494*/ 	.word	0x0000e200


	//   ....[96]....
        /*0498*/ 	.word	0x0000e290


	//   ....[97]....
        /*049c*/ 	.word	0x0000e2b0


	//   ....[98]....
        /*04a0*/ 	.word	0x0000e320


	//   ....[99]....
        /*04a4*/ 	.word	0x0000e350


	//   ....[100]....
        /*04a8*/ 	.word	0x0000e6d0


	//   ....[101]....
        /*04ac*/ 	.word	0x0000ec50


	//   ....[102]....
        /*04b0*/ 	.word	0x0000ed40


	//   ....[103]....
        /*04b4*/ 	.word	0x0000ede0


	//   ....[104]....
        /*04b8*/ 	.word	0x0000ee40


	//   ....[105]....
        /*04bc*/ 	.word	0x0000ef10


	//   ....[106]....
        /*04c0*/ 	.word	0x0000ef80


	//   ....[107]....
        /*04c4*/ 	.word	0x0000f050


	//   ....[108]....
        /*04c8*/ 	.word	0x0000f0d0


	//   ....[109]....
        /*04cc*/ 	.word	0x0000f1a0


	//   ....[110]....
        /*04d0*/ 	.word	0x0000f220


	//   ....[111]....
        /*04d4*/ 	.word	0x0000f300


	//   ....[112]....
        /*04d8*/ 	.word	0x0000f380


	//   ....[113]....
        /*04dc*/ 	.word	0x0000f440


	//   ....[114]....
        /*04e0*/ 	.word	0x0000f4d0


	//   ....[115]....
        /*04e4*/ 	.word	0x0000f540


	//   ....[116]....
        /*04e8*/ 	.word	0x0000f5e0


	//   ....[117]....
        /*04ec*/ 	.word	0x0000f6b0


	//   ....[118]....
        /*04f0*/ 	.word	0x0000f730


	//   ....[119]....
        /*04f4*/ 	.word	0x0000f800


	//   ....[120]....
        /*04f8*/ 	.word	0x0000f880


	//   ....[121]....
        /*04fc*/ 	.word	0x0000f950


	//   ....[122]....
        /*0500*/ 	.word	0x0000f9d0


	//   ....[123]....
        /*0504*/ 	.word	0x0000faa0


	//   ....[124]....
        /*0508*/ 	.word	0x0000fb20


	//   ....[125]....
        /*050c*/ 	.word	0x0000fbf0


	//   ....[126]....
        /*0510*/ 	.word	0x0000fc70


	//   ....[127]....
        /*0514*/ 	.word	0x0000fd40


	//   ....[128]....
        /*0518*/ 	.word	0x0000fdb0


	//   ....[129]....
        /*051c*/ 	.word	0x0000fe70


	//   ....[130]....
        /*0520*/ 	.word	0x0000ffb0


	//   ....[131]....
        /*0524*/ 	.word	0x00010080


	//   ....[132]....
        /*0528*/ 	.word	0x000100e0


	//   ....[133]....
        /*052c*/ 	.word	0x000101a0


	//   ....[134]....
        /*0530*/ 	.word	0x00010200


	//   ....[135]....
        /*0534*/ 	.word	0x000102c0


	//   ....[136]....
        /*0538*/ 	.word	0x00010320


	//   ....[137]....
        /*053c*/ 	.word	0x000103f0


	//   ....[138]....
        /*0540*/ 	.word	0x00010450


	//   ....[139]....
        /*0544*/ 	.word	0x00010520


	//   ....[140]....
        /*0548*/ 	.word	0x00010580


	//   ....[141]....
        /*054c*/ 	.word	0x00010660


	//   ....[142]....
        /*0550*/ 	.word	0x00010740


	//   ....[143]....
        /*0554*/ 	.word	0x000107e0


	//   ....[144]....
        /*0558*/ 	.word	0x00010840


	//   ....[145]....
        /*055c*/ 	.word	0x00010900


	//   ....[146]....
        /*0560*/ 	.word	0x000109c0


	//   ....[147]....
        /*0564*/ 	.word	0x00010a80


	//   ....[148]....
        /*0568*/ 	.word	0x00010b40


	//   ....[149]....
        /*056c*/ 	.word	0x00010c00


	//   ....[150]....
        /*0570*/ 	.word	0x00010cc0


	//   ....[151]....
        /*0574*/ 	.word	0x00010d80


	//   ....[152]....
        /*0578*/ 	.word	0x00010e40


	//   ....[153]....
        /*057c*/ 	.word	0x00010f00


	//   ....[154]....
        /*0580*/ 	.word	0x00011040


	//   ....[155]....
        /*0584*/ 	.word	0x000110e0


	//   ....[156]....
        /*0588*/ 	.word	0x000111b0


	//   ....[157]....
        /*058c*/ 	.word	0x000112a0


	//   ....[158]....
        /*0590*/ 	.word	0x00011310


	//   ....[159]....
        /*0594*/ 	.word	0x00011400


	//   ....[160]....
        /*0598*/ 	.word	0x00011470


	//   ....[161]....
        /*059c*/ 	.word	0x00011570


	//   ....[162]....
        /*05a0*/ 	.word	0x000115f0


	//   ....[163]....
        /*05a4*/ 	.word	0x000116e0


	//   ....[164]....
        /*05a8*/ 	.word	0x00011750


	//   ....[165]....
        /*05ac*/ 	.word	0x00011820


	//   ....[166]....
        /*05b0*/ 	.word	0x00011930


	//----- nvinfo : EIATTR_REG_RECONFIG
	.align		4
.L_261:
        /*05b4*/ 	.byte	0x01, 0x54
	.zero		2


	//----- nvinfo : EIATTR_SYSCALL_OFFSETS
	.align		4
        /*05b8*/ 	.byte	0x04, 0x46
        /*05ba*/ 	.short	(.L_263 - .L_262)


	//   ....[0]....
.L_262:
        /*05bc*/ 	.word	0x00001490


	//   ....[1]....
        /*05c0*/ 	.word	0x0000b530


	//   ....[2]....
        /*05c4*/ 	.word	0x0000b670


	//   ....[3]....
        /*05c8*/ 	.word	0x0000b760


	//   ....[4]....
        /*05cc*/ 	.word	0x0000c5a0


	//----- nvinfo : EIATTR_MBARRIER_INSTR_OFFSETS
	.align		4
.L_263:
        /*05d0*/ 	.byte	0x04, 0x39
        /*05d2*/ 	.short	(.L_265 - .L_264)


	//   ....[0]....
.L_264:
        /*05d4*/ 	.word	0x00000180
        /*05d8*/ 	.word	0x000000ff
        /*05dc*/ 	.word	0x00030800
        /*05e0*/ 	.short	0x0100
        /*05e2*/ 	.byte	0x08
	.zero		1


	//   ....[1]....
        /*05e4*/ 	.word	0x00000190
        /*05e8*/ 	.word	0x000000ff
        /*05ec*/ 	.word	0x00030820
        /*05f0*/ 	.short	0x0100
        /*05f2*/ 	.byte	0x08
	.zero		1


	//   ....[2]....
        /*05f4*/ 	.word	0x00000280
        /*05f8*/ 	.word	0x000000ff
        /*05fc*/ 	.word	0x00030830
        /*0600*/ 	.short	0x0100
        /*0602*/ 	.byte	0x08
	.zero		1


	//   ....[3]....
        /*0604*/ 	.word	0x00000290
        /*0608*/ 	.word	0x000000ff
        /*060c*/ 	.word	0x00030840
        /*0610*/ 	.short	0x0100
        /*0612*/ 	.byte	0x08
	.zero		1


	//   ....[4]....
        /*0614*/ 	.word	0x000002a0
        /*0618*/ 	.word	0x000000ff
        /*061c*/ 	.word	0x00030838
        /*0620*/ 	.short	0x0100
        /*0622*/ 	.byte	0x08
	.zero		1


	//   ....[5]....
        /*0624*/ 	.word	0x000002b0
        /*0628*/ 	.word	0x000000ff
        /*062c*/ 	.word	0x00030848
        /*0630*/ 	.short	0x0100
        /*0632*/ 	.byte	0x08
	.zero		1


	//   ....[6]....
        /*0634*/ 	.word	0x000003e0
        /*0638*/ 	.word	0x000000ff
        /*063c*/ 	.word	0x00030850
        /*0640*/ 	.short	0x0100
        /*0642*/ 	.byte	0x08
	.zero		1


	//   ....[7]....
        /*0644*/ 	.word	0x000003f0
        /*0648*/ 	.word	0x000000ff
        /*064c*/ 	.word	0x00030860
        /*0650*/ 	.short	0x0100
        /*0652*/ 	.byte	0x08
	.zero		1


	//   ....[8]....
        /*0654*/ 	.word	0x00000400
        /*0658*/ 	.word	0x000000ff
        /*065c*/ 	.word	0x00030858
        /*0660*/ 	.short	0x0100
        /*0662*/ 	.byte	0x08
	.zero		1


	//   ....[9]....
        /*0664*/ 	.word	0x00000410
        /*0668*/ 	.word	0x000000ff
        /*066c*/ 	.word	0x00030868
        /*0670*/ 	.short	0x0100
        /*0672*/ 	.byte	0x08
	.zero		1


	//   ....[10]....
        /*0674*/ 	.word	0x00000500
        /*0678*/ 	.word	0x000000ff
        /*067c*/ 	.word	0x00030870
        /*0680*/ 	.short	0x0100
        /*0682*/ 	.byte	0x06
	.zero		1


	//   ....[11]....
        /*0684*/ 	.word	0x00000510
        /*0688*/ 	.word	0x000000ff
        /*068c*/ 	.word	0x00030880
        /*0690*/ 	.short	0x0100
        /*0692*/ 	.byte	0x06
	.zero		1


	//   ....[12]....
        /*0694*/ 	.word	0x00000520
        /*0698*/ 	.word	0x000000ff
        /*069c*/ 	.word	0x00030878
        /*06a0*/ 	.short	0x0100
        /*06a2*/ 	.byte	0x06
	.zero		1


	//   ....[13]....
        /*06a4*/ 	.word	0x00000530
        /*06a8*/ 	.word	0x000000ff
        /*06ac*/ 	.word	0x00030888
        /*06b0*/ 	.short	0x0100
        /*06b2*/ 	.byte	0x06
	.zero		1


	//   ....[14]....
        /*06b4*/ 	.word	0x00000660
        /*06b8*/ 	.word	0x000000ff
        /*06bc*/ 	.word	0x00030890
        /*06c0*/ 	.short	0x0100
        /*06c2*/ 	.byte	0x08
	.zero		1


	//   ....[15]....
        /*06c4*/ 	.word	0x00000670
        /*06c8*/ 	.word	0x000000ff
        /*06cc*/ 	.word	0x000308a0
        /*06d0*/ 	.short	0x0100
        /*06d2*/ 	.byte	0x08
	.zero		1


	//   ....[16]....
        /*06d4*/ 	.word	0x00000680
        /*06d8*/ 	.word	0x000000ff
        /*06dc*/ 	.word	0x00030898
        /*06e0*/ 	.short	0x0100
        /*06e2*/ 	.byte	0x08
	.zero		1


	//   ....[17]....
        /*06e4*/ 	.word	0x00000690
        /*06e8*/ 	.word	0x000000ff
        /*06ec*/ 	.word	0x000308a8
        /*06f0*/ 	.short	0x0100
        /*06f2*/ 	.byte	0x08
	.zero		1


	//   ....[18]....
        /*06f4*/ 	.word	0x000007d0
        /*06f8*/ 	.word	0x000000ff
        /*06fc*/ 	.word	0x000308b0
        /*0700*/ 	.short	0x0100
        /*0702*/ 	.byte	0x08
	.zero		1


	//   ....[19]....
        /*0704*/ 	.word	0x000007e0
        /*0708*/ 	.word	0x000000ff
        /*070c*/ 	.word	0x000308c0
        /*0710*/ 	.short	0x0100
        /*0712*/ 	.byte	0x08
	.zero		1


	//   ....[20]....
        /*0714*/ 	.word	0x000007f0
        /*0718*/ 	.word	0x000000ff
        /*071c*/ 	.word	0x000308b8
        /*0720*/ 	.short	0x0100
        /*0722*/ 	.byte	0x08
	.zero		1


	//   ....[21]....
        /*0724*/ 	.word	0x00000800
        /*0728*/ 	.word	0x000000ff
        /*072c*/ 	.word	0x000308c8
        /*0730*/ 	.short	0x0100
        /*0732*/ 	.byte	0x08
	.zero		1


	//   ....[22]....
        /*0734*/ 	.word	0x000014b0
        /*0738*/ 	.word	0x000000ff
        /*073c*/ 	.word	0x00030800
        /*0740*/ 	.short	0x010a
        /*0742*/ 	.byte	0x27
	.zero		1


	//   ....[23]....
        /*0744*/ 	.word	0x00001540
        /*0748*/ 	.word	0x000000ff
        /*074c*/ 	.word	0x00030830
        /*0750*/ 	.short	0x010a
        /*0752*/ 	.byte	0x27
	.zero		1


	//   ....[24]....
        /*0754*/ 	.word	0x000015a0
        /*0758*/ 	.word	0x000000ff
        /*075c*/ 	.word	0x00030830
        /*0760*/ 	.short	0x010a
        /*0762*/ 	.byte	0x27
	.zero		1


	//   ....[25]....
        /*0764*/ 	.word	0x00001f90
        /*0768*/ 	.word	0x000000ff
        /*076c*/ 	.word	0x00000000
        /*0770*/ 	.short	0x0101
        /*0772*/ 	.byte	0x06
	.zero		1


	//   ....[26]....
        /*0774*/ 	.word	0x000039b0
        /*0778*/ 	.word	0x000000ff
        /*077c*/ 	.word	0x00030830
        /*0780*/ 	.short	0x010a
        /*0782*/ 	.byte	0x26
	.zero		1


	//   ....[27]....
        /*0784*/ 	.word	0x000039f0
        /*0788*/ 	.word	0x000000ff
        /*078c*/ 	.word	0x00030830
        /*0790*/ 	.short	0x010a
        /*0792*/ 	.byte	0x26
	.zero		1


	//   ....[28]....
        /*0794*/ 	.word	0x00004460
        /*0798*/ 	.word	0x000000ff
        /*079c*/ 	.word	0x00030850
        /*07a0*/ 	.short	0x010a
        /*07a2*/ 	.byte	0x0e
	.zero		1


	//   ....[29]....
        /*07a4*/ 	.word	0x000044a0
        /*07a8*/ 	.word	0x000000ff
        /*07ac*/ 	.word	0x00030850
        /*07b0*/ 	.short	0x010a
        /*07b2*/ 	.byte	0x0e
	.zero		1


	//   ....[30]....
        /*07b4*/ 	.word	0x00004910
        /*07b8*/ 	.word	0x000000ff
        /*07bc*/ 	.word	0x00000000
        /*07c0*/ 	.short	0x0101
        /*07c2*/ 	.byte	0x26
	.zero		1


	//   ....[31]....
        /*07c4*/ 	.word	0x00005dc0
        /*07c8*/ 	.word	0x000000ff
        /*07cc*/ 	.word	0x00000000
        /*07d0*/ 	.short	0x0101
        /*07d2*/ 	.byte	0x0e
	.zero		1


	//   ....[32]....
        /*07d4*/ 	.word	0x00005fa0
        /*07d8*/ 	.word	0x000000ff
        /*07dc*/ 	.word	0x00030830
        /*07e0*/ 	.short	0x010a
        /*07e2*/ 	.byte	0x26
	.zero		1


	//   ....[33]....
        /*07e4*/ 	.word	0x00005fe0
        /*07e8*/ 	.word	0x000000ff
        /*07ec*/ 	.word	0x00030830
        /*07f0*/ 	.short	0x010a
        /*07f2*/ 	.byte	0x26
	.zero		1


	//   ....[34]....
        /*07f4*/ 	.word	0x00006a50
        /*07f8*/ 	.word	0x000000ff
        /*07fc*/ 	.word	0x00030850
        /*0800*/ 	.short	0x010a
        /*0802*/ 	.byte	0x05
	.zero		1


	//   ....[35]....
        /*0804*/ 	.word	0x00006a90
        /*0808*/ 	.word	0x000000ff
        /*080c*/ 	.word	0x00030850
        /*0810*/ 	.short	0x010a
        /*0812*/ 	.byte	0x05
	.zero		1


	//   ....[36]....
        /*0814*/ 	.word	0x00006e40
        /*0818*/ 	.word	0x000000ff
        /*081c*/ 	.word	0x00000000
        /*0820*/ 	.short	0x0101
        /*0822*/ 	.byte	0x26
	.zero		1


	//   ....[37]....
        /*0824*/ 	.word	0x00007be0
        /*0828*/ 	.word	0x000000ff
        /*082c*/ 	.word	0x00000000
        /*0830*/ 	.short	0x0101
        /*0832*/ 	.byte	0x05
	.zero		1


	//   ....[38]....
        /*0834*/ 	.word	0x00008310
        /*0838*/ 	.word	0x000000ff
        /*083c*/ 	.word	0x00030850
        /*0840*/ 	.short	0x010a
        /*0842*/ 	.byte	0x05
	.zero		1


	//   ....[39]....
        /*0844*/ 	.word	0x00008350
        /*0848*/ 	.word	0x000000ff
        /*084c*/ 	.word	0x00030850
        /*0850*/ 	.short	0x010a
        /*0852*/ 	.byte	0x05
	.zero		1


	//   ....[40]....
        /*0854*/ 	.word	0x00008960
        /*0858*/ 	.word	0x000000ff
        /*085c*/ 	.word	0x00000000
        /*0860*/ 	.short	0x0101
        /*0862*/ 	.byte	0x04
	.zero		1


	//   ....[41]....
        /*0864*/ 	.word	0x00009660
        /*0868*/ 	.word	0x000000ff
        /*086c*/ 	.word	0x00000000
        /*0870*/ 	.short	0x0101
        /*0872*/ 	.byte	0x04
	.zero		1


	//   ....[42]....
        /*0874*/ 	.word	0x0000bd70
        /*0878*/ 	.word	0x000000ff
        /*087c*/ 	.word	0x00030840
        /*0880*/ 	.short	0x010a
        /*0882*/ 	.byte	0x2e
	.zero		1


	//   ....[43]....
        /*0884*/ 	.word	0x0000c360
        /*0888*/ 	.word	0x000000ff
        /*088c*/ 	.word	0x00030830
        /*0890*/ 	.short	0x0107
        /*0892*/ 	.byte	0x2e
	.zero		1


	//   ....[44]....
        /*0894*/ 	.word	0x0000c3d0
        /*0898*/ 	.word	0x000000ff
        /*089c*/ 	.word	0x00030830
        /*08a0*/ 	.short	0x0101
        /*08a2*/ 	.byte	0x2e
	.zero		1


	//   ....[45]....
        /*08a4*/ 	.word	0x0000cd90
        /*08a8*/ 	.word	0x000000ff
        /*08ac*/ 	.word	0x00030800
        /*08b0*/ 	.short	0x0107
        /*08b2*/ 	.byte	0x2e
	.zero		1


	//   ....[46]....
        /*08b4*/ 	.word	0x0000cdf0
        /*08b8*/ 	.word	0x000000ff
        /*08bc*/ 	.word	0x00030800
        /*08c0*/ 	.short	0x0101
        /*08c2*/ 	.byte	0x2e
	.zero		1


	//   ....[47]....
        /*08c4*/ 	.word	0x0000ce10
        /*08c8*/ 	.word	0x000000ff
        /*08cc*/ 	.word	0x00030820
        /*08d0*/ 	.short	0x010a
        /*08d2*/ 	.byte	0x2e
	.zero		1


	//   ....[48]....
        /*08d4*/ 	.word	0x0000d1f0
        /*08d8*/ 	.word	0x00000013
        /*08dc*/ 	.word	0x00030840
        /*08e0*/ 	.short	0x010a
        /*08e2*/ 	.byte	0x3f
	.zero		1


	//   ....[49]....
        /*08e4*/ 	.word	0x0000d730
        /*08e8*/ 	.word	0x00000013
        /*08ec*/ 	.word	0x00030830
        /*08f0*/ 	.short	0x0107
        /*08f2*/ 	.byte	0x3f
	.zero		1


	//   ....[50]....
        /*08f4*/ 	.word	0x0000d7e0
        /*08f8*/ 	.word	0x00000013
        /*08fc*/ 	.word	0x00030830
        /*0900*/ 	.short	0x0101
        /*0902*/ 	.byte	0x3f
	.zero		1


	//   ....[51]....
        /*0904*/ 	.word	0x0000d840
        /*0908*/ 	.word	0x00000006
        /*090c*/ 	.word	0x00030860
        /*0910*/ 	.short	0x010a
        /*0912*/ 	.byte	0x3f
	.zero		1


	//   ....[52]....
        /*0914*/ 	.word	0x0000dcf0
        /*0918*/ 	.word	0x00000006
        /*091c*/ 	.word	0x00030850
        /*0920*/ 	.short	0x0107
        /*0922*/ 	.byte	0x3f
	.zero		1


	//   ....[53]....
        /*0924*/ 	.word	0x0000de40
        /*0928*/ 	.word	0x00000006
        /*092c*/ 	.word	0x00030850
        /*0930*/ 	.short	0x0101
        /*0932*/ 	.byte	0x3f
	.zero		1


	//   ....[54]....
        /*0934*/ 	.word	0x0000dfe0
        /*0938*/ 	.word	0x00000000
        /*093c*/ 	.word	0x00030860
        /*0940*/ 	.short	0x010a
        /*0942*/ 	.byte	0x3f
	.zero		1


	//   ....[55]....
        /*0944*/ 	.word	0x0000e510
        /*0948*/ 	.word	0x00000000
        /*094c*/ 	.word	0x00030850
        /*0950*/ 	.short	0x0107
        /*0952*/ 	.byte	0x3f
	.zero		1


	//   ....[56]....
        /*0954*/ 	.word	0x0000e5c0
        /*0958*/ 	.word	0x00000000
        /*095c*/ 	.word	0x00030850
        /*0960*/ 	.short	0x0101
        /*0962*/ 	.byte	0x3f
	.zero		1


	//   ....[57]....
        /*0964*/ 	.word	0x0000e660
        /*0968*/ 	.word	0x00000007
        /*096c*/ 	.word	0x00030820
        /*0970*/ 	.short	0x010a
        /*0972*/ 	.byte	0x3f
	.zero		1


	//   ....[58]....
        /*0974*/ 	.word	0x0000e7e0
        /*0978*/ 	.word	0x00000005
        /*097c*/ 	.word	0x00030840
        /*0980*/ 	.short	0x010a
        /*0982*/ 	.byte	0x3f
	.zero		1


	//   ....[59]....
        /*0984*/ 	.word	0x0000e880
        /*0988*/ 	.word	0x00000007
        /*098c*/ 	.word	0x00030840
        /*0990*/ 	.short	0x010a
        /*0992*/ 	.byte	0x3f
	.zero		1


	//   ....[60]....
        /*0994*/ 	.word	0x0000e8c0
        /*0998*/ 	.word	0x00000005
        /*099c*/ 	.word	0x00030860
        /*09a0*/ 	.short	0x010a
        /*09a2*/ 	.byte	0x3f
	.zero		1


	//   ....[61]....
        /*09a4*/ 	.word	0x0000e900
        /*09a8*/ 	.word	0x00000007
        /*09ac*/ 	.word	0x00030860
        /*09b0*/ 	.short	0x010a
        /*09b2*/ 	.byte	0x3f
	.zero		1


	//   ....[62]....
        /*09b4*/ 	.word	0x0000e970
        /*09b8*/ 	.word	0x00000003
        /*09bc*/ 	.word	0x00030800
        /*09c0*/ 	.short	0x010a
        /*09c2*/ 	.byte	0x3f
	.zero		1


	//   ....[63]....
        /*09c4*/ 	.word	0x0000e9d0
        /*09c8*/ 	.word	0x00000003
        /*09cc*/ 	.word	0x00030830
        /*09d0*/ 	.short	0x010a
        /*09d2*/ 	.byte	0x3f
	.zero		1


	//   ....[64]....
        /*09d4*/ 	.word	0x0000ea30
        /*09d8*/ 	.word	0x00000005
        /*09dc*/ 	.word	0x00030830
        /*09e0*/ 	.short	0x010a
        /*09e2*/ 	.byte	0x3f
	.zero		1


	//   ....[65]....
        /*09e4*/ 	.word	0x0000ea90
        /*09e8*/ 	.word	0x00000003
        /*09ec*/ 	.word	0x00030850
        /*09f0*/ 	.short	0x010a
        /*09f2*/ 	.byte	0x3f
	.zero		1


	//   ....[66]....
        /*09f4*/ 	.word	0x0000eaf0
        /*09f8*/ 	.word	0x00000005
        /*09fc*/ 	.word	0x00030830
        /*0a00*/ 	.short	0x010a
        /*0a02*/ 	.byte	0x3f
	.zero		1


	//   ....[67]....
        /*0a04*/ 	.word	0x0000eb50
        /*0a08*/ 	.word	0x00000003
        /*0a0c*/ 	.word	0x00030850
        /*0a10*/ 	.short	0x010a
        /*0a12*/ 	.byte	0x3f
	.zero		1


	//   ....[68]....
        /*0a14*/ 	.word	0x0000ebb0
        /*0a18*/ 	.word	0x00000003
        /*0a1c*/ 	.word	0x00030850
        /*0a20*/ 	.short	0x010a
        /*0a22*/ 	.byte	0x3f
	.zero		1


	//   ....[69]....
        /*0a24*/ 	.word	0x0000ec90
        /*0a28*/ 	.word	0x00000003
        /*0a2c*/ 	.word	0x00030840
        /*0a30*/ 	.short	0x010a
        /*0a32*/ 	.byte	0x3f
	.zero		1


	//   ....[70]....
        /*0a34*/ 	.word	0x0000feb0
        /*0a38*/ 	.word	0x00000003
        /*0a3c*/ 	.word	0x00030820
        /*0a40*/ 	.short	0x010a
        /*0a42*/ 	.byte	0x3f
	.zero		1


	//   ....[71]....
        /*0a44*/ 	.word	0x0000ff00
        /*0a48*/ 	.word	0x00000013
        /*0a4c*/ 	.word	0x00030840
        /*0a50*/ 	.short	0x010a
        /*0a52*/ 	.byte	0x3f
	.zero		1


	//   ....[72]....
        /*0a54*/ 	.word	0x00010690
        /*0a58*/ 	.word	0x00000006
        /*0a5c*/ 	.word	0x00030860
        /*0a60*/ 	.short	0x010a
        /*0a62*/ 	.byte	0x3f
	.zero		1


	//   ....[73]....
        /*0a64*/ 	.word	0x00010f90
        /*0a68*/ 	.word	0x00000000
        /*0a6c*/ 	.word	0x00030860
        /*0a70*/ 	.short	0x010a
        /*0a72*/ 	.byte	0x3f
	.zero		1


	//   ....[74]....
        /*0a74*/ 	.word	0x00011850
        /*0a78*/ 	.word	0x00000007
        /*0a7c*/ 	.word	0x00030820
        /*0a80*/ 	.short	0x010a
        /*0a82*/ 	.byte	0x3f
	.zero		1


	//   ....[75]....
        /*0a84*/ 	.word	0x000119f0
        /*0a88*/ 	.word	0x00000005
        /*0a8c*/ 	.word	0x00030840
        /*0a90*/ 	.short	0x010a
        /*0a92*/ 	.byte	0x3f
	.zero		1


	//   ....[76]....
        /*0a94*/ 	.word	0x00011a40
        /*0a98*/ 	.word	0x00000007
        /*0a9c*/ 	.word	0x00030840
        /*0aa0*/ 	.short	0x010a
        /*0aa2*/ 	.byte	0x3f
	.zero		1


	//   ....[77]....
        /*0aa4*/ 	.word	0x00011a90
        /*0aa8*/ 	.word	0x00000005
        /*0aac*/ 	.word	0x00030860
        /*0ab0*/ 	.short	0x010a
        /*0ab2*/ 	.byte	0x3f
	.zero		1


	//----- nvinfo : EIATTR_NUM_MBARRIERS
	.align		4
.L_265:
        /*0ab4*/ 	.byte	0x03, 0x38
        /*0ab6*/ 	.short	0x0016


	//----- nvinfo : EIATTR_EXIT_INSTR_OFFSETS
	.align		4
        /*0ab8*/ 	.byte	0x04, 0x1c
        /*0aba*/ 	.short	(.L_267 - .L_266)


	//   ....[0]....
.L_266:
        /*0abc*/ 	.word	0x0000e950


	//----- nvinfo : EIATTR_MAX_THREADS
	.align		4
.L_267:
        /*0ac0*/ 	.byte	0x04, 0x05
        /*0ac2*/ 	.short	(.L_269 - .L_268)
.L_268:
        /*0ac4*/ 	.word	0x00000180
        /*0ac8*/ 	.word	0x00000001
        /*0acc*/ 	.word	0x00000001


	//----- nvinfo : EIATTR_CRS_STACK_SIZE
	.align		4
.L_269:
        /*0ad0*/ 	.byte	0x04, 0x1e
        /*0ad2*/ 	.short	(.L_271 - .L_270)
.L_270:
        /*0ad4*/ 	.word	0x00000000


	//----- nvinfo : EIATTR_CBANK_PARAM_SIZE
	.align		4
.L_271:
        /*0ad8*/ 	.byte	0x03, 0x19
        /*0ada*/ 	.short	0x0a70


	//----- nvinfo : EIATTR_PARAM_CBANK
	.align		4
        /*0adc*/ 	.byte	0x04, 0x0a
        /*0ade*/ 	.short	(.L_273 - .L_272)
	.align		4
.L_272:
        /*0ae0*/ 	.word	index@(.nv.constant0._ZN7cutlass13device_kernelIN5flash11enable_sm90INS1_16FlashAttnFwdSm90INS1_25CollectiveMainloopFwdSm90ILi2EN4cute5tupleIJNS5_1CILi1EEES8_S8_EEENS6_IJNS7_ILi128EEENS7_ILi96EEENS7_ILi192EEEEEELi192ENS_6half_tEfNS_4arch4Sm90ELb1ELb0ELb0ELb0ELb1ELb0ELb0ELb1ELb1ELb1ELb1ELb0EEENS1_21CollectiveEpilogueFwdINS6_IJSA_SC_SB_EEES9_SE_SG_Li256ELb0ELb1ELb1ELb0EEENS1_19SingleTileSchedulerILb0ELb1ELb1ELi128EEEEEEEEEvNT_6ParamsE)
        /*0ae4*/ 	.short	0x0210
        /*0ae6*/ 	.short	0x0a70


	//----- nvinfo : EIATTR_SW_WAR
	.align		4
.L_273:
        /*0ae8*/ 	.byte	0x04, 0x36
        /*0aea*/ 	.short	(.L_275 - .L_274)
.L_274:
        /*0aec*/ 	.word	0x00000008
.L_275:


//--------------------- .nv.info._ZN7cutlass13device_kernelIN5flash11enable_sm90INS1_16FlashAttnFwdSm90INS1_25CollectiveMainloopFwdSm90ILi2EN4cute5tupleIJNS5_1CILi1EEES8_S8_EEENS6_IJNS7_ILi128EEENS7_ILi96EEENS7_ILi192EEEEEELi192ENS_6half_tEfNS_4arch4Sm90ELb1ELb0ELb0ELb1ELb1ELb0ELb0ELb1ELb1ELb1ELb1ELb0EEENS1_21CollectiveEpilogueFwdINS6_IJSA_SC_SB_EEES9_SE_SG_Li256ELb1ELb1ELb1ELb0EEENS1_36VarlenDynamicPersistentTileSchedulerILi128ELi96ELi256ELi128ELb1ELb1ELb1ELb1ELb1ELb1EEEEEEEEEvNT_6ParamsE --------------------------
	.section	.nv.info._ZN7cutlass13device_kernelIN5flash11enable_sm90INS1_16FlashAttnFwdSm90INS1_25CollectiveMainloopFwdSm90ILi2EN4cute5tupleIJNS5_1CILi1EEES8_S8_EEENS6_IJNS7_ILi128EEENS7_ILi96EEENS7_ILi192EEEEEELi192ENS_6half_tEfNS_4arch4Sm90ELb1ELb0ELb0ELb1ELb1ELb0ELb0ELb1ELb1ELb1ELb1ELb0EEENS1_21CollectiveEpilogueFwdINS6_IJSA_SC_SB_EEES9_SE_SG_Li256ELb1ELb1ELb1ELb0EEENS1_36VarlenDynamicPersistentTileSchedulerILi128ELi96ELi256ELi128ELb1ELb1ELb1ELb1ELb1ELb1EEEEEEEEEvNT_6ParamsE,"",@"SHT_CUDA_INFO"
	.sectionflags	@""
	.align	4


	//----- nvinfo : EIATTR_CUDA_API_VERSION
	.align		4
        /*0000*/ 	.byte	0x04, 0x37
        /*0002*/ 	.short	(.L_277 - .L_276)
.L_276:
        /*0004*/ 	.word	0x00000082


	//----- nvinfo : EIATTR_KPARAM_INFO
	.align		4
.L_277:
        /*0008*/ 	.byte	0x04, 0x17
        /*000a*/ 	.short	(.L_279 - .L_278)
.L_278:
        /*000c*/ 	.word	0x00000000
        /*0010*/ 	.short	0x0000
        /*0012*/ 	.short	0x0070
        /*0014*/ 	.byte	0x00, 0xf0, 0x01, 0x2a


	//----- nvinfo : EIATTR_SPARSE_MMA_MASK
	.align		4
.L_279:
        /*0018*/ 	.byte	0x03, 0x50
        /*001a*/ 	.short	0x0000


	//----- nvinfo : EIATTR_MAXREG_COUNT
	.align		4
        /*001c*/ 	.byte	0x03, 0x1b
        /*001e*/ 	.short	0x00a8


	//----- nvinfo : EIATTR_NUM_BARRIERS
	.align		4
        /*0020*/ 	.byte	0x02, 0x4c
        /*0022*/ 	.byte	0x09
	.zero		1


	//----- nvinfo : EIATTR_EXTERNS
	.align		4
        /*0024*/ 	.byte	0x04, 0x0f
        /*0026*/ 	.short	(.L_281 - .L_280)


	//   ....[0]....
	.align		4
.L_280:
        /*0028*/ 	.word	index@(__assertfail)


	//----- nvinfo : EIATTR_ANNOTATIONS
	.align		4
.L_281:
        /*002c*/ 	.byte	0x04, 0x55
        /*002e*/ 	.short	(.L_283 - .L_282)


	//   ....[0]....
.L_282:
        /* <DEDUP_REMOVED lines=19> */
        /*0154*/ 	.byte	0x40, 0x36, 0x01, 0x00


	//----- nvinfo : EIATTR_MERCURY_ISA_VERSION
	.align		4
.L_283:
        /*0158*/ 	.byte	0x03, 0x5f
        /*015a*/ 	.short	0x0101


	//----- nvinfo : EIATTR_UNUSED_LOAD_BYTE_OFFSET
	.align		4
        /*015c*/ 	.byte	0x04, 0x44
        /*015e*/ 	.short	(.L_285 - .L_284)


	//   ....[0]....
.L_284:
        /*0160*/ 	.word	0x00000950
        /*0164*/ 	.word	0x0000fff0


	//   ....[1]....
        /*0168*/ 	.word	0x00009860
        /*016c*/ 	.word	0x0000fff0


	//----- nvinfo : EIATTR_INT_WARP_WIDE_INSTR_OFFSETS
	.align		4
.L_285:
        /*0170*/ 	.byte	0x04, 0x31
        /*0172*/ 	.short	(.L_287 - .L_286)


	//   ....[0]....
.L_286:
        /*0174*/ 	.word	0x000000c0


	//   ....[1]....
        /*0178*/ 	.word	0x000000d0


	//   ....[2]....
        /*017c*/ 	.word	0x00000170


	//   ....[3]....
        /*0180*/ 	.word	0x0000eeb0


	//   ....[4]....
        /*0184*/ 	.word	0x0000ef40


	//   ....[5]....
        /*0188*/ 	.word	0x00011d10


	//   ....[6]....
        /*018c*/ 	.word	0x00011da0


	//----- nvinfo : EIATTR_COOP_GROUP_MASK_REGIDS
	.align		4
.L_287:
        /*0190*/ 	.byte	0x04, 0x29
        /*0192*/ 	.short	(.L_289 - .L_288)


	//   ....[0]....
.L_288:
        /*0194*/ 	.word	0xffffffff


	//   ....[1]....
        /*0198*/ 	.word	0xffffffff


	//   ....[2]....
        /*019c*/ 	.word	0xffffffff


	//   ....[3]....
        /*01a0*/ 	.word	0xffffffff


	//   ....[4]....
        /*01a4*/ 	.word	0xffffffff


	//   ....[5]....
        /*01a8*/ 	.word	0xffffffff


	//   ....[6]....
        /*01ac*/ 	.word	0xffffffff


	//   ....[7]....
        /*01b0*/ 	.word	0xffffffff


	//   ....[8]....
        /*01b4*/ 	.word	0xffffffff


	//   ....[9]....
        /*01b8*/ 	.word	0xffffffff


	//   ....[10]....
        /*01bc*/ 	.word	0xffffffff


	//   ....[11]....
        /*01c0*/ 	.word	0xffffffff


	//   ....[12]....
        /*01c4*/ 	.word	0xffffffff


	//   ....[13]....
        /*01c8*/ 	.word	0xffffffff


	//   ....[14]....
        /*01cc*/ 	.word	0xffffffff


	//   ....[15]....
        /*01d0*/ 	.word	0xffffffff


	//   ....[16]....
        /*01d4*/ 	.word	0xffffffff


	//   ....[17]....
        /*01d8*/ 	.word	0xffffffff


	//   ....[18]....
        /*01dc*/ 	.word	0xffffffff


	//   ....[19]....
        /*01e0*/ 	.word	0xffffffff


	//   ....[20]....
        /*01e4*/ 	.word	0xffffffff


	//   ....[21]....
        /*01e8*/ 	.word	0xffffffff


	//   ....[22]....
        /*01ec*/ 	.word	0xffffffff


	//   ....[23]....
        /*01f0*/ 	.word	0xffffffff


	//   ....[24]....
        /*01f4*/ 	.word	0xffffffff


	//   ....[25]....
        /*01f8*/ 	.word	0xffffffff


	//   ....[26]....
        /*01fc*/ 	.word	0xffffffff


	//   ....[27]....
        /*0200*/ 	.word	0xffffffff


	//   ....[28]....
        /*0204*/ 	.word	0xffffffff


	//   ....[29]....
        /*0208*/ 	.word	0xffffffff


	//   ....[30]....
        /*020c*/ 	.word	0xffffffff


	//   ....[31]....
        /*0210*/ 	.word	0xffffffff


	//   ....[32]....
        /*0214*/ 	.word	0xffffffff


	//   ....[33]....
        /*0218*/ 	.word	0xffffffff


	//   ....[34]....
        /*021c*/ 	.word	0xffffffff


	//   ....[35]....
        /*0220*/ 	.word	0xffffffff


	//   ....[36]....
        /*0224*/ 	.word	0xffffffff


	//   ....[37]....
        /*0228*/ 	.word	0xffffffff


	//   ....[38]....
        /*022c*/ 	.word	0xffffffff


	//   ....[39]....
        /*0230*/ 	.word	0xffffffff


	//   ....[40]....
        /*0234*/ 	.word	0xffffffff


	//   ....[41]....
        /*0238*/ 	.word	0xffffffff


	//   ....[42]....
        /*023c*/ 	.word	0xffffffff


	//   ....[43]....
        /*0240*/ 	.word	0xffffffff


	//   ....[44]....
        /*0244*/ 	.word	0xffffffff


	//   ....[45]....
        /*0248*/ 	.word	0xffffffff


	//   ....[46]....
        /*024c*/ 	.word	0xffffffff


	//   ....[47]....
        /*0250*/ 	.word	0xffffffff


	//   ....[48]....
        /*0254*/ 	.word	0xffffffff


	//   ....[49]....
        /*0258*/ 	.word	0xffffffff


	//   ....[50]....
        /*025c*/ 	.word	0xffffffff


	//   ....[51]....
        /*0260*/ 	.word	0xffffffff


	//   ....[52]....
        /*0264*/ 	.word	0xffffffff


	//   ....[53]....
        /*0268*/ 	.word	0xffffffff


	//   ....[54]....
        /*026c*/ 	.word	0xffffffff


	//   ....[55]....
        /*0270*/ 	.word	0xffffffff


	//   ....[56]....
        /*0274*/ 	.word	0xffffffff


	//   ....[57]....
        /*0278*/ 	.word	0xffffffff


	//   ....[58]....
        /*027c*/ 	.word	0xffffffff


	//   ....[59]....
        /*0280*/ 	.word	0xffffffff


	//   ....[60]....
        /*0284*/ 	.word	0xffffffff


	//   ....[61]....
        /*0288*/ 	.word	0xffffffff


	//   ....[62]....
        /*028c*/ 	.word	0xffffffff


	//   ....[63]....
        /*0290*/ 	.word	0xffffffff


	//   ....[64]....
        /*0294*/ 	.word	0xffffffff


	//   ....[65]....
        /*0298*/ 	.word	0xffffffff


	//   ....[66]....
        /*029c*/ 	.word	0xffffffff


	//   ....[67]....
        /*02a0*/ 	.word	0xffffffff


	//   ....[68]....
        /*02a4*/ 	.word	0xffffffff


	//   ....[69]....
        /*02a8*/ 	.word	0xffffffff


	//   ....[70]....
        /*02ac*/ 	.word	0xffffffff


	//   ....[71]....
        /*02b0*/ 	.word	0xffffffff


	//   ....[72]....
        /*02b4*/ 	.word	0xffffffff


	//   ....[73]....
        /*02b8*/ 	.word	0xffffffff


	//   ....[74]....
        /*02bc*/ 	.word	0xffffffff


	//   ....[75]....
        /*02c0*/ 	.word	0xffffffff


	//   ....[76]....
        /*02c4*/ 	.word	0xffffffff


	//   ....[77]....
        /*02c8*/ 	.word	0xffffffff


	//   ....[78]....
        /*02cc*/ 	.word	0xffffffff


	//   ....[79]....
        /*02d0*/ 	.word	0xffffffff


	//   ....[80]....
        /*02d4*/ 	.word	0xffffffff


	//   ....[81]....
        /*02d8*/ 	.word	0xffffffff


	//   ....[82]....
        /*02dc*/ 	.word	0xffffffff


	//   ....[83]....
        /*02e0*/ 	.word	0xffffffff


	//   ....[84]....
        /*02e4*/ 	.word	0xffffffff


	//   ....[85]....
        /*02e8*/ 	.word	0xffffffff


	//   ....[86]....
        /*02ec*/ 	.word	0xffffffff


	//   ....[87]....
        /*02f0*/ 	.word	0xffffffff


	//   ....[88]....
        /*02f4*/ 	.word	0xffffffff


	//   ....[89]....
        /*02f8*/ 	.word	0xffffffff


	//   ....[90]....
        /*02fc*/ 	.word	0xffffffff


	//   ....[91]....
        /*0300*/ 	.word	0xffffffff


	//   ....[92]....
        /*0304*/ 	.word	0xffffffff


	//   ....[93]....
        /*0308*/ 	.word	0xffffffff


	//   ....[94]....
        /*030c*/ 	.word	0xffffffff


	//   ....[95]....
        /*0310*/ 	.word	0xffffffff


	//   ....[96]....
        /*0314*/ 	.word	0xffffffff


	//   ....[97]....
        /*0318*/ 	.word	0xffffffff


	//   ....[98]....
        /*031c*/ 	.word	0xffffffff


	//   ....[99]....
        /*0320*/ 	.word	0xffffffff


	//   ....[100]....
        /*0324*/ 	.word	0xffffffff


	//   ....[101]....
        /*0328*/ 	.word	0xffffffff


	//   ....[102]....
        /*032c*/ 	.word	0xffffffff


	//   ....[103]....
        /*0330*/ 	.word	0xffffffff


	//   ....[104]....
        /*0334*/ 	.word	0xffffffff


	//   ....[105]....
        /*0338*/ 	.word	0xffffffff


	//   ....[106]....
        /*033c*/ 	.word	0xffffffff


	//   ....[107]....
        /*0340*/ 	.word	0xffffffff


	//   ....[108]....
        /*0344*/ 	.word	0xffffffff


	//   ....[109]....
        /*0348*/ 	.word	0xffffffff


	//   ....[110]....
        /*034c*/ 	.word	0xffffffff


	//   ....[111]....
        /*0350*/ 	.word	0xffffffff


	//   ....[112]....
        /*0354*/ 	.word	0xffffffff


	//   ....[113]....
        /*0358*/ 	.word	0xffffffff


	//   ....[114]....
        /*035c*/ 	.word	0xffffffff


	//   ....[115]....
        /*0360*/ 	.word	0xffffffff


	//   ....[116]....
        /*0364*/ 	.word	0xffffffff


	//   ....[117]....
        /*0368*/ 	.word	0xffffffff


	//   ....[118]....
        /*036c*/ 	.word	0xffffffff


	//   ....[119]....
        /*0370*/ 	.word	0xffffffff


	//   ....[120]....
        /*0374*/ 	.word	0xffffffff


	//   ....[121]....
        /*0378*/ 	.word	0xffffffff


	//   ....[122]....
        /*037c*/ 	.word	0xffffffff


	//   ....[123]....
        /*0380*/ 	.word	0xffffffff


	//   ....[124]....
        /*0384*/ 	.word	0xffffffff


	//   ....[125]....
        /*0388*/ 	.word	0xffffffff


	//   ....[126]....
        /*038c*/ 	.word	0xffffffff


	//   ....[127]....
        /*0390*/ 	.word	0xffffffff


	//   ....[128]....
        /*0394*/ 	.word	0xffffffff


	//   ....[129]....
        /*0398*/ 	.word	0xffffffff


	//   ....[130]....
        /*039c*/ 	.word	0xffffffff


	//   ....[131]....
        /*03a0*/ 	.word	0xffffffff


	//   ....[132]....
        /*03a4*/ 	.word	0xffffffff


	//   ....[133]....
        /*03a8*/ 	.word	0xffffffff


	//   ....[134]....
        /*03ac*/ 	.word	0xffffffff


	//   ....[135]....
        /*03b0*/ 	.word	0xffffffff


	//   ....[136]....
        /*03b4*/ 	.word	0xffffffff


	//   ....[137]....
        /*03b8*/ 	.word	0xffffffff


	//   ....[138]....
        /*03bc*/ 	.word	0xffffffff


	//   ....[139]....
        /*03c0*/ 	.word	0xffffffff


	//   ....[140]....
        /*03c4*/ 	.word	0xffffffff


	//   ....[141]....
        /*03c8*/ 	.word	0xffffffff


	//   ....[142]....
        /*03cc*/ 	.word	0xffffffff


	//   ....[143]....
        /*03d0*/ 	.word	0xffffffff


	//   ....[144]....
        /*03d4*/ 	.word	0xffffffff


	//   ....[145]....
        /*03d8*/ 	.word	0xffffffff


	//   ....[146]....
        /*03dc*/ 	.word	0xffffffff


	//   ....[147]....
        /*03e0*/ 	.word	0xffffffff


	//   ....[148]....
        /*03e4*/ 	.word	0xffffffff


	//   ....[149]....
        /*03e8*/ 	.word	0xffffffff


	//   ....[150]....
        /*03ec*/ 	.word	0xffffffff


	//   ....[151]....
        /*03f0*/ 	.word	0x0500000f


	//   ....[152]....
        /*03f4*/ 	.word	0x0500000f


	//   ....[153]....
        /*03f8*/ 	.word	0x0500000f


	//   ....[154]....
        /*03fc*/ 	.word	0x0500000f


	//   ....[155]....
        /*0400*/ 	.word	0x0500000f


	//   ....[156]....
        /*0404*/ 	.word	0x0500000f


	//   ....[157]....
        /*0408*/ 	.word	0x0500000f


	//   ....[158]....
        /*040c*/ 	.word	0x0500000f


	//   ....[159]....
        /*0410*/ 	.word	0x0500000f


	//   ....[160]....
        /*0414*/ 	.word	0x0500000f


	//   ....[161]....
        /*0418*/ 	.word	0x0500000f


	//   ....[162]....
        /*041c*/ 	.word	0x0500000f


	//   ....[163]....
        /*0420*/ 	.word	0x0500000f


	//   ....[164]....
        /*0424*/ 	.word	0x0500000f


	//   ....[165]....
        /*0428*/ 	.word	0x0500000f


	//   ....[166]....
        /*042c*/ 	.word	0x0500000f


	//   ....[167]....
        /*0430*/ 	.word	0x0500000f


	//   ....[168]....
        /*0434*/ 	.word	0x0500000f


	//   ....[169]....
        /*0438*/ 	.word	0x0500000f


	//   ....[170]....
        /*043c*/ 	.word	0x0500000f


	//   ....[171]....
        /*0440*/ 	.word	0x0500000f


	//   ....[172]....
        /*0444*/ 	.word	0x0500000f


	//   ....[173]....
        /*0448*/ 	.word	0x0500000f


	//   ....[174]....
        /*044c*/ 	.word	0x0500000f


	//   ....[175]....
        /*0450*/ 	.word	0x0500000f


	//   ....[176]....
        /*0454*/ 	.word	0x0500000f


	//   ....[177]....
        /*0458*/ 	.word	0x0500000f


	//   ....[178]....
        /*045c*/ 	.word	0x0500000f


	//   ....[179]....
        /*0460*/ 	.word	0x0500000f


	//   ....[180]....
        /*0464*/ 	.word	0x0500000f


	//   ....[181]....
        /*0468*/ 	.word	0x0500000f


	//   ....[182]....
        /*046c*/ 	.word	0x0500000f


	//   ....[183]....
        /*0470*/ 	.word	0x0500000f


	//   ....[184]....
        /*0474*/ 	.word	0x0500000f


	//   ....[185]....
        /*0478*/ 	.word	0x0500000f


	//   ....[186]....
        /*047c*/ 	.word	0x0500000f


	//   ....[187]....
        /*0480*/ 	.word	0x0500000f


	//   ....[188]....
        /*0484*/ 	.word	0x0500000f


	//   ....[189]....
        /*0488*/ 	.word	0x0500000f


	//   ....[190]....
        /*048c*/ 	.word	0x0500000f


	//   ....[191]....
        /*0490*/ 	.word	0x0500000f


	//   ....[192]....
        /*0494*/ 	.word	0x0500000f


	//   ....[193]....
        /*0498*/ 	.word	0x0500000f


	//   ....[194]....
        /*049c*/ 	.word	0x0500000f


	//   ....[195]....
        /*04a0*/ 	.word	0x0500000f


	//   ....[196]....
        /*04a4*/ 	.word	0x0500000f


	//   ....[197]....
        /*04a8*/ 	.word	0x0500000f


	//   ....[198]....
        /*04ac*/ 	.word	0x0500000f


	//   ....[199]....
        /*04b0*/ 	.word	0x0500000f


	//   ....[200]....
        /*04b4*/ 	.word	0x0500000f


	//   ....[201]....
        /*04b8*/ 	.word	0x0500000f


	//   ....[202]....
        /*04bc*/ 	.word	0x0500000f


	//   ....[203]....
        /*04c0*/ 	.word	0x0500000f


	//   ....[204]....
        /*04c4*/ 	.word	0x0500000f


	//   ....[205]....
        /*04c8*/ 	.word	0x0500000f


	//   ....[206]....
        /*04cc*/ 	.word	0x0500000f


	//   ....[207]....
        /*04d0*/ 	.word	0x0500000f


	//   ....[208]....
        /*04d4*/ 	.word	0x0500000f


	//   ....[209]....
        /*04d8*/ 	.word	0x0500000f


	//   ....[210]....
        /*04dc*/ 	.word	0x0500000f


	//   ....[211]....
        /*04e0*/ 	.word	0x0500000f


	//   ....[212]....
        /*04e4*/ 	.word	0x0500000f


	//   ....[213]....
        /*04e8*/ 	.word	0x0500000f


	//   ....[214]....
        /*04ec*/ 	.word	0x0500000f


	//   ....[215]....
        /*04f0*/ 	.word	0x0500000f


	//   ....[216]....
        /*04f4*/ 	.word	0x0500000f


	//   ....[217]....
        /*04f8*/ 	.word	0x0500000f


	//   ....[218]....
        /*04fc*/ 	.word	0x0500000f


	//   ....[219]....
        /*0500*/ 	.word	0x0500000f


	//   ....[220]....
        /*0504*/ 	.word	0x0500000f


	//   ....[221]....
        /*0508*/ 	.word	0x0500000f


	//   ....[222]....
        /*050c*/ 	.word	0x0500000f


	//   ....[223]....
        /*0510*/ 	.word	0x0500000f


	//   ....[224]....
        /*0514*/ 	.word	0x0500000f


	//   ....[225]....
        /*0518*/ 	.word	0x0500000f


	//   ....[226]....
        /*051c*/ 	.word	0x0500000f


	//   ....[227]....
        /*0520*/ 	.word	0x0500000f


	//   ....[228]....
        /*0524*/ 	.word	0x0500000f


	//   ....[229]....
        /*0528*/ 	.word	0x0500000f


	//   ....[230]....
        /*052c*/ 	.word	0x0500000f


	//   ....[231]....
        /*0530*/ 	.word	0x0500000f


	//   ....[232]....
        /*0534*/ 	.word	0x0500000f


	//   ....[233]....
        /*0538*/ 	.word	0x0500000f


	//   ....[234]....
        /*053c*/ 	.word	0x0500000f


	//----- nvinfo : EIATTR_COOP_GROUP_INSTR_OFFSETS
	.align		4
.L_289:
        /*0540*/ 	.byte	0x04, 0x28
        /*0542*/ 	.short	(.L_291 - .L_290)


	//   ....[0]....
.L_290:
        /*0544*/ 	.word	0x00000070


	//   ....[1]....
        /*0548*/ 	.word	0x000000b0


	//   ....[2]....
        /*054c*/ 	.word	0x000002d0


	//   ....[3]....
        /*0550*/ 	.word	0x00000430


	//   ....[4]....
        /*0554*/ 	.word	0x00000550


	//   ....[5]....
        /*0558*/ 	.word	0x000006b0


	//   ....[6]....
        /*055c*/ 	.word	0x00001dc0


	//   ....[7]....
        /*0560*/ 	.word	0x00002930


	//   ....[8]....
        /*0564*/ 	.word	0x00002960


	//   ....[9]....
        /*0568*/ 	.word	0x00002f10


	//   ....[10]....
        /*056c*/ 	.word	0x00002f90


	//   ....[11]....
        /*0570*/ 	.word	0x00003700


	//   ....[12]....
        /*0574*/ 	.word	0x00003770


	//   ....[13]....
        /*0578*/ 	.word	0x00005140


	//   ....[14]....
        /*057c*/ 	.word	0x00005600


	//   ....[15]....
        /*0580*/ 	.word	0x00005620


	//   ....[16]....
        /*0584*/ 	.word	0x00005680


	//   ....[17]....
        /*0588*/ 	.word	0x00005c80


	//   ....[18]....
        /*058c*/ 	.word	0x00005d10


	//   ....[19]....
        /*0590*/ 	.word	0x00007a30


	//   ....[20]....
        /*0594*/ 	.word	0x00007a40


	//   ....[21]....
        /*0598*/ 	.word	0x00007a70


	//   ....[22]....
        /*059c*/ 	.word	0x00007a80


	//   ....[23]....
        /*05a0*/ 	.word	0x00008d80


	//   ....[24]....
        /*05a4*/ 	.word	0x00008db0


	//   ....[25]....
        /*05a8*/ 	.word	0x00008e70


	//   ....[26]....
        /*05ac*/ 	.word	0x00008e80


	//   ....[27]....
        /*05b0*/ 	.word	0x0000a700


	//   ....[28]....
        /*05b4*/ 	.word	0x0000a720


	//   ....[29]....
        /*05b8*/ 	.word	0x0000a730


	//   ....[30]....
        /*05bc*/ 	.word	0x0000a740


	//   ....[31]....
        /*05c0*/ 	.word	0x0000b020


	//   ....[32]....
        /*05c4*/ 	.word	0x0000b040


	//   ....[33]....
        /*05c8*/ 	.word	0x0000b180


	//   ....[34]....
        /*05cc*/ 	.word	0x0000b1a0


	//   ....[35]....
        /*05d0*/ 	.word	0x0000b2a0


	//   ....[36]....
        /*05d4*/ 	.word	0x0000b2c0


	//   ....[37]....
        /*05d8*/ 	.word	0x0000b3d0


	//   ....[38]....
        /*05dc*/ 	.word	0x0000b3f0


	//   ....[39]....
        /*05e0*/ 	.word	0x0000b850


	//   ....[40]....
        /*05e4*/ 	.word	0x0000b860


	//   ....[41]....
        /*05e8*/ 	.word	0x0000bf20


	//   ....[42]....
        /*05ec*/ 	.word	0x0000bf30


	//   ....[43]....
        /*05f0*/ 	.word	0x0000cfc0


	//   ....[44]....
        /*05f4*/ 	.word	0x0000cff0


	//   ....[45]....
        /*05f8*/ 	.word	0x0000d110


	//   ....[46]....
        /*05fc*/ 	.word	0x0000d130


	//   ....[47]....
        /*0600*/ 	.word	0x0000d230


	//   ....[48]....
        /*0604*/ 	.word	0x0000d250


	//   ....[49]....
        /*0608*/ 	.word	0x0000d360


	//   ....[50]....
        /*060c*/ 	.word	0x0000d380


	//   ....[51]....
        /*0610*/ 	.word	0x0000d520


	//   ....[52]....
        /*0614*/ 	.word	0x0000d710


	//   ....[53]....
        /*0618*/ 	.word	0x0000d740


	//   ....[54]....
        /*061c*/ 	.word	0x0000d770


	//   ....[55]....
        /*0620*/ 	.word	0x0000d7a0


	//   ....[56]....
        /*0624*/ 	.word	0x0000d7d0


	//   ....[57]....
        /*0628*/ 	.word	0x0000d800


	//   ....[58]....
        /*062c*/ 	.word	0x0000d970


	//   ....[59]....
        /*0630*/ 	.word	0x0000d9a0


	//   ....[60]....
        /*0634*/ 	.word	0x0000d9d0


	//   ....[61]....
        /*0638*/ 	.word	0x0000da00


	//   ....[62]....
        /*063c*/ 	.word	0x0000da30


	//   ....[63]....
        /*0640*/ 	.word	0x0000da60


	//   ....[64]....
        /*0644*/ 	.word	0x0000daf0


	//   ....[65]....
        /*0648*/ 	.word	0x0000db20


	//   ....[66]....
        /*064c*/ 	.word	0x0000db30


	//   ....[67]....
        /*0650*/ 	.word	0x0000db70


	//   ....[68]....
        /*0654*/ 	.word	0x0000fa50


	//   ....[69]....
        /*0658*/ 	.word	0x0000fa70


	//   ....[70]....
        /*065c*/ 	.word	0x0000fb20


	//   ....[71]....
        /*0660*/ 	.word	0x0000fb40


	//   ....[72]....
        /*0664*/ 	.word	0x0000fbe0


	//   ....[73]....
        /*0668*/ 	.word	0x0000fc00


	//   ....[74]....
        /*066c*/ 	.word	0x0000fca0


	//   ....[75]....
        /*0670*/ 	.word	0x0000fcc0


	//   ....[76]....
        /*0674*/ 	.word	0x0000fd60


	//   ....[77]....
        /*0678*/ 	.word	0x0000fd80


	//   ....[78]....
        /*067c*/ 	.word	0x0000fd90


	//   ....[79]....
        /*0680*/ 	.word	0x0000fe20


	//   ....[80]....
        /*0684*/ 	.word	0x00010520


	//   ....[81]....
        /*0688*/ 	.word	0x00010550


	//   ....[82]....
        /*068c*/ 	.word	0x000105b0


	//   ....[83]....
        /*0690*/ 	.word	0x00010610


	//   ....[84]....
        /*0694*/ 	.word	0x00010660


	//   ....[85]....
        /*0698*/ 	.word	0x000106c0


	//   ....[86]....
        /*069c*/ 	.word	0x00010710


	//   ....[87]....
        /*06a0*/ 	.word	0x00010770


	//   ....[88]....
        /*06a4*/ 	.word	0x000107c0


	//   ....[89]....
        /*06a8*/ 	.word	0x00010820


	//   ....[90]....
        /*06ac*/ 	.word	0x00010870


	//   ....[91]....
        /*06b0*/ 	.word	0x000108d0


	//   ....[92]....
        /*06b4*/ 	.word	0x00010920


	//   ....[93]....
        /*06b8*/ 	.word	0x00010970


	//   ....[94]....
        /*06bc*/ 	.word	0x00010990


	//   ....[95]....
        /*06c0*/ 	.word	0x000109d0


	//   ....[96]....
        /*06c4*/ 	.word	0x00011180


	//   ....[97]....
        /*06c8*/ 	.word	0x000111c0


	//   ....[98]....
        /*06cc*/ 	.word	0x000111d0


	//   ....[99]....
        /*06d0*/ 	.word	0x00011230


	//   ....[100]....
        /*06d4*/ 	.word	0x00011240


	//   ....[101]....
        /*06d8*/ 	.word	0x000112a0


	//   ....[102]....
        /*06dc*/ 	.word	0x000112d0


	//   ....[103]....
        /*06e0*/ 	.word	0x00011310


	//   ....[104]....
        /*06e4*/ 	.word	0x00011340


	//   ....[105]....
        /*06e8*/ 	.word	0x00011380


	//   ....[106]....
        /*06ec*/ 	.word	0x000113b0


	//   ....[107]....
        /*06f0*/ 	.word	0x000113f0


	//   ....[108]....
        /*06f4*/ 	.word	0x00011660


	//   ....[109]....
        /*06f8*/ 	.word	0x00011680


	//   ....[110]....
        /*06fc*/ 	.word	0x00011690


	//   ....[111]....
        /*0700*/ 	.word	0x00011720


	//   ....[112]....
        /*0704*/ 	.word	0x00011730


	//   ....[113]....
        /*0708*/ 	.word	0x000117c0


	//   ....[114]....
        /*070c*/ 	.word	0x000117d0


	//   ....[115]....
        /*0710*/ 	.word	0x00011860


	//   ....[116]....
        /*0714*/ 	.word	0x00011870


	//   ....[117]....
        /*0718*/ 	.word	0x00011900


	//   ....[118]....
        /*071c*/ 	.word	0x00011910


	//   ....[119]....
        /*0720*/ 	.word	0x00011920


	//   ....[120]....
        /*0724*/ 	.word	0x00011ee0


	//   ....[121]....
        /*0728*/ 	.word	0x00011f20


	//   ....[122]....
        /*072c*/ 	.word	0x00011f60


	//   ....[123]....
        /*0730*/ 	.word	0x00011f90


	//   ....[124]....
        /*0734*/ 	.word	0x00012020


	//   ....[125]....
        /*0738*/ 	.word	0x00012050


	//   ....[126]....
        /*073c*/ 	.word	0x000120c0


	//   ....[127]....
        /*0740*/ 	.word	0x000120f0


	//   ....[128]....
        /*0744*/ 	.word	0x00012160


	//   ....[129]....
        /*0748*/ 	.word	0x00012190


	//   ....[130]....
        /*074c*/ 	.word	0x000121c0


	//   ....[131]....
        /*0750*/ 	.word	0x00012210


	//   ....[132]....
        /*0754*/ 	.word	0x00012650


	//   ....[133]....
        /*0758*/ 	.word	0x00012660


	//   ....[134]....
        /*075c*/ 	.word	0x000126a0


	//   ....[135]....
        /*0760*/ 	.word	0x000126e0


	//   ....[136]....
        /*0764*/ 	.word	0x00012710


	//   ....[137]....
        /*0768*/ 	.word	0x00012740


	//   ....[138]....
        /*076c*/ 	.word	0x00012770


	//   ....[139]....
        /*0770*/ 	.word	0x000127a0


	//   ....[140]....
        /*0774*/ 	.word	0x00012950


	//   ....[141]....
        /*0778*/ 	.word	0x00012980


	//   ....[142]....
        /*077c*/ 	.word	0x000129b0


	//   ....[143]....
        /*0780*/ 	.word	0x000129e0


	//   ....[144]....
        /*0784*/ 	.word	0x00012a10


	//   ....[145]....
        /*0788*/ 	.word	0x00012a40


	//   ....[146]....
        /*078c*/ 	.word	0x00012b00


	//   ....[147]....
        /*0790*/ 	.word	0x00012b20


	//   ....[148]....
        /*0794*/ 	.word	0x00012b40


	//   ....[149]....
        /*0798*/ 	.word	0x00012ba0


	//   ....[150]....
        /*079c*/ 	.word	0x000135c0


	//   ....[151]....
        /*07a0*/ 	.word	0x00013b80


	//   ....[152]....
        /*07a4*/ 	.word	0x00013c70


	//   ....[153]....
        /*07a8*/ 	.word	0x00013d10


	//   ....[154]....
        /*07ac*/ 	.word	0x00013d70


	//   ....[155]....
        /*07b0*/ 	.word	0x00013e80


	//   ....[156]....
        /*07b4*/ 	.word	0x00013ef0


	//   ....[157]....
        /*07b8*/ 	.word	0x00014000


	//   ....[158]....
        /*07bc*/ 	.word	0x00014070


	//   ....[159]....
        /*07c0*/ 	.word	0x00014180


	//   ....[160]....
        /*07c4*/ 	.word	0x000141f0


	//   ....[161]....
        /*07c8*/ 	.word	0x00014300


	//   ....[162]....
        /*07cc*/ 	.word	0x00014370


	//   ....[163]....
        /*07d0*/ 	.word	0x00014410


	//   ....[164]....
        /*07d4*/ 	.word	0x00014520


	//   ....[165]....
        /*07d8*/ 	.word	0x00014590


	//   ....[166]....
        /*07dc*/ 	.word	0x00014610


	//   ....[167]....
        /*07e0*/ 	.word	0x000146e0


	//   ....[168]....
        /*07e4*/ 	.word	0x00014760


	//   ....[169]....
        /*07e8*/ 	.word	0x00014840


	//   ....[170]....
        /*07ec*/ 	.word	0x000148c0


	//   ....[171]....
        /*07f0*/ 	.word	0x000149a0


	//   ....[172]....
        /*07f4*/ 	.word	0x00014a20


	//   ....[173]....
        /*07f8*/ 	.word	0x00014b00


	//   ....[174]....
        /*07fc*/ 	.word	0x00014b80


	//   ....[175]....
        /*0800*/ 	.word	0x00014c60


	//   ....[176]....
        /*0804*/ 	.word	0x00014ce0


	//   ....[177]....
        /*0808*/ 	.word	0x00014db0


	//   ....[178]....
        /*080c*/ 	.word	0x00014e30


	//   ....[179]....
        /*0810*/ 	.word	0x00014ef0


	//   ....[180]....
        /*0814*/ 	.word	0x00015020


	//   ....[181]....
        /*0818*/ 	.word	0x000150f0


	//   ....[182]....
        /*081c*/ 	.word	0x00015160


	//   ....[183]....
        /*0820*/ 	.word	0x00015230


	//   ....[184]....
        /*0824*/ 	.word	0x00015290


	//   ....[185]....
        /*0828*/ 	.word	0x00015360


	//   ....[186]....
        /*082c*/ 	.word	0x000153c0


	//   ....[187]....
        /*0830*/ 	.word	0x00015490


	//   ....[188]....
        /*0834*/ 	.word	0x000154f0


	//   ....[189]....
        /*0838*/ 	.word	0x000155c0


	//   ....[190]....
        /*083c*/ 	.word	0x00015620


	//   ....[191]....
        /*0840*/ 	.word	0x00015700


	//   ....[192]....
        /*0844*/ 	.word	0x000157f0


	//   ....[193]....
        /*0848*/ 	.word	0x00015890


	//   ....[194]....
        /*084c*/ 	.word	0x000158f0


	//   ....[195]....
        /*0850*/ 	.word	0x000159f0


	//   ....[196]....
        /*0854*/ 	.word	0x00015a50


	//   ....[197]....
        /*0858*/ 	.word	0x00015b50


	//   ....[198]....
        /*085c*/ 	.word	0x00015bb0


	//   ....[199]....
        /*0860*/ 	.word	0x00015cb0


	//   ....[200]....
        /*0864*/ 	.word	0x00015d10


	//   ....[201]....
        /*0868*/ 	.word	0x00015e10


	//   ....[202]....
        /*086c*/ 	.word	0x00015e70


	//   ....[203]....
        /*0870*/ 	.word	0x00015f40


	//   ....[204]....
        /*0874*/ 	.word	0x00016080


	//   ....[205]....
        /*0878*/ 	.word	0x00016120


	//   ....[206]....
        /*087c*/ 	.word	0x00016200


	//   ....[207]....
        /*0880*/ 	.word	0x000162d0


	//   ....[208]....
        /*0884*/ 	.word	0x00016330


	//   ....[209]....
        /*0888*/ 	.word	0x00016420


	//   ....[210]....
        /*088c*/ 	.word	0x00016480


	//   ....[211]....
        /*0890*/ 	.word	0x00016570


	//   ....[212]....
        /*0894*/ 	.word	0x000165d0


	//   ....[213]....
        /*0898*/ 	.word	0x000166c0


	//   ....[214]....
        /*089c*/ 	.word	0x00016720


	//   ....[215]....
        /*08a0*/ 	.word	0x00016800


	//   ....[216]....
        /*08a4*/ 	.word	0x00016890


	//   ....[217]....
        /*08a8*/ 	.word	0x00016930


	//   ....[218]....
        /*08ac*/ 	.word	0x00016aa0


	//   ....[219]....
        /*08b0*/ 	.word	0x00016b10


	//   ....[220]....
        /*08b4*/ 	.word	0x00016b90


	//   ....[221]....
        /*08b8*/ 	.word	0x00016c00


	//   ....[222]....
        /*08bc*/ 	.word	0x00016c70


	//   ....[223]....
        /*08c0*/ 	.word	0x00016cf0


	//   ....[224]....
        /*08c4*/ 	.word	0x00016d70


	//   ....[225]....
        /*08c8*/ 	.word	0x00016e00


	//   ....[226]....
        /*08cc*/ 	.word	0x00016e70


	//   ....[227]....
        /*08d0*/ 	.word	0x00016ee0


	//   ....[228]....
        /*08d4*/ 	.word	0x00016f50


	//   ....[229]....
        /*08d8*/ 	.word	0x00016fd0


	//   ....[230]....
        /*08dc*/ 	.word	0x00017040


	//   ....[231]....
        /*08e0*/ 	.word	0x000170d0


	//   ....[232]....
        /*08e4*/ 	.word	0x00017130


	//   ....[233]....
        /*08e8*/ 	.word	0x000171c0


	//   ....[234]....
        /*08ec*/ 	.word	0x000172f0


	//----- nvinfo : EIATTR_REG_RECONFIG
	.align		4
.L_291:
        /*08f0*/ 	.byte	0x01, 0x54
	.zero		2


	//----- nvinfo : EIATTR_SYSCALL_OFFSETS
	.align		4
        /*08f4*/ 	.byte	0x04, 0x46
        /*08f6*/ 	.short	(.L_293 - .L_292)


	//   ....[0]....
.L_292:
        /*08f8*/ 	.word	0x00001f40


	//   ....[1]....
        /*08fc*/ 	.word	0x0000f0a0


	//   ....[2]....
        /*0900*/ 	.word	0x0000f1f0


	//   ....[3]....
        /*0904*/ 	.word	0x0000f2e0


	//   ....[4]....
        /*0908*/ 	.word	0x000101b0


	//----- nvinfo : EIATTR_MBARRIER_INSTR_OFFSETS
	.align		4
.L_293:
        /*090c*/ 	.byte	0x04, 0x39
        /*090e*/ 	.short	(.L_295 - .L_294)


	//   ....[0]....
.L_294:
        /*0910*/ 	.word	0x00000180
        /*0914*/ 	.word	0x000000ff
        /*0918*/ 	.word	0x00030800
        /*091c*/ 	.short	0x0100
        /*091e*/ 	.byte	0x08
	.zero		1


	//   ....[1]....
        /*0920*/ 	.word	0x00000190
        /*0924*/ 	.word	0x000000ff
        /*0928*/ 	.word	0x00030820
        /*092c*/ 	.short	0x0100
        /*092e*/ 	.byte	0x08
	.zero		1


	//   ....[2]....
        /*0930*/ 	.word	0x00000280
        /*0934*/ 	.word	0x000000ff
        /*0938*/ 	.word	0x00030830
        /*093c*/ 	.short	0x0100
        /*093e*/ 	.byte	0x08
	.zero		1


	//   ....[3]....
        /*0940*/ 	.word	0x00000290
        /*0944*/ 	.word	0x000000ff
        /*0948*/ 	.word	0x00030840
        /*094c*/ 	.short	0x0100
        /*094e*/ 	.byte	0x08
	.zero		1


	//   ....[4]....
        /*0950*/ 	.word	0x000002a0
        /*0954*/ 	.word	0x000000ff
        /*0958*/ 	.word	0x00030838
        /*095c*/ 	.short	0x0100
        /*095e*/ 	.byte	0x08
	.zero		1


	//   ....[5]....
        /*0960*/ 	.word	0x000002b0
        /*0964*/ 	.word	0x000000ff
        /*0968*/ 	.word	0x00030848
        /*096c*/ 	.short	0x0100
        /*096e*/ 	.byte	0x08
	.zero		1


	//   ....[6]....
        /*0970*/ 	.word	0x000003e0
        /*0974*/ 	.word	0x000000ff
        /*0978*/ 	.word	0x00030850
        /*097c*/ 	.short	0x0100
        /*097e*/ 	.byte	0x08
	.zero		1


	//   ....[7]....
        /*0980*/ 	.word	0x000003f0
        /*0984*/ 	.word	0x000000ff
        /*0988*/ 	.word	0x00030860
        /*098c*/ 	.short	0x0100
        /*098e*/ 	.byte	0x08
	.zero		1


	//   ....[8]....
        /*0990*/ 	.word	0x00000400
        /*0994*/ 	.word	0x000000ff
        /*0998*/ 	.word	0x00030858
        /*099c*/ 	.short	0x0100
        /*099e*/ 	.byte	0x08
	.zero		1


	//   ....[9]....
        /*09a0*/ 	.word	0x00000410
        /*09a4*/ 	.word	0x000000ff
        /*09a8*/ 	.word	0x00030868
        /*09ac*/ 	.short	0x0100
        /*09ae*/ 	.byte	0x08
	.zero		1


	//   ....[10]....
        /*09b0*/ 	.word	0x00000500
        /*09b4*/ 	.word	0x000000ff
        /*09b8*/ 	.word	0x00030870
        /*09bc*/ 	.short	0x0100
        /*09be*/ 	.byte	0x06
	.zero		1


	//   ....[11]....
        /*09c0*/ 	.word	0x00000510
        /*09c4*/ 	.word	0x000000ff
        /*09c8*/ 	.word	0x00030880
        /*09cc*/ 	.short	0x0100
        /*09ce*/ 	.byte	0x06
	.zero		1


	//   ....[12]....
        /*09d0*/ 	.word	0x00000520
        /*09d4*/ 	.word	0x000000ff
        /*09d8*/ 	.word	0x00030878
        /*09dc*/ 	.short	0x0100
        /*09de*/ 	.byte	0x06
	.zero		1


	//   ....[13]....
        /*09e0*/ 	.word	0x00000530
        /*09e4*/ 	.word	0x000000ff
        /*09e8*/ 	.word	0x00030888
        /*09ec*/ 	.short	0x0100
        /*09ee*/ 	.byte	0x06
	.zero		1


	//   ....[14]....
        /*09f0*/ 	.word	0x00000660
        /*09f4*/ 	.word	0x000000ff
        /*09f8*/ 	.word	0x00030890
        /*09fc*/ 	.short	0x0100
        /*09fe*/ 	.byte	0x08
	.zero		1


	//   ....[15]....
        /*0a00*/ 	.word	0x00000670
        /*0a04*/ 	.word	0x000000ff
        /*0a08*/ 	.word	0x000308a0
        /*0a0c*/ 	.short	0x0100
        /*0a0e*/ 	.byte	0x08
	.zero		1


	//   ....[16]....
        /*0a10*/ 	.word	0x00000680
        /*0a14*/ 	.word	0x000000ff
        /*0a18*/ 	.word	0x00030898
        /*0a1c*/ 	.short	0x0100
        /*0a1e*/ 	.byte	0x08
	.zero		1


	//   ....[17]....
        /*0a20*/ 	.word	0x00000690
        /*0a24*/ 	.word	0x000000ff
        /*0a28*/ 	.word	0x000308a8
        /*0a2c*/ 	.short	0x0100
        /*0a2e*/ 	.byte	0x08
	.zero		1


	//   ....[18]....
        /*0a30*/ 	.word	0x000007d0
        /*0a34*/ 	.word	0x000000ff
        /*0a38*/ 	.word	0x000308b0
        /*0a3c*/ 	.short	0x0100
        /*0a3e*/ 	.byte	0x08
	.zero		1


	//   ....[19]....
        /*0a40*/ 	.word	0x000007e0
        /*0a44*/ 	.word	0x000000ff
        /*0a48*/ 	.word	0x000308c0
        /*0a4c*/ 	.short	0x0100
        /*0a4e*/ 	.byte	0x08
	.zero		1


	//   ....[20]....
        /*0a50*/ 	.word	0x000007f0
        /*0a54*/ 	.word	0x000000ff
        /*0a58*/ 	.word	0x000308b8
        /*0a5c*/ 	.short	0x0100
        /*0a5e*/ 	.byte	0x08
	.zero		1


	//   ....[21]....
        /*0a60*/ 	.word	0x00000800
        /*0a64*/ 	.word	0x000000ff
        /*0a68*/ 	.word	0x000308c8
        /*0a6c*/ 	.short	0x0100
        /*0a6e*/ 	.byte	0x08
	.zero		1


	//   ....[22]....
        /*0a70*/ 	.word	0x00001fc0
        /*0a74*/ 	.word	0x000000ff
        /*0a78*/ 	.word	0x00030800
        /*0a7c*/ 	.short	0x010a
        /*0a7e*/ 	.byte	0x28
	.zero		1


	//   ....[23]....
        /*0a80*/ 	.word	0x00002070
        /*0a84*/ 	.word	0x00000000
        /*0a88*/ 	.word	0x00030830
        /*0a8c*/ 	.short	0x010a
        /*0a8e*/ 	.byte	0x3f
	.zero		1


	//   ....[24]....
        /*0a90*/ 	.word	0x000020b0
        /*0a94*/ 	.word	0x00000000
        /*0a98*/ 	.word	0x00030830
        /*0a9c*/ 	.short	0x010a
        /*0a9e*/ 	.byte	0x3f
	.zero		1


	//   ....[25]....
        /*0aa0*/ 	.word	0x00002a50
        /*0aa4*/ 	.word	0x000000ff
        /*0aa8*/ 	.word	0x00000000
        /*0aac*/ 	.short	0x0101
        /*0aae*/ 	.byte	0x05
	.zero		1


	//   ....[26]....
        /*0ab0*/ 	.word	0x00004210
        /*0ab4*/ 	.word	0x000000ff
        /*0ab8*/ 	.word	0x00030830
        /*0abc*/ 	.short	0x010a
        /*0abe*/ 	.byte	0x07
	.zero		1


	//   ....[27]....
        /*0ac0*/ 	.word	0x00004250
        /*0ac4*/ 	.word	0x000000ff
        /*0ac8*/ 	.word	0x00030830
        /*0acc*/ 	.short	0x010a
        /*0ace*/ 	.byte	0x07
	.zero		1


	//   ....[28]....
        /*0ad0*/ 	.word	0x00004d90
        /*0ad4*/ 	.word	0x000000ff
        /*0ad8*/ 	.word	0x00030850
        /*0adc*/ 	.short	0x010a
        /*0ade*/ 	.byte	0x0a
	.zero		1


	//   ....[29]....
        /*0ae0*/ 	.word	0x00004dd0
        /*0ae4*/ 	.word	0x000000ff
        /*0ae8*/ 	.word	0x00030850
        /*0aec*/ 	.short	0x010a
        /*0aee*/ 	.byte	0x0a
	.zero		1


	//   ....[30]....
        /*0af0*/ 	.word	0x00005130
        /*0af4*/ 	.word	0x000000ff
        /*0af8*/ 	.word	0x00000000
        /*0afc*/ 	.short	0x0101
        /*0afe*/ 	.byte	0x07
	.zero		1


	//   ....[31]....
        /*0b00*/ 	.word	0x000066b0
        /*0b04*/ 	.word	0x000000ff
        /*0b08*/ 	.word	0x00000000
        /*0b0c*/ 	.short	0x0101
        /*0b0e*/ 	.byte	0x0a
	.zero		1


	//   ....[32]....
        /*0b10*/ 	.word	0x000068a0
        /*0b14*/ 	.word	0x000000ff
        /*0b18*/ 	.word	0x00030830
        /*0b1c*/ 	.short	0x010a
        /*0b1e*/ 	.byte	0x07
	.zero		1


	//   ....[33]....
        /*0b20*/ 	.word	0x000068e0
        /*0b24*/ 	.word	0x000000ff
        /*0b28*/ 	.word	0x00030830
        /*0b2c*/ 	.short	0x010a
        /*0b2e*/ 	.byte	0x07
	.zero		1


	//   ....[34]....
        /*0b30*/ 	.word	0x00007420
        /*0b34*/ 	.word	0x000000ff
        /*0b38*/ 	.word	0x00030850
        /*0b3c*/ 	.short	0x010a
        /*0b3e*/ 	.byte	0x0f
	.zero		1


	//   ....[35]....
        /*0b40*/ 	.word	0x00007460
        /*0b44*/ 	.word	0x000000ff
        /*0b48*/ 	.word	0x00030850
        /*0b4c*/ 	.short	0x010a
        /*0b4e*/ 	.byte	0x0f
	.zero		1


	//   ....[36]....
        /*0b50*/ 	.word	0x00007850
        /*0b54*/ 	.word	0x000000ff
        /*0b58*/ 	.word	0x00000000
        /*0b5c*/ 	.short	0x0101
        /*0b5e*/ 	.byte	0x05
	.zero		1


	//   ....[37]....
        /*0b60*/ 	.word	0x000085d0
        /*0b64*/ 	.word	0x000000ff
        /*0b68*/ 	.word	0x00000000
        /*0b6c*/ 	.short	0x0101
        /*0b6e*/ 	.byte	0x0f
	.zero		1


	//   ....[38]....
        /*0b70*/ 	.word	0x00008cf0
        /*0b74*/ 	.word	0x000000ff
        /*0b78*/ 	.word	0x00030850
        /*0b7c*/ 	.short	0x010a
        /*0b7e*/ 	.byte	0x05
	.zero		1


	//   ....[39]....
        /*0b80*/ 	.word	0x00008d30
        /*0b84*/ 	.word	0x000000ff
        /*0b88*/ 	.word	0x00030850
        /*0b8c*/ 	.short	0x010a
        /*0b8e*/ 	.byte	0x05
	.zero		1


	//   ....[40]....
        /*0b90*/ 	.word	0x000094d0
        /*0b94*/ 	.word	0x000000ff
        /*0b98*/ 	.word	0x00000000
        /*0b9c*/ 	.short	0x0101
        /*0b9e*/ 	.byte	0x04
	.zero		1


	//   ....[41]....
        /*0ba0*/ 	.word	0x0000b010
        /*0ba4*/ 	.word	0x000000ff
        /*0ba8*/ 	.word	0x00000000
        /*0bac*/ 	.short	0x0101
        /*0bae*/ 	.byte	0x08
	.zero		1


	//   ....[42]....
        /*0bb0*/ 	.word	0x0000b6b0
        /*0bb4*/ 	.word	0x000000ff
        /*0bb8*/ 	.word	0x00000000
        /*0bbc*/ 	.short	0x0101
        /*0bbe*/ 	.byte	0x08
	.zero		1


	//   ....[43]....
        /*0bc0*/ 	.word	0x0000f860
        /*0bc4*/ 	.word	0x00000007
        /*0bc8*/ 	.word	0x00030840
        /*0bcc*/ 	.short	0x010a
        /*0bce*/ 	.byte	0x3f
	.zero		1


	//   ....[44]....
        /*0bd0*/ 	.word	0x0000fee0
        /*0bd4*/ 	.word	0x00000007
        /*0bd8*/ 	.word	0x00030830
        /*0bdc*/ 	.short	0x0107
        /*0bde*/ 	.byte	0x3f
	.zero		1


	//   ....[45]....
        /*0be0*/ 	.word	0x0000ffb0
        /*0be4*/ 	.word	0x00000007
        /*0be8*/ 	.word	0x00030830
        /*0bec*/ 	.short	0x0101
        /*0bee*/ 	.byte	0x3f
	.zero		1


	//   ....[46]....
        /*0bf0*/ 	.word	0x00010ae0
        /*0bf4*/ 	.word	0x00000016
        /*0bf8*/ 	.word	0x00030800
        /*0bfc*/ 	.short	0x0107
        /*0bfe*/ 	.byte	0x3f
	.zero		1


	//   ....[47]....
        /*0c00*/ 	.word	0x00010c00
        /*0c04*/ 	.word	0x00000016
        /*0c08*/ 	.word	0x00030800
        /*0c0c*/ 	.short	0x0101
        /*0c0e*/ 	.byte	0x3f
	.zero		1


	//   ....[48]....
        /*0c10*/ 	.word	0x00010c20
        /*0c14*/ 	.word	0x00000016
        /*0c18*/ 	.word	0x00030820
        /*0c1c*/ 	.short	0x010a
        /*0c1e*/ 	.byte	0x3f
	.zero		1


	//   ....[49]....
        /*0c20*/ 	.word	0x00010fe0
        /*0c24*/ 	.word	0x00000006
        /*0c28*/ 	.word	0x00030840
        /*0c2c*/ 	.short	0x010a
        /*0c2e*/ 	.byte	0x3f
	.zero		1


	//   ....[50]....
        /*0c30*/ 	.word	0x000114a0
        /*0c34*/ 	.word	0x00000006
        /*0c38*/ 	.word	0x00030830
        /*0c3c*/ 	.short	0x0107
        /*0c3e*/ 	.byte	0x3f
	.zero		1


	//   ....[51]....
        /*0c40*/ 	.word	0x00011550
        /*0c44*/ 	.word	0x00000006
        /*0c48*/ 	.word	0x00030830
        /*0c4c*/ 	.short	0x0101
        /*0c4e*/ 	.byte	0x3f
	.zero		1


	//   ....[52]....
        /*0c50*/ 	.word	0x000115c0
        /*0c54*/ 	.word	0x00000006
        /*0c58*/ 	.word	0x00030860
        /*0c5c*/ 	.short	0x010a
        /*0c5e*/ 	.byte	0x3f
	.zero		1


	//   ....[53]....
        /*0c60*/ 	.word	0x00011b10
        /*0c64*/ 	.word	0x00000006
        /*0c68*/ 	.word	0x00030850
        /*0c6c*/ 	.short	0x0107
        /*0c6e*/ 	.byte	0x3f
	.zero		1


	//   ....[54]....
        /*0c70*/ 	.word	0x00011c30
        /*0c74*/ 	.word	0x00000006
        /*0c78*/ 	.word	0x00030850
        /*0c7c*/ 	.short	0x0101
        /*0c7e*/ 	.byte	0x3f
	.zero		1


	//   ....[55]....
        /*0c80*/ 	.word	0x00011e40
        /*0c84*/ 	.word	0x00000000
        /*0c88*/ 	.word	0x00030860
        /*0c8c*/ 	.short	0x010a
        /*0c8e*/ 	.byte	0x3f
	.zero		1


	//   ....[56]....
        /*0c90*/ 	.word	0x00012340
        /*0c94*/ 	.word	0x00000000
        /*0c98*/ 	.word	0x00030850
        /*0c9c*/ 	.short	0x0107
        /*0c9e*/ 	.byte	0x3f
	.zero		1


	//   ....[57]....
        /*0ca0*/ 	.word	0x000123f0
        /*0ca4*/ 	.word	0x00000000
        /*0ca8*/ 	.word	0x00030850
        /*0cac*/ 	.short	0x0101
        /*0cae*/ 	.byte	0x3f
	.zero		1


	//   ....[58]....
        /*0cb0*/ 	.word	0x00013540
        /*0cb4*/ 	.word	0x00000004
        /*0cb8*/ 	.word	0x00030820
        /*0cbc*/ 	.short	0x010a
        /*0cbe*/ 	.byte	0x3f
	.zero		1


	//   ....[59]....
        /*0cc0*/ 	.word	0x000136e0
        /*0cc4*/ 	.word	0x00000005
        /*0cc8*/ 	.word	0x00030840
        /*0ccc*/ 	.short	0x010a
        /*0cce*/ 	.byte	0x3f
	.zero		1


	//   ....[60]....
        /*0cd0*/ 	.word	0x00013780
        /*0cd4*/ 	.word	0x0000001b
        /*0cd8*/ 	.word	0x00030840
        /*0cdc*/ 	.short	0x010a
        /*0cde*/ 	.byte	0x3f
	.zero		1


	//   ....[61]....
        /*0ce0*/ 	.word	0x000137c0
        /*0ce4*/ 	.word	0x00000005
        /*0ce8*/ 	.word	0x00030860
        /*0cec*/ 	.short	0x010a
        /*0cee*/ 	.byte	0x3f
	.zero		1


	//   ....[62]....
        /*0cf0*/ 	.word	0x00013800
        /*0cf4*/ 	.word	0x0000001b
        /*0cf8*/ 	.word	0x00030860
        /*0cfc*/ 	.short	0x010a
        /*0cfe*/ 	.byte	0x3f
	.zero		1


	//   ....[63]....
        /*0d00*/ 	.word	0x00013870
        /*0d04*/ 	.word	0x00000003
        /*0d08*/ 	.word	0x00030800
        /*0d0c*/ 	.short	0x010a
        /*0d0e*/ 	.byte	0x3f
	.zero		1


	//   ....[64]....
        /*0d10*/ 	.word	0x000138c0
        /*0d14*/ 	.word	0x00000000
        /*0d18*/ 	.word	0x00030830
        /*0d1c*/ 	.short	0x010a
        /*0d1e*/ 	.byte	0x3f
	.zero		1


	//   ....[65]....
        /*0d20*/ 	.word	0x00013920
        /*0d24*/ 	.word	0x00000004
        /*0d28*/ 	.word	0x00030830
        /*0d2c*/ 	.short	0x010a
        /*0d2e*/ 	.byte	0x3f
	.zero		1


	//   ....[66]....
        /*0d30*/ 	.word	0x00013980
        /*0d34*/ 	.word	0x00000002
        /*0d38*/ 	.word	0x00030850
        /*0d3c*/ 	.short	0x010a
        /*0d3e*/ 	.byte	0x3f
	.zero		1


	//   ....[67]....
        /*0d40*/ 	.word	0x000139e0
        /*0d44*/ 	.word	0x00000004
        /*0d48*/ 	.word	0x00030830
        /*0d4c*/ 	.short	0x010a
        /*0d4e*/ 	.byte	0x3f
	.zero		1


	//   ....[68]....
        /*0d50*/ 	.word	0x00013a40
        /*0d54*/ 	.word	0x00000002
        /*0d58*/ 	.word	0x00030850
        /*0d5c*/ 	.short	0x010a
        /*0d5e*/ 	.byte	0x3f
	.zero		1


	//   ....[69]....
        /*0d60*/ 	.word	0x00013aa0
        /*0d64*/ 	.word	0x00000007
        /*0d68*/ 	.word	0x00030850
        /*0d6c*/ 	.short	0x010a
        /*0d6e*/ 	.byte	0x3f
	.zero		1


	//   ....[70]....
        /*0d70*/ 	.word	0x00013bc0
        /*0d74*/ 	.word	0x00000007
        /*0d78*/ 	.word	0x00030840
        /*0d7c*/ 	.short	0x010a
        /*0d7e*/ 	.byte	0x3f
	.zero		1


	//   ....[71]....
        /*0d80*/ 	.word	0x00014f20
        /*0d84*/ 	.word	0x00000016
        /*0d88*/ 	.word	0x00030820
        /*0d8c*/ 	.short	0x010a
        /*0d8e*/ 	.byte	0x3f
	.zero		1


	//   ....[72]....
        /*0d90*/ 	.word	0x00014f70
        /*0d94*/ 	.word	0x00000006
        /*0d98*/ 	.word	0x00030840
        /*0d9c*/ 	.short	0x010a
        /*0d9e*/ 	.byte	0x3f
	.zero		1


	//   ....[73]....
        /*0da0*/ 	.word	0x00015740
        /*0da4*/ 	.word	0x00000006
        /*0da8*/ 	.word	0x00030860
        /*0dac*/ 	.short	0x010a
        /*0dae*/ 	.byte	0x3f
	.zero		1


	//   ....[74]....
        /*0db0*/ 	.word	0x00015fd0
        /*0db4*/ 	.word	0x00000000
        /*0db8*/ 	.word	0x00030860
        /*0dbc*/ 	.short	0x010a
        /*0dbe*/ 	.byte	0x3f
	.zero		1


	//   ....[75]....
        /*0dc0*/ 	.word	0x00017210
        /*0dc4*/ 	.word	0x00000004
        /*0dc8*/ 	.word	0x00030820
        /*0dcc*/ 	.short	0x010a
        /*0dce*/ 	.byte	0x3f
	.zero		1


	//   ....[76]....
        /*0dd0*/ 	.word	0x000173b0
        /*0dd4*/ 	.word	0x00000005
        /*0dd8*/ 	.word	0x00030840
        /*0ddc*/ 	.short	0x010a
        /*0dde*/ 	.byte	0x3f
	.zero		1


	//   ....[77]....
        /*0de0*/ 	.word	0x00017400
        /*0de4*/ 	.word	0x0000001b
        /*0de8*/ 	.word	0x00030840
        /*0dec*/ 	.short	0x010a
        /*0dee*/ 	.byte	0x3f
	.zero		1


	//   ....[78]....
        /*0df0*/ 	.word	0x00017450
        /*0df4*/ 	.word	0x00000005
        /*0df8*/ 	.word	0x00030860
        /*0dfc*/ 	.short	0x010a
        /*0dfe*/ 	.byte	0x3f
	.zero		1


	//----- nvinfo : EIATTR_NUM_MBARRIERS
	.align		4
.L_295:
        /*0e00*/ 	.byte	0x03, 0x38
        /*0e02*/ 	.short	0x0016


	//----- nvinfo : EIATTR_EXIT_INSTR_OFFSETS
	.align		4
        /*0e04*/ 	.byte	0x04, 0x1c
        /*0e06*/ 	.short	(.L_297 - .L_296)


	//   ....[0]....
.L_296:
        /*0e08*/ 	.word	0x00000990


	//   ....[1]....
        /*0e0c*/ 	.word	0x0000d4c0


	//   ....[2]....
        /*0e10*/ 	.word	0x00013850


	//----- nvinfo : EIATTR_MAX_THREADS
	.align		4
.L_297:
        /*0e14*/ 	.byte	0x04, 0x05
        /*0e16*/ 	.short	(.L_299 - .L_298)
.L_298:
        /*0e18*/ 	.word	0x00000180
        /*0e1c*/ 	.word	0x00000001
        /*0e20*/ 	.word	0x00000001


	//----- nvinfo : EIATTR_CRS_STACK_SIZE
	.align		4
.L_299:
        /*0e24*/ 	.byte	0x04, 0x1e
        /*0e26*/ 	.short	(.L_301 - .L_300)
.L_300:
        /*0e28*/ 	.word	0x00000000


	//----- nvinfo : EIATTR_CBANK_PARAM_SIZE
	.align		4
.L_301:
        /*0e2c*/ 	.byte	0x03, 0x19
        /*0e2e*/ 	.short	0x0af0


	//----- nvinfo : EIATTR_PARAM_CBANK
	.align		4
        /*0e30*/ 	.byte	0x04, 0x0a
        /*0e32*/ 	.short	(.L_303 - .L_302)
	.align		4
.L_302:
        /*0e34*/ 	.word	index@(.nv.constant0._ZN7cutlass13device_kernelIN5flash11enable_sm90INS1_16FlashAttnFwdSm90INS1_25CollectiveMainloopFwdSm90ILi2EN4cute5tupleIJNS5_1CILi1EEES8_S8_EEENS6_IJNS7_ILi128EEENS7_ILi96EEENS7_ILi192EEEEEELi192ENS_6half_tEfNS_4arch4Sm90ELb1ELb0ELb0ELb1ELb1ELb0ELb0ELb1ELb1ELb1ELb1ELb0EEENS1_21CollectiveEpilogueFwdINS6_IJSA_SC_SB_EEES9_SE_SG_Li256ELb1ELb1ELb1ELb0EEENS1_36VarlenDynamicPersistentTileSchedulerILi128ELi96ELi256ELi128ELb1ELb1ELb1ELb1ELb1ELb1EEEEEEEEEvNT_6ParamsE)
        /*0e38*/ 	.short	0x0210
        /*0e3a*/ 	.short	0x0af0


	//----- nvinfo : EIATTR_SW_WAR
	.align		4
.L_303:
        /*0e3c*/ 	.byte	0x04, 0x36
        /*0e3e*/ 	.short	(.L_305 - .L_304)
.L_304:
        /*0e40*/ 	.word	0x00000008
.L_305:


//--------------------- .nv.info._ZN7cutlass13device_kernelIN5flash11enable_sm90INS1_16FlashAttnFwdSm90INS1_25CollectiveMainloopFwdSm90ILi2EN4cute5tupleIJNS5_1CILi1EEES8_S8_EEENS6_IJNS7_ILi128EEENS7_ILi96EEENS7_ILi192EEEEEELi192ENS_6half_tEfNS_4arch4Sm90ELb1ELb0ELb0ELb1ELb1ELb1ELb0ELb1ELb1ELb1ELb1ELb0EEENS1_21CollectiveEpilogueFwdINS6_IJSA_SC_SB_EEES9_SE_SG_Li256ELb1ELb1ELb1ELb0EEENS1_36VarlenDynamicPersistentTileSchedulerILi128ELi96ELi256ELi128ELb1ELb1ELb1ELb1ELb1ELb1EEEEEEEEEvNT_6ParamsE --------------------------
	.section	.nv.info._ZN7cutlass13device_kernelIN5flash11enable_sm90INS1_16FlashAttnFwdSm90INS1_25CollectiveMainloopFwdSm90ILi2EN4cute5tupleIJNS5_1CILi1EEES8_S8_EEENS6_IJNS7_ILi128EEENS7_ILi96EEENS7_ILi192EEEEEELi192ENS_6half_tEfNS_4arch4Sm90ELb1ELb0ELb0ELb1ELb1ELb1ELb0ELb1ELb1ELb1ELb1ELb0EEENS1_21CollectiveEpilogueFwdINS6_IJSA_SC_SB_EEES9_SE_SG_Li256ELb1ELb1ELb1ELb0EEENS1_36VarlenDynamicPersistentTileSchedulerILi128ELi96ELi256ELi128ELb1ELb1ELb1ELb1ELb1ELb1EEEEEEEEEvNT_6ParamsE,"",@"SHT_CUDA_INFO"
	.sectionflags	@""
	.align	4


	//----- nvinfo : EIATTR_CUDA_API_VERSION
	.align		4
        /*0000*/ 	.byte	0x04, 0x37
        /*0002*/ 	.short	(.L_307 - .L_306)
.L_306:
        /*0004*/ 	.word	0x00000082


	//----- nvinfo : EIATTR_KPARAM_INFO
	.align		4
.L_307:
        /*0008*/ 	.byte	0x04, 0x17
        /*000a*/ 	.short	(.L_309 - .L_308)
.L_308:
        /*000c*/ 	.word	0x00000000
        /*0010*/ 	.short	0x0000
        /*0012*/ 	.short	0x0070
        /*0014*/ 	.byte	0x00, 0xf0, 0x01, 0x2a


	//----- nvinfo : EIATTR_SPARSE_MMA_MASK
	.align		4
.L_309:
        /*0018*/ 	.byte	0x03, 0x50
        /*001a*/ 	.short	0x0000


	//----- nvinfo : EIATTR_MAXREG_COUNT
	.align		4
        /*001c*/ 	.byte	0x03, 0x1b
        /*001e*/ 	.short	0x00a8


	//----- nvinfo : EIATTR_NUM_BARRIERS
	.align		4
        /*0020*/ 	.byte	0x02, 0x4c
        /*0022*/ 	.byte	0x10
	.zero		1


	//----- nvinfo : EIATTR_EXTERNS
	.align		4
        /*0024*/ 	.byte	0x04, 0x0f
        /*0026*/ 	.short	(.L_311 - .L_310)


	//   ....[0]....
	.align		4
.L_310:
        /*0028*/ 	.word	index@(__assertfail)


	//----- nvinfo : EIATTR_ANNOTATIONS
	.align		4
.L_311:
        /*002c*/ 	.byte	0x04, 0x55
        /*002e*/ 	.short	(.L_313 - .L_312)


	//   ....[0]....
.L_312:
        /* <DEDUP_REMOVED lines=42> */


	//----- nvinfo : EIATTR_MERCURY_ISA_VERSION
	.align		4
.L_313:
        /*02c0*/ 	.byte	0x03, 0x5f
        /*02c2*/ 	.short	0x0101


	//----- nvinfo : EIATTR_UNUSED_LOAD_BYTE_OFFSET
	.align		4
        /*02c4*/ 	.byte	0x04, 0x44
        /*02c6*/ 	.short	(.L_315 - .L_314)


	//   ....[0]....
.L_314:
        /*02c8*/ 	.word	0x00000a20
        /*02cc*/ 	.word	0x0000fff0


	//   ....[1]....
        /*02d0*/ 	.word	0x0001aa70
        /*02d4*/ 	.word	0x0000fff0


	//----- nvinfo : EIATTR_INT_WARP_WIDE_INSTR_OFFSETS
	.align		4
.L_315:
        /*02d8*/ 	.byte	0x04, 0x31
        /*02da*/ 	.short	(.L_317 - .L_316)


	//   ....[0]....
.L_316:
        /*02dc*/ 	.word	0x00000130


	//   ....[1]....
        /*02e0*/ 	.word	0x00000170


	//   ....[2]....
        /*02e4*/ 	.word	0x000001e0


	//   ....[3]....
        /*02e8*/ 	.word	0x00021c30


	//   ....[4]....
        /*02ec*/ 	.word	0x00021cd0


	//   ....[5]....
        /*02f0*/ 	.word	0x00024b90


	//   ....[6]....
        /*02f4*/ 	.word	0x00024c30


	//----- nvinfo : EIATTR_COOP_GROUP_MASK_REGIDS
	.align		4
.L_317:
        /*02f8*/ 	.byte	0x04, 0x29
        /*02fa*/ 	.short	(.L_319 - .L_318)


	//   ....[0]....
.L_318:
        /*02fc*/ 	.word	0xffffffff


	//   ....[1]....
        /*0300*/ 	.word	0xffffffff


	//   ....[2]....
        /*0304*/ 	.word	0xffffffff


	//   ....[3]....
        /*0308*/ 	.word	0xffffffff


	//   ....[4]....
        /*030c*/ 	.word	0xffffffff


	//   ....[5]....
        /*0310*/ 	.word	0xffffffff


	//   ....[6]....
        /*0314*/ 	.word	0xffffffff


	//   ....[7]....
        /*0318*/ 	.word	0xffffffff


	//   ....[8]....
        /*031c*/ 	.word	0xffffffff


	//   ....[9]....
        /*0320*/ 	.word	0xffffffff


	//   ....[10]....
        /*0324*/ 	.word	0xffffffff


	//   ....[11]....
        /*0328*/ 	.word	0xffffffff


	//   ....[12]....
        /*032c*/ 	.word	0xffffffff


	//   ....[13]....
        /*0330*/ 	.word	0xffffffff


	//   ....[14]....
        /*0334*/ 	.word	0xffffffff


	//   ....[15]....
        /*0338*/ 	.word	0xffffffff


	//   ....[16]....
        /*033c*/ 	.word	0xffffffff


	//   ....[17]....
        /*0340*/ 	.word	0xffffffff


	//   ....[18]....
        /*0344*/ 	.word	0xffffffff


	//   ....[19]....
        /*0348*/ 	.word	0xffffffff


	//   ....[20]....
        /*034c*/ 	.word	0xffffffff


	//   ....[21]....
        /*0350*/ 	.word	0xffffffff


	//   ....[22]....
        /*0354*/ 	.word	0xffffffff


	//   ....[23]....
        /*0358*/ 	.word	0xffffffff


	//   ....[24]....
        /*035c*/ 	.word	0xffffffff


	//   ....[25]....
        /*0360*/ 	.word	0xffffffff


	//   ....[26]....
        /*0364*/ 	.word	0xffffffff


	//   ....[27]....
        /*0368*/ 	.word	0xffffffff


	//   ....[28]....
        /*036c*/ 	.word	0xffffffff


	//   ....[29]....
        /*0370*/ 	.word	0xffffffff


	//   ....[30]....
        /*0374*/ 	.word	0xffffffff


	//   ....[31]....
        /*0378*/ 	.word	0xffffffff


	//   ....[32]....
        /*037c*/ 	.word	0xffffffff


	//   ....[33]....
        /*0380*/ 	.word	0xffffffff


	//   ....[34]....
        /*0384*/ 	.word	0xffffffff


	//   ....[35]....
        /*0388*/ 	.word	0xffffffff


	//   ....[36]....
        /*038c*/ 	.word	0xffffffff


	//   ....[37]....
        /*0390*/ 	.word	0xffffffff


	//   ....[38]....
        /*0394*/ 	.word	0xffffffff


	//   ....[39]....
        /*0398*/ 	.word	0xffffffff


	//   ....[40]....
        /*039c*/ 	.word	0xffffffff


	//   ....[41]....
        /*03a0*/ 	.word	0xffffffff


	//   ....[42]....
        /*03a4*/ 	.word	0xffffffff


	//   ....[43]....
        /*03a8*/ 	.word	0xffffffff


	//   ....[44]....
        /*03ac*/ 	.word	0xffffffff


	//   ....[45]....
        /*03b0*/ 	.word	0xffffffff


	//   ....[46]....
        /*03b4*/ 	.word	0xffffffff


	//   ....[47]....
        /*03b8*/ 	.word	0xffffffff


	//   ....[48]....
        /*03bc*/ 	.word	0xffffffff


	//   ....[49]....
        /*03c0*/ 	.word	0xffffffff


	//   ....[50]....
        /*03c4*/ 	.word	0xffffffff


	//   ....[51]....
        /*03c8*/ 	.word	0xffffffff


	//   ....[52]....
        /*03cc*/ 	.word	0xffffffff


	//   ....[53]....
        /*03d0*/ 	.word	0xffffffff


	//   ....[54]....
        /*03d4*/ 	.word	0xffffffff


	//   ....[55]....
        /*03d8*/ 	.word	0xffffffff


	//   ....[56]....
        /*03dc*/ 	.word	0xffffffff


	//   ....[57]....
        /*03e0*/ 	.word	0xffffffff


	//   ....[58]....
        /*03e4*/ 	.word	0xffffffff


	//   ....[59]....
        /*03e8*/ 	.word	0xffffffff


	//   ....[60]....
        /*03ec*/ 	.word	0xffffffff


	//   ....[61]....
        /*03f0*/ 	.word	0xffffffff


	//   ....[62]....
        /*03f4*/ 	.word	0xffffffff


	//   ....[63]....
        /*03f8*/ 	.word	0xffffffff


	//   ....[64]....
        /*03fc*/ 	.word	0xffffffff


	//   ....[65]....
        /*0400*/ 	.word	0xffffffff


	//   ....[66]....
        /*0404*/ 	.word	0xffffffff


	//   ....[67]....
        /*0408*/ 	.word	0xffffffff


	//   ....[68]....
        /*040c*/ 	.word	0xffffffff


	//   ....[69]....
        /*0410*/ 	.word	0xffffffff


	//   ....[70]....
        /*0414*/ 	.word	0xffffffff


	//   ....[71]....
        /*0418*/ 	.word	0xffffffff


	//   ....[72]....
        /*041c*/ 	.word	0xffffffff


	//   ....[73]....
        /*0420*/ 	.word	0xffffffff


	//   ....[74]....
        /*0424*/ 	.word	0xffffffff


	//   ....[75]....
        /*0428*/ 	.word	0xffffffff


	//   ....[76]....
        /*042c*/ 	.word	0xffffffff


	//   ....[77]....
        /*0430*/ 	.word	0xffffffff


	//   ....[78]....
        /*0434*/ 	.word	0xffffffff


	//   ....[79]....
        /*0438*/ 	.word	0xffffffff


	//   ....[80]....
        /*043c*/ 	.word	0xffffffff


	//   ....[81]....
        /*0440*/ 	.word	0xffffffff


	//   ....[82]....
        /*0444*/ 	.word	0xffffffff


	//   ....[83]....
        /*0448*/ 	.word	0xffffffff


	//   ....[84]....
        /*044c*/ 	.word	0xffffffff


	//   ....[85]....
        /*0450*/ 	.word	0xffffffff


	//   ....[86]....
        /*0454*/ 	.word	0xffffffff


	//   ....[87]....
        /*0458*/ 	.word	0xffffffff


	//   ....[88]....
        /*045c*/ 	.word	0xffffffff


	//   ....[89]....
        /*0460*/ 	.word	0xffffffff


	//   ....[90]....
        /*0464*/ 	.word	0xffffffff


	//   ....[91]....
        /*0468*/ 	.word	0xffffffff


	//   ....[92]....
        /*046c*/ 	.word	0xffffffff


	//   ....[93]....
        /*0470*/ 	.word	0xffffffff


	//   ....[94]....
        /*0474*/ 	.word	0xffffffff


	//   ....[95]....
        /*0478*/ 	.word	0xffffffff


	//   ....[96]....
        /*047c*/ 	.word	0xffffffff


	//   ....[97]....
        /*0480*/ 	.word	0xffffffff


	//   ....[98]....
        /*0484*/ 	.word	0xffffffff


	//   ....[99]....
        /*0488*/ 	.word	0xffffffff


	//   ....[100]....
        /*048c*/ 	.word	0xffffffff


	//   ....[101]....
        /*0490*/ 	.word	0xffffffff


	//   ....[102]....
        /*0494*/ 	.word	0xffffffff


	//   ....[103]....
        /*0498*/ 	.word	0xffffffff


	//   ....[104]....
        /*049c*/ 	.word	0xffffffff


	//   ....[105]....
        /*04a0*/ 	.word	0xffffffff


	//   ....[106]....
        /*04a4*/ 	.word	0xffffffff


	//   ....[107]....
        /*04a8*/ 	.word	0xffffffff


	//   ....[108]....
        /*04ac*/ 	.word	0xffffffff


	//   ....[109]....
        /*04b0*/ 	.word	0xffffffff


	//   ....[110]....
        /*04b4*/ 	.word	0xffffffff


	//   ....[111]....
        /*04b8*/ 	.word	0xffffffff


	//   ....[112]....
        /*04bc*/ 	.word	0xffffffff


	//   ....[113]....
        /*04c0*/ 	.word	0xffffffff


	//   ....[114]....
        /*04c4*/ 	.word	0xffffffff


	//   ....[115]....
        /*04c8*/ 	.word	0xffffffff


	//   ....[116]....
        /*04cc*/ 	.word	0xffffffff


	//   ....[117]....
        /*04d0*/ 	.word	0xffffffff


	//   ....[118]....
        /*04d4*/ 	.word	0xffffffff


	//   ....[119]....
        /*04d8*/ 	.word	0xffffffff


	//   ....[120]....
        /*04dc*/ 	.word	0xffffffff


	//   ....[121]....
        /*04e0*/ 	.word	0xffffffff


	//   ....[122]....
        /*04e4*/ 	.word	0xffffffff


	//   ....[123]....
        /*04e8*/ 	.word	0xffffffff


	//   ....[124]....
        /*04ec*/ 	.word	0xffffffff


	//   ....[125]....
        /*04f0*/ 	.word	0xffffffff


	//   ....[126]....
        /*04f4*/ 	.word	0xffffffff


	//   ....[127]....
        /*04f8*/ 	.word	0xffffffff


	//   ....[128]....
        /*04fc*/ 	.word	0xffffffff


	//   ....[129]....
        /*0500*/ 	.word	0xffffffff


	//   ....[130]....
        /*0504*/ 	.word	0xffffffff


	//   ....[131]....
        /*0508*/ 	.word	0xffffffff


	//   ....[132]....
        /*050c*/ 	.word	0xffffffff


	//   ....[133]....
        /*0510*/ 	.word	0xffffffff


	//   ....[134]....
        /*0514*/ 	.word	0xffffffff


	//   ....[135]....
        /*0518*/ 	.word	0xffffffff


	//   ....[136]....
        /*051c*/ 	.word	0xffffffff


	//   ....[137]....
        /*0520*/ 	.word	0xffffffff


	//   ....[138]....
        /*0524*/ 	.word	0xffffffff


	//   ....[139]....
        /*0528*/ 	.word	0xffffffff


	//   ....[140]....
        /*052c*/ 	.word	0xffffffff


	//   ....[141]....
        /*0530*/ 	.word	0xffffffff


	//   ....[142]....
        /*0534*/ 	.word	0xffffffff


	//   ....[143]....
        /*0538*/ 	.word	0xffffffff


	//   ....[144]....
        /*053c*/ 	.word	0xffffffff


	//   ....[145]....
        /*0540*/ 	.word	0xffffffff


	//   ....[146]....
        /*0544*/ 	.word	0xffffffff


	//   ....[147]....
        /*0548*/ 	.word	0xffffffff


	//   ....[148]....
        /*054c*/ 	.word	0xffffffff


	//   ....[149]....
        /*0550*/ 	.word	0xffffffff


	//   ....[150]....
        /*0554*/ 	.word	0xffffffff


	//   ....[151]....
        /*0558*/ 	.word	0xffffffff


	//   ....[152]....
        /*055c*/ 	.word	0xffffffff


	//   ....[153]....
        /*0560*/ 	.word	0xffffffff


	//   ....[154]....
        /*0564*/ 	.word	0xffffffff


	//   ....[155]....
        /*0568*/ 	.word	0xffffffff


	//   ....[156]....
        /*056c*/ 	.word	0xffffffff


	//   ....[157]....
        /*0570*/ 	.word	0xffffffff


	//   ....[158]....
        /*0574*/ 	.word	0xffffffff


	//   ....[159]....
        /*0578*/ 	.word	0xffffffff


	//   ....[160]....
        /*057c*/ 	.word	0xffffffff


	//   ....[161]....
        /*0580*/ 	.word	0xffffffff


	//   ....[162]....
        /*0584*/ 	.word	0xffffffff


	//   ....[163]....
        /*0588*/ 	.word	0xffffffff


	//   ....[164]....
        /*058c*/ 	.word	0xffffffff


	//   ....[165]....
        /*0590*/ 	.word	0xffffffff


	//   ....[166]....
        /*0594*/ 	.word	0xffffffff


	//   ....[167]....
        /*0598*/ 	.word	0xffffffff


	//   ....[168]....
        /*059c*/ 	.word	0xffffffff


	//   ....[169]....
        /*05a0*/ 	.word	0xffffffff


	//   ....[170]....
        /*05a4*/ 	.word	0xffffffff


	//   ....[171]....
        /*05a8*/ 	.word	0xffffffff


	//   ....[172]....
        /*05ac*/ 	.word	0xffffffff


	//   ....[173]....
        /*05b0*/ 	.word	0xffffffff


	//   ....[174]....
        /*05b4*/ 	.word	0xffffffff


	//   ....[175]....
        /*05b8*/ 	.word	0xffffffff


	//   ....[176]....
        /*05bc*/ 	.word	0xffffffff


	//   ....[177]....
        /*05c0*/ 	.word	0xffffffff


	//   ....[178]....
        /*05c4*/ 	.word	0xffffffff


	//   ....[179]....
        /*05c8*/ 	.word	0xffffffff


	//   ....[180]....
        /*05cc*/ 	.word	0xffffffff


	//   ....[181]....
        /*05d0*/ 	.word	0xffffffff


	//   ....[182]....
        /*05d4*/ 	.word	0xffffffff


	//   ....[183]....
        /*05d8*/ 	.word	0xffffffff


	//   ....[184]....
        /*05dc*/ 	.word	0xffffffff


	//   ....[185]....
        /*05e0*/ 	.word	0x0500000f


	//   ....[186]....
        /*05e4*/ 	.word	0x0500000f


	//   ....[187]....
        /*05e8*/ 	.word	0x0500000f


	//   ....[188]....
        /*05ec*/ 	.word	0x0500000f


	//   ....[189]....
        /*05f0*/ 	.word	0x0500000f


	//   ....[190]....
        /*05f4*/ 	.word	0x0500000f


	//   ....[191]....
        /*05f8*/ 	.word	0x0500000f


	//   ....[192]....
        /*05fc*/ 	.word	0x0500000f


	//   ....[193]....
        /*0600*/ 	.word	0x0500000f


	//   ....[194]....
        /*0604*/ 	.word	0x0500000f


	//   ....[195]....
        /*0608*/ 	.word	0x0500000f


	//   ....[196]....
        /*060c*/ 	.word	0x0500000f


	//   ....[197]....
        /*0610*/ 	.word	0x0500000f


	//   ....[198]....
        /*0614*/ 	.word	0x0500000f


	//   ....[199]....
        /*0618*/ 	.word	0x0500000f


	//   ....[200]....
        /*061c*/ 	.word	0x0500000f


	//   ....[201]....
        /*0620*/ 	.word	0x0500000f


	//   ....[202]....
        /*0624*/ 	.word	0x0500000f


	//   ....[203]....
        /*0628*/ 	.word	0x0500000f


	//   ....[204]....
        /*062c*/ 	.word	0x0500000f


	//   ....[205]....
        /*0630*/ 	.word	0x0500000f


	//   ....[206]....
        /*0634*/ 	.word	0x0500000f


	//   ....[207]....
        /*0638*/ 	.word	0x0500000f


	//   ....[208]....
        /*063c*/ 	.word	0x0500000f


	//   ....[209]....
        /*0640*/ 	.word	0x0500000f


	//   ....[210]....
        /*0644*/ 	.word	0x0500000f


	//   ....[211]....
        /*0648*/ 	.word	0x0500000f


	//   ....[212]....
        /*064c*/ 	.word	0x0500000f


	//   ....[213]....
        /*0650*/ 	.word	0x0500000f


	//   ....[214]....
        /*0654*/ 	.word	0x0500000f


	//   ....[215]....
        /*0658*/ 	.word	0x0500000f


	//   ....[216]....
        /*065c*/ 	.word	0x0500000f


	//   ....[217]....
        /*0660*/ 	.word	0x0500000f


	//   ....[218]....
        /*0664*/ 	.word	0x0500000f


	//   ....[219]....
        /*0668*/ 	.word	0x0500000f


	//   ....[220]....
        /*066c*/ 	.word	0x0500000f


	//   ....[221]....
        /*0670*/ 	.word	0x0500000f


	//   ....[222]....
        /*0674*/ 	.word	0x0500000f


	//   ....[223]....
        /*0678*/ 	.word	0x0500000f


	//   ....[224]....
        /*067c*/ 	.word	0x0500000f


	//   ....[225]....
        /*0680*/ 	.word	0x0500000f


	//   ....[226]....
        /*0684*/ 	.word	0x0500000f


	//   ....[227]....
        /*0688*/ 	.word	0x0500000f


	//   ....[228]....
        /*068c*/ 	.word	0x0500000f


	//   ....[229]....
        /*0690*/ 	.word	0x0500000f


	//   ....[230]....
        /*0694*/ 	.word	0x0500000f


	//   ....[231]....
        /*0698*/ 	.word	0x0500000f


	//   ....[232]....
        /*069c*/ 	.word	0x0500000f


	//   ....[233]....
        /*06a0*/ 	.word	0x0500000f


	//   ....[234]....
        /*06a4*/ 	.word	0x0500000f


	//   ....[235]....
        /*06a8*/ 	.word	0x0500000f


	//   ....[236]....
        /*06ac*/ 	.word	0x0500000f


	//   ....[237]....
        /*06b0*/ 	.word	0x0500000f


	//   ....[238]....
        /*06b4*/ 	.word	0x0500000f


	//   ....[239]....
        /*06b8*/ 	.word	0x0500000f


	//   ....[240]....
        /*06bc*/ 	.word	0x0500000f


	//   ....[241]....
        /*06c0*/ 	.word	0x0500000f


	//   ....[242]....
        /*06c4*/ 	.word	0x0500000f


	//   ....[243]....
        /*06c8*/ 	.word	0x0500000f


	//   ....[244]....
        /*06cc*/ 	.word	0x0500000f


	//   ....[245]....
        /*06d0*/ 	.word	0x0500000f


	//   ....[246]....
        /*06d4*/ 	.word	0x0500000f


	//   ....[247]....
        /*06d8*/ 	.word	0x0500000f


	//   ....[248]....
        /*06dc*/ 	.word	0x0500000f


	//   ....[249]....
        /*06e0*/ 	.word	0x0500000f


	//   ....[250]....
        /*06e4*/ 	.word	0x0500000f


	//   ....[251]....
        /*06e8*/ 	.word	0x0500000f


	//   ....[252]....
        /*06ec*/ 	.word	0x0500000f


	//   ....[253]....
        /*06f0*/ 	.word	0x0500000f


	//   ....[254]....
        /*06f4*/ 	.word	0x0500000f


	//   ....[255]....
        /*06f8*/ 	.word	0x0500000f


	//   ....[0]....
        /*06fc*/ 	.word	0x0500000f


	//   ....[1]....
        /*0700*/ 	.word	0x0500000f


	//   ....[2]....
        /*0704*/ 	.word	0x0500000f


	//   ....[3]....
        /*0708*/ 	.word	0x0500000f


	//   ....[4]....
        /*070c*/ 	.word	0x0500000f


	//   ....[5]....
        /*0710*/ 	.word	0x0500000f


	//   ....[6]....
        /*0714*/ 	.word	0x0500000f


	//   ....[7]....
        /*0718*/ 	.word	0x0500000f


	//   ....[8]....
        /*071c*/ 	.word	0x0500000f


	//   ....[9]....
        /*0720*/ 	.word	0x0500000f


	//   ....[10]....
        /*0724*/ 	.word	0x0500000f


	//   ....[11]....
        /*0728*/ 	.word	0x0500000f


	//   ....[12]....
        /*072c*/ 	.word	0x0500000f


	//   ....[13]....
        /*0730*/ 	.word	0x0500000f


	//   ....[14]....
        /*0734*/ 	.word	0x0500000f


	//   ....[15]....
        /*0738*/ 	.word	0x0500000f


	//   ....[16]....
        /*073c*/ 	.word	0x0500000f


	//   ....[17]....
        /*0740*/ 	.word	0x0500000f


	//   ....[18]....
        /*0744*/ 	.word	0x0500000f


	//   ....[19]....
        /*0748*/ 	.word	0x0500000f


	//   ....[20]....
        /*074c*/ 	.word	0x0500000f


	//   ....[21]....
        /*0750*/ 	.word	0x0500000f


	//   ....[22]....
        /*0754*/ 	.word	0x0500000f


	//   ....[23]....
        /*0758*/ 	.word	0x0500000f


	//   ....[24]....
        /*075c*/ 	.word	0x0500000f


	//   ....[25]....
        /*0760*/ 	.word	0x0500000f


	//   ....[26]....
        /*0764*/ 	.word	0x0500000f


	//   ....[27]....
        /*0768*/ 	.word	0x0500000f


	//   ....[28]....
        /*076c*/ 	.word	0x0500000f


	//   ....[29]....
        /*0770*/ 	.word	0x0500000f


	//   ....[30]....
        /*0774*/ 	.word	0x0500000f


	//   ....[31]....
        /*0778*/ 	.word	0x0500000f


	//   ....[32]....
        /*077c*/ 	.word	0x0500000f


	//   ....[33]....
        /*0780*/ 	.word	0x0500000f


	//   ....[34]....
        /*0784*/ 	.word	0x0500000f


	//   ....[35]....
        /*0788*/ 	.word	0x0500000f


	//   ....[36]....
        /*078c*/ 	.word	0x0500000f


	//   ....[37]....
        /*0790*/ 	.word	0x0500000f


	//   ....[38]....
        /*0794*/ 	.word	0x0500000f


	//   ....[39]....
        /*0798*/ 	.word	0x0500000f


	//   ....[40]....
        /*079c*/ 	.word	0x0500000f


	//   ....[41]....
        /*07a0*/ 	.word	0x0500000f


	//----- nvinfo : EIATTR_COOP_GROUP_INSTR_OFFSETS
	.align		4
.L_319:
        /*07a4*/ 	.byte	0x04, 0x28
        /*07a6*/ 	.short	(.L_321 - .L_320)


	//   ....[0]....
.L_320:
        /*07a8*/ 	.word	0x00000060


	//   ....[1]....
        /*07ac*/ 	.word	0x00000140


	//   ....[2]....
        /*07b0*/ 	.word	0x00000190


	//   ....[3]....
        /*07b4*/ 	.word	0x000003c0


	//   ....[4]....
        /*07b8*/ 	.word	0x00000520


	//   ....[5]....
        /*07bc*/ 	.word	0x00000640


	//   ....[6]....
        /*07c0*/ 	.word	0x000007a0


	//   ....[7]....
        /*07c4*/ 	.word	0x00003a90


	//   ....[8]....
        /*07c8*/ 	.word	0x00003aa0


	//   ....[9]....
        /*07cc*/ 	.word	0x000050b0


	//   ....[10]....
        /*07d0*/ 	.word	0x000050c0


	//   ....[11]....
        /*07d4*/ 	.word	0x00007160


	//   ....[12]....
        /*07d8*/ 	.word	0x00007170


	//   ....[13]....
        /*07dc*/ 	.word	0x00008890


	//   ....[14]....
        /*07e0*/ 	.word	0x000088a0


	//   ....[15]....
        /*07e4*/ 	.word	0x0000a1b0


	//   ....[16]....
        /*07e8*/ 	.word	0x0000a1c0


	//   ....[17]....
        /*07ec*/ 	.word	0x0000a460


	//   ....[18]....
        /*07f0*/ 	.word	0x0000a470


	//   ....[19]....
        /*07f4*/ 	.word	0x0000a980


	//   ....[20]....
        /*07f8*/ 	.word	0x0000a9a0


	//   ....[21]....
        /*07fc*/ 	.word	0x0000abf0


	//   ....[22]....
        /*0800*/ 	.word	0x0000ac10


	//   ....[23]....
        /*0804*/ 	.word	0x0000b6b0


	//   ....[24]....
        /*0808*/ 	.word	0x0000bdc0


	//   ....[25]....
        /*080c*/ 	.word	0x0000bdd0


	//   ....[26]....
        /*0810*/ 	.word	0x0000bde0


	//   ....[27]....
        /*0814*/ 	.word	0x0000bdf0


	//   ....[28]....
        /*0818*/ 	.word	0x0000c650


	//   ....[29]....
        /*081c*/ 	.word	0x0000c660


	//   ....[30]....
        /*0820*/ 	.word	0x0000c670


	//   ....[31]....
        /*0824*/ 	.word	0x0000c680


	//   ....[32]....
        /*0828*/ 	.word	0x0000f4a0


	//   ....[33]....
        /*082c*/ 	.word	0x0000f4b0


	//   ....[34]....
        /*0830*/ 	.word	0x0000f4c0


	//   ....[35]....
        /*0834*/ 	.word	0x0000f4d0


	//   ....[36]....
        /*0838*/ 	.word	0x0000fb00


	//   ....[37]....
        /*083c*/ 	.word	0x0000fb10


	//   ....[38]....
        /*0840*/ 	.word	0x0000fb20


	//   ....[39]....
        /*0844*/ 	.word	0x0000fb30


	//   ....[40]....
        /*0848*/ 	.word	0x00013600


	//   ....[41]....
        /*084c*/ 	.word	0x00013620


	//   ....[42]....
        /*0850*/ 	.word	0x00013af0


	//   ....[43]....
        /*0854*/ 	.word	0x00013c00


	//   ....[44]....
        /*0858*/ 	.word	0x000142a0


	//   ....[45]....
        /*085c*/ 	.word	0x00014330


	//   ....[46]....
        /*0860*/ 	.word	0x00016040


	//   ....[47]....
        /*0864*/ 	.word	0x00016060


	//   ....[48]....
        /*0868*/ 	.word	0x00016660


	//   ....[49]....
        /*086c*/ 	.word	0x00016760


	//   ....[50]....
        /*0870*/ 	.word	0x00016d10


	//   ....[51]....
        /*0874*/ 	.word	0x00016d70


	//   ....[52]....
        /*0878*/ 	.word	0x00018a10


	//   ....[53]....
        /*087c*/ 	.word	0x00018a40


	//   ....[54]....
        /*0880*/ 	.word	0x00018be0


	//   ....[55]....
        /*0884*/ 	.word	0x00018c10


	//   ....[56]....
        /*0888*/ 	.word	0x00019f40


	//   ....[57]....
        /*088c*/ 	.word	0x0001a150


	//   ....[58]....
        /*0890*/ 	.word	0x0001a1d0


	//   ....[59]....
        /*0894*/ 	.word	0x0001a1e0


	//   ....[60]....
        /*0898*/ 	.word	0x0001b830


	//   ....[61]....
        /*089c*/ 	.word	0x0001b840


	//   ....[62]....
        /*08a0*/ 	.word	0x0001b850


	//   ....[63]....
        /*08a4*/ 	.word	0x0001b860


	//   ....[64]....
        /*08a8*/ 	.word	0x0001c180


	//   ....[65]....
        /*08ac*/ 	.word	0x0001c1a0


	//   ....[66]....
        /*08b0*/ 	.word	0x0001c2d0


	//   ....[67]....
        /*08b4*/ 	.word	0x0001c2f0


	//   ....[68]....
        /*08b8*/ 	.word	0x0001c400


	//   ....[69]....
        /*08bc*/ 	.word	0x0001c420


	//   ....[70]....
        /*08c0*/ 	.word	0x0001c540


	//   ....[71]....
        /*08c4*/ 	.word	0x0001c560


	//   ....[72]....
        /*08c8*/ 	.word	0x0001ca90


	//   ....[73]....
        /*08cc*/ 	.word	0x0001cad0


	//   ....[74]....
        /*08d0*/ 	.word	0x0001d3e0


	//   ....[75]....
        /*08d4*/ 	.word	0x0001d3f0


	//   ....[76]....
        /*08d8*/ 	.word	0x0001e370


	//   ....[77]....
        /*08dc*/ 	.word	0x0001e3a0


	//   ....[78]....
        /*08e0*/ 	.word	0x0001e4c0


	//   ....[79]....
        /*08e4*/ 	.word	0x0001e4e0


	//   ....[80]....
        /*08e8*/ 	.word	0x0001e5f0


	//   ....[81]....
        /*08ec*/ 	.word	0x0001e610


	//   ....[82]....
        /*08f0*/ 	.word	0x0001e730


	//   ....[83]....
        /*08f4*/ 	.word	0x0001e750


	//   ....[84]....
        /*08f8*/ 	.word	0x0001e8f0


	//   ....[85]....
        /*08fc*/ 	.word	0x0001eaf0


	//   ....[86]....
        /*0900*/ 	.word	0x0001eb20


	//   ....[87]....
        /*0904*/ 	.word	0x0001eb50


	//   ....[88]....
        /*0908*/ 	.word	0x0001eb80


	//   ....[89]....
        /*090c*/ 	.word	0x0001ebb0


	//   ....[90]....
        /*0910*/ 	.word	0x0001ebe0


	//   ....[91]....
        /*0914*/ 	.word	0x0001ed80


	//   ....[92]....
        /*0918*/ 	.word	0x0001edb0


	//   ....[93]....
        /*091c*/ 	.word	0x0001ede0


	//   ....[94]....
        /*0920*/ 	.word	0x0001ee10


	//   ....[95]....
        /*0924*/ 	.word	0x0001ee40


	//   ....[96]....
        /*0928*/ 	.word	0x0001ee70


	//   ....[97]....
        /*092c*/ 	.word	0x0001ef00


	//   ....[98]....
        /*0930*/ 	.word	0x0001ef30


	//   ....[99]....
        /*0934*/ 	.word	0x0001ef40


	//   ....[100]....
        /*0938*/ 	.word	0x0001ef80


	//   ....[101]....
        /*093c*/ 	.word	0x000204b0


	//   ....[102]....
        /*0940*/ 	.word	0x000227e0


	//   ....[103]....
        /*0944*/ 	.word	0x00022810


	//   ....[104]....
        /*0948*/ 	.word	0x000228c0


	//   ....[105]....
        /*094c*/ 	.word	0x000228e0


	//   ....[106]....
        /*0950*/ 	.word	0x00022980


	//   ....[107]....
        /*0954*/ 	.word	0x000229a0


	//   ....[108]....
        /*0958*/ 	.word	0x00022a40


	//   ....[109]....
        /*095c*/ 	.word	0x00022a60


	//   ....[110]....
        /*0960*/ 	.word	0x00022b00


	//   ....[111]....
        /*0964*/ 	.word	0x00022b20


	//   ....[112]....
        /*0968*/ 	.word	0x00022b30


	//   ....[113]....
        /*096c*/ 	.word	0x00022bc0


	//   ....[114]....
        /*0970*/ 	.word	0x00023300


	//   ....[115]....
        /*0974*/ 	.word	0x00023340


	//   ....[116]....
        /*0978*/ 	.word	0x000233a0


	//   ....[117]....
        /*097c*/ 	.word	0x00023400


	//   ....[118]....
        /*0980*/ 	.word	0x00023450


	//   ....[119]....
        /*0984*/ 	.word	0x000234b0


	//   ....[120]....
        /*0988*/ 	.word	0x00023500


	//   ....[121]....
        /*098c*/ 	.word	0x00023560


	//   ....[122]....
        /*0990*/ 	.word	0x000235b0


	//   ....[123]....
        /*0994*/ 	.word	0x00023610


	//   ....[124]....
        /*0998*/ 	.word	0x00023660


	//   ....[125]....
        /*099c*/ 	.word	0x000236c0


	//   ....[126]....
        /*09a0*/ 	.word	0x00023710


	//   ....[127]....
        /*09a4*/ 	.word	0x00023760


	//   ....[128]....
        /*09a8*/ 	.word	0x00023780


	//   ....[129]....
        /*09ac*/ 	.word	0x000237c0


	//   ....[130]....
        /*09b0*/ 	.word	0x00023f90


	//   ....[131]....
        /*09b4*/ 	.word	0x00023fd0


	//   ....[132]....
        /*09b8*/ 	.word	0x00023ff0


	//   ....[133]....
        /*09bc*/ 	.word	0x00024050


	//   ....[134]....
        /*09c0*/ 	.word	0x00024060


	//   ....[135]....
        /*09c4*/ 	.word	0x000240c0


	//   ....[136]....
        /*09c8*/ 	.word	0x000240f0


	//   ....[137]....
        /*09cc*/ 	.word	0x00024130


	//   ....[138]....
        /*09d0*/ 	.word	0x00024160


	//   ....[139]....
        /*09d4*/ 	.word	0x000241a0


	//   ....[140]....
        /*09d8*/ 	.word	0x000241d0


	//   ....[141]....
        /*09dc*/ 	.word	0x00024210


	//   ....[142]....
        /*09e0*/ 	.word	0x000244b0


	//   ....[143]....
        /*09e4*/ 	.word	0x000244e0


	//   ....[144]....
        /*09e8*/ 	.word	0x000244f0


	//   ....[145]....
        /*09ec*/ 	.word	0x00024580


	//   ....[146]....
        /*09f0*/ 	.word	0x00024590


	//   ....[147]....
        /*09f4*/ 	.word	0x00024620


	//   ....[148]....
        /*09f8*/ 	.word	0x00024630


	//   ....[149]....
        /*09fc*/ 	.word	0x000246c0


	//   ....[150]....
        /*0a00*/ 	.word	0x000246d0


	//   ....[151]....
        /*0a04*/ 	.word	0x00024760


	//   ....[152]....
        /*0a08*/ 	.word	0x00024770


	//   ....[153]....
        /*0a0c*/ 	.word	0x00024780


	//   ....[154]....
        /*0a10*/ 	.word	0x00024d90


	//   ....[155]....
        /*0a14*/ 	.word	0x00024dd0


	//   ....[156]....
        /*0a18*/ 	.word	0x00024e20


	//   ....[157]....
        /*0a1c*/ 	.word	0x00024e50


	//   ....[158]....
        /*0a20*/ 	.word	0x00024ee0


	//   ....[159]....
        /*0a24*/ 	.word	0x00024f00


	//   ....[160]....
        /*0a28*/ 	.word	0x00024f80


	//   ....[161]....
        /*0a2c*/ 	.word	0x00024fb0


	//   ....[162]....
        /*0a30*/ 	.word	0x00025020


	//   ....[163]....
        /*0a34*/ 	.word	0x00025050


	//   ....[164]....
        /*0a38*/ 	.word	0x00025080


	//   ....[165]....
        /*0a3c*/ 	.word	0x000250d0


	//   ....[166]....
        /*0a40*/ 	.word	0x00025520


	//   ....[167]....
        /*0a44*/ 	.word	0x00025550


	//   ....[168]....
        /*0a48*/ 	.word	0x000255b0


	//   ....[169]....
        /*0a4c*/ 	.word	0x000255e0


	//   ....[170]....
        /*0a50*/ 	.word	0x00025610


	//   ....[171]....
        /*0a54*/ 	.word	0x00025640


	//   ....[172]....
        /*0a58*/ 	.word	0x00025670


	//   ....[173]....
        /*0a5c*/ 	.word	0x000256a0


	//   ....[174]....
        /*0a60*/ 	.word	0x00025850


	//   ....[175]....
        /*0a64*/ 	.word	0x00025880


	//   ....[176]....
        /*0a68*/ 	.word	0x000258b0


	//   ....[177]....
        /*0a6c*/ 	.word	0x000258e0


	//   ....[178]....
        /*0a70*/ 	.word	0x00025910


	//   ....[179]....
        /*0a74*/ 	.word	0x00025940


	//   ....[180]....
        /*0a78*/ 	.word	0x00025a00


	//   ....[181]....
        /*0a7c*/ 	.word	0x00025a20


	//   ....[182]....
        /*0a80*/ 	.word	0x00025a40


	//   ....[183]....
        /*0a84*/ 	.word	0x00025aa0


	//   ....[184]....
        /*0a88*/ 	.word	0x000264d0


	//   ....[185]....
        /*0a8c*/ 	.word	0x000267f0


	//   ....[186]....
        /*0a90*/ 	.word	0x00026880


	//   ....[187]....
        /*0a94*/ 	.word	0x00026920


	//   ....[188]....
        /*0a98*/ 	.word	0x000269b0


	//   ....[189]....
        /*0a9c*/ 	.word	0x00026aa0


	//   ....[190]....
        /*0aa0*/ 	.word	0x00026b30


	//   ....[191]....
        /*0aa4*/ 	.word	0x00026bd0


	//   ....[192]....
        /*0aa8*/ 	.word	0x00026c60


	//   ....[193]....
        /*0aac*/ 	.word	0x00026d50


	//   ....[194]....
        /*0ab0*/ 	.word	0x00026de0


	//   ....[195]....
        /*0ab4*/ 	.word	0x00026e80


	//   ....[196]....
        /*0ab8*/ 	.word	0x00026f10


	//   ....[197]....
        /*0abc*/ 	.word	0x00027000


	//   ....[198]....
        /*0ac0*/ 	.word	0x00027090


	//   ....[199]....
        /*0ac4*/ 	.word	0x000270e0


	//   ....[200]....
        /*0ac8*/ 	.word	0x00027130


	//   ....[201]....
        /*0acc*/ 	.word	0x000271d0


	//   ....[202]....
        /*0ad0*/ 	.word	0x00027260


	//   ....[203]....
        /*0ad4*/ 	.word	0x000272b0


	//   ....[204]....
        /*0ad8*/ 	.word	0x00027300


	//   ....[205]....
        /*0adc*/ 	.word	0x000273f0


	//   ....[206]....
        /*0ae0*/ 	.word	0x00027480


	//   ....[207]....
        /*0ae4*/ 	.word	0x000274d0


	//   ....[208]....
        /*0ae8*/ 	.word	0x00027520


	//   ....[209]....
        /*0aec*/ 	.word	0x000275c0


	//   ....[210]....
        /*0af0*/ 	.word	0x00027650


	//   ....[211]....
        /*0af4*/ 	.word	0x000276a0


	//   ....[212]....
        /*0af8*/ 	.word	0x000276f0


	//   ....[213]....
        /*0afc*/ 	.word	0x000279f0


	//   ....[214]....
        /*0b00*/ 	.word	0x00027cd0


	//   ....[215]....
        /*0b04*/ 	.word	0x00027dc0


	//   ....[216]....
        /*0b08*/ 	.word	0x00027e60


	//   ....[217]....
        /*0b0c*/ 	.word	0x00027f90


	//   ....[218]....
        /*0b10*/ 	.word	0x00027ff0


	//   ....[219]....
        /*0b14*/ 	.word	0x00028120


	//   ....[220]....
        /*0b18*/ 	.word	0x00028180


	//   ....[221]....
        /*0b1c*/ 	.word	0x000282b0


	//   ....[222]....
        /*0b20*/ 	.word	0x00028310


	//   ....[223]....
        /*0b24*/ 	.word	0x00028440


	//   ....[224]....
        /*0b28*/ 	.word	0x000284a0


	//   ....[225]....
        /*0b2c*/ 	.word	0x000285c0


	//   ....[226]....
        /*0b30*/ 	.word	0x00028610


	//   ....[227]....
        /*0b34*/ 	.word	0x000286c0


	//   ....[228]....
        /*0b38*/ 	.word	0x00028730


	//   ....[229]....
        /*0b3c*/ 	.word	0x00028840


	//   ....[230]....
        /*0b40*/ 	.word	0x00028890


	//   ....[231]....
        /*0b44*/ 	.word	0x000289b0


	//   ....[232]....
        /*0b48*/ 	.word	0x00028a00


	//   ....[233]....
        /*0b4c*/ 	.word	0x00028b20


	//   ....[234]....
        /*0b50*/ 	.word	0x00028b70


	//   ....[235]....
        /*0b54*/ 	.word	0x00028c90


	//   ....[236]....
        /*0b58*/ 	.word	0x00028ce0


	//   ....[237]....
        /*0b5c*/ 	.word	0x00028e00


	//   ....[238]....
        /*0b60*/ 	.word	0x00028e50


	//   ....[239]....
        /*0b64*/ 	.word	0x00028f60


	//   ....[240]....
        /*0b68*/ 	.word	0x00028fb0


	//   ....[241]....
        /*0b6c*/ 	.word	0x000290b0


	//   ....[242]....
        /*0b70*/ 	.word	0x00029100


	//   ....[243]....
        /*0b74*/ 	.word	0x00029230


	//   ....[244]....
        /*0b78*/ 	.word	0x000292f0


	//   ....[245]....
        /*0b7c*/ 	.word	0x00029400


	//   ....[246]....
        /*0b80*/ 	.word	0x00029450


	//   ....[247]....
        /*0b84*/ 	.word	0x00029540


	//   ....[248]....
        /*0b88*/ 	.word	0x00029590


	//   ....[249]....
        /*0b8c*/ 	.word	0x00029680


	//   ....[250]....
        /*0b90*/ 	.word	0x000296d0


	//   ....[251]....
        /*0b94*/ 	.word	0x000297c0


	//   ....[252]....
        /*0b98*/ 	.word	0x00029810


	//   ....[253]....
        /*0b9c*/ 	.word	0x00029910


	//   ....[254]....
        /*0ba0*/ 	.word	0x00029960


	//   ....[255]....
        /*0ba4*/ 	.word	0x00029a50


	//   ....[0]....
        /*0ba8*/ 	.word	0x00029af0


	//   ....[1]....
        /*0bac*/ 	.word	0x00029c10


	//   ....[2]....
        /*0bb0*/ 	.word	0x00029c60


	//   ....[3]....
        /*0bb4*/ 	.word	0x00029d80


	//   ....[4]....
        /*0bb8*/ 	.word	0x00029dd0


	//   ....[5]....
        /*0bbc*/ 	.word	0x00029ef0


	//   ....[6]....
        /*0bc0*/ 	.word	0x00029f40


	//   ....[7]....
        /*0bc4*/ 	.word	0x0002a060


	//   ....[8]....
        /*0bc8*/ 	.word	0x0002a0b0


	//   ....[9]....
        /*0bcc*/ 	.word	0x0002a1d0


	//   ....[10]....
        /*0bd0*/ 	.word	0x0002a220


	//   ....[11]....
        /*0bd4*/ 	.word	0x0002a300


	//   ....[12]....
        /*0bd8*/ 	.word	0x0002a3b0


	//   ....[13]....
        /*0bdc*/ 	.word	0x0002a510


	//   ....[14]....
        /*0be0*/ 	.word	0x0002a560


	//   ....[15]....
        /*0be4*/ 	.word	0x0002a670


	//   ....[16]....
        /*0be8*/ 	.word	0x0002a6c0


	//   ....[17]....
        /*0bec*/ 	.word	0x0002a7d0


	//   ....[18]....
        /*0bf0*/ 	.word	0x0002a820


	//   ....[19]....
        /*0bf4*/ 	.word	0x0002a930


	//   ....[20]....
        /*0bf8*/ 	.word	0x0002a980


	//   ....[21]....
        /*0bfc*/ 	.word	0x0002aa80


	//   ....[22]....
        /*0c00*/ 	.word	0x0002aad0


	//   ....[23]....
        /*0c04*/ 	.word	0x0002ab60


	//   ....[24]....
        /*0c08*/ 	.word	0x0002ac00


	//   ....[25]....
        /*0c0c*/ 	.word	0x0002ad90


	//   ....[26]....
        /*0c10*/ 	.word	0x0002ae00


	//   ....[27]....
        /*0c14*/ 	.word	0x0002ae70


	//   ....[28]....
        /*0c18*/ 	.word	0x0002aee0


	//   ....[29]....
        /*0c1c*/ 	.word	0x0002af50


	//   ....[30]....
        /*0c20*/ 	.word	0x0002afd0


	//   ....[31]....
        /*0c24*/ 	.word	0x0002b050


	//   ....[32]....
        /*0c28*/ 	.word	0x0002b0e0


	//   ....[33]....
        /*0c2c*/ 	.word	0x0002b150


	//   ....[34]....
        /*0c30*/ 	.word	0x0002b1c0


	//   ....[35]....
        /*0c34*/ 	.word	0x0002b230


	//   ....[36]....
        /*0c38*/ 	.word	0x0002b2b0


	//   ....[37]....
        /*0c3c*/ 	.word	0x0002b320


	//   ....[38]....
        /*0c40*/ 	.word	0x0002b3b0


	//   ....[39]....
        /*0c44*/ 	.word	0x0002b410


	//   ....[40]....
        /*0c48*/ 	.word	0x0002b4a0


	//   ....[41]....
        /*0c4c*/ 	.word	0x0002b5d0


	//----- nvinfo : EIATTR_REG_RECONFIG
	.align		4
.L_321:
        /*0c50*/ 	.byte	0x01, 0x54
	.zero		2


	//----- nvinfo : EIATTR_SYSCALL_OFFSETS
	.align		4
        /*0c54*/ 	.byte	0x04, 0x46
        /*0c56*/ 	.short	(.L_323 - .L_322)


	//   ....[0]....
.L_322:
        /*0c58*/ 	.word	0x00001e70


	//   ....[1]....
        /*0c5c*/ 	.word	0x00001fc0


	//   ....[2]....
        /*0c60*/ 	.word	0x0000b820


	//   ....[3]....
        /*0c64*/ 	.word	0x0000bb50


	//   ....[4]....
        /*0c68*/ 	.word	0x00021e30


	//   ....[5]....
        /*0c6c*/ 	.word	0x00021f80


	//   ....[6]....
        /*0c70*/ 	.word	0x00022070


	//   ....[7]....
        /*0c74*/ 	.word	0x00022f90


	//----- nvinfo : EIATTR_MBARRIER_INSTR_OFFSETS
	.align		4
.L_323:
        /*0c78*/ 	.byte	0x04, 0x39
        /*0c7a*/ 	.short	(.L_325 - .L_324)


	//   ....[0]....
.L_324:
        /*0c7c*/ 	.word	0x00000270
        /*0c80*/ 	.word	0x000000ff
        /*0c84*/ 	.word	0x00030800
        /*0c88*/ 	.short	0x0100
        /*0c8a*/ 	.byte	0x08
	.zero		1


	//   ....[1]....
        /*0c8c*/ 	.word	0x00000280
        /*0c90*/ 	.word	0x000000ff
        /*0c94*/ 	.word	0x00030820
        /*0c98*/ 	.short	0x0100
        /*0c9a*/ 	.byte	0x08
	.zero		1


	//   ....[2]....
        /*0c9c*/ 	.word	0x00000370
        /*0ca0*/ 	.word	0x000000ff
        /*0ca4*/ 	.word	0x00030830
        /*0ca8*/ 	.short	0x0100
        /*0caa*/ 	.byte	0x08
	.zero		1


	//   ....[3]....
        /*0cac*/ 	.word	0x00000380
        /*0cb0*/ 	.word	0x000000ff
        /*0cb4*/ 	.word	0x00030840
        /*0cb8*/ 	.short	0x0100
        /*0cba*/ 	.byte	0x08
	.zero		1


	//   ....[4]....
        /*0cbc*/ 	.word	0x00000390
        /*0cc0*/ 	.word	0x000000ff
        /*0cc4*/ 	.word	0x00030838
        /*0cc8*/ 	.short	0x0100
        /*0cca*/ 	.byte	0x08
	.zero		1


	//   ....[5]....
        /*0ccc*/ 	.word	0x000003a0
        /*0cd0*/ 	.word	0x000000ff
        /*0cd4*/ 	.word	0x00030848
        /*0cd8*/ 	.short	0x0100
        /*0cda*/ 	.byte	0x08
	.zero		1


	//   ....[6]....
        /*0cdc*/ 	.word	0x000004d0
        /*0ce0*/ 	.word	0x000000ff
        /*0ce4*/ 	.word	0x00030850
        /*0ce8*/ 	.short	0x0100
        /*0cea*/ 	.byte	0x08
	.zero		1


	//   ....[7]....
        /*0cec*/ 	.word	0x000004e0
        /*0cf0*/ 	.word	0x000000ff
        /*0cf4*/ 	.word	0x00030860
        /*0cf8*/ 	.short	0x0100
        /*0cfa*/ 	.byte	0x08
	.zero		1


	//   ....[8]....
        /*0cfc*/ 	.word	0x000004f0
        /*0d00*/ 	.word	0x000000ff
        /*0d04*/ 	.word	0x00030858
        /*0d08*/ 	.short	0x0100
        /*0d0a*/ 	.byte	0x08
	.zero		1


	//   ....[9]....
        /*0d0c*/ 	.word	0x00000500
        /*0d10*/ 	.word	0x000000ff
        /*0d14*/ 	.word	0x00030868
        /*0d18*/ 	.short	0x0100
        /*0d1a*/ 	.byte	0x08
	.zero		1


	//   ....[10]....
        /*0d1c*/ 	.word	0x000005f0
        /*0d20*/ 	.word	0x000000ff
        /*0d24*/ 	.word	0x00030870
        /*0d28*/ 	.short	0x0100
        /*0d2a*/ 	.byte	0x06
	.zero		1


	//   ....[11]....
        /*0d2c*/ 	.word	0x00000600
        /*0d30*/ 	.word	0x000000ff
        /*0d34*/ 	.word	0x00030880
        /*0d38*/ 	.short	0x0100
        /*0d3a*/ 	.byte	0x06
	.zero		1


	//   ....[12]....
        /*0d3c*/ 	.word	0x00000610
        /*0d40*/ 	.word	0x000000ff
        /*0d44*/ 	.word	0x00030878
        /*0d48*/ 	.short	0x0100
        /*0d4a*/ 	.byte	0x06
	.zero		1


	//   ....[13]....
        /*0d4c*/ 	.word	0x00000620
        /*0d50*/ 	.word	0x000000ff
        /*0d54*/ 	.word	0x00030888
        /*0d58*/ 	.short	0x0100
        /*0d5a*/ 	.byte	0x06
	.zero		1


	//   ....[14]....
        /*0d5c*/ 	.word	0x00000750
        /*0d60*/ 	.word	0x000000ff
        /*0d64*/ 	.word	0x00030890
        /*0d68*/ 	.short	0x0100
        /*0d6a*/ 	.byte	0x08
	.zero		1


	//   ....[15]....
        /*0d6c*/ 	.word	0x00000760
        /*0d70*/ 	.word	0x000000ff
        /*0d74*/ 	.word	0x000308a0
        /*0d78*/ 	.short	0x0100
        /*0d7a*/ 	.byte	0x08
	.zero		1


	//   ....[16]....
        /*0d7c*/ 	.word	0x00000770
        /*0d80*/ 	.word	0x000000ff
        /*0d84*/ 	.word	0x00030898
        /*0d88*/ 	.short	0x0100
        /*0d8a*/ 	.byte	0x08
	.zero		1


	//   ....[17]....
        /*0d8c*/ 	.word	0x00000780
        /*0d90*/ 	.word	0x000000ff
        /*0d94*/ 	.word	0x000308a8
        /*0d98*/ 	.short	0x0100
        /*0d9a*/ 	.byte	0x08
	.zero		1


	//   ....[18]....
        /*0d9c*/ 	.word	0x000008b0
        /*0da0*/ 	.word	0x000000ff
        /*0da4*/ 	.word	0x000308b0
        /*0da8*/ 	.short	0x0100
        /*0daa*/ 	.byte	0x08
	.zero		1


	//   ....[19]....
        /*0dac*/ 	.word	0x000008c0
        /*0db0*/ 	.word	0x000000ff
        /*0db4*/ 	.word	0x000308c0
        /*0db8*/ 	.short	0x0100
        /*0dba*/ 	.byte	0x08
	.zero		1


	//   ....[20]....
        /*0dbc*/ 	.word	0x000008d0
        /*0dc0*/ 	.word	0x000000ff
        /*0dc4*/ 	.word	0x000308b8
        /*0dc8*/ 	.short	0x0100
        /*0dca*/ 	.byte	0x08
	.zero		1


	//   ....[21]....
        /*0dcc*/ 	.word	0x000008e0
        /*0dd0*/ 	.word	0x000000ff
        /*0dd4*/ 	.word	0x000308c8
        /*0dd8*/ 	.short	0x0100
        /*0dda*/ 	.byte	0x08
	.zero		1


	//   ....[22]....
        /*0ddc*/ 	.word	0x00003a40
        /*0de0*/ 	.word	0x00000055
        /*0de4*/ 	.word	0x00030890
        /*0de8*/ 	.short	0x010a
        /*0dea*/ 	.byte	0x3f
	.zero		1


	//   ....[23]....
        /*0dec*/ 	.word	0x000070f0
        /*0df0*/ 	.word	0x00000055
        /*0df4*/ 	.word	0x00030890
        /*0df8*/ 	.short	0x010a
        /*0dfa*/ 	.byte	0x3f
	.zero		1


	//   ....[24]....
        /*0dfc*/ 	.word	0x0000a010
        /*0e00*/ 	.word	0x00000055
        /*0e04*/ 	.word	0x00030890
        /*0e08*/ 	.short	0x010a
        /*0e0a*/ 	.byte	0x3f
	.zero		1


	//   ....[25]....
        /*0e0c*/ 	.word	0x0000a7d0
        /*0e10*/ 	.word	0x0000000b
        /*0e14*/ 	.word	0x00000000
        /*0e18*/ 	.short	0x0101
        /*0e1a*/ 	.byte	0x3f
	.zero		1


	//   ....[26]....
        /*0e1c*/ 	.word	0x0000a810
        /*0e20*/ 	.word	0x00000055
        /*0e24*/ 	.word	0x000308b0
        /*0e28*/ 	.short	0x010a
        /*0e2a*/ 	.byte	0x3f
	.zero		1


	//   ....[27]....
        /*0e2c*/ 	.word	0x0000af10
        /*0e30*/ 	.word	0x00000055
        /*0e34*/ 	.word	0x00000000
        /*0e38*/ 	.short	0x0101
        /*0e3a*/ 	.byte	0x3f
	.zero		1


	//   ....[28]....
        /*0e3c*/ 	.word	0x0000b8b0
        /*0e40*/ 	.word	0x00000012
        /*0e44*/ 	.word	0x00030800
        /*0e48*/ 	.short	0x010a
        /*0e4a*/ 	.byte	0x3f
	.zero		1


	//   ....[29]....
        /*0e4c*/ 	.word	0x0000b900
        /*0e50*/ 	.word	0x00000012
        /*0e54*/ 	.word	0x00030800
        /*0e58*/ 	.short	0x010a
        /*0e5a*/ 	.byte	0x3f
	.zero		1


	//   ....[30]....
        /*0e5c*/ 	.word	0x0000cef0
        /*0e60*/ 	.word	0x00000012
        /*0e64*/ 	.word	0x00030800
        /*0e68*/ 	.short	0x010a
        /*0e6a*/ 	.byte	0x3f
	.zero		1


	//   ....[31]....
        /*0e6c*/ 	.word	0x00010060
        /*0e70*/ 	.word	0x00000012
        /*0e74*/ 	.word	0x00030800
        /*0e78*/ 	.short	0x010a
        /*0e7a*/ 	.byte	0x3f
	.zero		1


	//   ....[32]....
        /*0e7c*/ 	.word	0x00012b10
        /*0e80*/ 	.word	0x00000008
        /*0e84*/ 	.word	0x00030830
        /*0e88*/ 	.short	0x010a
        /*0e8a*/ 	.byte	0x3f
	.zero		1


	//   ....[33]....
        /*0e8c*/ 	.word	0x00012b50
        /*0e90*/ 	.word	0x00000008
        /*0e94*/ 	.word	0x00030830
        /*0e98*/ 	.short	0x010a
        /*0e9a*/ 	.byte	0x3f
	.zero		1


	//   ....[34]....
        /*0e9c*/ 	.word	0x00014590
        /*0ea0*/ 	.word	0x0000001b
        /*0ea4*/ 	.word	0x00000000
        /*0ea8*/ 	.short	0x0101
        /*0eaa*/ 	.byte	0x3f
	.zero		1


	//   ....[35]....
        /*0eac*/ 	.word	0x00014ed0
        /*0eb0*/ 	.word	0x00000000
        /*0eb4*/ 	.word	0x00030830
        /*0eb8*/ 	.short	0x010a
        /*0eba*/ 	.byte	0x3f
	.zero		1


	//   ....[36]....
        /*0ebc*/ 	.word	0x00014f50
        /*0ec0*/ 	.word	0x00000000
        /*0ec4*/ 	.word	0x00030830
        /*0ec8*/ 	.short	0x010a
        /*0eca*/ 	.byte	0x3f
	.zero		1


	//   ....[37]....
        /*0ecc*/ 	.word	0x00015bd0
        /*0ed0*/ 	.word	0x0000000b
        /*0ed4*/ 	.word	0x00030850
        /*0ed8*/ 	.short	0x010a
        /*0eda*/ 	.byte	0x3f
	.zero		1


	//   ....[38]....
        /*0edc*/ 	.word	0x00015c20
        /*0ee0*/ 	.word	0x0000000b
        /*0ee4*/ 	.word	0x00030850
        /*0ee8*/ 	.short	0x010a
        /*0eea*/ 	.byte	0x3f
	.zero		1


	//   ....[39]....
        /*0eec*/ 	.word	0x00015fb0
        /*0ef0*/ 	.word	0x00000000
        /*0ef4*/ 	.word	0x00000000
        /*0ef8*/ 	.short	0x0101
        /*0efa*/ 	.byte	0x3f
	.zero		1


	//   ....[40]....
        /*0efc*/ 	.word	0x00017520
        /*0f00*/ 	.word	0x0000000b
        /*0f04*/ 	.word	0x00000000
        /*0f08*/ 	.short	0x0101
        /*0f0a*/ 	.byte	0x3f
	.zero		1


	//   ....[41]....
        /*0f0c*/ 	.word	0x000177e0
        /*0f10*/ 	.word	0x0000000e
        /*0f14*/ 	.word	0x00030830
        /*0f18*/ 	.short	0x010a
        /*0f1a*/ 	.byte	0x3f
	.zero		1


	//   ....[42]....
        /*0f1c*/ 	.word	0x00017860
        /*0f20*/ 	.word	0x0000000e
        /*0f24*/ 	.word	0x00030830
        /*0f28*/ 	.short	0x010a
        /*0f2a*/ 	.byte	0x3f
	.zero		1


	//   ....[43]....
        /*0f2c*/ 	.word	0x000184c0
        /*0f30*/ 	.word	0x0000000b
        /*0f34*/ 	.word	0x00030850
        /*0f38*/ 	.short	0x010a
        /*0f3a*/ 	.byte	0x3f
	.zero		1


	//   ....[44]....
        /*0f3c*/ 	.word	0x00018510
        /*0f40*/ 	.word	0x0000000b
        /*0f44*/ 	.word	0x00030850
        /*0f48*/ 	.short	0x010a
        /*0f4a*/ 	.byte	0x3f
	.zero		1


	//   ....[45]....
        /*0f4c*/ 	.word	0x00018880
        /*0f50*/ 	.word	0x00000000
        /*0f54*/ 	.word	0x00000000
        /*0f58*/ 	.short	0x0101
        /*0f5a*/ 	.byte	0x3f
	.zero		1


	//   ....[46]....
        /*0f5c*/ 	.word	0x00019640
        /*0f60*/ 	.word	0x0000000b
        /*0f64*/ 	.word	0x00000000
        /*0f68*/ 	.short	0x0101
        /*0f6a*/ 	.byte	0x3f
	.zero		1


	//   ....[47]....
        /*0f6c*/ 	.word	0x00019e40
        /*0f70*/ 	.word	0x0000000a
        /*0f74*/ 	.word	0x00030850
        /*0f78*/ 	.short	0x010a
        /*0f7a*/ 	.byte	0x3f
	.zero		1


	//   ....[48]....
        /*0f7c*/ 	.word	0x00019ee0
        /*0f80*/ 	.word	0x0000000a
        /*0f84*/ 	.word	0x00030850
        /*0f88*/ 	.short	0x010a
        /*0f8a*/ 	.byte	0x3f
	.zero		1


	//   ....[49]....
        /*0f8c*/ 	.word	0x0001a3f0
        /*0f90*/ 	.word	0x00000003
        /*0f94*/ 	.word	0x00000000
        /*0f98*/ 	.short	0x0101
        /*0f9a*/ 	.byte	0x3f
	.zero		1


	//   ....[50]....
        /*0f9c*/ 	.word	0x0001c160
        /*0fa0*/ 	.word	0x00000000
        /*0fa4*/ 	.word	0x00000000
        /*0fa8*/ 	.short	0x0101
        /*0faa*/ 	.byte	0x3f
	.zero		1


	//   ....[51]....
        /*0fac*/ 	.word	0x0001c930
        /*0fb0*/ 	.word	0x00000008
        /*0fb4*/ 	.word	0x00000000
        /*0fb8*/ 	.short	0x0101
        /*0fba*/ 	.byte	0x3f
	.zero		1


	//   ....[52]....
        /*0fbc*/ 	.word	0x00020590
        /*0fc0*/ 	.word	0x00000010
        /*0fc4*/ 	.word	0x00030820
        /*0fc8*/ 	.short	0x010a
        /*0fca*/ 	.byte	0x3f
	.zero		1


	//   ....[53]....
        /*0fcc*/ 	.word	0x00020620
        /*0fd0*/ 	.word	0x0000000c
        /*0fd4*/ 	.word	0x000308a0
        /*0fd8*/ 	.short	0x010a
        /*0fda*/ 	.byte	0x3f
	.zero		1


	//   ....[54]....
        /*0fdc*/ 	.word	0x00020a70
        /*0fe0*/ 	.word	0x0000000c
        /*0fe4*/ 	.word	0x000308c0
        /*0fe8*/ 	.short	0x010a
        /*0fea*/ 	.byte	0x3f
	.zero		1


	//   ....[55]....
        /*0fec*/ 	.word	0x00020f90
        /*0ff0*/ 	.word	0x0000000b
        /*0ff4*/ 	.word	0x000308a0
        /*0ff8*/ 	.short	0x010a
        /*0ffa*/ 	.byte	0x3f
	.zero		1


	//   ....[56]....
        /*0ffc*/ 	.word	0x000213d0
        /*1000*/ 	.word	0x0000000b
        /*1004*/ 	.word	0x000308c0
        /*1008*/ 	.short	0x010a
        /*100a*/ 	.byte	0x3f
	.zero		1


	//   ....[57]....
        /*100c*/ 	.word	0x000225e0
        /*1010*/ 	.word	0x00000007
        /*1014*/ 	.word	0x00030840
        /*1018*/ 	.short	0x010a
        /*101a*/ 	.byte	0x3f
	.zero		1


	//   ....[58]....
        /*101c*/ 	.word	0x00022c90
        /*1020*/ 	.word	0x00000007
        /*1024*/ 	.word	0x00030830
        /*1028*/ 	.short	0x0107
        /*102a*/ 	.byte	0x3f
	.zero		1


	//   ....[59]....
        /*102c*/ 	.word	0x00022d60
        /*1030*/ 	.word	0x00000007
        /*1034*/ 	.word	0x00030830
        /*1038*/ 	.short	0x0101
        /*103a*/ 	.byte	0x3f
	.zero		1


	//   ....[60]....
        /*103c*/ 	.word	0x000238e0
        /*1040*/ 	.word	0x00000010
        /*1044*/ 	.word	0x00030800
        /*1048*/ 	.short	0x0107
        /*104a*/ 	.byte	0x3f
	.zero		1


	//   ....[61]....
        /*104c*/ 	.word	0x000239f0
        /*1050*/ 	.word	0x00000010
        /*1054*/ 	.word	0x00030800
        /*1058*/ 	.short	0x0101
        /*105a*/ 	.byte	0x3f
	.zero		1


	//   ....[62]....
        /*105c*/ 	.word	0x00023a10
        /*1060*/ 	.word	0x00000010
        /*1064*/ 	.word	0x00030820
        /*1068*/ 	.short	0x010a
        /*106a*/ 	.byte	0x3f
	.zero		1


	//   ....[63]....
        /*106c*/ 	.word	0x00023df0
        /*1070*/ 	.word	0x00000007
        /*1074*/ 	.word	0x00030840
        /*1078*/ 	.short	0x010a
        /*107a*/ 	.byte	0x3f
	.zero		1


	//   ....[64]....
        /*107c*/ 	.word	0x000242d0
        /*1080*/ 	.word	0x00000007
        /*1084*/ 	.word	0x00030830
        /*1088*/ 	.short	0x0107
        /*108a*/ 	.byte	0x3f
	.zero		1


	//   ....[65]....
        /*108c*/ 	.word	0x00024390
        /*1090*/ 	.word	0x00000007
        /*1094*/ 	.word	0x00030830
        /*1098*/ 	.short	0x0101
        /*109a*/ 	.byte	0x3f
	.zero		1


	//   ....[66]....
        /*109c*/ 	.word	0x000243f0
        /*10a0*/ 	.word	0x00000006
        /*10a4*/ 	.word	0x00030860
        /*10a8*/ 	.short	0x010a
        /*10aa*/ 	.byte	0x3f
	.zero		1


	//   ....[67]....
        /*10ac*/ 	.word	0x00024980
        /*10b0*/ 	.word	0x00000006
        /*10b4*/ 	.word	0x00030850
        /*10b8*/ 	.short	0x0107
        /*10ba*/ 	.byte	0x3f
	.zero		1


	//   ....[68]....
        /*10bc*/ 	.word	0x00024ab0
        /*10c0*/ 	.word	0x00000006
        /*10c4*/ 	.word	0x00030850
        /*10c8*/ 	.short	0x0101
        /*10ca*/ 	.byte	0x3f
	.zero		1


	//   ....[69]....
        /*10cc*/ 	.word	0x00024ce0
        /*10d0*/ 	.word	0x00000000
        /*10d4*/ 	.word	0x00030860
        /*10d8*/ 	.short	0x010a
        /*10da*/ 	.byte	0x3f
	.zero		1


	//   ....[70]....
        /*10dc*/ 	.word	0x00025210
        /*10e0*/ 	.word	0x00000000
        /*10e4*/ 	.word	0x00030850
        /*10e8*/ 	.short	0x0107
        /*10ea*/ 	.byte	0x3f
	.zero		1


	//   ....[71]....
        /*10ec*/ 	.word	0x000252e0
        /*10f0*/ 	.word	0x00000000
        /*10f4*/ 	.word	0x00030850
        /*10f8*/ 	.short	0x0101
        /*10fa*/ 	.byte	0x3f
	.zero		1


	//   ....[72]....
        /*10fc*/ 	.word	0x00026450
        /*1100*/ 	.word	0x00000005
        /*1104*/ 	.word	0x00030820
        /*1108*/ 	.short	0x010a
        /*110a*/ 	.byte	0x3f
	.zero		1


	//   ....[73]....
        /*110c*/ 	.word	0x000265c0
        /*1110*/ 	.word	0x00000003
        /*1114*/ 	.word	0x00030840
        /*1118*/ 	.short	0x010a
        /*111a*/ 	.byte	0x3f
	.zero		1


	//   ....[74]....
        /*111c*/ 	.word	0x00026660
        /*1120*/ 	.word	0x00000017
        /*1124*/ 	.word	0x00030840
        /*1128*/ 	.short	0x010a
        /*112a*/ 	.byte	0x3f
	.zero		1


	//   ....[75]....
        /*112c*/ 	.word	0x000266a0
        /*1130*/ 	.word	0x00000003
        /*1134*/ 	.word	0x00030860
        /*1138*/ 	.short	0x010a
        /*113a*/ 	.byte	0x3f
	.zero		1


	//   ....[76]....
        /*113c*/ 	.word	0x000266e0
        /*1140*/ 	.word	0x00000017
        /*1144*/ 	.word	0x00030860
        /*1148*/ 	.short	0x010a
        /*114a*/ 	.byte	0x3f
	.zero		1


	//   ....[77]....
        /*114c*/ 	.word	0x00026740
        /*1150*/ 	.word	0x00000055
        /*1154*/ 	.word	0x00030890
        /*1158*/ 	.short	0x010a
        /*115a*/ 	.byte	0x3f
	.zero		1


	//   ....[78]....
        /*115c*/ 	.word	0x000269f0
        /*1160*/ 	.word	0x00000055
        /*1164*/ 	.word	0x00030890
        /*1168*/ 	.short	0x010a
        /*116a*/ 	.byte	0x3f
	.zero		1


	//   ....[79]....
        /*116c*/ 	.word	0x00026ca0
        /*1170*/ 	.word	0x00000055
        /*1174*/ 	.word	0x00030890
        /*1178*/ 	.short	0x010a
        /*117a*/ 	.byte	0x3f
	.zero		1


	//   ....[80]....
        /*117c*/ 	.word	0x00026f50
        /*1180*/ 	.word	0x00000055
        /*1184*/ 	.word	0x000308b0
        /*1188*/ 	.short	0x010a
        /*118a*/ 	.byte	0x3f
	.zero		1


	//   ....[81]....
        /*118c*/ 	.word	0x00027340
        /*1190*/ 	.word	0x00000012
        /*1194*/ 	.word	0x00030800
        /*1198*/ 	.short	0x010a
        /*119a*/ 	.byte	0x3f
	.zero		1


	//   ....[82]....
        /*119c*/ 	.word	0x00027730
        /*11a0*/ 	.word	0x00000012
        /*11a4*/ 	.word	0x00030800
        /*11a8*/ 	.short	0x010a
        /*11aa*/ 	.byte	0x3f
	.zero		1


	//   ....[83]....
        /*11ac*/ 	.word	0x00027780
        /*11b0*/ 	.word	0x00000008
        /*11b4*/ 	.word	0x00030830
        /*11b8*/ 	.short	0x010a
        /*11ba*/ 	.byte	0x3f
	.zero		1


	//   ....[84]....
        /*11bc*/ 	.word	0x000277d0
        /*11c0*/ 	.word	0x00000000
        /*11c4*/ 	.word	0x00030830
        /*11c8*/ 	.short	0x010a
        /*11ca*/ 	.byte	0x3f
	.zero		1


	//   ....[85]....
        /*11cc*/ 	.word	0x00027820
        /*11d0*/ 	.word	0x0000000b
        /*11d4*/ 	.word	0x00030850
        /*11d8*/ 	.short	0x010a
        /*11da*/ 	.byte	0x3f
	.zero		1


	//   ....[86]....
        /*11dc*/ 	.word	0x00027870
        /*11e0*/ 	.word	0x0000000e
        /*11e4*/ 	.word	0x00030830
        /*11e8*/ 	.short	0x010a
        /*11ea*/ 	.byte	0x3f
	.zero		1


	//   ....[87]....
        /*11ec*/ 	.word	0x000278c0
        /*11f0*/ 	.word	0x0000000b
        /*11f4*/ 	.word	0x00030850
        /*11f8*/ 	.short	0x010a
        /*11fa*/ 	.byte	0x3f
	.zero		1


	//   ....[88]....
        /*11fc*/ 	.word	0x00027910
        /*1200*/ 	.word	0x0000000a
        /*1204*/ 	.word	0x00030850
        /*1208*/ 	.short	0x010a
        /*120a*/ 	.byte	0x3f
	.zero		1


	//   ....[89]....
        /*120c*/ 	.word	0x00027ab0
        /*1210*/ 	.word	0x00000010
        /*1214*/ 	.word	0x00030820
        /*1218*/ 	.short	0x010a
        /*121a*/ 	.byte	0x3f
	.zero		1


	//   ....[90]....
        /*121c*/ 	.word	0x00027b00
        /*1220*/ 	.word	0x0000000c
        /*1224*/ 	.word	0x000308a0
        /*1228*/ 	.short	0x010a
        /*122a*/ 	.byte	0x3f
	.zero		1


	//   ....[91]....
        /*122c*/ 	.word	0x00027b50
        /*1230*/ 	.word	0x0000000c
        /*1234*/ 	.word	0x000308c0
        /*1238*/ 	.short	0x010a
        /*123a*/ 	.byte	0x3f
	.zero		1


	//   ....[92]....
        /*123c*/ 	.word	0x00027ba0
        /*1240*/ 	.word	0x0000000b
        /*1244*/ 	.word	0x000308a0
        /*1248*/ 	.short	0x010a
        /*124a*/ 	.byte	0x3f
	.zero		1


	//   ....[93]....
        /*124c*/ 	.word	0x00027bf0
        /*1250*/ 	.word	0x0000000b
        /*1254*/ 	.word	0x000308c0
        /*1258*/ 	.short	0x010a
        /*125a*/ 	.byte	0x3f
	.zero		1


	//   ....[94]....
        /*125c*/ 	.word	0x00027d10
        /*1260*/ 	.word	0x00000007
        /*1264*/ 	.word	0x00030840
        /*1268*/ 	.short	0x010a
        /*126a*/ 	.byte	0x3f
	.zero		1


	//   ....[95]....
        /*126c*/ 	.word	0x00029130
        /*1270*/ 	.word	0x00000010
        /*1274*/ 	.word	0x00030820
        /*1278*/ 	.short	0x010a
        /*127a*/ 	.byte	0x3f
	.zero		1


	//   ....[96]....
        /*127c*/ 	.word	0x00029180
        /*1280*/ 	.word	0x00000007
        /*1284*/ 	.word	0x00030840
        /*1288*/ 	.short	0x010a
        /*128a*/ 	.byte	0x3f
	.zero		1


	//   ....[97]....
        /*128c*/ 	.word	0x000299a0
        /*1290*/ 	.word	0x00000006
        /*1294*/ 	.word	0x00030860
        /*1298*/ 	.short	0x010a
        /*129a*/ 	.byte	0x3f
	.zero		1


	//   ....[98]....
        /*129c*/ 	.word	0x0002a250
        /*12a0*/ 	.word	0x00000000
        /*12a4*/ 	.word	0x00030860
        /*12a8*/ 	.short	0x010a
        /*12aa*/ 	.byte	0x3f
	.zero		1


	//   ....[99]....
        /*12ac*/ 	.word	0x0002b4f0
        /*12b0*/ 	.word	0x00000005
        /*12b4*/ 	.word	0x00030820
        /*12b8*/ 	.short	0x010a
        /*12ba*/ 	.byte	0x3f
	.zero		1


	//   ....[100]....
        /*12bc*/ 	.word	0x0002b690
        /*12c0*/ 	.word	0x00000003
        /*12c4*/ 	.word	0x00030840
        /*12c8*/ 	.short	0x010a
        /*12ca*/ 	.byte	0x3f
	.zero		1


	//   ....[101]....
        /*12cc*/ 	.word	0x0002b6e0
        /*12d0*/ 	.word	0x00000017
        /*12d4*/ 	.word	0x00030840
        /*12d8*/ 	.short	0x010a
        /*12da*/ 	.byte	0x3f
	.zero		1


	//   ....[102]....
        /*12dc*/ 	.word	0x0002b730
        /*12e0*/ 	.word	0x00000003
        /*12e4*/ 	.word	0x00030860
        /*12e8*/ 	.short	0x010a
        /*12ea*/ 	.byte	0x3f
	.zero		1


	//----- nvinfo : EIATTR_NUM_MBARRIERS
	.align		4
.L_325:
        /*12ec*/ 	.byte	0x03, 0x38
        /*12ee*/ 	.short	0x0016


	//----- nvinfo : EIATTR_EXIT_INSTR_OFFSETS
	.align		4
        /*12f0*/ 	.byte	0x04, 0x1c
        /*12f2*/ 	.short	(.L_327 - .L_326)


	//   ....[0]....
.L_326:
        /*12f4*/ 	.word	0x00026730


	//----- nvinfo : EIATTR_MAX_THREADS
	.align		4
.L_327:
        /*12f8*/ 	.byte	0x04, 0x05
        /*12fa*/ 	.short	(.L_329 - .L_328)
.L_328:
        /*12fc*/ 	.word	0x00000180
        /*1300*/ 	.word	0x00000001
        /*1304*/ 	.word	0x00000001


	//----- nvinfo : EIATTR_CRS_STACK_SIZE
	.align		4
.L_329:
        /*1308*/ 	.byte	0x04, 0x1e
        /*130a*/ 	.short	(.L_331 - .L_330)
.L_330:
        /*130c*/ 	.word	0x00000000


	//----- nvinfo : EIATTR_CBANK_PARAM_SIZE
	.align		4
.L_331:
        /*1310*/ 	.byte	0x03, 0x19
        /*1312*/ 	.short	0x0af0


	//----- nvinfo : EIATTR_PARAM_CBANK
	.align		4
        /*1314*/ 	.byte	0x04, 0x0a
        /*1316*/ 	.short	(.L_333 - .L_332)
	.align		4
.L_332:
        /*1318*/ 	.word	index@(.nv.constant0._ZN7cutlass13device_kernelIN5flash11enable_sm90INS1_16FlashAttnFwdSm90INS1_25CollectiveMainloopFwdSm90ILi2EN4cute5tupleIJNS5_1CILi1EEES8_S8_EEENS6_IJNS7_ILi128EEENS7_ILi96EEENS7_ILi192EEEEEELi192ENS_6half_tEfNS_4arch4Sm90ELb1ELb0ELb0ELb1ELb1ELb1ELb0ELb1ELb1ELb1ELb1ELb0EEENS1_21CollectiveEpilogueFwdINS6_IJSA_SC_SB_EEES9_SE_SG_Li256ELb1ELb1ELb1ELb0EEENS1_36VarlenDynamicPersistentTileSchedulerILi128ELi96ELi256ELi128ELb1ELb1ELb1ELb1ELb1ELb1EEEEEEEEEvNT_6ParamsE)
        /*131c*/ 	.short	0x0210
        /*131e*/ 	.short	0x0af0


	//----- nvinfo : EIATTR_SW_WAR
	.align		4
.L_333:
        /*1320*/ 	.byte	0x04, 0x36
        /*1322*/ 	.short	(.L_335 - .L_334)
.L_334:
        /*1324*/ 	.word	0x00000008
.L_335:


//--------------------- .nv.callgraph             --------------------------
	.section	.nv.callgraph,"",@"SHT_CUDA_CALLGRAPH"
	.align	4
	.sectionentsize	8
	.align		4
        /*0000*/ 	.word	0x00000000
	.align		4
        /*0004*/ 	.word	0xffffffff
	.align		4
        /*0008*/ 	.word	index@(_ZN7cutlass13device_kernelIN5flash11enable_sm90INS1_16FlashAttnFwdSm90INS1_25CollectiveMainloopFwdSm90ILi2EN4cute5tupleIJNS5_1CILi1EEES8_S8_EEENS6_IJNS7_ILi128EEENS7_ILi96EEENS7_ILi192EEEEEELi192ENS_6half_tEfNS_4arch4Sm90ELb0ELb0ELb0ELb0ELb1ELb0ELb0ELb1ELb1ELb1ELb1ELb0EEENS1_21CollectiveEpilogueFwdINS6_IJSA_SC_SB_EEES9_SE_SG_Li256ELb0ELb1ELb1ELb0EEENS1_19SingleTileSchedulerILb0ELb1ELb1ELi128EEEEEEEEEvNT_6ParamsE)
	.align		4
        /*000c*/ 	.word	index@(__assertfail)
	.align		4
        /*0010*/ 	.word	index@(_ZN7cutlass13device_kernelIN5flash11enable_sm90INS1_16FlashAttnFwdSm90INS1_25CollectiveMainloopFwdSm90ILi2EN4cute5tupleIJNS5_1CILi1EEES8_S8_EEENS6_IJNS7_ILi128EEENS7_ILi96EEENS7_ILi192EEEEEELi192ENS_6half_tEfNS_4arch4Sm90ELb0ELb0ELb0ELb1ELb1ELb0ELb0ELb1ELb1ELb1ELb1ELb0EEENS1_21CollectiveEpilogueFwdINS6_IJSA_SC_SB_EEES9_SE_SG_Li256ELb1ELb1ELb1ELb0EEENS1_36VarlenDynamicPersistentTileSchedulerILi128ELi96ELi256ELi128ELb1ELb1ELb1ELb0ELb1ELb1EEEEEEEEEvNT_6ParamsE)
	.align		4
        /*0014*/ 	.word	index@(__assertfail)
	.align		4
        /*0018*/ 	.word	index@(_ZN7cutlass13device_kernelIN5flash11enable_sm90INS1_16FlashAttnFwdSm90INS1_25CollectiveMainloopFwdSm90ILi2EN4cute5tupleIJNS5_1CILi1EEES8_S8_EEENS6_IJNS7_ILi128EEENS7_ILi96EEENS7_ILi192EEEEEELi192ENS_6half_tEfNS_4arch4Sm90ELb0ELb0ELb0ELb1ELb1ELb1ELb0ELb1ELb1ELb1ELb1ELb0EEENS1_21CollectiveEpilogueFwdINS6_IJSA_SC_SB_EEES9_SE_SG_Li256ELb1ELb1ELb1ELb0EEENS1_36VarlenDynamicPersistentTileSchedulerILi128ELi96ELi256ELi128ELb1ELb1ELb1ELb0ELb1ELb1EEEEEEEEEvNT_6ParamsE)
	.align		4
        /*001c*/ 	.word	index@(__assertfail)
	.align		4
        /*0020*/ 	.word	index@(_ZN7cutlass13device_kernelIN5flash11enable_sm90INS1_16FlashAttnFwdSm90INS1_25CollectiveMainloopFwdSm90ILi2EN4cute5tupleIJNS5_1CILi1EEES8_S8_EEENS6_IJNS7_ILi128EEENS7_ILi96EEENS7_ILi192EEEEEELi192ENS_6half_tEfNS_4arch4Sm90ELb0ELb1ELb0ELb0ELb1ELb0ELb0ELb1ELb1ELb1ELb1ELb0EEENS1_21CollectiveEpilogueFwdINS6_IJSA_SC_SB_EEES9_SE_SG_Li256ELb0ELb1ELb1ELb0EEENS1_19SingleTileSchedulerILb0ELb1ELb1ELi128EEEEEEEEEvNT_6ParamsE)
	.align		4
        /*0024*/ 	.word	index@(__assertfail)
	.align		4
        /*0028*/ 	.word	index@(_ZN7cutlass13device_kernelIN5flash11enable_sm90INS1_16FlashAttnFwdSm90INS1_25CollectiveMainloopFwdSm90ILi2EN4cute5tupleIJNS5_1CILi1EEES8_S8_EEENS6_IJNS7_ILi128EEENS7_ILi96EEENS7_ILi192EEEEEELi192ENS_6half_tEfNS_4arch4Sm90ELb0ELb1ELb0ELb1ELb1ELb0ELb0ELb1ELb1ELb1ELb1ELb0EEENS1_21CollectiveEpilogueFwdINS6_IJSA_SC_SB_EEES9_SE_SG_Li256ELb1ELb1ELb1ELb0EEENS1_36VarlenDynamicPersistentTileSchedulerILi128ELi96ELi256ELi128ELb1ELb1ELb1ELb1ELb0ELb1EEEEEEEEEvNT_6ParamsE)
	.align		4
        /*002c*/ 	.word	index@(__assertfail)
	.align		4
        /*0030*/ 	.word	index@(_ZN7cutlass13device_kernelIN5flash11enable_sm90INS1_16FlashAttnFwdSm90INS1_25CollectiveMainloopFwdSm90ILi2EN4cute5tupleIJNS5_1CILi1EEES8_S8_EEENS6_IJNS7_ILi128EEENS7_ILi96EEENS7_ILi192EEEEEELi192ENS_6half_tEfNS_4arch4Sm90ELb0ELb1ELb0ELb1ELb1ELb1ELb0ELb1ELb1ELb1ELb1ELb0EEENS1_21CollectiveEpilogueFwdINS6_IJSA_SC_SB_EEES9_SE_SG_Li256ELb1ELb1ELb1ELb0EEENS1_36VarlenDynamicPersistentTileSchedulerILi128ELi96ELi256ELi128ELb1ELb1ELb1ELb1ELb0ELb1EEEEEEEEEvNT_6ParamsE)
	.align		4
        /*0034*/ 	.word	index@(__assertfail)
	.align		4
        /*0038*/ 	.word	index@(_ZN7cutlass13device_kernelIN5flash11enable_sm90INS1_16FlashAttnFwdSm90INS1_25CollectiveMainloopFwdSm90ILi2EN4cute5tupleIJNS5_1CILi1EEES8_S8_EEENS6_IJNS7_ILi128EEENS7_ILi96EEENS7_ILi192EEEEEELi192ENS_6half_tEfNS_4arch4Sm90ELb1ELb0ELb0ELb0ELb1ELb0ELb0ELb1ELb1ELb1ELb1ELb0EEENS1_21CollectiveEpilogueFwdINS6_IJSA_SC_SB_EEES9_SE_SG_Li256ELb0ELb1ELb1ELb0EEENS1_19SingleTileSchedulerILb0ELb1ELb1ELi128EEEEEEEEEvNT_6ParamsE)
	.align		4
        /*003c*/ 	.word	index@(__assertfail)
	.align		4
        /*0040*/ 	.word	index@(_ZN7cutlass13device_kernelIN5flash11enable_sm90INS1_16FlashAttnFwdSm90INS1_25CollectiveMainloopFwdSm90ILi2EN4cute5tupleIJNS5_1CILi1EEES8_S8_EEENS6_IJNS7_ILi128EEENS7_ILi96EEENS7_ILi192EEEEEELi192ENS_6half_tEfNS_4arch4Sm90ELb1ELb0ELb0ELb1ELb1ELb0ELb0ELb1ELb1ELb1ELb1ELb0EEENS1_21CollectiveEpilogueFwdINS6_IJSA_SC_SB_EEES9_SE_SG_Li256ELb1ELb1ELb1ELb0EEENS1_36VarlenDynamicPersistentTileSchedulerILi128ELi96ELi256ELi128ELb1ELb1ELb1ELb1ELb1ELb1EEEEEEEEEvNT_6ParamsE)
	.align		4
        /*0044*/ 	.word	index@(__assertfail)
	.align		4
        /*0048*/ 	.word	index@(_ZN7cutlass13device_kernelIN5flash11enable_sm90INS1_16FlashAttnFwdSm90INS1_25CollectiveMainloopFwdSm90ILi2EN4cute5tupleIJNS5_1CILi1EEES8_S8_EEENS6_IJNS7_ILi128EEENS7_ILi96EEENS7_ILi192EEEEEELi192ENS_6half_tEfNS_4arch4Sm90ELb1ELb0ELb0ELb1ELb1ELb1ELb0ELb1ELb1ELb1ELb1ELb0EEENS1_21CollectiveEpilogueFwdINS6_IJSA_SC_SB_EEES9_SE_SG_Li256ELb1ELb1ELb1ELb0EEENS1_36VarlenDynamicPersistentTileSchedulerILi128ELi96ELi256ELi128ELb1ELb1ELb1ELb1ELb1ELb1EEEEEEEEEvNT_6ParamsE)
	.align		4
        /*004c*/ 	.word	index@(__assertfail)
	.align		4
        /*0050*/ 	.word	0x00000000
	.align		4
        /*0054*/ 	.word	0xfffffffe
	.align		4
        /*0058*/ 	.word	0x00000000
	.align		4
        /*005c*/ 	.word	0xfffffffd
	.align		4
        /*0060*/ 	.word	0x00000000
	.align		4
        /*0064*/ 	.word	0xfffffffc


//--------------------- .nv.constant4             --------------------------
	.section	.nv.constant4,"a",@progbits
	.align	8
	.align		8
.nv.constant4:
        /*0000*/ 	.dword	__assertfail
	.align		8
        /*0008*/ 	.dword	__unnamed_1
	.align		8
        /*0010*/ 	.dword	__unnamed_2
	.align		8
        /*0018*/ 	.dword	__unnamed_3
	.align		8
        /*0020*/ 	.dword	__unnamed_4
	.align		8
        /*0028*/ 	.dword	__unnamed_5
	.align		8
        /*0030*/ 	.dword	_ZN78_INTERNAL_c8d79735_42_flash_fwd_hdim192_fp16_paged_split_sm90_cu_93b96ec2_36234cuda3std3__45__cpo5beginE
	.align		8
        /*0038*/ 	.dword	_ZN78_INTERNAL_c8d79735_42_flash_fwd_hdim192_fp16_paged_split_sm90_cu_93b96ec2_36234cuda3std3__45__cpo3endE
	.align		8
        /*0040*/ 	.dword	_ZN78_INTERNAL_c8d79735_42_flash_fwd_hdim192_fp16_paged_split_sm90_cu_93b96ec2_36234cuda3std3__45__cpo6cbeginE
	.align		8
        /*0048*/ 	.dword	_ZN78_INTERNAL_c8d79735_42_flash_fwd_hdim192_fp16_paged_split_sm90_cu_93b96ec2_36234cuda3std3__45__cpo4cendE
	.align		8
        /*0050*/ 	.dword	_ZN78_INTERNAL_c8d79735_42_flash_fwd_hdim192_fp16_paged_split_sm90_cu_93b96ec2_36234cuda3std3__480_GLOBAL__N__c8d79735_42_flash_fwd_hdim192_fp16_paged_split_sm90_cu_93b96ec2_36236ignoreE
	.align		8
        /*0058*/ 	.dword	_ZN78_INTERNAL_c8d79735_42_flash_fwd_hdim192_fp16_paged_split_sm90_cu_93b96ec2_36234cuda3std3__419piecewise_constructE
	.align		8
        /*0060*/ 	.dword	_ZN78_INTERNAL_c8d79735_42_flash_fwd_hdim192_fp16_paged_split_sm90_cu_93b96ec2_36234cuda3std3__48in_placeE
	.align		8
        /*0068*/ 	.dword	_ZN78_INTERNAL_c8d79735_42_flash_fwd_hdim192_fp16_paged_split_sm90_cu_93b96ec2_36234cuda3std6ranges3__45__cpo4swapE
	.align		8
        /*0070*/ 	.dword	_ZN78_INTERNAL_c8d79735_42_flash_fwd_hdim192_fp16_paged_split_sm90_cu_93b96ec2_36234cuda3std6ranges3__45__cpo9iter_moveE
	.align		8
        /*0078*/ 	.dword	_ZN78_INTERNAL_c8d79735_42_flash_fwd_hdim192_fp16_paged_split_sm90_cu_93b96ec2_36234cute7productE
	.align		8
        /*0080*/ 	.dword	_ZN78_INTERNAL_c8d79735_42_flash_fwd_hdim192_fp16_paged_split_sm90_cu_93b96ec2_36234cute1_E
	.align		8
        /*0088*/ 	.dword	$str$23
	.align		8
        /*0090*/ 	.dword	$str$24


//--------------------- .text._ZN7cutlass13device_kernelIN5flash11enable_sm90INS1_16FlashAttnFwdSm90INS1_25CollectiveMainloopFwdSm90ILi2EN4cute5tupleIJNS5_1CILi1EEES8_S8_EEENS6_IJNS7_ILi128EEENS7_ILi96EEENS7_ILi192EEEEEELi192ENS_6half_tEfNS_4arch4Sm90ELb0ELb0ELb0ELb0ELb1ELb0ELb0ELb1ELb1ELb1ELb1ELb0EEENS1_21CollectiveEpilogueFwdINS6_IJSA_SC_SB_EEES9_SE_SG_Li256ELb0ELb1ELb1ELb0EEENS1_19SingleTileSchedulerILb0ELb1ELb1ELi128EEEEEEEEEvNT_6ParamsE --------------------------
	.section	.text._ZN7cutlass13device_kernelIN5flash11enable_sm90INS1_16FlashAttnFwdSm90INS1_25CollectiveMainloopFwdSm90ILi2EN4cute5tupleIJNS5_1CILi1EEES8_S8_EEENS6_IJNS7_ILi128EEENS7_ILi96EEENS7_ILi192EEEEEELi192ENS_6half_tEfNS_4arch4Sm90ELb0ELb0ELb0ELb0ELb1ELb0ELb0ELb1ELb1ELb1ELb1ELb0EEENS1_21CollectiveEpilogueFwdINS6_IJSA_SC_SB_EEES9_SE_SG_Li256ELb0ELb1ELb1ELb0EEENS1_19SingleTileSchedulerILb0ELb1ELb1ELi128EEEEEEEEEvNT_6ParamsE,"ax",@progbits
	.align	128
.text._ZN7cutlass13device_kernelIN5flash11enable_sm90INS1_16FlashAttnFwdSm90INS1_25CollectiveMainloopFwdSm90ILi2EN4cute5tupleIJNS5_1CILi1EEES8_S8_EEENS6_IJNS7_ILi128EEENS7_ILi96EEENS7_ILi192EEEEEELi192ENS_6half_tEfNS_4arch4Sm90ELb0ELb0ELb0ELb0ELb1ELb0ELb0ELb1ELb1ELb1ELb1ELb0EEENS1_21CollectiveEpilogueFwdINS6_IJSA_SC_SB_EEES9_SE_SG_Li256ELb0ELb1ELb1ELb0EEENS1_19SingleTileSchedulerILb0ELb1ELb1ELi128EEEEEEEEEvNT_6ParamsE:
        .type           _ZN7cutlass13device_kernelIN5flash11enable_sm90INS1_16FlashAttnFwdSm90INS1_25CollectiveMainloopFwdSm90ILi2EN4cute5tupleIJNS5_1CILi1EEES8_S8_EEENS6_IJNS7_ILi128EEENS7_ILi96EEENS7_ILi192EEEEEELi192ENS_6half_tEfNS_4arch4Sm90ELb0ELb0ELb0ELb0ELb1ELb0ELb0ELb1ELb1ELb1ELb1ELb0EEENS1_21CollectiveEpilogueFwdINS6_IJSA_SC_SB_EEES9_SE_SG_Li256ELb0ELb1ELb1ELb0EEENS1_19SingleTileSchedulerILb0ELb1ELb1ELi128EEEEEEEEEvNT_6ParamsE,@function
        .size           _ZN7cutlass13device_kernelIN5flash11enable_sm90INS1_16FlashAttnFwdSm90INS1_25CollectiveMainloopFwdSm90ILi2EN4cute5tupleIJNS5_1CILi1EEES8_S8_EEENS6_IJNS7_ILi128EEENS7_ILi96EEENS7_ILi192EEEEEELi192ENS_6half_tEfNS_4arch4Sm90ELb0ELb0ELb0ELb0ELb1ELb0ELb0ELb1ELb1ELb1ELb1ELb0EEENS1_21CollectiveEpilogueFwdINS6_IJSA_SC_SB_EEES9_SE_SG_Li256ELb0ELb1ELb1ELb0EEENS1_19SingleTileSchedulerILb0ELb1ELb1ELi128EEEEEEEEEvNT_6ParamsE,(.L_x_3210 - _ZN7cutlass13device_kernelIN5flash11enable_sm90INS1_16FlashAttnFwdSm90INS1_25CollectiveMainloopFwdSm90ILi2EN4cute5tupleIJNS5_1CILi1EEES8_S8_EEENS6_IJNS7_ILi128EEENS7_ILi96EEENS7_ILi192EEEEEELi192ENS_6half_tEfNS_4arch4Sm90ELb0ELb0ELb0ELb0ELb1ELb0ELb0ELb1ELb1ELb1ELb1ELb0EEENS1_21CollectiveEpilogueFwdINS6_IJSA_SC_SB_EEES9_SE_SG_Li256ELb0ELb1ELb1ELb0EEENS1_19SingleTileSchedulerILb0ELb1ELb1ELi128EEEEEEEEEvNT_6ParamsE)
        .other          _ZN7cutlass13device_kernelIN5flash11enable_sm90INS1_16FlashAttnFwdSm90INS1_25CollectiveMainloopFwdSm90ILi2EN4cute5tupleIJNS5_1CILi1EEES8_S8_EEENS6_IJNS7_ILi128EEENS7_ILi96EEENS7_ILi192EEEEEELi192ENS_6half_tEfNS_4arch4Sm90ELb0ELb0ELb0ELb0ELb1ELb0ELb0ELb1ELb1ELb1ELb1ELb0EEENS1_21CollectiveEpilogueFwdINS6_IJSA_SC_SB_EEES9_SE_SG_Li256ELb0ELb1ELb1ELb0EEENS1_19SingleTileSchedulerILb0ELb1ELb1ELi128EEEEEEEEEvNT_6ParamsE,@"STO_CUDA_ENTRY STV_DEFAULT"
_ZN7cutlass13device_kernelIN5flash11enable_sm90INS1_16FlashAttnFwdSm90INS1_25CollectiveMainloopFwdSm90ILi2EN4cute5tupleIJNS5_1CILi1EEES8_S8_EEENS6_IJNS7_ILi128EEENS7_ILi96EEENS7_ILi192EEEEEELi192ENS_6half_tEfNS_4arch4Sm90ELb0ELb0ELb0ELb0ELb1ELb0ELb0ELb1ELb1ELb1ELb1ELb0EEENS1_21CollectiveEpilogueFwdINS6_IJSA_SC_SB_EEES9_SE_SG_Li256ELb0ELb1ELb1ELb0EEENS1_19SingleTileSchedulerILb0ELb1ELb1ELi128EEEEEEEEEvNT_6ParamsE:
[----:B------:R-:W0:Y:S02]  /*0000*/  LDC R1, c[0x0][0x28] ;  /* 0x00000a00ff017b82 */ /* 0x000e240000000800 */
[----:B0-----:R-:W-:Y:S01]  /*0010*/  VIADD R1, R1, 0xfffffff8 ;  /* 0xfffffff801017836 */ /* 0x001fe20000000000 */
[----:B------:R-:W0:Y:S01]  /*0020*/  S2R R25, SR_TID.X ;  /* 0x0000000000197919 */ /* 0x000e220000002100 */
[----:B------:R-:W-:Y:S01]  /*0030*/  ELECT P0, URZ, PT ;  /* 0x00000000003f782f */ /* 0x000fe20003800000 */
[----:B------:R-:W-:Y:S01]  /*0040*/  UMOV UR4, 0x80 ;  /* 0x0000008000047882 */ /* 0x000fe20000000000 */
[----:B------:R-:W-:Y:S01]  /*0050*/  UMOV UR7, 0x100 ;  /* 0x0000010000077882 */ /* 0x000fe20000000000 */
[----:B0-----:R-:W-:-:S05]  /*0060*/  SHF.R.U32.HI R0, RZ, 0x5, R25 ;  /* 0x00000005ff007819 */ /* 0x001fca0000011619 */
[----:B------:R-:W0:Y:S02]  /*0070*/  SHFL.IDX PT, R2, R0, RZ, 0x1f ;  /* 0x00001fff00027589 */ /* 0x000e2400000e0000 */
[C---:B0-----:R-:W-:Y:S02]  /*0080*/  ISETP.NE.OR P0, PT, R2.reuse, RZ, !P0 ;  /* 0x000000ff0200720c */ /* 0x041fe40004705670 */
[----:B------:R-:W-:Y:S02]  /*0090*/  ISETP.NE.AND P1, PT, R2, RZ, PT ;  /* 0x000000ff0200720c */ /* 0x000fe40003f25270 */
[----:B------:R-:W-:-:S06]  /*00a0*/  SHF.R.U32.HI R2, RZ, 0x7, R25 ;  /* 0x00000007ff027819 */ /* 0x000fcc0000011619 */
[----:B------:R-:W0:Y:S03]  /*00b0*/  SHFL.IDX PT, R2, R2, RZ, 0x1f ;  /* 0x00001fff02027589 */ /* 0x000e2600000e0000 */
[----:B------:R-:W-:Y:S01]  /*00c0*/  VOTEU.ALL UP0, P0 ;  /* 0x00000000003f7886 */ /* 0x000fe20000000000 */
[----:B------:R-:W-:-:S04]  /*00d0*/  VOTEU.ALL UP1, P0 ;  /* 0x00000000003f7886 */ /* 0x000fc80000020000 */
[----:B------:R-:W1:Y:S01]  /*00e0*/  @!UP0 S2UR UR8, SR_CgaCtaId ;  /* 0x00000000000889c3 */ /* 0x000e620000008800 */
[----:B------:R-:W-:Y:S01]  /*00f0*/  @!UP0 UMOV UR6, 0x400 ;  /* 0x0000040000068882 */ /* 0x000fe20000000000 */
[----:B------:R-:W-:-:S04]  /*0100*/  @!UP0 UIADD3 UR4, -UR4, 0x100000, URZ ;  /* 0x0010000004048890 */ /* 0x000fc8000fffe13f */
[----:B------:R-:W-:Y:S02]  /*0110*/  @!UP0 USHF.L.U32 UR5, UR4, 0xb, URZ ;  /* 0x0000000b04058899 */ /* 0x000fe4000800063f */
[----:B------:R-:W-:Y:S02]  /*0120*/  @!UP0 USHF.L.U32 UR4, UR4, 0x1, URZ ;  /* 0x0000000104048899 */ /* 0x000fe4000800063f */
[----:B-1----:R-:W-:Y:S02]  /*0130*/  @!UP0 ULEA UR8, UR8, UR6, 0x18 ;  /* 0x0000000608088291 */ /* 0x002fe4000f8ec03f */
[----:B------:R-:W-:-:S04]  /*0140*/  @!UP0 UIADD3 UR6, -UR7, 0x100000, URZ ;  /* 0x0010000007068890 */ /* 0x000fc8000fffe13f */
[----:B------:R-:W-:Y:S02]  /*0150*/  @!UP0 USHF.L.U32 UR7, UR6, 0xb, URZ ;  /* 0x0000000b06078899 */ /* 0x000fe4000800063f */
[----:B------:R-:W-:Y:S01]  /*0160*/  @!UP0 USHF.L.U32 UR6, UR6, 0x1, URZ ;  /* 0x0000000106068899 */ /* 0x000fe2000800063f */
[----:B------:R-:W-:-:S05]  /*0170*/  VOTEU.ALL UP0, P0 ;  /* 0x00000000003f7886 */ /* 0x000fca0000000000 */
[----:B------:R1:W2:Y:S06]  /*0180*/  @!UP0 SYNCS.EXCH.64 URZ, [UR8+0x30800], UR4 ;  /* 0x03080004083f85b2 */ /* 0x0002ac0008000100 */
[----:B------:R1:W3:Y:S02]  /*0190*/  @!UP1 SYNCS.EXCH.64 URZ, [UR8+0x30820], UR6 ;  /* 0x03082006083f95b2 */ /* 0x0002e40008000100 */
[----:B01----:R-:W-:Y:S05]  /*01a0*/  @P1 BRA `(.L_x_0) ;  /* 0x0000000000481947 */ /* 0x003fea0003800000 */
[----:B------:R-:W0:Y:S01]  /*01b0*/  S2UR UR5, SR_CgaCtaId ;  /* 0x00000000000579c3 */ /* 0x000e220000008800 */
[----:B------:R-:W-:Y:S01]  /*01c0*/  UMOV UR4, 0x400 ;  /* 0x0000040000047882 */ /* 0x000fe20000000000 */
[----:B------:R-:W-:Y:S01]  /*01d0*/  UMOV UR6, 0x80 ;  /* 0x0000008000067882 */ /* 0x000fe20000000000 */
[----:B------:R-:W-:Y:S01]  /*01e0*/  UMOV UR7, 0x100 ;  /* 0x0000010000077882 */ /* 0x000fe20000000000 */
[----:B------:R-:W-:Y:S01]  /*01f0*/  ELECT P0, URZ, PT ;  /* 0x00000000003f782f */ /* 0x000fe20003800000 */
[----:B0-----:R-:W-:Y:S02]  /*0200*/  ULEA UR8, UR5, UR4, 0x18 ;  /* 0x0000000405087291 */ /* 0x001fe4000f8ec03f */
[----:B------:R-:W-:-:S04]  /*0210*/  UIADD3 UR4, -UR6, 0x100000, URZ ;  /* 0x0010000006047890 */ /* 0x000fc8000fffe13f */
[----:B------:R-:W-:Y:S02]  /*0220*/  USHF.L.U32 UR5, UR4, 0xb, URZ ;  /* 0x0000000b04057899 */ /* 0x000fe4000800063f */
[----:B------:R-:W-:Y:S02]  /*0230*/  USHF.L.U32 UR4, UR4, 0x1, URZ ;  /* 0x0000000104047899 */ /* 0x000fe4000800063f */
[----:B------:R-:W-:-:S04]  /*0240*/  UIADD3 UR6, -UR7, 0x100000, URZ ;  /* 0x0010000007067890 */ /* 0x000fc8000fffe13f */
[----:B------:R-:W-:Y:S02]  /*0250*/  USHF.L.U32 UR7, UR6, 0xb, URZ ;  /* 0x0000000b06077899 */ /* 0x000fe4000800063f */
[----:B------:R-:W-:Y:S01]  /*0260*/  USHF.L.U32 UR6, UR6, 0x1, URZ ;  /* 0x0000000106067899 */ /* 0x000fe2000800063f */
[----:B------:R-:W0:Y:S03]  /*0270*/  FENCE.VIEW.ASYNC.S ;  /* 0x00000000000073c6 */ /* 0x000e260000000000 */
[----:B0-----:R0:W1:Y:S08]  /*0280*/  SYNCS.EXCH.64 URZ, [UR8+0x30830], UR4 ;  /* 0x03083004083f75b2 */ /* 0x0010700008000100 */
[----:B------:R0:W4:Y:S01]  /*0290*/  SYNCS.EXCH.64 URZ, [UR8+0x30840], UR6 ;  /* 0x03084006083f75b2 */ /* 0x0001220008000100 */
[----:B------:R0:W0:Y:S01]  /*02a0*/  SYNCS.EXCH.64 URZ, [UR8+0x30838], UR4 ;  /* 0x03083804083f75b2 */ /* 0x0000220008000100 */
[----:B------:R0:W0:Y:S01]  /*02b0*/  SYNCS.EXCH.64 URZ, [UR8+0x30848], UR6 ;  /* 0x03084806083f75b2 */ /* 0x0000220008000100 */
[----:B------:R-:W-:Y:S01]  /*02c0*/  NOP ;  /* 0x0000000000007918 */ /* 0x000fe20000000000 */
.L_x_0:
[----:B------:R-:W5:Y:S01]  /*02d0*/  SHFL.IDX PT, R3, R0, RZ, 0x1f ;  /* 0x00001fff00037589 */ /* 0x000f6200000e0000 */
[----:B------:R-:W-:Y:S01]  /*02e0*/  NOP ;  /* 0x0000000000007918 */ /* 0x000fe20000000000 */
[----:B-----5:R-:W-:-:S13]  /*02f0*/  ISETP.NE.AND P0, PT, R3, RZ, PT ;  /* 0x000000ff0300720c */ /* 0x020fda0003f05270 */
[----:B------:R-:W-:Y:S05]  /*0300*/  @P0 BRA `(.L_x_1) ;  /* 0x0000000000480947 */ /* 0x000fea0003800000 */
[----:B0-----:R-:W0:Y:S01]  /*0310*/  S2UR UR5, SR_CgaCtaId ;  /* 0x00000000000579c3 */ /* 0x001e220000008800 */
        /* <DEDUP_REMOVED lines=12> */
[----:B0-----:R0:W0:Y:S08]  /*03e0*/  SYNCS.EXCH.64 URZ, [UR8+0x30850], UR4 ;  /* 0x03085004083f75b2 */ /* 0x0010300008000100 */
[----:B------:R0:W0:Y:S01]  /*03f0*/  SYNCS.EXCH.64 URZ, [UR8+0x30860], UR6 ;  /* 0x03086006083f75b2 */ /* 0x0000220008000100 */
[----:B------:R0:W0:Y:S01]  /*0400*/  SYNCS.EXCH.64 URZ, [UR8+0x30858], UR4 ;  /* 0x03085804083f75b2 */ /* 0x0000220008000100 */
[----:B------:R0:W0:Y:S01]  /*0410*/  SYNCS.EXCH.64 URZ, [UR8+0x30868], UR6 ;  /* 0x03086806083f75b2 */ /* 0x0000220008000100 */
[----:B------:R-:W-:Y:S01]  /*0420*/  NOP ;  /* 0x0000000000007918 */ /* 0x000fe20000000000 */
.L_x_1:
[----:B------:R-:W5:Y:S01]  /*0430*/  SHFL.IDX PT, R3, R0, RZ, 0x1f ;  /* 0x00001fff00037589 */ /* 0x000f6200000e0000 */
[----:B------:R-:W-:Y:S01]  /*0440*/  NOP ;  /* 0x0000000000007918 */ /* 0x000fe20000000000 */
[----:B-----5:R-:W-:-:S13]  /*0450*/  ISETP.NE.AND P0, PT, R3, RZ, PT ;  /* 0x000000ff0300720c */ /* 0x020fda0003f05270 */
[----:B------:R-:W-:Y:S05]  /*0460*/  @P0 BRA `(.L_x_2) ;  /* 0x0000000000380947 */ /* 0x000fea0003800000 */
[----:B0-----:R-:W0:Y:S01]  /*0470*/  S2UR UR5, SR_CgaCtaId ;  /* 0x00000000000579c3 */ /* 0x001e220000008800 */
[----:B------:R-:W-:Y:S01]  /*0480*/  UMOV UR4, 0x400 ;  /* 0x0000040000047882 */ /* 0x000fe20000000000 */
[----:B------:R-:W-:Y:S01]  /*0490*/  UMOV UR7, 0x80 ;  /* 0x0000008000077882 */ /* 0x000fe20000000000 */
[----:B------:R-:W-:Y:S01]  /*04a0*/  ELECT P0, URZ, PT ;  /* 0x00000000003f782f */ /* 0x000fe20003800000 */
[----:B0-----:R-:W-:Y:S02]  /*04b0*/  ULEA UR6, UR5, UR4, 0x18 ;  /* 0x0000000405067291 */ /* 0x001fe4000f8ec03f */
[----:B------:R-:W-:-:S04]  /*04c0*/  UIADD3 UR4, -UR7, 0x100000, URZ ;  /* 0x0010000007047890 */ /* 0x000fc8000fffe13f */
[----:B------:R-:W-:Y:S02]  /*04d0*/  USHF.L.U32 UR5, UR4, 0xb, URZ ;  /* 0x0000000b04057899 */ /* 0x000fe4000800063f */
[----:B------:R-:W-:Y:S01]  /*04e0*/  USHF.L.U32 UR4, UR4, 0x1, URZ ;  /* 0x0000000104047899 */ /* 0x000fe2000800063f */
[----:B------:R-:W0:Y:S11]  /*04f0*/  FENCE.VIEW.ASYNC.S ;  /* 0x00000000000073c6 */ /* 0x000e360000000000 */
[----:B0-----:R0:W0:Y:S01]  /*0500*/  SYNCS.EXCH.64 URZ, [UR6+0x30870], UR4 ;  /* 0x03087004063f75b2 */ /* 0x0010220008000100 */
[----:B------:R0:W0:Y:S01]  /*0510*/  SYNCS.EXCH.64 URZ, [UR6+0x30880], UR4 ;  /* 0x03088004063f75b2 */ /* 0x0000220008000100 */
[----:B------:R0:W0:Y:S01]  /*0520*/  SYNCS.EXCH.64 URZ, [UR6+0x30878], UR4 ;  /* 0x03087804063f75b2 */ /* 0x0000220008000100 */
[----:B------:R0:W0:Y:S01]  /*0530*/  SYNCS.EXCH.64 URZ, [UR6+0x30888], UR4 ;  /* 0x03088804063f75b2 */ /* 0x0000220008000100 */
[----:B------:R-:W-:Y:S01]  /*0540*/  NOP ;  /* 0x0000000000007918 */ /* 0x000fe20000000000 */
.L_x_2:
        /* <DEDUP_REMOVED lines=22> */
.L_x_3:
[----:B------:R-:W5:Y:S01]  /*06b0*/  SHFL.IDX PT, R3, R0, RZ, 0x1f ;  /* 0x00001fff00037589 */ /* 0x000f6200000e0000 */
[----:B------:R-:W-:Y:S01]  /*06c0*/  R2UR UR9, R2 ;  /* 0x00000000020972ca */ /* 0x000fe200000e0000 */
        /* <DEDUP_REMOVED lines=21> */
.L_x_4:
[----:B------:R-:W-:Y:S01]  /*0820*/  UISETP.NE.AND UP0, UPT, UR9, URZ, UPT ;  /* 0x0000003f0900728c */ /* 0x000fe2000bf05270 */
[----:B------:R-:W-:Y:S01]  /*0830*/  NOP ;  /* 0x0000000000007918 */ /* 0x000fe20000000000 */
[----:B0-----:R-:W-:Y:S01]  /*0840*/  UMOV UR4, 0x1 ;  /* 0x0000000100047882 */ /* 0x001fe20000000000 */
[----:B------:R-:W-:Y:S01]  /*0850*/  ULDC.64 UR36, c[0x0][0x208] ;  /* 0x0000820000247ab9 */ /* 0x000fe20000000a00 */
[----:B------:R-:W-:Y:S01]  /*0860*/  USEL UR4, UR4, 0x2, !UP0 ;  /* 0x0000000204047887 */ /* 0x000fe2000c000000 */
[----:B------:R-:W-:Y:S01]  /*0870*/  BSSY B6, `(.L_x_5) ;  /* 0x0000b96000067945 */ /* 0x000fe20003800000 */
[----:B-1234-:R-:W-:Y:S01]  /*0880*/  BAR.SYNC.DEFER_BLOCKING 0x0 ;  /* 0x0000000000007b1d */ /* 0x01efe20000010000 */
[----:B------:R-:W-:-:S03]  /*0890*/  PLOP3.LUT P0, PT, PT, PT, UP0, 0x80, 0x0 ;  /* 0x000000000000781c */ /* 0x000fc60003f0f008 */
[----:B------:R-:W-:-:S05]  /*08a0*/  IMAD.U32 R2, RZ, RZ, UR4 ;  /* 0x00000004ff027e24 */ /* 0x000fca000f8e00ff */
[----:B------:R0:W-:Y:S05]  /*08b0*/  STL [R1+0x4], R2 ;  /* 0x0000040201007387 */ /* 0x0001ea0000100800 */
[----:B------:R-:W-:Y:S05]  /*08c0*/  @!P0 BRA `(.L_x_6) ;  /* 0x0000007c00608947 */ /* 0x000fea0003800000 */
.L_x_7:
[----:B------:R-:W-:-:S08]  /*08d0*/  NOP ;  /* 0x0000000000007918 */ /* 0x000fd00000000000 */
[----:B------:R-:W1:Y:S02]  /*08e0*/  USETMAXREG.TRY_ALLOC.CTAPOOL UP0, 0xe8 ;  /* 0x000000e8000079c8 */ /* 0x000e640008000600 */
[----:B-1----:R-:W-:-:S13]  /*08f0*/  PLOP3.LUT P0, PT, PT, PT, UP0, 0x80, 0x0 ;  /* 0x000000000000781c */ /* 0x002fda0003f0f008 */
[----:B------:R-:W-:Y:S05]  /*0900*/  @!P0 BRA `(.L_x_7) ;  /* 0xfffffffc00f08947 */ /* 0x000fea000383ffff */
[----:B------:R-:W1:Y:S01]  /*0910*/  S2UR UR6, SR_CTAID.Y ;  /* 0x00000000000679c3 */ /* 0x000e620000002600 */
[----:B------:R-:W-:Y:S02]  /*0920*/  ULDC UR7, c[0x0][0xc50] ;  /* 0x0003140000077ab9 */ /* 0x000fe40000000800 */
[----:B------:R-:W-:-:S05]  /*0930*/  UISETP.NE.AND UP0, UPT, UR7, 0x1, UPT ;  /* 0x000000010700788c */ /* 0x000fca000bf05270 */
[----:B------:R-:W2:Y:S06]  /*0940*/  S2UR UR8, SR_CTAID.Z ;  /* 0x00000000000879c3 */ /* 0x000eac0000002700 */
[----:B------:R-:W-:Y:S01]  /*0950*/  @UP0 ULDC UR4, c[0x0][0xc54] ;  /* 0x0003150000040ab9 */ /* 0x000fe20000000800 */
[----:B------:R-:W-:Y:S01]  /*0960*/  @UP0 ULDC UR9, c[0x0][0xc58] ;  /* 0x0003160000090ab9 */ /* 0x000fe20000000800 */
[----:B-1----:R-:W-:Y:S02]  /*0970*/  UIMAD.WIDE.U32 UR4, UR6, UR4, URZ ;  /* 0x00000004060472a5 */ /* 0x002fe4000f8e003f */
[----:B------:R-:W-:-:S02]  /*0980*/  UMOV UR10, UR6 ;  /* 0x00000006000a7c82 */ /* 0x000fc40008000000 */
[----:B------:R-:W-:Y:S01]  /*0990*/  @UP0 USHF.R.U32.HI UR10, URZ, UR9, UR5 ;  /* 0x000000093f0a0299 */ /* 0x000fe20008011605 */
[----:B------:R-:W-:Y:S06]  /*09a0*/  BAR.ARV 0x8, 0x180 ;  /* 0x0206000000007b1d */ /* 0x000fec0000002000 */
[----:B--2---:R-:W-:Y:S01]  /*09b0*/  ISETP.LE.AND P0, PT, RZ, UR8, PT ;  /* 0x00000008ff007c0c */ /* 0x004fe2000bf03270 */
[----:B------:R-:W-:Y:S02]  /*09c0*/  UIADD3 UR4, -UR10, URZ, URZ ;  /* 0x0000003f0a047290 */ /* 0x000fe4000fffe13f */
[----:B------:R-:W-:-:S02]  /*09d0*/  IMAD.U32 R16, RZ, RZ, UR10 ;  /* 0x0000000aff107e24 */ /* 0x000fc4000f8e00ff */
[----:B------:R-:W-:-:S08]  /*09e0*/  UIMAD UR7, UR7, UR4, UR6 ;  /* 0x00000004070772a4 */ /* 0x000fd0000f8e0206 */
[----:B------:R-:W-:Y:S05]  /*09f0*/  @!P0 BRA `(.L_x_8) ;  /* 0x000000b400f48947 */ /* 0x000fea0003800000 */
[----:B------:R-:W-:Y:S01]  /*0a00*/  ULDC.64 UR4, c[0x0][0x418] ;  /* 0x0001060000047ab9 */ /* 0x000fe20000000a00 */
[----:B------:R-:W-:Y:S01]  /*0a10*/  ULDC UR43, c[0x0][0x424] ;  /* 0x00010900002b7ab9 */ /* 0x000fe20000000800 */
[----:B------:R-:W-:Y:S02]  /*0a20*/  UISETP.NE.U32.AND UP0, UPT, UR4, URZ, UPT ;  /* 0x0000003f0400728c */ /* 0x000fe4000bf05070 */
[----:B------:R-:W-:Y:S02]  /*0a30*/  ULOP3.LUT UR39, UR7, 0xffff, URZ, 0xc0, !UPT ;  /* 0x0000ffff07277892 */ /* 0x000fe4000f8ec03f */
[----:B------:R-:W-:Y:S01]  /*0a40*/  UISETP.NE.AND.EX UP0, UPT, UR5, URZ, UPT, UP0 ;  /* 0x0000003f0500728c */ /* 0x000fe2000bf05300 */
[----:B------:R-:W-:-:S03]  /*0a50*/  ULDC UR4, c[0x0][0x2f0] ;  /* 0x0000bc0000047ab9 */ /* 0x000fc60000000800 */
[----:B------:R-:W-:-:S04]  /*0a60*/  USEL UR43, UR43, 0x1, UP0 ;  /* 0x000000012b2b7887 */ /* 0x000fc80008000000 */
[----:B------:R-:W-:-:S04]  /*0a70*/  UIMAD UR43, UR43, UR4, URZ ;  /* 0x000000042b2b72a4 */ /* 0x000fc8000f8e023f */
[----:B------:R-:W-:Y:S02]  /*0a80*/  UISETP.GE.AND UP0, UPT, UR43, 0x1, UPT ;  /* 0x000000012b00788c */ /* 0x000fe4000bf06270 */
[----:B------:R-:W-:-:S04]  /*0a90*/  UIADD3 UR4, UR43, 0x5f, URZ ;  /* 0x0000005f2b047890 */ /* 0x000fc8000fffe03f */
[----:B------:R-:W-:Y:S01]  /*0aa0*/  PLOP3.LUT P0, PT, PT, PT, UP0, 0x80, 0x0 ;  /* 0x000000000000781c */ /* 0x000fe20003f0f008 */
[----:B------:R-:W-:-:S04]  /*0ab0*/  UIMAD.WIDE UR4, UR4, 0x2aaaaaab, URZ ;  /* 0x2aaaaaab040478a5 */ /* 0x000fc8000f8e023f */
[----:B------:R-:W-:-:S03]  /*0ac0*/  USHF.R.U32.HI UR6, URZ, 0x1f, UR5 ;  /* 0x0000001f3f067899 */ /* 0x000fc60008011605 */
[----:B------:R-:W-:Y:S01]  /*0ad0*/  UMOV UR4, URZ ;  /* 0x0000003f00047c82 */ /* 0x000fe20008000000 */
[----:B------:R-:W-:-:S04]  /*0ae0*/  ULEA.HI.SX32 UR6, UR5, UR6, 0x1c ;  /* 0x0000000605067291 */ /* 0x000fc8000f8fe23f */
[----:B------:R-:W-:Y:S08]  /*0af0*/  @!P0 BRA `(.L_x_9) ;  /* 0x0000000000908947 */ /* 0x000ff00003800000 */
[----:B------:R-:W-:Y:S01]  /*0b00*/  USHF.R.U32.HI UR7, URZ, 0x10, UR7 ;  /* 0x000000103f077899 */ /* 0x000fe20008011607 */
[----:B------:R-:W-:-:S03]  /*0b10*/  UMOV UR4, URZ ;  /* 0x0000003f00047c82 */ /* 0x000fc60008000000 */
[----:B------:R-:W-:-:S11]  /*0b20*/  UISETP.NE.AND UP0, UPT, UR7, URZ, UPT ;  /* 0x0000003f0700728c */ /* 0x000fd6000bf05270 */
[----:B------:R-:W-:Y:S02]  /*0b30*/  @!UP0 ULDC UR7, c[0x0][0x9f0] ;  /* 0x00027c0000078ab9 */ /* 0x000fe40000000800 */
[----:B------:R-:W-:Y:S01]  /*0b40*/  MOV R3, UR7 ;  /* 0x0000000700037c02 */ /* 0x000fe20008000f00 */
[----:B------:R-:W-:-:S03]  /*0b50*/  UIADD3 UR8, UR6, -0x1, UR7 ;  /* 0xffffffff06087890 */ /* 0x000fc6000fffe007 */
[-C--:B------:R-:W-:Y:S02]  /*0b60*/  IABS R0, R3.reuse ;  /* 0x0000000300007213 */ /* 0x080fe40000000000 */
[----:B------:R-:W-:Y:S01]  /*0b70*/  IABS R5, R3 ;  /* 0x0000000300057213 */ /* 0x000fe20000000000 */
[----:B------:R-:W-:Y:S01]  /*0b80*/  IMAD.U32 R4, RZ, RZ, UR8 ;  /* 0x00000008ff047e24 */ /* 0x000fe2000f8e00ff */
[----:B------:R-:W-:Y:S01]  /*0b90*/  R2UR UR11, R0 ;  /* 0x00000000000b72ca */ /* 0x000fe200000e0000 */
[----:B------:R-:W-:-:S03]  /*0ba0*/  ULOP3.LUT UR8, UR8, UR7, URZ, 0x3c, !UPT ;  /* 0x0000000708087292 */ /* 0x000fc6000f8e3c3f */
[----:B------:R-:W-:-:S05]  /*0bb0*/  IABS R4, R4 ;  /* 0x0000000400047213 */ /* 0x000fca0000000000 */
[----:B------:R-:W-:-:S04]  /*0bc0*/  IMAD.MOV.U32 R3, RZ, RZ, R4 ;  /* 0x000000ffff037224 */ /* 0x000fc800078e0004 */
[----:B------:R-:W1:Y:S01]  /*0bd0*/  I2F.RP R0, UR11 ;  /* 0x0000000b00007d06 */ /* 0x000e620008209400 */
[----:B------:R-:W-:-:S07]  /*0be0*/  R2UR UR10, R3 ;  /* 0x00000000030a72ca */ /* 0x000fce00000e0000 */
[----:B-1----:R-:W0:Y:S02]  /*0bf0*/  MUFU.RCP R0, R0 ;  /* 0x0000000000007308 */ /* 0x002e240000001000 */
[----:B0-----:R-:W-:Y:S01]  /*0c00*/  VIADD R2, R0, 0xffffffe ;  /* 0x0ffffffe00027836 */ /* 0x001fe20000000000 */
[----:B------:R-:W-:-:S05]  /*0c10*/  IADD3 R0, RZ, -R5, RZ ;  /* 0x80000005ff007210 */ /* 0x000fca0007ffe0ff */
[----:B------:R-:W0:Y:S02]  /*0c20*/  F2I.FTZ.U32.TRUNC.NTZ R2, R2 ;  /* 0x0000000200027305 */ /* 0x000e24000021f000 */
[----:B0-----:R-:W-:-:S13]  /*0c30*/  R2UR UR5, R2 ;  /* 0x00000000020572ca */ /* 0x001fda00000e0000 */
[----:B------:R-:W-:-:S04]  /*0c40*/  UIADD3 UR9, URZ, -UR5, URZ ;  /* 0x800000053f097290 */ /* 0x000fc8000fffe03f */
[----:B------:R-:W-:-:S04]  /*0c50*/  UIMAD UR9, UR9, UR11, URZ ;  /* 0x0000000b090972a4 */ /* 0x000fc8000f8e023f */
[----:B------:R-:W-:-:S03]  /*0c60*/  UIMAD.WIDE.U32 UR4, UR5, UR9, UR4 ;  /* 0x00000009050472a5 */ /* 0x000fc6000f8e0004 */
[----:B------:R-:W-:Y:S01]  /*0c70*/  R2UR UR9, R0 ;  /* 0x00000000000972ca */ /* 0x000fe200000e0000 */
[----:B------:R-:W-:-:S12]  /*0c80*/  UIMAD.WIDE.U32 UR4, UR5, UR10, URZ ;  /* 0x0000000a050472a5 */ /* 0x000fd8000f8e003f */
[----:B------:R-:W-:-:S04]  /*0c90*/  UIMAD UR4, UR5, UR9, UR10 ;  /* 0x00000009050472a4 */ /* 0x000fc8000f8e020a */
[----:B------:R-:W-:-:S11]  /*0ca0*/  UISETP.GT.U32.AND UP0, UPT, UR11, UR4, UPT ;  /* 0x000000040b00728c */ /* 0x000fd6000bf04070 */
[----:B------:R-:W-:Y:S02]  /*0cb0*/  @!UP0 UIADD3 UR4, UR4, -UR11, URZ ;  /* 0x8000000b04048290 */ /* 0x000fe4000fffe03f */
[----:B------:R-:W-:Y:S02]  /*0cc0*/  @!UP0 UIADD3 UR5, UR5, 0x1, URZ ;  /* 0x0000000105058890 */ /* 0x000fe4000fffe03f */
[----:B------:R-:W-:Y:S02]  /*0cd0*/  UISETP.GE.U32.AND UP1, UPT, UR4, UR11, UPT ;  /* 0x0000000b0400728c */ /* 0x000fe4000bf26070 */
[----:B------:R-:W-:-:S09]  /*0ce0*/  UISETP.GE.AND UP0, UPT, UR8, URZ, UPT ;  /* 0x0000003f0800728c */ /* 0x000fd2000bf06270 */
[----:B------:R-:W-:Y:S02]  /*0cf0*/  @UP1 UIADD3 UR5, UR5, 0x1, URZ ;  /* 0x0000000105051890 */ /* 0x000fe4000fffe03f */
[----:B------:R-:W-:-:S05]  /*0d00*/  UISETP.NE.AND UP1, UPT, UR7, URZ, UPT ;  /* 0x0000003f0700728c */ /* 0x000fca000bf25270 */
[----:B------:R-:W-:Y:S02]  /*0d10*/  UMOV UR4, UR5 ;  /* 0x0000000500047c82 */ /* 0x000fe40008000000 */
[----:B------:R-:W-:-:S04]  /*0d20*/  @!UP0 UIADD3 UR4, -UR4, URZ, URZ ;  /* 0x0000003f04048290 */ /* 0x000fc8000fffe13f */
[----:B------:R-:W-:-:S12]  /*0d30*/  @!UP1 ULOP3.LUT UR4, URZ, UR7, URZ, 0x33, !UPT ;  /* 0x000000073f049292 */ /* 0x000fd8000f8e333f */
.L_x_9:
[----:B------:R-:W-:Y:S01]  /*0d40*/  UIMAD UR39, UR39, UR4, URZ ;  /* 0x00000004272772a4 */ /* 0x000fe2000f8e023f */
[----:B------:R-:W-:Y:S01]  /*0d50*/  IMAD.U32 R0, RZ, RZ, UR6 ;  /* 0x00000006ff007e24 */ /* 0x000fe2000f8e00ff */
[----:B------:R-:W-:Y:S01]  /*0d60*/  PLOP3.LUT P0, PT, PT, PT, PT, 0x80, 0x0 ;  /* 0x000000000000781c */ /* 0x000fe20003f0f070 */
[----:B------:R-:W-:Y:S01]  /*0d70*/  IMAD.U32 R3, RZ, RZ, UR4 ;  /* 0x00000004ff037e24 */ /* 0x000fe2000f8e00ff */
[----:B0-----:R-:W-:Y:S01]  /*0d80*/  MOV R2, RZ ;  /* 0x000000ff00027202 */ /* 0x001fe20000000f00 */
[----:B------:R-:W-:Y:S01]  /*0d90*/  VIADD R17, R25, 0xffffff80 ;  /* 0xffffff8019117836 */ /* 0x000fe20000000000 */
[----:B------:R-:W-:Y:S01]  /*0da0*/  CS2R R118, SRZ ;  /* 0x0000000000767805 */ /* 0x000fe2000001ff00 */
[----:B------:R-:W-:Y:S01]  /*0db0*/  IMAD.MOV.U32 R5, RZ, RZ, RZ ;  /* 0x000000ffff057224 */ /* 0x000fe200078e00ff */
[----:B------:R-:W-:Y:S02]  /*0dc0*/  VIADDMNMX R0, R3, UR39, R0, PT ;  /* 0x0000002703007c46 */ /* 0x000fe4000b800100 */
[----:B------:R-:W-:-:S02]  /*0dd0*/  CS2R R116, SRZ ;  /* 0x0000000000747805 */ /* 0x000fc4000001ff00 */
[----:B------:R-:W-:Y:S02]  /*0de0*/  CS2R R114, SRZ ;  /* 0x0000000000727805 */ /* 0x000fe4000001ff00 */
[----:B------:R-:W-:Y:S02]  /*0df0*/  CS2R R112, SRZ ;  /* 0x0000000000707805 */ /* 0x000fe4000001ff00 */
[----:B------:R-:W-:Y:S02]  /*0e00*/  R2UR UR42, R0 ;  /* 0x00000000002a72ca */ /* 0x000fe400000e0000 */
[----:B------:R-:W-:Y:S02]  /*0e10*/  CS2R R110, SRZ ;  /* 0x00000000006e7805 */ /* 0x000fe4000001ff00 */
[----:B------:R-:W-:Y:S02]  /*0e20*/  CS2R R108, SRZ ;  /* 0x00000000006c7805 */ /* 0x000fe4000001ff00 */
[----:B------:R-:W-:-:S02]  /*0e30*/  CS2R R106, SRZ ;  /* 0x00000000006a7805 */ /* 0x000fc4000001ff00 */
[----:B------:R-:W-:Y:S02]  /*0e40*/  CS2R R104, SRZ ;  /* 0x0000000000687805 */ /* 0x000fe4000001ff00 */
[----:B------:R-:W-:Y:S02]  /*0e50*/  CS2R R102, SRZ ;  /* 0x0000000000667805 */ /* 0x000fe4000001ff00 */
[----:B------:R-:W-:Y:S02]  /*0e60*/  CS2R R100, SRZ ;  /* 0x0000000000647805 */ /* 0x000fe4000001ff00 */
[----:B------:R-:W-:Y:S02]  /*0e70*/  CS2R R98, SRZ ;  /* 0x0000000000627805 */ /* 0x000fe4000001ff00 */
[----:B------:R-:W-:Y:S02]  /*0e80*/  CS2R R96, SRZ ;  /* 0x0000000000607805 */ /* 0x000fe4000001ff00 */
[----:B------:R-:W-:-:S02]  /*0e90*/  CS2R R94, SRZ ;  /* 0x00000000005e7805 */ /* 0x000fc4000001ff00 */
[----:B------:R-:W-:Y:S02]  /*0ea0*/  CS2R R92, SRZ ;  /* 0x00000000005c7805 */ /* 0x000fe4000001ff00 */
[----:B------:R-:W-:Y:S02]  /*0eb0*/  CS2R R90, SRZ ;  /* 0x00000000005a7805 */ /* 0x000fe4000001ff00 */
[----:B------:R-:W-:Y:S01]  /*0ec0*/  CS2R R88, SRZ ;  /* 0x0000000000587805 */ /* 0x000fe2000001ff00 */
[----:B------:R-:W-:Y:S01]  /*0ed0*/  UISETP.GT.AND UP0, UPT, UR42, UR39, UPT ;  /* 0x000000272a00728c */ /* 0x000fe2000bf04270 */
[----:B------:R-:W-:Y:S02]  /*0ee0*/  CS2R R86, SRZ ;  /* 0x0000000000567805 */ /* 0x000fe4000001ff00 */
[----:B------:R-:W-:Y:S02]  /*0ef0*/  CS2R R84, SRZ ;  /* 0x0000000000547805 */ /* 0x000fe4000001ff00 */
[----:B------:R-:W-:-:S02]  /*0f00*/  CS2R R82, SRZ ;  /* 0x0000000000527805 */ /* 0x000fc4000001ff00 */
[----:B------:R-:W-:Y:S02]  /*0f10*/  CS2R R80, SRZ ;  /* 0x0000000000507805 */ /* 0x000fe4000001ff00 */
[----:B------:R-:W-:Y:S02]  /*0f20*/  CS2R R78, SRZ ;  /* 0x00000000004e7805 */ /* 0x000fe4000001ff00 */
[----:B------:R-:W-:Y:S02]  /*0f30*/  PLOP3.LUT P1, PT, PT, PT, UP0, 0x80, 0x0 ;  /* 0x000000000000781c */ /* 0x000fe40003f2f008 */
        /* <DEDUP_REMOVED lines=26> */
[----:B------:R-:W-:Y:S01]  /*10e0*/  CS2R R24, SRZ ;  /* 0x0000000000187805 */ /* 0x000fe2000001ff00 */
[----:B------:R-:W-:Y:S06]  /*10f0*/  @!P1 BRA `(.L_x_10) ;  /* 0x00000054008c9947 */ /* 0x000fec0003800000 */
[----:B------:R-:W-:Y:S01]  /*1100*/  SHF.R.S32.HI R0, RZ, 0x1f, R17 ;  /* 0x0000001fff007819 */ /* 0x000fe20000011411 */
[----:B------:R-:W0:Y:S01]  /*1110*/  S2UR UR6, SR_CgaCtaId ;  /* 0x00000000000679c3 */ /* 0x000e220000008800 */
[----:B------:R-:W-:Y:S02]  /*1120*/  UMOV UR38, 0x400 ;  /* 0x0000040000267882 */ /* 0x000fe40000000000 */
[----:B------:R-:W-:-:S04]  /*1130*/  LEA.HI R18, R0, R17, RZ, 0x7 ;  /* 0x0000001100127211 */ /* 0x000fc800078f38ff */
[----:B------:R-:W-:-:S06]  /*1140*/  SHF.R.S32.HI R0, RZ, 0x7, R18 ;  /* 0x00000007ff007819 */ /* 0x000fcc0000011412 */
[----:B------:R-:W1:Y:S01]  /*1150*/  SHFL.IDX PT, R0, R0, RZ, 0x1f ;  /* 0x00001fff00007589 */ /* 0x000e6200000e0000 */
[----:B0-----:R-:W-:-:S04]  /*1160*/  ULEA UR38, UR6, UR38, 0x18 ;  /* 0x0000002606267291 */ /* 0x001fc8000f8ec03f */
[----:B------:R-:W-:-:S04]  /*1170*/  UIADD3 UR6, UR38, 0x12400, URZ ;  /* 0x0001240026067890 */ /* 0x000fc8000fffe03f */
[----:B------:R-:W-:Y:S01]  /*1180*/  ULOP3.LUT UP0, URZ, UR6, 0x1bf, URZ, 0xc0, !UPT ;  /* 0x000001bf063f7892 */ /* 0x000fe2000f80c03f */
[----:B-1----:R-:W-:-:S05]  /*1190*/  R2UR UR4, R0 ;  /* 0x00000000000472ca */ /* 0x002fca00000e0000 */
[----:B------:R-:W-:-:S08]  /*11a0*/  PLOP3.LUT P0, PT, PT, PT, UP0, 0x80, 0x0 ;  /* 0x000000000000781c */ /* 0x000fd00003f0f008 */
[----:B------:R-:W-:-:S04]  /*11b0*/  ULEA.HI UR5, UR4, UR4, URZ, 0x1 ;  /* 0x0000000404057291 */ /* 0x000fc8000f8f083f */
[----:B------:R-:W-:-:S04]  /*11c0*/  ULOP3.LUT UR5, UR5, 0x1e, URZ, 0xc0, !UPT ;  /* 0x0000001e05057892 */ /* 0x000fc8000f8ec03f */
[----:B------:R-:W-:-:S04]  /*11d0*/  UIADD3 UR5, UR4, -UR5, URZ ;  /* 0x8000000504057290 */ /* 0x000fc8000fffe03f */
[----:B------:R-:W-:-:S04]  /*11e0*/  ULEA UR5, UR5, UR6, 0xd ;  /* 0x0000000605057291 */ /* 0x000fc8000f8e683f */
[----:B------:R-:W-:-:S04]  /*11f0*/  USHF.R.U32.HI UR5, URZ, 0x4, UR5 ;  /* 0x000000043f057899 */ /* 0x000fc80008011605 */
[----:B------:R-:W-:Y:S01]  /*1200*/  ULOP3.LUT UR40, UR5, 0x3fff, URZ, 0xc0, !UPT ;  /* 0x00003fff05287892 */ /* 0x000fe2000f8ec03f */
[----:B------:R-:W-:Y:S11]  /*1210*/  @!P0 BRA `(.L_x_11) ;  /* 0x0000000000408947 */ /* 0x000ff60003800000 */
[----:B------:R-:W-:Y:S01]  /*1220*/  MOV R0, 0x0 ;  /* 0x0000000000007802 */ /* 0x000fe20000000f00 */
[----:B------:R-:W-:Y:S01]  /*1230*/  ULDC.64 UR4, c[0x4][0x88] ;  /* 0x0100220000047ab9 */ /* 0x000fe20000000a00 */
[----:B------:R-:W-:Y:S01]  /*1240*/  ULDC.64 UR6, c[0x4][0x28] ;  /* 0x01000a0000067ab9 */ /* 0x000fe20000000a00 */
[----:B------:R-:W-:Y:S01]  /*1250*/  IMAD.U32 R4, RZ, RZ, UR4 ;  /* 0x00000004ff047e24 */ /* 0x000fe2000f8e00ff */
[----:B------:R0:W1:Y:S01]  /*1260*/  LDC.64 R2, c[0x4][R0] ;  /* 0x0100000000027b82 */ /* 0x0000620000000a00 */
[----:B------:R-:W-:Y:S01]  /*1270*/  IMAD.U32 R5, RZ, RZ, UR5 ;  /* 0x00000005ff057e24 */ /* 0x000fe2000f8e00ff */
[----:B------:R-:W-:Y:S01]  /*1280*/  ULDC.64 UR4, c[0x4][0x90] ;  /* 0x0100240000047ab9 */ /* 0x000fe20000000a00 */
[----:B------:R-:W-:Y:S01]  /*1290*/  IMAD.U32 R10, RZ, RZ, UR6 ;  /* 0x00000006ff0a7e24 */ /* 0x000fe2000f8e00ff */
[----:B------:R-:W-:Y:S01]  /*12a0*/  MOV R6, UR4 ;  /* 0x0000000400067c02 */ /* 0x000fe20008000f00 */
[----:B------:R-:W-:Y:S01]  /*12b0*/  IMAD.U32 R7, RZ, RZ, UR5 ;  /* 0x00000005ff077e24 */ /* 0x000fe2000f8e00ff */
[----:B------:R-:W-:Y:S01]  /*12c0*/  MOV R8, 0x70 ;  /* 0x0000007000087802 */ /* 0x000fe20000000f00 */
[----:B------:R-:W-:-:S02]  /*12d0*/  IMAD.U32 R11, RZ, RZ, UR7 ;  /* 0x00000007ff0b7e24 */ /* 0x000fc4000f8e00ff */
[----:B------:R-:W-:Y:S02]  /*12e0*/  IMAD.MOV.U32 R12, RZ, RZ, 0x1 ;  /* 0x00000001ff0c7424 */ /* 0x000fe400078e00ff */
[----:B0-----:R-:W-:-:S07]  /*12f0*/  IMAD.MOV.U32 R13, RZ, RZ, RZ ;  /* 0x000000ffff0d7224 */ /* 0x001fce00078e00ff */
[----:B------:R-:W-:-:S07]  /*1300*/  LEPC R20, `(.L_x_11) ;  /* 0x000000001014794e */ /* 0x000fce0000000000 */
[----:B-1----:R-:W-:Y:S05]  /*1310*/  CALL.ABS.NOINC R2 ;  /* 0x0000000002007343 */ /* 0x002fea0003c00000 */
.L_x_11:
[----:B------:R-:W-:-:S04]  /*1320*/  SHF.L.U32 R0, RZ, 0x1f, RZ ;  /* 0x0000001fff007819 */ /* 0x000fc800000006ff */
[----:B------:R-:W0:Y:S02]  /*1330*/  SYNCS.PHASECHK.TRANS64.TRYWAIT P0, [UR38+0x30800], R0 ;  /* 0x03080000ff0075a7 */ /* 0x000e240008000166 */
[----:B0-----:R-:W-:Y:S05]  /*1340*/  @!P0 BRA `(.L_x_12) ;  /* 0x000000ac00a88947 */ /* 0x001fea0003800000 */
.L_x_85:
[----:B------:R-:W2:Y:S02]  /*1350*/  LDL R2, [R1+0x4] ;  /* 0x0000040001027983 */ /* 0x000ea40000100800 */
[----:B--2---:R-:W-:-:S13]  /*1360*/  R2UR UR4, R2 ;  /* 0x00000000020472ca */ /* 0x004fda00000e0000 */
[----:B------:R-:W-:-:S06]  /*1370*/  ULOP3.LUT UR4, UR4, 0x1, URZ, 0xfc, !UPT ;  /* 0x0000000104047892 */ /* 0x000fcc000f8efc3f */
[----:B------:R-:W-:-:S05]  /*1380*/  IMAD.U32 R2, RZ, RZ, UR4 ;  /* 0x00000004ff027e24 */ /* 0x000fca000f8e00ff */
[----:B------:R-:W-:-:S13]  /*1390*/  ISETP.NE.AND P0, PT, R2, 0x3, PT ;  /* 0x000000030200780c */ /* 0x000fda0003f05270 */
[----:B------:R-:W-:Y:S05]  /*13a0*/  @!P0 BRA `(.L_x_13) ;  /* 0x0000000000048947 */ /* 0x000fea0003800000 */
[----:B------:R-:W-:Y:S01]  /*13b0*/  BPT.TRAP 0x1 ;  /* 0x000000040000795c */ /* 0x000fe20000300000 */
.L_x_13:
[----:B------:R1:W2:Y:S01]  /*13c0*/  SYNCS.PHASECHK.TRANS64.TRYWAIT P1, [UR38+0x30830], R0 ;  /* 0x03083000ff0075a7 */ /* 0x0002a20008020166 */
[----:B------:R-:W-:Y:S05]  /*13d0*/  @!P0 BRA `(.L_x_14) ;  /* 0x0000000000048947 */ /* 0x000fea0003800000 */
[----:B------:R-:W-:Y:S01]  /*13e0*/  BPT.TRAP 0x1 ;  /* 0x000000040000795c */ /* 0x000fe20000300000 */
.L_x_14:
[----:B------:R-:W-:Y:S01]  /*13f0*/  MOV R6, UR40 ;  /* 0x0000002800067c02 */ /* 0x000fe20008000f00 */
[----:B------:R-:W-:Y:S01]  /*1400*/  IMAD.MOV.U32 R5, RZ, RZ, RZ ;  /* 0x000000ffff057224 */ /* 0x000fe200078e00ff */
[----:B--2---:R-:W-:Y:S06]  /*1410*/  @P1 BRA `(.L_x_15) ;  /* 0x0000000000081947 */ /* 0x004fec0003800000 */
[----:B------:R-:W2:Y:S02]  /*1420*/  SYNCS.PHASECHK.TRANS64.TRYWAIT P1, [UR38+0x30830], R0 ;  /* 0x03083000ff0075a7 */ /* 0x000ea40008020166 */
[----:B--2---:R-:W-:Y:S05]  /*1430*/  @!P1 BRA `(.L_x_16) ;  /* 0x000000ac00849947 */ /* 0x004fea0003800000 */
.L_x_15:
[----:B------:R-:W-:Y:S05]  /*1440*/  WARPSYNC.ALL ;  /* 0x0000000000007948 */ /* 0x000fea0003800000 */
[----:B------:R-:W-:Y:S01]  /*1450*/  IMAD.MOV.U32 R119, RZ, RZ, RZ ;  /* 0x000000ffff777224 */ /* 0x000fe200078e00ff */
[----:B------:R-:W-:Y:S01]  /*1460*/  LOP3.LUT R6, R6, 0x10000, RZ, 0xfc, !PT ;  /* 0x0001000006067812 */ /* 0x000fe200078efcff */
[----:B------:R-:W-:Y:S01]  /*1470*/  IMAD.MOV.U32 R7, RZ, RZ, 0x40000040 ;  /* 0x40000040ff077424 */ /* 0x000fe200078e00ff */
[----:B------:R-:W-:Y:S02]  /*1480*/  UIADD3 UR4, UR38, 0x1e400, URZ ;  /* 0x0001e40026047890 */ /* 0x000fe4000fffe03f */
[----:B------:R-:W-:Y:S01]  /*1490*/  R2UR UR8, R6 ;  /* 0x00000000060872ca */ /* 0x000fe200000e0000 */
[----:B------:R-:W-:Y:S01]  /*14a0*/  WARPGROUP.ARRIVE ;  /* 0x00000000000079c5 */ /* 0x000fe20000000000 */
[----:B------:R-:W-:Y:S01]  /*14b0*/  R2UR UR9, R7 ;  /* 0x00000000070972ca */ /* 0x000fe200000e0000 */
[----:B------:R-:W-:Y:S01]  /*14c0*/  USHF.R.U32.HI UR4, URZ, 0x4, UR4 ;  /* 0x000000043f047899 */ /* 0x000fe20008011604 */
[----:B------:R-:W-:Y:S01]  /*14d0*/  UMOV UR11, 0x40000040 ;  /* 0x40000040000b7882 */ /* 0x000fe20000000000 */
[----:B------:R-:W-:-:S02]  /*14e0*/  UMOV UR7, 0x40000040 ;  /* 0x4000004000077882 */ /* 0x000fc40000000000 */
[----:B------:R-:W-:Y:S01]  /*14f0*/  ULOP3.LUT UR4, UR4, 0x3fff, URZ, 0xc0, !UPT ;  /* 0x00003fff04047892 */ /* 0x000fe2000f8ec03f */
[----:B------:R-:W-:Y:S01]  /*1500*/  UMOV UR13, 0x40000040 ;  /* 0x40000040000d7882 */ /* 0x000fe20000000000 */
[----:B------:R-:W-:Y:S02]  /*1510*/  UMOV UR15, 0x40000040 ;  /* 0x40000040000f7882 */ /* 0x000fe40000000000 */
[----:B------:R-:W-:Y:S01]  /*1520*/  ULOP3.LUT UR57, UR4, 0x10000, URZ, 0xfc, !UPT ;  /* 0x0001000004397892 */ /* 0x000fe2000f8efc3f */
[----:B------:R-:W-:Y:S01]  /*1530*/  UMOV UR17, 0x40000040 ;  /* 0x4000004000117882 */ /* 0x000fe20000000000 */
[----:B------:R-:W-:Y:S02]  /*1540*/  UMOV UR19, 0x40000040 ;  /* 0x4000004000137882 */ /* 0x000fe40000000000 */
[----:B------:R-:W-:Y:S02]  /*1550*/  UIADD3 UR6, UR57, 0x2, URZ ;  /* 0x0000000239067890 */ /* 0x000fe4000fffe03f */
[----:B------:R-:W-:-:S02]  /*1560*/  UIADD3 UR14, UR57, 0x4, URZ ;  /* 0x00000004390e7890 */ /* 0x000fc4000fffe03f */
[----:B------:R-:W-:Y:S01]  /*1570*/  UMOV UR10, UR57 ;  /* 0x00000039000a7c82 */ /* 0x000fe20008000000 */
[----:B------:R-:W-:Y:S01]  /*1580*/  UIADD3 UR18, UR57, 0x6, URZ ;  /* 0x0000000639127890 */ /* 0x000fe2000fffe03f */
[----:B------:R-:W-:Y:S01]  /*1590*/  HGMMA.64x96x16.F32 R24, gdesc[UR8], RZ, !UPT, gsb0 ;  /* 0x01600000081879f0 */ /* 0x000fe2000c0008ff */
[----:B------:R-:W-:Y:S01]  /*15a0*/  R2UR UR10, R6 ;  /* 0x00000000060a72ca */ /* 0x000fe200000e0000 */
[----:B------:R-:W-:Y:S01]  /*15b0*/  UMOV UR9, 0x40000040 ;  /* 0x4000004000097882 */ /* 0x000fe20000000000 */
[----:B------:R-:W-:Y:S01]  /*15c0*/  UIADD3 UR22, UR57, 0x300, URZ ;  /* 0x0000030039167890 */ /* 0x000fe2000fffe03f */
[----:B------:R-:W-:Y:S01]  /*15d0*/  UMOV UR5, UR9 ;  /* 0x0000000900057c82 */ /* 0x000fe20008000000 */
[----:B------:R-:W-:Y:S01]  /*15e0*/  UMOV UR21, 0x40000040 ;  /* 0x4000004000157882 */ /* 0x000fe20000000000 */
[----:B------:R-:W-:Y:S01]  /*15f0*/  UMOV UR23, 0x40000040 ;  /* 0x4000004000177882 */ /* 0x000fe20000000000 */
[----:B------:R-:W-:Y:S01]  /*1600*/  UIADD3 UR26, UR57, 0x302, URZ ;  /* 0x00000302391a7890 */ /* 0x000fe2000fffe03f */
[----:B------:R-:W-:Y:S01]  /*1610*/  UMOV UR25, 0x40000040 ;  /* 0x4000004000197882 */ /* 0x000fe20000000000 */
[----:B------:R-:W-:Y:S01]  /*1620*/  UMOV UR27, 0x40000040 ;  /* 0x40000040001b7882 */ /* 0x000fe20000000000 */
[----:B------:R-:W-:-:S04]  /*1630*/  UIADD3 UR30, UR57, 0x304, URZ ;  /* 0x00000304391e7890 */ /* 0x000fc8000fffe03f */
[----:B------:R-:W-:Y:S02]  /*1640*/  UIADD3 UR8, UR10, 0x2, URZ ;  /* 0x000000020a087890 */ /* 0x000fe4000fffe03f */
[----:B------:R-:W-:Y:S02]  /*1650*/  UIADD3 UR12, UR10, 0x4, URZ ;  /* 0x000000040a0c7890 */ /* 0x000fe4000fffe03f */
[----:B------:R-:W-:Y:S02]  /*1660*/  UIADD3 UR16, UR10, 0x6, URZ ;  /* 0x000000060a107890 */ /* 0x000fe4000fffe03f */
[----:B------:R-:W-:Y:S01]  /*1670*/  UIADD3 UR20, UR10, 0x400, URZ ;  /* 0x000004000a147890 */ /* 0x000fe2000fffe03f */
[----:B------:R-:W-:Y:S01]  /*1680*/  UMOV UR4, UR8 ;  /* 0x0000000800047c82 */ /* 0x000fe20008000000 */
[----:B------:R-:W-:Y:S02]  /*1690*/  UIADD3 UR24, UR10, 0x402, URZ ;  /* 0x000004020a187890 */ /* 0x000fe4000fffe03f */
[----:B------:R-:W-:Y:S01]  /*16a0*/  UIADD3 UR28, UR10, 0x404, URZ ;  /* 0x000004040a1c7890 */ /* 0x000fe2000fffe03f */
[----:B------:R-:W-:Y:S01]  /*16b0*/  UMOV UR29, 0x40000040 ;  /* 0x40000040001d7882 */ /* 0x000fe20000000000 */
[----:B------:R-:W-:Y:S01]  /*16c0*/  UMOV UR31, 0x40000040 ;  /* 0x40000040001f7882 */ /* 0x000fe20000000000 */
[----:B------:R-:W-:Y:S01]  /*16d0*/  UIADD3 UR32, UR10, 0x406, URZ ;  /* 0x000004060a207890 */ /* 0x000fe2000fffe03f */
        /* <DEDUP_REMOVED lines=9> */
[----:B------:R-:W-:-:S02]  /*1770*/  WARPGROUP.DEPBAR.LE gsb0, 0x0 ;  /* 0x00008000000079c5 */ /* 0x000fc40000010000 */
[----:B------:R-:W-:-:S06]  /*1780*/  WARPGROUP.ARRIVE ;  /* 0x00000000000079c5 */ /* 0x000fcc0000000000 */
[----:B------:R-:W-:Y:S01]  /*1790*/  HGMMA.64x96x16.F32 R24, gdesc[UR4], R24, gsb0 ;  /* 0x01600000041879f0 */ /* 0x000fe20008000818 */
[----:B------:R-:W-:Y:S01]  /*17a0*/  UIADD3 UR6, UR57, 0x306, URZ ;  /* 0x0000030639067890 */ /* 0x000fe2000fffe03f */
[----:B------:R-:W-:Y:S01]  /*17b0*/  UMOV UR4, UR32 ;  /* 0x0000002000047c82 */ /* 0x000fe20008000000 */
[----:B------:R-:W-:Y:S01]  /*17c0*/  UMOV UR5, UR33 ;  /* 0x0000002100057c82 */ /* 0x000fe20008000000 */
[----:B------:R-:W-:Y:S01]  /*17d0*/  UMOV UR7, 0x40000040 ;  /* 0x4000004000077882 */ /* 0x000fe20000000000 */
[----:B------:R-:W-:Y:S02]  /*17e0*/  WARPGROUP.DEPBAR.LE gsb0, 0x0 ;  /* 0x00008000000079c5 */ /* 0x000fe40000010000 */
[----:B------:R-:W-:-:S06]  /*17f0*/  WARPGROUP.ARRIVE ;  /* 0x00000000000079c5 */ /* 0x000fcc0000000000 */
[----:B------:R-:W-:Y:S03]  /*1800*/  HGMMA.64x96x16.F32 R24, gdesc[UR12], R24, gsb0 ;  /* 0x016000000c1879f0 */ /* 0x000fe60008000818 */
        /* <DEDUP_REMOVED lines=44> */
[----:B------:R-:W-:Y:S05]  /*1ad0*/  @!P0 BRA `(.L_x_17) ;  /* 0x0000000000048947 */ /* 0x000fea0003800000 */
[----:B------:R-:W-:Y:S01]  /*1ae0*/  BPT.TRAP 0x1 ;  /* 0x000000040000795c */ /* 0x000fe20000300000 */
.L_x_17:
[----:B------:R-:W-:Y:S01]  /*1af0*/  LOP3.LUT R18, R18, 0xffffff80, RZ, 0xc0, !PT ;  /* 0xffffff8012127812 */ /* 0x000fe200078ec0ff */
[----:B01----:R-:W-:Y:S01]  /*1b00*/  IMAD.MOV.U32 R0, RZ, RZ, -0x2 ;  /* 0xfffffffeff007424 */ /* 0x003fe200078e00ff */
[----:B------:R-:W-:Y:S01]  /*1b10*/  ULDC UR4, c[0x0][0x988] ;  /* 0x0002620000047ab9 */ /* 0x000fe20000000800 */
[----:B------:R-:W-:Y:S01]  /*1b20*/  P2R R12, PR, RZ, 0x1 ;  /* 0x00000001ff0c7803 */ /* 0x000fe20000000000 */
[----:B------:R-:W0:Y:S01]  /*1b30*/  S2UR UR5, SR_CgaCtaId ;  /* 0x00000000000579c3 */ /* 0x000e220000008800 */
[----:B------:R-:W-:Y:S01]  /*1b40*/  IADD3 R18, R17, -R18, RZ ;  /* 0x8000001211127210 */ /* 0x000fe20007ffe0ff */
[----:B------:R-:W-:Y:S01]  /*1b50*/  UIADD3 UR60, UR42, -0x2, URZ ;  /* 0xfffffffe2a3c7890 */ /* 0x000fe2000fffe03f */
[-C--:B------:R-:W-:Y:S01]  /*1b60*/  MOV R118, R119.reuse ;  /* 0x0000007700767202 */ /* 0x080fe20000000f00 */
[----:B------:R-:W-:Y:S01]  /*1b70*/  UMOV UR56, URZ ;  /* 0x0000003f00387c82 */ /* 0x000fe20008000000 */
[----:B------:R-:W-:Y:S01]  /*1b80*/  SHF.R.S32.HI R3, RZ, 0x1f, R18 ;  /* 0x0000001fff037819 */ /* 0x000fe20000011412 */
[----:B------:R-:W-:Y:S01]  /*1b90*/  UISETP.GE.AND UP0, UPT, UR60, UR39, UPT ;  /* 0x000000273c00728c */ /* 0x000fe2000bf06270 */
[--C-:B------:R-:W-:Y:S01]  /*1ba0*/  IMAD.MOV.U32 R117, RZ, RZ, R119.reuse ;  /* 0x000000ffff757224 */ /* 0x100fe200078e0077 */
[-C--:B------:R-:W-:Y:S01]  /*1bb0*/  MOV R114, R119.reuse ;  /* 0x0000007700727202 */ /* 0x080fe20000000f00 */
[--C-:B------:R-:W-:Y:S01]  /*1bc0*/  IMAD.MOV.U32 R116, RZ, RZ, R119.reuse ;  /* 0x000000ffff747224 */ /* 0x100fe200078e0077 */
[----:B------:R-:W-:Y:S01]  /*1bd0*/  LEA.HI R3, R3, R18, RZ, 0x2 ;  /* 0x0000001203037211 */ /* 0x000fe200078f10ff */
[--C-:B------:R-:W-:Y:S01]  /*1be0*/  IMAD.MOV.U32 R115, RZ, RZ, R119.reuse ;  /* 0x000000ffff737224 */ /* 0x100fe200078e0077 */
[-C--:B------:R-:W-:Y:S01]  /*1bf0*/  MOV R110, R119.reuse ;  /* 0x00000077006e7202 */ /* 0x080fe20000000f00 */
[--C-:B------:R-:W-:Y:S01]  /*1c00*/  IMAD.MOV.U32 R113, RZ, RZ, R119.reuse ;  /* 0x000000ffff717224 */ /* 0x100fe200078e0077 */
[----:B------:R-:W-:Y:S01]  /*1c10*/  LOP3.LUT R3, R3, 0x7ffffffc, RZ, 0xc0, !PT ;  /* 0x7ffffffc03037812 */ /* 0x000fe200078ec0ff */
[--C-:B------:R-:W-:Y:S01]  /*1c20*/  IMAD.MOV.U32 R112, RZ, RZ, R119.reuse ;  /* 0x000000ffff707224 */ /* 0x100fe200078e0077 */
[-C--:B------:R-:W-:Y:S01]  /*1c30*/  MOV R106, R119.reuse ;  /* 0x00000077006a7202 */ /* 0x080fe20000000f00 */
[----:B------:R-:W-:Y:S01]  /*1c40*/  IMAD.MOV.U32 R111, RZ, RZ, R119 ;  /* 0x000000ffff6f7224 */ /* 0x000fe200078e0077 */
[-C--:B------:R-:W-:Y:S01]  /*1c50*/  MOV R102, R119.reuse ;  /* 0x0000007700667202 */ /* 0x080fe20000000f00 */
[----:B------:R-:W-:Y:S01]  /*1c60*/  IMAD.IADD R3, R18, 0x1, -R3 ;  /* 0x0000000112037824 */ /* 0x000fe200078e0a03 */
[-C--:B------:R-:W-:Y:S01]  /*1c70*/  MOV R98, R119.reuse ;  /* 0x0000007700627202 */ /* 0x080fe20000000f00 */
[--C-:B------:R-:W-:Y:S01]  /*1c80*/  IMAD.MOV.U32 R109, RZ, RZ, R119.reuse ;  /* 0x000000ffff6d7224 */ /* 0x100fe200078e0077 */
[-C--:B------:R-:W-:Y:S01]  /*1c90*/  MOV R94, R119.reuse ;  /* 0x00000077005e7202 */ /* 0x080fe20000000f00 */
[----:B------:R-:W-:Y:S01]  /*1ca0*/  IMAD R3, R3, R0, 0x60 ;  /* 0x0000006003037424 */ /* 0x000fe200078e0200 */
[-C--:B------:R-:W-:Y:S01]  /*1cb0*/  MOV R90, R119.reuse ;  /* 0x00000077005a7202 */ /* 0x080fe20000000f00 */
[----:B------:R-:W-:Y:S01]  /*1cc0*/  IMAD.U32 R0, RZ, RZ, UR42 ;  /* 0x0000002aff007e24 */ /* 0x000fe2000f8e00ff */
[-C--:B------:R-:W-:Y:S01]  /*1cd0*/  MOV R86, R119.reuse ;  /* 0x0000007700567202 */ /* 0x080fe20000000f00 */
[--C-:B------:R-:W-:Y:S01]  /*1ce0*/  IMAD.MOV.U32 R108, RZ, RZ, R119.reuse ;  /* 0x000000ffff6c7224 */ /* 0x100fe200078e0077 */
[----:B------:R-:W-:Y:S01]  /*1cf0*/  IADD3 R3, R3, UR43, RZ ;  /* 0x0000002b03037c10 */ /* 0x000fe2000fffe0ff */
[--C-:B------:R-:W-:Y:S01]  /*1d00*/  IMAD.MOV.U32 R107, RZ, RZ, R119.reuse ;  /* 0x000000ffff6b7224 */ /* 0x100fe200078e0077 */
[-C--:B------:R-:W-:Y:S01]  /*1d10*/  MOV R82, R119.reuse ;  /* 0x0000007700527202 */ /* 0x080fe20000000f00 */
[----:B------:R-:W-:Y:S01]  /*1d20*/  IMAD.MOV.U32 R105, RZ, RZ, R119 ;  /* 0x000000ffff697224 */ /* 0x000fe200078e0077 */
[-C--:B------:R-:W-:Y:S01]  /*1d30*/  MOV R78, R119.reuse ;  /* 0x00000077004e7202 */ /* 0x080fe20000000f00 */
[----:B------:R-:W-:Y:S01]  /*1d40*/  IMAD R3, R0, -0x60, R3 ;  /* 0xffffffa000037824 */ /* 0x000fe200078e0203 */
[----:B------:R-:W-:Y:S01]  /*1d50*/  MOV R74, R119 ;  /* 0x00000077004a7202 */ /* 0x000fe20000000f00 */
[----:B------:R-:W-:-:S02]  /*1d60*/  IMAD.MOV.U32 R104, RZ, RZ, R119 ;  /* 0x000000ffff687224 */ /* 0x000fc400078e0077 */
[--C-:B------:R-:W-:Y:S01]  /*1d70*/  IMAD.MOV.U32 R103, RZ, RZ, R119.reuse ;  /* 0x000000ffff677224 */ /* 0x100fe200078e0077 */
[C---:B------:R-:W-:Y:S01]  /*1d80*/  ISETP.GT.AND P6, PT, R3.reuse, RZ, PT ;  /* 0x000000ff0300720c */ /* 0x040fe20003fc4270 */
[--C-:B------:R-:W-:Y:S01]  /*1d90*/  IMAD.MOV.U32 R101, RZ, RZ, R119.reuse ;  /* 0x000000ffff657224 */ /* 0x100fe200078e0077 */
[C---:B------:R-:W-:Y:S01]  /*1da0*/  ISETP.GT.AND P5, PT, R3.reuse, 0x1, PT ;  /* 0x000000010300780c */ /* 0x040fe20003fa4270 */
[--C-:B------:R-:W-:Y:S01]  /*1db0*/  IMAD.MOV.U32 R100, RZ, RZ, R119.reuse ;  /* 0x000000ffff647224 */ /* 0x100fe200078e0077 */
[----:B------:R-:W-:Y:S01]  /*1dc0*/  ISETP.GT.AND P4, PT, R3, 0x8, PT ;  /* 0x000000080300780c */ /* 0x000fe20003f84270 */
[--C-:B------:R-:W-:Y:S01]  /*1dd0*/  IMAD.MOV.U32 R96, RZ, RZ, R119.reuse ;  /* 0x000000ffff607224 */ /* 0x100fe200078e0077 */
[----:B------:R-:W-:Y:S01]  /*1de0*/  FSEL R9, R26, -INF , P6 ;  /* 0xff8000001a097808 */ /* 0x000fe20003000000 */
[--C-:B------:R-:W-:Y:S01]  /*1df0*/  IMAD.MOV.U32 R92, RZ, RZ, R119.reuse ;  /* 0x000000ffff5c7224 */ /* 0x100fe200078e0077 */
[----:B------:R-:W-:Y:S01]  /*1e00*/  FSEL R27, R27, -INF , P5 ;  /* 0xff8000001b1b7808 */ /* 0x000fe20002800000 */
[--C-:B------:R-:W-:Y:S01]  /*1e10*/  IMAD.MOV.U32 R88, RZ, RZ, R119.reuse ;  /* 0x000000ffff587224 */ /* 0x100fe200078e0077 */
[----:B------:R-:W-:Y:S01]  /*1e20*/  ISETP.GT.AND P3, PT, R3, 0x9, PT ;  /* 0x000000090300780c */ /* 0x000fe20003f64270 */
[--C-:B------:R-:W-:Y:S01]  /*1e30*/  IMAD.MOV.U32 R84, RZ, RZ, R119.reuse ;  /* 0x000000ffff547224 */ /* 0x100fe200078e0077 */
[----:B------:R-:W-:Y:S01]  /*1e40*/  FSEL R13, R30, -INF , P4 ;  /* 0xff8000001e0d7808 */ /* 0x000fe20002000000 */
[--C-:B------:R-:W-:Y:S01]  /*1e50*/  IMAD.MOV.U32 R80, RZ, RZ, R119.reuse ;  /* 0x000000ffff507224 */ /* 0x100fe200078e0077 */
[----:B------:R-:W-:Y:S01]  /*1e60*/  FMNMX.FTZ R0, R9, R27, !PT ;  /* 0x0000001b09007209 */ /* 0x000fe20007810000 */
[--C-:B------:R-:W-:Y:S01]  /*1e70*/  IMAD.MOV.U32 R76, RZ, RZ, R119.reuse ;  /* 0x000000ffff4c7224 */ /* 0x100fe200078e0077 */
[----:B------:R-:W-:Y:S01]  /*1e80*/  ISETP.GT.AND P2, PT, R3, 0x10, PT ;  /* 0x000000100300780c */ /* 0x000fe20003f44270 */
[----:B------:R-:W-:Y:S01]  /*1e90*/  IMAD.MOV.U32 R72, RZ, RZ, R119 ;  /* 0x000000ffff487224 */ /* 0x000fe200078e0077 */
[----:B------:R-:W-:-:S02]  /*1ea0*/  FSEL R31, R31, -INF , P3 ;  /* 0xff8000001f1f7808 */ /* 0x000fc40001800000 */
[----:B------:R-:W-:Y:S02]  /*1eb0*/  FMNMX.FTZ R0, R13, R0, !PT ;  /* 0x000000000d007209 */ /* 0x000fe40007810000 */
[----:B------:R-:W-:Y:S02]  /*1ec0*/  ISETP.GT.AND P1, PT, R3, 0x11, PT ;  /* 0x000000110300780c */ /* 0x000fe40003f24270 */
[----:B------:R-:W-:Y:S02]  /*1ed0*/  FSEL R19, R34, -INF , P2 ;  /* 0xff80000022137808 */ /* 0x000fe40001000000 */
[----:B------:R-:W-:Y:S02]  /*1ee0*/  FMNMX.FTZ R0, R31, R0, !PT ;  /* 0x000000001f007209 */ /* 0x000fe40007810000 */
[----:B------:R-:W-:Y:S02]  /*1ef0*/  FSEL R11, R24, -INF , P6 ;  /* 0xff800000180b7808 */ /* 0x000fe40003000000 */
[----:B------:R-:W-:-:S02]  /*1f00*/  ISETP.GT.AND P6, PT, R3, 0x18, PT ;  /* 0x000000180300780c */ /* 0x000fc40003fc4270 */
[----:B------:R-:W-:Y:S02]  /*1f10*/  FSEL R35, R35, -INF , P1 ;  /* 0xff80000023237808 */ /* 0x000fe40000800000 */
[----:B------:R-:W-:Y:S02]  /*1f20*/  FMNMX.FTZ R0, R19, R0, !PT ;  /* 0x0000000013007209 */ /* 0x000fe40007810000 */
[----:B------:R-:W-:Y:S02]  /*1f30*/  FSEL R25, R25, -INF , P5 ;  /* 0xff80000019197808 */ /* 0x000fe40002800000 */
[----:B------:R-:W-:Y:S02]  /*1f40*/  ISETP.GT.AND P5, PT, R3, 0x19, PT ;  /* 0x000000190300780c */ /* 0x000fe40003fa4270 */
[----:B------:R-:W-:Y:S02]  /*1f50*/  FSEL R23, R38, -INF , P6 ;  /* 0xff80000026177808 */ /* 0x000fe40003000000 */
[----:B------:R-:W-:-:S02]  /*1f60*/  FMNMX.FTZ R0, R35, R0, !PT ;  /* 0x0000000023007209 */ /* 0x000fc40007810000 */
[----:B------:R-:W-:Y:S02]  /*1f70*/  FSEL R15, R28, -INF , P4 ;  /* 0xff8000001c0f7808 */ /* 0x000fe40002000000 */
[----:B------:R-:W-:Y:S02]  /*1f80*/  ISETP.GT.AND P4, PT, R3, 0x20, PT ;  /* 0x000000200300780c */ /* 0x000fe40003f84270 */
[----:B------:R-:W-:Y:S02]  /*1f90*/  FSEL R39, R39, -INF , P5 ;  /* 0xff80000027277808 */ /* 0x000fe40002800000 */
[----:B------:R-:W-:Y:S02]  /*1fa0*/  FMNMX.FTZ R0, R23, R0, !PT ;  /* 0x0000000017007209 */ /* 0x000fe40007810000 */
[----:B------:R-:W-:Y:S02]  /*1fb0*/  FSEL R29, R29, -INF , P3 ;  /* 0xff8000001d1d7808 */ /* 0x000fe40001800000 */
[----:B------:R-:W-:-:S02]  /*1fc0*/  ISETP.GT.AND P3, PT, R3, 0x21, PT ;  /* 0x000000210300780c */ /* 0x000fc40003f64270 */
[----:B------:R-:W-:Y:S01]  /*1fd0*/  FSEL R73, R42, -INF , P4 ;  /* 0xff8000002a497808 */ /* 0x000fe20002000000 */
[----:B------:R-:W-:Y:S01]  /*1fe0*/  IMAD.MOV.U32 R42, RZ, RZ, R119 ;  /* 0x000000ffff2a7224 */ /* 0x000fe200078e0077 */
[----:B------:R-:W-:Y:S02]  /*1ff0*/  FMNMX.FTZ R0, R39, R0, !PT ;  /* 0x0000000027007209 */ /* 0x000fe40007810000 */
[----:B------:R-:W-:Y:S02]  /*2000*/  FSEL R17, R32, -INF , P2 ;  /* 0xff80000020117808 */ /* 0x000fe40001000000 */
[----:B------:R-:W-:Y:S02]  /*2010*/  ISETP.GT.AND P2, PT, R3, 0x28, PT ;  /* 0x000000280300780c */ /* 0x000fe40003f44270 */
[----:B------:R-:W-:Y:S02]  /*2020*/  FSEL R75, R43, -INF , P3 ;  /* 0xff8000002b4b7808 */ /* 0x000fe40001800000 */
[----:B------:R-:W-:-:S02]  /*2030*/  FMNMX.FTZ R0, R73, R0, !PT ;  /* 0x0000000049007209 */ /* 0x000fc40007810000 */
[----:B------:R-:W-:Y:S02]  /*2040*/  FSEL R33, R33, -INF , P1 ;  /* 0xff80000021217808 */ /* 0x000fe40000800000 */
[----:B------:R-:W-:Y:S02]  /*2050*/  ISETP.GT.AND P1, PT, R3, 0x29, PT ;  /* 0x000000290300780c */ /* 0x000fe40003f24270 */
[----:B------:R-:W-:Y:S01]  /*2060*/  FSEL R77, R46, -INF , P2 ;  /* 0xff8000002e4d7808 */ /* 0x000fe20001000000 */
[----:B------:R-:W-:Y:S01]  /*2070*/  IMAD.MOV.U32 R46, RZ, RZ, R119 ;  /* 0x000000ffff2e7224 */ /* 0x000fe200078e0077 */
        /* <DEDUP_REMOVED lines=9> */
[----:B------:R-:W-:Y:S01]  /*2110*/  FSEL R43, R40, -INF , P4 ;  /* 0xff800000282b7808 */ /* 0x000fe20002000000 */
[----:B------:R-:W-:Y:S01]  /*2120*/  IMAD.MOV.U32 R40, RZ, RZ, R119 ;  /* 0x000000ffff287224 */ /* 0x000fe200078e0077 */
        /* <DEDUP_REMOVED lines=15> */
[--C-:B------:R-:W-:Y:S01]  /*2220*/  IMAD.MOV.U32 R58, RZ, RZ, R119.reuse ;  /* 0x000000ffff3a7224 */ /* 0x100fe200078e0077 */
[----:B------:R-:W-:Y:S02]  /*2230*/  FMNMX.FTZ R0, R87, R0, !PT ;  /* 0x0000000057007209 */ /* 0x000fe40007810000 */
[----:B------:R-:W-:Y:S01]  /*2240*/  FSEL R51, R48, -INF , P6 ;  /* 0xff80000030337808 */ /* 0x000fe20003000000 */
[----:B------:R-:W-:Y:S01]  /*2250*/  IMAD.MOV.U32 R48, RZ, RZ, R119 ;  /* 0x000000ffff307224 */ /* 0x000fe200078e0077 */
        /* <DEDUP_REMOVED lines=27> */
[----:B------:R-:W-:-:S02]  /*2410*/  FMNMX.FTZ R0, R97, R0, !PT ;  /* 0x0000000061007209 */ /* 0x000fc40007810000 */
[----:B------:R-:W-:Y:S02]  /*2420*/  FSEL R61, R61, -INF , P5 ;  /* 0xff8000003d3d7808 */ /* 0x000fe40002800000 */
[----:B------:R-:W-:Y:S02]  /*2430*/  FMNMX.FTZ R3, R71, R0, !PT ;  /* 0x0000000047037209 */ /* 0x000fe40007810000 */
[----:B------:R-:W-:Y:S02]  /*2440*/  FSEL R65, R65, -INF , P3 ;  /* 0xff80000041417808 */ /* 0x000fe40001800000 */
[----:B------:R-:W-:Y:S01]  /*2450*/  FSEL R69, R69, -INF , P1 ;  /* 0xff80000045457808 */ /* 0x000fe20000800000 */
[----:B------:R-:W1:Y:S01]  /*2460*/  SHFL.BFLY PT, R0, R3, 0x2, 0x1f ;  /* 0x0c401f0003007f89 */ /* 0x000e6200000e0000 */
[-C--:B------:R-:W-:Y:S02]  /*2470*/  MOV R62, R119.reuse ;  /* 0x00000077003e7202 */ /* 0x080fe40000000f00 */
[----:B------:R-:W-:-:S02]  /*2480*/  MOV R56, R119 ;  /* 0x0000007700387202 */ /* 0x000fc40000000f00 */
[-C--:B------:R-:W-:Y:S02]  /*2490*/  MOV R50, R119.reuse ;  /* 0x0000007700327202 */ /* 0x080fe40000000f00 */
[-C--:B------:R-:W-:Y:S02]  /*24a0*/  MOV R44, R119.reuse ;  /* 0x00000077002c7202 */ /* 0x080fe40000000f00 */
[----:B------:R-:W-:Y:S02]  /*24b0*/  MOV R38, R119 ;  /* 0x0000007700267202 */ /* 0x000fe40000000f00 */
[----:B-1----:R-:W-:Y:S01]  /*24c0*/  FMNMX.FTZ R8, R3, R0, !PT ;  /* 0x0000000003087209 */ /* 0x002fe20007810000 */
[----:B------:R-:W-:Y:S01]  /*24d0*/  IMAD.U32 R0, RZ, RZ, UR4 ;  /* 0x00000004ff007e24 */ /* 0x000fe2000f8e00ff */
[----:B------:R-:W-:-:S03]  /*24e0*/  UIADD3 UR4, UR38, 0x30840, URZ ;  /* 0x0003084026047890 */ /* 0x000fc6000fffe03f */
[----:B------:R-:W1:Y:S01]  /*24f0*/  SHFL.BFLY PT, R99, R8, 0x1, 0x1f ;  /* 0x0c201f0008637f89 */ /* 0x000e6200000e0000 */
[----:B0-----:R-:W-:-:S09]  /*2500*/  UPRMT UR4, UR5, 0x654, UR4 ;  /* 0x0000065405047896 */ /* 0x001fd20008000004 */
[----:B------:R-:W-:Y:S01]  /*2510*/  SYNCS.ARRIVE.TRANS64.RED.A1T0 RZ, [UR4], RZ ;  /* 0x000000ffffff79a7 */ /* 0x000fe20008100404 */
[----:B-1----:R-:W-:Y:S01]  /*2520*/  FMNMX.FTZ R4, R8, R99, !PT ;  /* 0x0000006308047209 */ /* 0x002fe20007810000 */
[----:B------:R-:W-:-:S03]  /*2530*/  IMAD.MOV.U32 R99, RZ, RZ, R119 ;  /* 0x000000ffff637224 */ /* 0x000fc600078e0077 */
[C---:B------:R-:W-:Y:S01]  /*2540*/  FSETP.NEU.FTZ.AND P0, PT, R4.reuse, -INF , PT ;  /* 0xff8000000400780b */ /* 0x040fe20003f1d000 */
[----:B------:R-:W-:-:S05]  /*2550*/  FMUL.FTZ R2, R4, R0 ;  /* 0x0000000004027220 */ /* 0x000fca0000410000 */
[----:B------:R-:W-:Y:S02]  /*2560*/  FSEL R10, R2, RZ, P0 ;  /* 0x000000ff020a7208 */ /* 0x000fe40000000000 */
[----:B------:R-:W-:Y:S02]  /*2570*/  FMNMX.FTZ R2, R11, R25, !PT ;  /* 0x000000190b027209 */ /* 0x000fe40007810000 */
[----:B------:R-:W-:Y:S01]  /*2580*/  ISETP.NE.AND P0, PT, R12, RZ, PT ;  /* 0x000000ff0c00720c */ /* 0x000fe20003f05270 */
[--C-:B------:R-:W-:Y:S01]  /*2590*/  FFMA.FTZ R9, R9, R0, -R10.reuse ;  /* 0x0000000009097223 */ /* 0x100fe2000001080a */
[----:B------:R-:W-:Y:S01]  /*25a0*/  FMNMX.FTZ R2, R15, R2, !PT ;  /* 0x000000020f027209 */ /* 0x000fe20007810000 */
[-CC-:B------:R-:W-:Y:S01]  /*25b0*/  FFMA.FTZ R13, R13, R0.reuse, -R10.reuse ;  /* 0x000000000d0d7223 */ /* 0x180fe2000001080a */
[--C-:B------:R-:W-:Y:S01]  /*25c0*/  FFMA.FTZ R19, R19, R0, -R10.reuse ;  /* 0x0000000013137223 */ /* 0x100fe2000001080a */
[----:B------:R0:W-:Y:S01]  /*25d0*/  MUFU.EX2 R189, R9 ;  /* 0x0000000900bd7308 */ /* 0x0001e20000000800 */
[----:B------:R-:W-:Y:S01]  /*25e0*/  FMNMX.FTZ R2, R29, R2, !PT ;  /* 0x000000021d027209 */ /* 0x000fe20007810000 */
[-CC-:B------:R-:W-:Y:S01]  /*25f0*/  FFMA.FTZ R27, R27, R0.reuse, -R10.reuse ;  /* 0x000000001b1b7223 */ /* 0x180fe2000001080a */
[-CC-:B------:R-:W-:Y:S01]  /*2600*/  FFMA.FTZ R31, R31, R0.reuse, -R10.reuse ;  /* 0x000000001f1f7223 */ /* 0x180fe2000001080a */
[--C-:B------:R-:W-:Y:S01]  /*2610*/  FFMA.FTZ R35, R35, R0, -R10.reuse ;  /* 0x0000000023237223 */ /* 0x100fe2000001080a */
[----:B------:R-:W-:Y:S01]  /*2620*/  FMNMX.FTZ R2, R17, R2, !PT ;  /* 0x0000000211027209 */ /* 0x000fe20007810000 */
[-CC-:B------:R-:W-:Y:S01]  /*2630*/  FFMA.FTZ R23, R23, R0.reuse, -R10.reuse ;  /* 0x0000000017177223 */ /* 0x180fe2000001080a */
[--C-:B------:R-:W-:Y:S01]  /*2640*/  FFMA.FTZ R39, R39, R0, -R10.reuse ;  /* 0x0000000027277223 */ /* 0x100fe2000001080a */
[----:B------:R1:W-:Y:S01]  /*2650*/  MUFU.EX2 R191, R13 ;  /* 0x0000000d00bf7308 */ /* 0x0003e20000000800 */
[----:B------:R-:W-:Y:S01]  /*2660*/  FMNMX.FTZ R2, R33, R2, !PT ;  /* 0x0000000221027209 */ /* 0x000fe20007810000 */
[-CC-:B------:R-:W-:Y:S01]  /*2670*/  FFMA.FTZ R73, R73, R0.reuse, -R10.reuse ;  /* 0x0000000049497223 */ /* 0x180fe2000001080a */
[----:B0-----:R-:W-:Y:S01]  /*2680*/  FSEL R9, R60, -INF , P6 ;  /* 0xff8000003c097808 */ /* 0x001fe20003000000 */
[--C-:B------:R-:W-:Y:S01]  /*2690*/  FFMA.FTZ R75, R75, R0, -R10.reuse ;  /* 0x000000004b4b7223 */ /* 0x100fe2000001080a */
[----:B------:R-:W-:Y:S01]  /*26a0*/  FMNMX.FTZ R2, R21, R2, !PT ;  /* 0x0000000215027209 */ /* 0x000fe20007810000 */
[-CC-:B------:R-:W-:Y:S01]  /*26b0*/  FFMA.FTZ R77, R77, R0.reuse, -R10.reuse ;  /* 0x000000004d4d7223 */ /* 0x180fe2000001080a */
[--C-:B------:R-:W-:Y:S01]  /*26c0*/  FFMA.FTZ R79, R79, R0, -R10.reuse ;  /* 0x000000004f4f7223 */ /* 0x100fe2000001080a */
[----:B------:R0:W-:Y:S01]  /*26d0*/  MUFU.EX2 R185, R19 ;  /* 0x0000001300b97308 */ /* 0x0001e20000000800 */
[----:B------:R-:W-:Y:S01]  /*26e0*/  FMNMX.FTZ R2, R37, R2, !PT ;  /* 0x0000000225027209 */ /* 0x000fe20007810000 */
[-CC-:B------:R-:W-:Y:S01]  /*26f0*/  FFMA.FTZ R81, R81, R0.reuse, -R10.reuse ;  /* 0x0000000051517223 */ /* 0x180fe2000001080a */
[----:B-1----:R-:W-:Y:S01]  /*2700*/  FSEL R13, R64, -INF , P4 ;  /* 0xff800000400d7808 */ /* 0x002fe20002000000 */
[--C-:B------:R-:W-:Y:S01]  /*2710*/  FFMA.FTZ R83, R83, R0, -R10.reuse ;  /* 0x0000000053537223 */ /* 0x100fe2000001080a */
[----:B------:R-:W-:Y:S01]  /*2720*/  FMNMX.FTZ R2, R43, R2, !PT ;  /* 0x000000022b027209 */ /* 0x000fe20007810000 */
[-CC-:B------:R-:W-:Y:S01]  /*2730*/  FFMA.FTZ R85, R85, R0.reuse, -R10.reuse ;  /* 0x0000000055557223 */ /* 0x180fe2000001080a */
[--C-:B------:R-:W-:Y:S01]  /*2740*/  FFMA.FTZ R87, R87, R0, -R10.reuse ;  /* 0x0000000057577223 */ /* 0x100fe2000001080a */
[----:B------:R-:W1:Y:S01]  /*2750*/  MUFU.EX2 R12, R27 ;  /* 0x0000001b000c7308 */ /* 0x000e620000000800 */
        /* <DEDUP_REMOVED lines=13> */
[----:B------:R-:W-:Y:S01]  /*2830*/  FFMA.FTZ R10, R71, R0, -R10 ;  /* 0x00000000470a7223 */ /* 0x000fe2000001080a */
[----:B------:R-:W-:Y:S01]  /*2840*/  MOV R71, R119 ;  /* 0x0000007700477202 */ /* 0x000fe20000000f00 */
[----:B------:R2:W-:Y:S01]  /*2850*/  MUFU.EX2 R18, R35 ;  /* 0x0000002300127308 */ /* 0x0005e20000000800 */
[----:B------:R-:W-:Y:S01]  /*2860*/  FMNMX.FTZ R2, R49, R2, !PT ;  /* 0x0000000231027209 */ /* 0x000fe20007810000 */
[----:B-1----:R-:W-:Y:S01]  /*2870*/  FADD.FTZ R34, R189, R12 ;  /* 0x0000000cbd227221 */ /* 0x002fe20000010000 */
[----:B------:R-:W-:Y:S01]  /*2880*/  F2FP.F16.F32.PACK_AB R189, R12, R189 ;  /* 0x000000bd0cbd723e */ /* 0x000fe200000000ff */
[--C-:B------:R-:W-:Y:S01]  /*2890*/  IMAD.MOV.U32 R64, RZ, RZ, R119.reuse ;  /* 0x000000ffff407224 */ /* 0x100fe200078e0077 */
[----:B------:R-:W-:Y:S01]  /*28a0*/  FMNMX.FTZ R2, R55, R2, !PT ;  /* 0x0000000237027209 */ /* 0x000fe20007810000 */
[--C-:B------:R-:W-:Y:S01]  /*28b0*/  IMAD.MOV.U32 R60, RZ, RZ, R119.reuse ;  /* 0x000000ffff3c7224 */ /* 0x100fe200078e0077 */
[-C--:B------:R-:W-:Y:S01]  /*28c0*/  MOV R68, R119.reuse ;  /* 0x0000007700447202 */ /* 0x080fe20000000f00 */
[----:B------:R-:W-:Y:S01]  /*28d0*/  MUFU.EX2 R23, R23 ;  /* 0x0000001700177308 */ /* 0x000fe20000000800 */
[----:B------:R-:W-:Y:S01]  /*28e0*/  FMNMX.FTZ R2, R53, R2, !PT ;  /* 0x0000000235027209 */ /* 0x000fe20007810000 */
[----:B0-----:R-:W-:Y:S01]  /*28f0*/  IMAD.MOV.U32 R31, RZ, RZ, R119 ;  /* 0x000000ffff1f7224 */ /* 0x001fe200078e0077 */
[----:B--2---:R-:W-:-:S02]  /*2900*/  MOV R35, R119 ;  /* 0x0000007700237202 */ /* 0x004fc40000000f00 */
[----:B------:R-:W-:-:S03]  /*2910*/  FMNMX.FTZ R2, R59, R2, !PT ;  /* 0x000000023b027209 */ /* 0x000fc60007810000 */
[----:B------:R0:W1:Y:S01]  /*2920*/  MUFU.EX2 R20, R39 ;  /* 0x0000002700147308 */ /* 0x0000620000000800 */
[----:B------:R-:W-:-:S04]  /*2930*/  FMNMX.FTZ R2, R57, R2, !PT ;  /* 0x0000000239027209 */ /* 0x000fc80007810000 */
[----:B------:R-:W-:-:S03]  /*2940*/  FMNMX.FTZ R2, R9, R2, !PT ;  /* 0x0000000209027209 */ /* 0x000fc60007810000 */
[----:B------:R-:W-:Y:S01]  /*2950*/  MUFU.EX2 R73, R73 ;  /* 0x0000004900497308 */ /* 0x000fe20000000800 */
[----:B------:R-:W-:Y:S01]  /*2960*/  FMNMX.FTZ R2, R61, R2, !PT ;  /* 0x000000023d027209 */ /* 0x000fe20007810000 */
[----:B0-----:R-:W-:-:S03]  /*2970*/  IMAD.MOV.U32 R39, RZ, RZ, R119 ;  /* 0x000000ffff277224 */ /* 0x001fc600078e0077 */
[----:B------:R-:W-:-:S03]  /*2980*/  FMNMX.FTZ R2, R13, R2, !PT ;  /* 0x000000020d027209 */ /* 0x000fc60007810000 */
[----:B------:R0:W2:Y:S01]  /*2990*/  MUFU.EX2 R22, R75 ;  /* 0x0000004b00167308 */ /* 0x0000a20000000800 */
[----:B------:R-:W-:Y:S02]  /*29a0*/  FMNMX.FTZ R2, R65, R2, !PT ;  /* 0x0000000241027209 */ /* 0x000fe40007810000 */
[----:B-1----:R-:W-:Y:S02]  /*29b0*/  F2FP.F16.F32.PACK_AB R187, R20, R23 ;  /* 0x0000001714bb723e */ /* 0x002fe400000000ff */
[----:B------:R-:W-:-:S03]  /*29c0*/  FMNMX.FTZ R2, R19, R2, !PT ;  /* 0x0000000213027209 */ /* 0x000fc60007810000 */
[----:B------:R-:W-:Y:S01]  /*29d0*/  MUFU.EX2 R77, R77 ;  /* 0x0000004d004d7308 */ /* 0x000fe20000000800 */
[----:B------:R-:W-:Y:S01]  /*29e0*/  FMNMX.FTZ R2, R69, R2, !PT ;  /* 0x0000000245027209 */ /* 0x000fe20007810000 */
[----:B0-----:R-:W-:-:S04]  /*29f0*/  IMAD.MOV.U32 R75, RZ, RZ, R119 ;  /* 0x000000ffff4b7224 */ /* 0x001fc800078e0077 */
[----:B------:R-:W0:Y:S02]  /*2a00*/  SHFL.BFLY PT, R3, R2, 0x2, 0x1f ;  /* 0x0c401f0002037f89 */ /* 0x000e2400000e0000 */
[----:B------:R1:W3:Y:S01]  /*2a10*/  MUFU.EX2 R24, R79 ;  /* 0x0000004f00187308 */ /* 0x0002e20000000800 */
[----:B--2---:R-:W-:-:S07]  /*2a20*/  F2FP.F16.F32.PACK_AB R181, R22, R73 ;  /* 0x0000004916b5723e */ /* 0x004fce00000000ff */
[----:B------:R-:W-:Y:S01]  /*2a30*/  MUFU.EX2 R81, R81 ;  /* 0x0000005100517308 */ /* 0x000fe20000000800 */
[----:B-1----:R-:W-:-:S07]  /*2a40*/  IMAD.MOV.U32 R79, RZ, RZ, R119 ;  /* 0x000000ffff4f7224 */ /* 0x002fce00078e0077 */
[----:B------:R1:W2:Y:S01]  /*2a50*/  MUFU.EX2 R26, R83 ;  /* 0x00000053001a7308 */ /* 0x0002a20000000800 */
[----:B---3--:R-:W-:Y:S02]  /*2a60*/  F2FP.F16.F32.PACK_AB R183, R24, R77 ;  /* 0x0000004d18b7723e */ /* 0x008fe400000000ff */
[----:B0-----:R-:W-:-:S05]  /*2a70*/  FMNMX.FTZ R8, R2, R3, !PT ;  /* 0x0000000302087209 */ /* 0x001fca0007810000 */
[----:B------:R-:W-:Y:S01]  /*2a80*/  MUFU.EX2 R85, R85 ;  /* 0x0000005500557308 */ /* 0x000fe20000000800 */
[----:B-1----:R-:W-:Y:S01]  /*2a90*/  IMAD.MOV.U32 R83, RZ, RZ, R119 ;  /* 0x000000ffff537224 */ /* 0x002fe200078e0077 */
[----:B------:R-:W0:Y:S06]  /*2aa0*/  SHFL.BFLY PT, R3, R8, 0x1, 0x1f ;  /* 0x0c201f0008037f89 */ /* 0x000e2c00000e0000 */
[----:B------:R1:W3:Y:S01]  /*2ab0*/  MUFU.EX2 R28, R87 ;  /* 0x00000057001c7308 */ /* 0x0002e20000000800 */
[----:B--2---:R-:W-:-:S07]  /*2ac0*/  F2FP.F16.F32.PACK_AB R177, R26, R81 ;  /* 0x000000511ab1723e */ /* 0x004fce00000000ff */
[----:B------:R-:W-:Y:S01]  /*2ad0*/  MUFU.EX2 R89, R89 ;  /* 0x0000005900597308 */ /* 0x000fe20000000800 */
[----:B-1----:R-:W-:-:S07]  /*2ae0*/  IMAD.MOV.U32 R87, RZ, RZ, R119 ;  /* 0x000000ffff577224 */ /* 0x002fce00078e0077 */
[----:B------:R1:W2:Y:S01]  /*2af0*/  MUFU.EX2 R30, R91 ;  /* 0x0000005b001e7308 */ /* 0x0002a20000000800 */
[----:B---3--:R-:W-:Y:S02]  /*2b00*/  F2FP.F16.F32.PACK_AB R179, R28, R85 ;  /* 0x000000551cb3723e */ /* 0x008fe400000000ff */
[----:B0-----:R-:W-:-:S04]  /*2b10*/  FMNMX.FTZ R3, R8, R3, !PT ;  /* 0x0000000308037209 */ /* 0x001fc80007810000 */
[C---:B------:R-:W-:Y:S01]  /*2b20*/  FSETP.NEU.FTZ.AND P1, PT, R3.reuse, -INF , PT ;  /* 0xff8000000300780b */ /* 0x040fe20003f3d000 */
[----:B------:R-:W-:Y:S01]  /*2b30*/  FMUL.FTZ R2, R3, R0 ;  /* 0x0000000003027220 */ /* 0x000fe20000410000 */
[----:B------:R-:W-:Y:S01]  /*2b40*/  MUFU.EX2 R93, R93 ;  /* 0x0000005d005d7308 */ /* 0x000fe20000000800 */
[----:B-1----:R-:W-:-:S03]  /*2b50*/  IMAD.MOV.U32 R91, RZ, RZ, R119 ;  /* 0x000000ffff5b7224 */ /* 0x002fc600078e0077 */
[----:B------:R-:W-:Y:S02]  /*2b60*/  FSEL R2, R2, RZ, P1 ;  /* 0x000000ff02027208 */ /* 0x000fe40000800000 */
[----:B------:R-:W-:Y:S02]  /*2b70*/  PLOP3.LUT P1, PT, PT, PT, UP0, 0x80, 0x0 ;  /* 0x000000000000781c */ /* 0x000fe40003f2f008 */
[----:B------:R-:W-:Y:S01]  /*2b80*/  MUFU.EX2 R32, R63 ;  /* 0x0000003f00207308 */ /* 0x000fe20000000800 */
[-CC-:B------:R-:W-:Y:S01]  /*2b90*/  FFMA.FTZ R11, R11, R0.reuse, -R2.reuse ;  /* 0x000000000b0b7223 */ /* 0x180fe20000010802 */
[-CC-:B------:R-:W-:Y:S01]  /*2ba0*/  FFMA.FTZ R25, R25, R0.reuse, -R2.reuse ;  /* 0x0000000019197223 */ /* 0x180fe20000010802 */
[-CC-:B------:R-:W-:Y:S01]  /*2bb0*/  FFMA.FTZ R15, R15, R0.reuse, -R2.reuse ;  /* 0x000000000f0f7223 */ /* 0x180fe20000010802 */
[-CC-:B------:R-:W-:Y:S01]  /*2bc0*/  FFMA.FTZ R29, R29, R0.reuse, -R2.reuse ;  /* 0x000000001d1d7223 */ /* 0x180fe20000010802 */
[-CC-:B------:R-:W-:Y:S01]  /*2bd0*/  FFMA.FTZ R17, R17, R0.reuse, -R2.reuse ;  /* 0x0000000011117223 */ /* 0x180fe20000010802 */
[-CC-:B------:R-:W-:Y:S01]  /*2be0*/  FFMA.FTZ R33, R33, R0.reuse, -R2.reuse ;  /* 0x0000000021217223 */ /* 0x180fe20000010802 */
[-CC-:B------:R-:W-:Y:S01]  /*2bf0*/  FFMA.FTZ R21, R21, R0.reuse, -R2.reuse ;  /* 0x0000000015157223 */ /* 0x180fe20000010802 */
        /* <DEDUP_REMOVED lines=8> */
[----:B------:R0:W1:Y:S01]  /*2c80*/  MUFU.EX2 R188, R25 ;  /* 0x0000001900bc7308 */ /* 0x0000620000000800 */
[-CC-:B------:R-:W-:Y:S01]  /*2c90*/  FFMA.FTZ R55, R55, R0.reuse, -R2.reuse ;  /* 0x0000000037377223 */ /* 0x180fe20000010802 */
[-CC-:B------:R-:W-:Y:S01]  /*2ca0*/  FFMA.FTZ R53, R53, R0.reuse, -R2.reuse ;  /* 0x0000000035357223 */ /* 0x180fe20000010802 */
[-CC-:B------:R-:W-:Y:S01]  /*2cb0*/  FFMA.FTZ R59, R59, R0.reuse, -R2.reuse ;  /* 0x000000003b3b7223 */ /* 0x180fe20000010802 */
[-CC-:B------:R-:W-:Y:S01]  /*2cc0*/  FFMA.FTZ R57, R57, R0.reuse, -R2.reuse ;  /* 0x0000000039397223 */ /* 0x180fe20000010802 */
[-CC-:B------:R-:W-:Y:S01]  /*2cd0*/  FFMA.FTZ R9, R9, R0.reuse, -R2.reuse ;  /* 0x0000000009097223 */ /* 0x180fe20000010802 */
[-CC-:B------:R-:W-:Y:S01]  /*2ce0*/  FFMA.FTZ R61, R61, R0.reuse, -R2.reuse ;  /* 0x000000003d3d7223 */ /* 0x180fe20000010802 */
[-C--:B------:R-:W-:Y:S01]  /*2cf0*/  FFMA.FTZ R13, R13, R0.reuse, -R2 ;  /* 0x000000000d0d7223 */ /* 0x080fe20000010802 */
[----:B------:R-:W3:Y:S01]  /*2d00*/  MUFU.EX2 R15, R15 ;  /* 0x0000000f000f7308 */ /* 0x000ee20000000800 */
[----:B0-----:R-:W-:Y:S01]  /*2d10*/  FADD.FTZ R25, R191, R34 ;  /* 0x00000022bf197221 */ /* 0x001fe20000010000 */
[C---:B------:R-:W-:Y:S01]  /*2d20*/  F2FP.F16.F32.PACK_AB R191, R14.reuse, R191 ;  /* 0x000000bf0ebf723e */ /* 0x040fe200000000ff */
[-CC-:B------:R-:W-:Y:S01]  /*2d30*/  FFMA.FTZ R65, R65, R0.reuse, -R2.reuse ;  /* 0x0000000041417223 */ /* 0x180fe20000010802 */
[-CC-:B------:R-:W-:Y:S01]  /*2d40*/  FFMA.FTZ R19, R19, R0.reuse, -R2.reuse ;  /* 0x0000000013137223 */ /* 0x180fe20000010802 */
[----:B------:R-:W-:Y:S01]  /*2d50*/  FADD.FTZ R34, R14, R25 ;  /* 0x000000190e227221 */ /* 0x000fe20000010000 */
[----:B------:R-:W-:Y:S01]  /*2d60*/  FFMA.FTZ R2, R69, R0, -R2 ;  /* 0x0000000045027223 */ /* 0x000fe20000010802 */
[----:B--2---:R-:W-:Y:S01]  /*2d70*/  F2FP.F16.F32.PACK_AB R173, R30, R89 ;  /* 0x000000591ead723e */ /* 0x004fe200000000ff */
[----:B------:R0:W2:Y:S01]  /*2d80*/  MUFU.EX2 R190, R29 ;  /* 0x0000001d00be7308 */ /* 0x0000a20000000800 */
[----:B------:R-:W-:Y:S01]  /*2d90*/  FADD.FTZ R25, R185, R34 ;  /* 0x00000022b9197221 */ /* 0x000fe20000010000 */
[----:B-1----:R-:W-:Y:S01]  /*2da0*/  FADD.FTZ R34, R11, R188 ;  /* 0x000000bc0b227221 */ /* 0x002fe20000010000 */
[----:B------:R-:W-:Y:S01]  /*2db0*/  F2FP.F16.F32.PACK_AB R188, R188, R11 ;  /* 0x0000000bbcbc723e */ /* 0x000fe200000000ff */
[----:B------:R-:W-:-:S02]  /*2dc0*/  IMAD.MOV.U32 R69, RZ, RZ, R119 ;  /* 0x000000ffff457224 */ /* 0x000fc400078e0077 */
[----:B------:R-:W-:Y:S01]  /*2dd0*/  FADD.FTZ R36, R18, R25 ;  /* 0x0000001912247221 */ /* 0x000fe20000010000 */
[----:B------:R-:W-:Y:S01]  /*2de0*/  F2FP.F16.F32.PACK_AB R175, R32, R93 ;  /* 0x0000005d20af723e */ /* 0x000fe200000000ff */
[----:B------:R-:W-:Y:S01]  /*2df0*/  IMAD.MOV.U32 R63, RZ, RZ, R119 ;  /* 0x000000ffff3f7224 */ /* 0x000fe200078e0077 */
[----:B------:R-:W1:Y:S01]  /*2e00*/  MUFU.EX2 R17, R17 ;  /* 0x0000001100117308 */ /* 0x000e620000000800 */
[----:B------:R-:W-:Y:S01]  /*2e10*/  FADD.FTZ R27, R23, R36 ;  /* 0x00000024171b7221 */ /* 0x000fe20000010000 */
[----:B---3--:R-:W-:Y:S01]  /*2e20*/  FADD.FTZ R25, R15, R34 ;  /* 0x000000220f197221 */ /* 0x008fe20000010000 */
[----:B------:R-:W-:Y:S02]  /*2e30*/  F2FP.F16.F32.PACK_AB R185, R18, R185 ;  /* 0x000000b912b9723e */ /* 0x000fe400000000ff */
[----:B------:R-:W-:Y:S01]  /*2e40*/  FADD.FTZ R36, R20, R27 ;  /* 0x0000001b14247221 */ /* 0x000fe20000010000 */
[----:B0-----:R-:W-:Y:S02]  /*2e50*/  MOV R29, R119 ;  /* 0x00000077001d7202 */ /* 0x001fe40000000f00 */
[----:B------:R0:W3:Y:S01]  /*2e60*/  MUFU.EX2 R184, R33 ;  /* 0x0000002100b87308 */ /* 0x0000e20000000800 */
[C---:B--2---:R-:W-:Y:S01]  /*2e70*/  FADD.FTZ R34, R190.reuse, R25 ;  /* 0x00000019be227221 */ /* 0x044fe20000010000 */
[----:B------:R-:W-:Y:S01]  /*2e80*/  FADD.FTZ R27, R73, R36 ;  /* 0x00000024491b7221 */ /* 0x000fe20000010000 */
[----:B------:R-:W-:Y:S01]  /*2e90*/  F2FP.F16.F32.PACK_AB R190, R190, R15 ;  /* 0x0000000fbebe723e */ /* 0x000fe200000000ff */
[----:B------:R-:W-:-:S02]  /*2ea0*/  IMAD.MOV.U32 R73, RZ, RZ, R119 ;  /* 0x000000ffff497224 */ /* 0x000fc400078e0077 */
[----:B------:R-:W-:Y:S02]  /*2eb0*/  FADD.FTZ R36, R22, R27 ;  /* 0x0000001b16247221 */ /* 0x000fe40000010000 */
[----:B------:R-:W2:Y:S01]  /*2ec0*/  MUFU.EX2 R21, R21 ;  /* 0x0000001500157308 */ /* 0x000ea20000000800 */
[----:B-1----:R-:W-:Y:S01]  /*2ed0*/  FADD.FTZ R25, R17, R34 ;  /* 0x0000002211197221 */ /* 0x002fe20000010000 */
[----:B------:R-:W-:Y:S01]  /*2ee0*/  FADD.FTZ R27, R77, R36 ;  /* 0x000000244d1b7221 */ /* 0x000fe20000010000 */
[--C-:B------:R-:W-:Y:S02]  /*2ef0*/  IMAD.MOV.U32 R77, RZ, RZ, R119.reuse ;  /* 0x000000ffff4d7224 */ /* 0x100fe400078e0077 */
[----:B0-----:R-:W-:Y:S02]  /*2f00*/  IMAD.MOV.U32 R33, RZ, RZ, R119 ;  /* 0x000000ffff217224 */ /* 0x001fe400078e0077 */
[----:B------:R-:W-:Y:S01]  /*2f10*/  FADD.FTZ R36, R24, R27 ;  /* 0x0000001b18247221 */ /* 0x000fe20000010000 */
[----:B------:R-:W-:Y:S01]  /*2f20*/  IMAD.MOV.U32 R24, RZ, RZ, R119 ;  /* 0x000000ffff187224 */ /* 0x000fe200078e0077 */
[----:B------:R0:W1:Y:S01]  /*2f30*/  MUFU.EX2 R186, R37 ;  /* 0x0000002500ba7308 */ /* 0x0000620000000800 */
[C---:B---3--:R-:W-:Y:S01]  /*2f40*/  FADD.FTZ R34, R184.reuse, R25 ;  /* 0x00000019b8227221 */ /* 0x048fe20000010000 */
[----:B------:R-:W-:Y:S01]  /*2f50*/  FADD.FTZ R27, R81, R36 ;  /* 0x00000024511b7221 */ /* 0x000fe20000010000 */
[----:B------:R-:W-:Y:S01]  /*2f60*/  F2FP.F16.F32.PACK_AB R184, R184, R17 ;  /* 0x00000011b8b8723e */ /* 0x000fe200000000ff */
[----:B------:R-:W-:-:S02]  /*2f70*/  IMAD.MOV.U32 R81, RZ, RZ, R119 ;  /* 0x000000ffff517224 */ /* 0x000fc400078e0077 */
[----:B------:R-:W-:Y:S01]  /*2f80*/  FADD.FTZ R36, R26, R27 ;  /* 0x0000001b1a247221 */ /* 0x000fe20000010000 */
[----:B------:R-:W-:Y:S01]  /*2f90*/  MOV R26, R119 ;  /* 0x00000077001a7202 */ /* 0x000fe20000000f00 */
[----:B------:R-:W3:Y:S01]  /*2fa0*/  MUFU.EX2 R43, R43 ;  /* 0x0000002b002b7308 */ /* 0x000ee20000000800 */
[----:B--2---:R-:W-:Y:S01]  /*2fb0*/  FADD.FTZ R25, R21, R34 ;  /* 0x0000002215197221 */ /* 0x004fe20000010000 */
[----:B------:R-:W-:Y:S01]  /*2fc0*/  FADD.FTZ R27, R85, R36 ;  /* 0x00000024551b7221 */ /* 0x000fe20000010000 */
[--C-:B------:R-:W-:Y:S02]  /*2fd0*/  IMAD.MOV.U32 R85, RZ, RZ, R119.reuse ;  /* 0x000000ffff557224 */ /* 0x100fe400078e0077 */
[----:B0-----:R-:W-:Y:S02]  /*2fe0*/  IMAD.MOV.U32 R37, RZ, RZ, R119 ;  /* 0x000000ffff257224 */ /* 0x001fe400078e0077 */
[----:B------:R-:W-:Y:S01]  /*2ff0*/  FADD.FTZ R36, R28, R27 ;  /* 0x0000001b1c247221 */ /* 0x000fe20000010000 */
[----:B------:R-:W-:Y:S01]  /*3000*/  IMAD.MOV.U32 R28, RZ, RZ, R119 ;  /* 0x000000ffff1c7224 */ /* 0x000fe200078e0077 */
[----:B------:R0:W2:Y:S01]  /*3010*/  MUFU.EX2 R180, R41 ;  /* 0x0000002900b47308 */ /* 0x0000a20000000800 */
[C---:B-1----:R-:W-:Y:S01]  /*3020*/  FADD.FTZ R34, R186.reuse, R25 ;  /* 0x00000019ba227221 */ /* 0x042fe20000010000 */
[----:B------:R-:W-:Y:S01]  /*3030*/  FADD.FTZ R27, R89, R36 ;  /* 0x00000024591b7221 */ /* 0x000fe20000010000 */
[----:B------:R-:W-:Y:S01]  /*3040*/  F2FP.F16.F32.PACK_AB R186, R186, R21 ;  /* 0x00000015baba723e */ /* 0x000fe200000000ff */
[----:B------:R-:W-:-:S02]  /*3050*/  IMAD.MOV.U32 R89, RZ, RZ, R119 ;  /* 0x000000ffff597224 */ /* 0x000fc400078e0077 */
[----:B------:R-:W-:Y:S01]  /*3060*/  FADD.FTZ R14, R30, R27 ;  /* 0x0000001b1e0e7221 */ /* 0x000fe20000010000 */
[--C-:B------:R-:W-:Y:S01]  /*3070*/  IMAD.MOV.U32 R36, RZ, RZ, R119.reuse ;  /* 0x000000ffff247224 */ /* 0x100fe200078e0077 */
[----:B------:R-:W1:Y:S01]  /*3080*/  MUFU.EX2 R47, R47 ;  /* 0x0000002f002f7308 */ /* 0x000e620000000800 */
[----:B---3--:R-:W-:Y:S01]  /*3090*/  FADD.FTZ R25, R43, R34 ;  /* 0x000000222b197221 */ /* 0x008fe20000010000 */
[----:B0-----:R-:W-:Y:S01]  /*30a0*/  MOV R41, R119 ;  /* 0x0000007700297202 */ /* 0x001fe20000000f00 */
[--C-:B------:R-:W-:Y:S02]  /*30b0*/  IMAD.MOV.U32 R30, RZ, RZ, R119.reuse ;  /* 0x000000ffff1e7224 */ /* 0x100fe400078e0077 */
[----:B------:R-:W-:-:S03]  /*30c0*/  IMAD.MOV.U32 R27, RZ, RZ, R119 ;  /* 0x000000ffff1b7224 */ /* 0x000fc600078e0077 */
[----:B------:R0:W3:Y:S01]  /*30d0*/  MUFU.EX2 R182, R45 ;  /* 0x0000002d00b67308 */ /* 0x0000e20000000800 */
[C---:B--2---:R-:W-:Y:S01]  /*30e0*/  FADD.FTZ R34, R180.reuse, R25 ;  /* 0x00000019b4227221 */ /* 0x044fe20000010000 */
[----:B------:R-:W-:Y:S01]  /*30f0*/  F2FP.F16.F32.PACK_AB R180, R180, R43 ;  /* 0x0000002bb4b4723e */ /* 0x000fe200000000ff */
[----:B------:R-:W-:-:S05]  /*3100*/  IMAD.MOV.U32 R43, RZ, RZ, R119 ;  /* 0x000000ffff2b7224 */ /* 0x000fca00078e0077 */
[----:B------:R-:W2:Y:S01]  /*3110*/  MUFU.EX2 R51, R51 ;  /* 0x0000003300337308 */ /* 0x000ea20000000800 */
[----:B-1----:R-:W-:Y:S01]  /*3120*/  FADD.FTZ R25, R47, R34 ;  /* 0x000000222f197221 */ /* 0x002fe20000010000 */
[----:B0-----:R-:W-:-:S06]  /*3130*/  IMAD.MOV.U32 R45, RZ, RZ, R119 ;  /* 0x000000ffff2d7224 */ /* 0x001fcc00078e0077 */
[----:B------:R0:W1:Y:S01]  /*3140*/  MUFU.EX2 R176, R49 ;  /* 0x0000003100b07308 */ /* 0x0000620000000800 */
[C---:B---3--:R-:W-:Y:S01]  /*3150*/  FADD.FTZ R34, R182.reuse, R25 ;  /* 0x00000019b6227221 */ /* 0x048fe20000010000 */
[----:B------:R-:W-:Y:S02]  /*3160*/  F2FP.F16.F32.PACK_AB R182, R182, R47 ;  /* 0x0000002fb6b6723e */ /* 0x000fe400000000ff */
[----:B------:R-:W-:-:S04]  /*3170*/  MOV R47, R119 ;  /* 0x00000077002f7202 */ /* 0x000fc80000000f00 */
[----:B------:R-:W3:Y:S01]  /*3180*/  MUFU.EX2 R55, R55 ;  /* 0x0000003700377308 */ /* 0x000ee20000000800 */
[----:B--2---:R-:W-:Y:S01]  /*3190*/  FADD.FTZ R25, R51, R34 ;  /* 0x0000002233197221 */ /* 0x004fe20000010000 */
[--C-:B0-----:R-:W-:Y:S02]  /*31a0*/  IMAD.MOV.U32 R49, RZ, RZ, R119.reuse ;  /* 0x000000ffff317224 */ /* 0x101fe400078e0077 */
[----:B------:R-:W-:-:S04]  /*31b0*/  IMAD.MOV.U32 R34, RZ, RZ, R119 ;  /* 0x000000ffff227224 */ /* 0x000fc800078e0077 */
[----:B------:R0:W2:Y:S01]  /*31c0*/  MUFU.EX2 R178, R53 ;  /* 0x0000003500b27308 */ /* 0x0000a20000000800 */
[C---:B-1----:R-:W-:Y:S01]  /*31d0*/  FADD.FTZ R12, R176.reuse, R25 ;  /* 0x00000019b00c7221 */ /* 0x042fe20000010000 */
[----:B------:R-:W-:Y:S01]  /*31e0*/  FADD.FTZ R25, R93, R14 ;  /* 0x0000000e5d197221 */ /* 0x000fe20000010000 */
[----:B------:R-:W-:Y:S01]  /*31f0*/  F2FP.F16.F32.PACK_AB R176, R176, R51 ;  /* 0x00000033b0b0723e */ /* 0x000fe200000000ff */
[----:B------:R-:W-:Y:S02]  /*3200*/  IMAD.MOV.U32 R93, RZ, RZ, R119 ;  /* 0x000000ffff5d7224 */ /* 0x000fe400078e0077 */
[----:B------:R-:W-:Y:S01]  /*3210*/  FADD.FTZ R14, R32, R25 ;  /* 0x00000019200e7221 */ /* 0x000fe20000010000 */
[----:B------:R-:W-:Y:S01]  /*3220*/  IMAD.MOV.U32 R51, RZ, RZ, R119 ;  /* 0x000000ffff337224 */ /* 0x000fe200078e0077 */
[----:B------:R-:W1:Y:S01]  /*3230*/  MUFU.EX2 R95, R95 ;  /* 0x0000005f005f7308 */ /* 0x000e620000000800 */
[----:B---3--:R-:W-:Y:S01]  /*3240*/  FADD.FTZ R23, R55, R12 ;  /* 0x0000000c37177221 */ /* 0x008fe20000010000 */
[----:B0-----:R-:W-:-:S02]  /*3250*/  MOV R53, R119 ;  /* 0x0000007700357202 */ /* 0x001fc40000000f00 */
[----:B------:R-:W-:-:S04]  /*3260*/  MOV R32, R119 ;  /* 0x0000007700207202 */ /* 0x000fc80000000f00 */
[----:B------:R-:W0:Y:S01]  /*3270*/  MUFU.EX2 R59, R59 ;  /* 0x0000003b003b7308 */ /* 0x000e220000000800 */
[C---:B--2---:R-:W-:Y:S01]  /*3280*/  FADD.FTZ R12, R178.reuse, R23 ;  /* 0x00000017b20c7221 */ /* 0x044fe20000010000 */
[----:B------:R-:W-:Y:S01]  /*3290*/  F2FP.F16.F32.PACK_AB R178, R178, R55 ;  /* 0x00000037b2b2723e */ /* 0x000fe200000000ff */
[----:B------:R-:W-:-:S05]  /*32a0*/  IMAD.MOV.U32 R55, RZ, RZ, R119 ;  /* 0x000000ffff377224 */ /* 0x000fca00078e0077 */
[----:B------:R2:W3:Y:S01]  /*32b0*/  MUFU.EX2 R8, R67 ;  /* 0x0000004300087308 */ /* 0x0004e20000000800 */
[----:B-1----:R-:W-:-:S07]  /*32c0*/  FADD.FTZ R25, R95, R14 ;  /* 0x0000000e5f197221 */ /* 0x002fce0000010000 */
[----:B------:R1:W4:Y:S01]  /*32d0*/  MUFU.EX2 R172, R57 ;  /* 0x0000003900ac7308 */ /* 0x0003220000000800 */
[----:B0-----:R-:W-:Y:S01]  /*32e0*/  FADD.FTZ R23, R59, R12 ;  /* 0x0000000c3b177221 */ /* 0x001fe20000010000 */
[----:B--2---:R-:W-:-:S06]  /*32f0*/  IMAD.MOV.U32 R67, RZ, RZ, R119 ;  /* 0x000000ffff437224 */ /* 0x004fcc00078e0077 */
[----:B------:R-:W0:Y:S01]  /*3300*/  MUFU.EX2 R97, R97 ;  /* 0x0000006100617308 */ /* 0x000e220000000800 */
[C---:B---3--:R-:W-:Y:S01]  /*3310*/  FADD.FTZ R14, R8.reuse, R25 ;  /* 0x00000019080e7221 */ /* 0x048fe20000010000 */
[----:B------:R-:W-:Y:S01]  /*3320*/  F2FP.F16.F32.PACK_AB R169, R8, R95 ;  /* 0x0000005f08a9723e */ /* 0x000fe200000000ff */
[--C-:B------:R-:W-:Y:S02]  /*3330*/  IMAD.MOV.U32 R95, RZ, RZ, R119.reuse ;  /* 0x000000ffff5f7224 */ /* 0x100fe400078e0077 */
[----:B-1----:R-:W-:-:S03]  /*3340*/  IMAD.MOV.U32 R57, RZ, RZ, R119 ;  /* 0x000000ffff397224 */ /* 0x002fc600078e0077 */
[----:B------:R-:W1:Y:S01]  /*3350*/  MUFU.EX2 R9, R9 ;  /* 0x0000000900097308 */ /* 0x000e620000000800 */
[C---:B----4-:R-:W-:Y:S01]  /*3360*/  FADD.FTZ R12, R172.reuse, R23 ;  /* 0x00000017ac0c7221 */ /* 0x050fe20000010000 */
[----:B------:R-:W-:Y:S02]  /*3370*/  F2FP.F16.F32.PACK_AB R172, R172, R59 ;  /* 0x0000003bacac723e */ /* 0x000fe400000000ff */
[----:B------:R-:W-:-:S04]  /*3380*/  MOV R59, R119 ;  /* 0x00000077003b7202 */ /* 0x000fc80000000f00 */
[----:B------:R-:W2:Y:S01]  /*3390*/  MUFU.EX2 R10, R10 ;  /* 0x0000000a000a7308 */ /* 0x000ea20000000800 */
[----:B0-----:R-:W-:-:S07]  /*33a0*/  FADD.FTZ R25, R97, R14 ;  /* 0x0000000e61197221 */ /* 0x001fce0000010000 */
[----:B------:R0:W3:Y:S01]  /*33b0*/  MUFU.EX2 R174, R61 ;  /* 0x0000003d00ae7308 */ /* 0x0000e20000000800 */
[----:B-1----:R-:W-:-:S07]  /*33c0*/  FADD.FTZ R23, R9, R12 ;  /* 0x0000000c09177221 */ /* 0x002fce0000010000 */
[----:B------:R-:W1:Y:S01]  /*33d0*/  MUFU.EX2 R13, R13 ;  /* 0x0000000d000d7308 */ /* 0x000e620000000800 */
[C---:B--2---:R-:W-:Y:S01]  /*33e0*/  FADD.FTZ R8, R10.reuse, R25 ;  /* 0x000000190a087221 */ /* 0x044fe20000010000 */
[----:B------:R-:W-:Y:S01]  /*33f0*/  F2FP.F16.F32.PACK_AB R171, R10, R97 ;  /* 0x000000610aab723e */ /* 0x000fe200000000ff */
[--C-:B------:R-:W-:Y:S02]  /*3400*/  IMAD.MOV.U32 R97, RZ, RZ, R119.reuse ;  /* 0x000000ffff617224 */ /* 0x100fe400078e0077 */
[--C-:B0-----:R-:W-:Y:S02]  /*3410*/  IMAD.MOV.U32 R61, RZ, RZ, R119.reuse ;  /* 0x000000ffff3d7224 */ /* 0x101fe400078e0077 */
[----:B------:R-:W-:Y:S01]  /*3420*/  IMAD.MOV.U32 R25, RZ, RZ, R119 ;  /* 0x000000ffff197224 */ /* 0x000fe200078e0077 */
[----:B------:R0:W2:Y:S01]  /*3430*/  MUFU.EX2 R168, R65 ;  /* 0x0000004100a87308 */ /* 0x0000a20000000800 */
[C---:B---3--:R-:W-:Y:S01]  /*3440*/  FADD.FTZ R10, R174.reuse, R23 ;  /* 0x00000017ae0a7221 */ /* 0x048fe20000010000 */
[----:B------:R-:W-:-:S06]  /*3450*/  F2FP.F16.F32.PACK_AB R174, R174, R9 ;  /* 0x00000009aeae723e */ /* 0x000fcc00000000ff */
[----:B------:R-:W3:Y:S01]  /*3460*/  MUFU.EX2 R19, R19 ;  /* 0x0000001300137308 */ /* 0x000ee20000000800 */
[----:B-1----:R-:W-:Y:S01]  /*3470*/  FADD.FTZ R11, R13, R10 ;  /* 0x0000000a0d0b7221 */ /* 0x002fe20000010000 */
[----:B0-----:R-:W-:-:S06]  /*3480*/  MOV R65, R119 ;  /* 0x0000007700417202 */ /* 0x001fcc0000000f00 */
[----:B------:R-:W0:Y:S01]  /*3490*/  MUFU.EX2 R2, R2 ;  /* 0x0000000200027308 */ /* 0x000e220000000800 */
[C---:B--2---:R-:W-:Y:S01]  /*34a0*/  FADD.FTZ R10, R168.reuse, R11 ;  /* 0x0000000ba80a7221 */ /* 0x044fe20000010000 */
[----:B------:R-:W-:-:S03]  /*34b0*/  F2FP.F16.F32.PACK_AB R168, R168, R13 ;  /* 0x0000000da8a8723e */ /* 0x000fc600000000ff */
[----:B---3--:R-:W-:Y:S01]  /*34c0*/  FADD.FTZ R11, R19, R10 ;  /* 0x0000000a130b7221 */ /* 0x008fe20000010000 */
[----:B------:R-:W-:-:S03]  /*34d0*/  IMAD.MOV.U32 R10, RZ, RZ, 0x3f800000 ;  /* 0x3f800000ff0a7424 */ /* 0x000fc600078e00ff */
[C---:B0-----:R-:W-:Y:S01]  /*34e0*/  FADD.FTZ R9, R2.reuse, R11 ;  /* 0x0000000b02097221 */ /* 0x041fe20000010000 */
[----:B------:R-:W-:Y:S01]  /*34f0*/  F2FP.F16.F32.PACK_AB R170, R2, R19 ;  /* 0x0000001302aa723e */ /* 0x000fe200000000ff */
[----:B------:R-:W-:Y:S01]  /*3500*/  IMAD.MOV.U32 R2, RZ, RZ, 0x3f800000 ;  /* 0x3f800000ff027424 */ /* 0x000fe200078e00ff */
[----:B------:R-:W-:Y:S06]  /*3510*/  @!P1 BRA `(.L_x_18) ;  /* 0x0000002000409947 */ /* 0x000fec0003800000 */
[----:B------:R-:W-:Y:S01]  /*3520*/  MOV R13, R4 ;  /* 0x00000004000d7202 */ /* 0x000fe20000000f00 */
[----:B------:R-:W-:Y:S01]  /*3530*/  IMAD.MOV.U32 R11, RZ, RZ, R3 ;  /* 0x000000ffff0b7224 */ /* 0x000fe200078e0003 */
[----:B------:R-:W-:Y:S01]  /*3540*/  CS2R R118, SRZ ;  /* 0x0000000000767805 */ /* 0x000fe2000001ff00 */
[----:B------:R-:W-:Y:S01]  /*3550*/  IMAD.MOV.U32 R2, RZ, RZ, 0x3f800000 ;  /* 0x3f800000ff027424 */ /* 0x000fe200078e00ff */
        /* <DEDUP_REMOVED lines=46> */
[----:B------:R-:W-:Y:S01]  /*3840*/  CS2R R24, SRZ ;  /* 0x0000000000187805 */ /* 0x000fe2000001ff00 */
[----:B------:R-:W-:Y:S01]  /*3850*/  UMOV UR58, URZ ;  /* 0x0000003f003a7c82 */ /* 0x000fe20008000000 */
[----:B------:R-:W-:-:S05]  /*3860*/  UMOV UR59, URZ ;  /* 0x0000003f003b7c82 */ /* 0x000fca0008000000 */
.L_x_29:
[----:B------:R-:W-:-:S04]  /*3870*/  UISETP.NE.AND UP0, UPT, UR59, 0x1, UPT ;  /* 0x000000013b00788c */ /* 0x000fc8000bf05270 */
[----:B------:R-:W-:-:S04]  /*3880*/  USEL UR56, URZ, 0x1, UP0 ;  /* 0x000000013f387887 */ /* 0x000fc80008000000 */
[----:B------:R-:W-:Y:S01]  /*3890*/  ULOP3.LUT UR56, UR58, UR56, URZ, 0x3c, !UPT ;  /* 0x000000383a387292 */ /* 0x000fe2000f8e3c3f */
[----:B------:R-:W-:Y:S11]  /*38a0*/  @!P0 BRA `(.L_x_19) ;  /* 0x0000000000048947 */ /* 0x000ff60003800000 */
[----:B------:R-:W-:Y:S01]  /*38b0*/  BPT.TRAP 0x1 ;  /* 0x000000040000795c */ /* 0x000fe20000300000 */
.L_x_19:
[----:B------:R-:W-:Y:S01]  /*38c0*/  UIADD3 UR4, UR59, 0x1, URZ ;  /* 0x000000013b047890 */ /* 0x000fe2000fffe03f */
[----:B------:R-:W-:-:S03]  /*38d0*/  MOV R0, UR56 ;  /* 0x0000003800007c02 */ /* 0x000fc60008000f00 */
[----:B------:R-:W-:Y:S01]  /*38e0*/  UISETP.NE.AND UP0, UPT, UR4, 0x2, UPT ;  /* 0x000000020400788c */ /* 0x000fe2000bf05270 */
[----:B------:R-:W-:-:S03]  /*38f0*/  SHF.L.U32 R0, R0, 0x1f, RZ ;  /* 0x0000001f00007819 */ /* 0x000fc600000006ff */
[----:B------:R-:W-:-:S04]  /*3900*/  USEL UR4, UR4, URZ, UP0 ;  /* 0x0000003f04047287 */ /* 0x000fc80008000000 */
[----:B------:R-:W-:Y:S02]  /*3910*/  ULEA UR61, UR4, UR38, 0x3 ;  /* 0x00000026043d7291 */ /* 0x000fe4000f8e183f */
[----:B------:R-:W-:-:S07]  /*3920*/  IMAD.U32 R5, RZ, RZ, UR4 ;  /* 0x00000004ff057e24 */ /* 0x000fce000f8e00ff */
[----:B------:R0:W1:Y:S01]  /*3930*/  SYNCS.PHASECHK.TRANS64.TRYWAIT P1, [UR61+0x30830], R0 ;  /* 0x03083000ff0075a7 */ /* 0x000062000802017d */
[----:B------:R-:W-:Y:S05]  /*3940*/  @!P0 BRA `(.L_x_20) ;  /* 0x0000000000048947 */ /* 0x000fea0003800000 */
[----:B------:R-:W-:Y:S01]  /*3950*/  BPT.TRAP 0x1 ;  /* 0x000000040000795c */ /* 0x000fe20000300000 */
.L_x_20:
[----:B-1----:R-:W-:Y:S05]  /*3960*/  @P1 BRA `(.L_x_21) ;  /* 0x0000000000081947 */ /* 0x002fea0003800000 */
[----:B------:R-:W1:Y:S02]  /*3970*/  SYNCS.PHASECHK.TRANS64.TRYWAIT P1, [UR61+0x30830], R0 ;  /* 0x03083000ff0075a7 */ /* 0x000e64000802017d */
[----:B-1----:R-:W-:Y:S05]  /*3980*/  @!P1 BRA `(.L_x_22) ;  /* 0x0000008800489947 */ /* 0x002fea0003800000 */
.L_x_21:
[----:B------:R-:W-:Y:S01]  /*3990*/  R2UR UR6, R5 ;  /* 0x00000000050672ca */ /* 0x000fe200000e0000 */
[----:B------:R-:W-:Y:S01]  /*39a0*/  WARPGROUP.ARRIVE ;  /* 0x00000000000079c5 */ /* 0x000fe20000000000 */
[----:B------:R-:W-:Y:S01]  /*39b0*/  R2UR UR4, R6 ;  /* 0x00000000060472ca */ /* 0x000fe200000e0000 */
[----:B------:R-:W-:Y:S01]  /*39c0*/  UMOV UR7, 0x40000040 ;  /* 0x4000004000077882 */ /* 0x000fe20000000000 */
[----:B------:R-:W-:Y:S01]  /*39d0*/  R2UR UR5, R7 ;  /* 0x00000000070572ca */ /* 0x000fe200000e0000 */
[----:B------:R-:W-:Y:S01]  /*39e0*/  UMOV UR11, 0x40000040 ;  /* 0x40000040000b7882 */ /* 0x000fe20000000000 */
[----:B------:R-:W-:Y:S01]  /*39f0*/  UMOV UR15, 0x40000040 ;  /* 0x40000040000f7882 */ /* 0x000fe20000000000 */
[----:B------:R-:W-:Y:S01]  /*3a00*/  UMOV UR19, 0x40000040 ;  /* 0x4000004000137882 */ /* 0x000fe20000000000 */
[----:B------:R-:W-:Y:S01]  /*3a10*/  UMOV UR23, 0x40000040 ;  /* 0x4000004000177882 */ /* 0x000fe20000000000 */
[----:B------:R-:W-:Y:S01]  /*3a20*/  UMOV UR27, 0x40000040 ;  /* 0x40000040001b7882 */ /* 0x000fe20000000000 */
[----:B------:R-:W-:Y:S01]  /*3a30*/  UMOV UR31, 0x40000040 ;  /* 0x40000040001f7882 */ /* 0x000fe20000000000 */
[----:B------:R-:W-:Y:S01]  /*3a40*/  UMOV UR35, 0x40000040 ;  /* 0x4000004000237882 */ /* 0x000fe20000000000 */
[----:B------:R-:W-:Y:S01]  /*3a50*/  UMOV UR43, 0x40000040 ;  /* 0x40000040002b7882 */ /* 0x000fe20000000000 */
[----:B------:R-:W-:Y:S01]  /*3a60*/  UIMAD UR6, UR6, 0x900, UR57 ;  /* 0x00000900060678a4 */ /* 0x000fe2000f8e0239 */
[-C--:B------:R-:W-:Y:S01]  /*3a70*/  FMUL.FTZ R24, R24, R10.reuse ;  /* 0x0000000a18187220 */ /* 0x080fe20000410000 */
[----:B------:R-:W-:Y:S01]  /*3a80*/  UMOV UR47, 0x40000040 ;  /* 0x40000040002f7882 */ /* 0x000fe20000000000 */
[----:B------:R-:W-:Y:S01]  /*3a90*/  UMOV UR51, 0x40000040 ;  /* 0x4000004000337882 */ /* 0x000fe20000000000 */
[----:B------:R-:W-:Y:S01]  /*3aa0*/  UIADD3 UR10, UR6, 0x2, URZ ;  /* 0x00000002060a7890 */ /* 0x000fe2000fffe03f */
[-C--:B------:R-:W-:Y:S01]  /*3ab0*/  FMUL.FTZ R25, R25, R10.reuse ;  /* 0x0000000a19197220 */ /* 0x080fe20000410000 */
[----:B------:R-:W-:Y:S01]  /*3ac0*/  UIADD3 UR14, UR6, 0x4, URZ ;  /* 0x00000004060e7890 */ /* 0x000fe2000fffe03f */
[----:B------:R-:W-:Y:S01]  /*3ad0*/  FMUL.FTZ R28, R28, R10 ;  /* 0x0000000a1c1c7220 */ /* 0x000fe20000410000 */
[----:B------:R-:W-:-:S02]  /*3ae0*/  UIADD3 UR18, UR6, 0x6, URZ ;  /* 0x0000000606127890 */ /* 0x000fc4000fffe03f */
[----:B------:R-:W-:Y:S01]  /*3af0*/  HGMMA.64x96x16.F32 R120, gdesc[UR4], RZ, !UPT, gsb0 ;  /* 0x01600000047879f0 */ /* 0x000fe2000c0008ff */
[----:B------:R-:W-:Y:S01]  /*3b00*/  UIADD3 UR22, UR6, 0x300, URZ ;  /* 0x0000030006167890 */ /* 0x000fe2000fffe03f */
[-C--:B------:R-:W-:Y:S01]  /*3b10*/  FMUL.FTZ R29, R29, R10.reuse ;  /* 0x0000000a1d1d7220 */ /* 0x080fe20000410000 */
        /* <DEDUP_REMOVED lines=14> */
[----:B------:R-:W-:Y:S01]  /*3c00*/  UMOV UR55, 0x40000040 ;  /* 0x4000004000377882 */ /* 0x000fe20000000000 */
[-C--:B------:R-:W-:Y:S01]  /*3c10*/  FMUL.FTZ R45, R45, R10.reuse ;  /* 0x0000000a2d2d7220 */ /* 0x080fe20000410000 */
        /* <DEDUP_REMOVED lines=35> */
[----:B------:R-:W-:Y:S01]  /*3e50*/  FMUL.FTZ R117, R117, R10 ;  /* 0x0000000a75757220 */ /* 0x000fe20000410000 */
        /* <DEDUP_REMOVED lines=47> */
[----:B------:R-:W-:-:S02]  /*4150*/  WARPGROUP.DEPBAR.LE gsb0, 0x0 ;  /* 0x00008000000079c5 */ /* 0x000fc40000010000 */
[----:B------:R-:W-:Y:S01]  /*4160*/  WARPGROUP.ARRIVE ;  /* 0x00000000000079c5 */ /* 0x000fe20000000000 */
[----:B------:R-:W-:-:S05]  /*4170*/  FMUL.FTZ R119, R119, R2 ;  /* 0x0000000277777220 */ /* 0x000fca0000410000 */
        /* <DEDUP_REMOVED lines=32> */
[----:B------:R-:W-:Y:S05]  /*4380*/  @!P0 BRA `(.L_x_23) ;  /* 0x0000000000048947 */ /* 0x000fea0003800000 */
[----:B------:R-:W-:Y:S01]  /*4390*/  BPT.TRAP 0x1 ;  /* 0x000000040000795c */ /* 0x000fe20000300000 */
.L_x_23:
[----:B------:R-:W-:Y:S01]  /*43a0*/  ULEA UR4, UR59, UR38, 0x3 ;  /* 0x000000263b047291 */ /* 0x000fe2000f8e183f */
[----:B01----:R-:W-:-:S05]  /*43b0*/  IMAD.U32 R0, RZ, RZ, UR58 ;  /* 0x0000003aff007e24 */ /* 0x003fca000f8e00ff */
[----:B------:R-:W-:-:S04]  /*43c0*/  SHF.L.U32 R0, R0, 0x1f, RZ ;  /* 0x0000001f00007819 */ /* 0x000fc800000006ff */
[----:B------:R0:W1:Y:S01]  /*43d0*/  SYNCS.PHASECHK.TRANS64.TRYWAIT P1, [UR4+0x30850], R0 ;  /* 0x03085000ff0075a7 */ /* 0x0000620008020144 */
[----:B------:R-:W-:Y:S05]  /*43e0*/  @!P0 BRA `(.L_x_24) ;  /* 0x0000000000048947 */ /* 0x000fea0003800000 */
[----:B------:R-:W-:Y:S01]  /*43f0*/  BPT.TRAP 0x1 ;  /* 0x000000040000795c */ /* 0x000fe20000300000 */
.L_x_24:
[----:B-1----:R-:W-:Y:S05]  /*4400*/  @P1 BRA `(.L_x_25) ;  /* 0x0000000000081947 */ /* 0x002fea0003800000 */
[----:B------:R-:W1:Y:S02]  /*4410*/  SYNCS.PHASECHK.TRANS64.TRYWAIT P1, [UR4+0x30850], R0 ;  /* 0x03085000ff0075a7 */ /* 0x000e640008020144 */
[----:B-1----:R-:W-:Y:S05]  /*4420*/  @!P1 BRA `(.L_x_26) ;  /* 0x0000007c00b89947 */ /* 0x002fea0003800000 */
.L_x_25:
[----:B------:R-:W-:Y:S01]  /*4430*/  UIADD3 UR5, UR38, 0x400, URZ ;  /* 0x0000040026057890 */ /* 0x000fe2000fffe03f */
[----:B------:R-:W-:Y:S01]  /*4440*/  WARPGROUP.ARRIVE ;  /* 0x00000000000079c5 */ /* 0x000fe20000000000 */
[----:B------:R-:W-:Y:S01]  /*4450*/  UMOV UR7, 0x40000040 ;  /* 0x4000004000077882 */ /* 0x000fe20000000000 */
[----:B------:R-:W-:Y:S01]  /*4460*/  UMOV UR11, 0x40000040 ;  /* 0x40000040000b7882 */ /* 0x000fe20000000000 */
[----:B------:R-:W-:-:S04]  /*4470*/  USHF.R.U32.HI UR5, URZ, 0x4, UR5 ;  /* 0x000000043f057899 */ /* 0x000fc80008011605 */
[----:B------:R-:W-:-:S04]  /*4480*/  ULOP3.LUT UR5, UR5, 0x3fff, URZ, 0xc0, !UPT ;  /* 0x00003fff05057892 */ /* 0x000fc8000f8ec03f */
[----:B------:R-:W-:-:S04]  /*4490*/  ULOP3.LUT UR5, UR5, 0x3000000, URZ, 0xfc, !UPT ;  /* 0x0300000005057892 */ /* 0x000fc8000f8efc3f */
[----:B------:R-:W-:-:S04]  /*44a0*/  UIMAD UR6, UR59, 0x900, UR5 ;  /* 0x000009003b0678a4 */ /* 0x000fc8000f8e0205 */
[----:B------:R-:W-:-:S05]  /*44b0*/  UIADD3 UR10, UR6, 0x80, URZ ;  /* 0x00000080060a7890 */ /* 0x000fca000fffe03f */
[----:B------:R-:W-:Y:S01]  /*44c0*/  HGMMA.64x192x16.F32 R24, R188, gdesc[UR4].tnspB, R24, gsb0 ;  /* 0x42e00004bc187df0 */ /* 0x000fe20008000818 */
[----:B------:R-:W-:Y:S02]  /*44d0*/  UMOV UR7, 0x40000040 ;  /* 0x4000004000077882 */ /* 0x000fe40000000000 */
[----:B------:R-:W-:Y:S02]  /*44e0*/  WARPGROUP.DEPBAR.LE gsb0, 0x0 ;  /* 0x00008000000079c5 */ /* 0x000fe40000010000 */
[----:B------:R-:W-:-:S15]  /*44f0*/  WARPGROUP.ARRIVE ;  /* 0x00000000000079c5 */ /* 0x000fde0000000000 */
[----:B------:R-:W-:Y:S01]  /*4500*/  HGMMA.64x192x16.F32 R24, R184, gdesc[UR8].tnspB, R24, gsb0 ;  /* 0x42e00008b8187df0 */ /* 0x000fe20008000818 */
[----:B------:R-:W-:Y:S01]  /*4510*/  UIADD3 UR10, UR6, 0x100, URZ ;  /* 0x00000100060a7890 */ /* 0x000fe2000fffe03f */
[----:B------:R-:W-:Y:S01]  /*4520*/  UMOV UR11, 0x40000040 ;  /* 0x40000040000b7882 */ /* 0x000fe20000000000 */
        /* <DEDUP_REMOVED lines=10> */
[----:B------:R-:W-:Y:S01]  /*45d0*/  UIADD3 UR6, UR6, 0x280, URZ ;  /* 0x0000028006067890 */ /* 0x000fe2000fffe03f */
[----:B------:R-:W-:Y:S02]  /*45e0*/  WARPGROUP.DEPBAR.LE gsb0, 0x0 ;  /* 0x00008000000079c5 */ /* 0x000fe40000010000 */
[----:B------:R-:W-:-:S14]  /*45f0*/  WARPGROUP.ARRIVE ;  /* 0x00000000000079c5 */ /* 0x000fdc0000000000 */
[----:B------:R-:W-:Y:S03]  /*4600*/  HGMMA.64x192x16.F32 R24, R172, gdesc[UR8].tnspB, R24, gsb0 ;  /* 0x42e00008ac187df0 */ /* 0x000fe60008000818 */
[----:B------:R-:W-:Y:S02]  /*4610*/  WARPGROUP.DEPBAR.LE gsb0, 0x0 ;  /* 0x00008000000079c5 */ /* 0x000fe40000010000 */
[----:B------:R-:W-:-:S15]  /*4620*/  WARPGROUP.ARRIVE ;  /* 0x00000000000079c5 */ /* 0x000fde0000000000 */
[----:B------:R-:W-:Y:S03]  /*4630*/  HGMMA.64x192x16.F32 R24, R168, gdesc[UR4].tnspB, R24, gsb0 ;  /* 0x42e00004a8187df0 */ /* 0x000fe60008000818 */
[----:B------:R-:W-:Y:S02]  /*4640*/  WARPGROUP.DEPBAR.LE gsb0, 0x0 ;  /* 0x00008000000079c5 */ /* 0x000fe40000010000 */
[----:B------:R-:W-:Y:S05]  /*4650*/  @!P0 BRA `(.L_x_27) ;  /* 0x0000000000048947 */ /* 0x000fea0003800000 */
[----:B------:R-:W-:Y:S01]  /*4660*/  BPT.TRAP 0x1 ;  /* 0x000000040000795c */ /* 0x000fe20000300000 */
.L_x_27:
[----:B01----:R-:W-:Y:S01]  /*4670*/  FMNMX.FTZ R0, R120, R11, !PT ;  /* 0x0000000b78007209 */ /* 0x003fe20007810000 */
[----:B------:R-:W0:Y:S01]  /*4680*/  S2UR UR5, SR_CgaCtaId ;  /* 0x00000000000579c3 */ /* 0x000e220000008800 */
[----:B------:R-:W-:Y:S01]  /*4690*/  FMNMX.FTZ R2, R122, R13, !PT ;  /* 0x0000000d7a027209 */ /* 0x000fe20007810000 */
[----:B------:R-:W-:Y:S01]  /*46a0*/  UIADD3 UR61, UR61, 0x30840, URZ ;  /* 0x000308403d3d7890 */ /* 0x000fe2000fffe03f */
[----:B------:R-:W-:Y:S02]  /*46b0*/  FMNMX.FTZ R3, R121, R0, !PT ;  /* 0x0000000079037209 */ /* 0x000fe40007810000 */
[----:B------:R-:W-:Y:S02]  /*46c0*/  FMNMX.FTZ R15, R123, R2, !PT ;  /* 0x000000027b0f7209 */ /* 0x000fe40007810000 */
[----:B------:R-:W-:Y:S02]  /*46d0*/  FMNMX.FTZ R0, R124, R3, !PT ;  /* 0x000000037c007209 */ /* 0x000fe40007810000 */
[----:B------:R-:W-:-:S02]  /*46e0*/  FMNMX.FTZ R2, R126, R15, !PT ;  /* 0x0000000f7e027209 */ /* 0x000fc40007810000 */
[----:B------:R-:W-:Y:S02]  /*46f0*/  FMNMX.FTZ R3, R125, R0, !PT ;  /* 0x000000007d037209 */ /* 0x000fe40007810000 */
[----:B------:R-:W-:Y:S02]  /*4700*/  FMNMX.FTZ R15, R127, R2, !PT ;  /* 0x000000027f0f7209 */ /* 0x000fe40007810000 */
[----:B------:R-:W-:Y:S02]  /*4710*/  FMNMX.FTZ R0, R128, R3, !PT ;  /* 0x0000000380007209 */ /* 0x000fe40007810000 */
[----:B------:R-:W-:Y:S02]  /*4720*/  FMNMX.FTZ R2, R130, R15, !PT ;  /* 0x0000000f82027209 */ /* 0x000fe40007810000 */
[----:B------:R-:W-:Y:S02]  /*4730*/  FMNMX.FTZ R3, R129, R0, !PT ;  /* 0x0000000081037209 */ /* 0x000fe40007810000 */
[----:B------:R-:W-:-:S02]  /*4740*/  FMNMX.FTZ R15, R131, R2, !PT ;  /* 0x00000002830f7209 */ /* 0x000fc40007810000 */
[----:B------:R-:W-:Y:S01]  /*4750*/  FMNMX.FTZ R0, R132, R3, !PT ;  /* 0x0000000384007209 */ /* 0x000fe20007810000 */
[----:B0-----:R-:W-:Y:S01]  /*4760*/  UPRMT UR61, UR5, 0x654, UR61 ;  /* 0x00000654053d7896 */ /* 0x001fe2000800003d */
[----:B------:R-:W-:Y:S02]  /*4770*/  FMNMX.FTZ R2, R134, R15, !PT ;  /* 0x0000000f86027209 */ /* 0x000fe40007810000 */
[----:B------:R-:W-:Y:S02]  /*4780*/  FMNMX.FTZ R3, R133, R0, !PT ;  /* 0x0000000085037209 */ /* 0x000fe40007810000 */
[----:B------:R-:W-:Y:S02]  /*4790*/  FMNMX.FTZ R15, R135, R2, !PT ;  /* 0x00000002870f7209 */ /* 0x000fe40007810000 */
[----:B------:R-:W-:Y:S02]  /*47a0*/  FMNMX.FTZ R0, R136, R3, !PT ;  /* 0x0000000388007209 */ /* 0x000fe40007810000 */
[----:B------:R-:W-:Y:S01]  /*47b0*/  FMNMX.FTZ R2, R138, R15, !PT ;  /* 0x0000000f8a027209 */ /* 0x000fe20007810000 */
[----:B------:R-:W-:Y:S01]  /*47c0*/  SYNCS.ARRIVE.TRANS64.RED.A1T0 RZ, [UR61], RZ ;  /* 0x000000ffffff79a7 */ /* 0x000fe2000810043d */
[----:B------:R-:W-:-:S02]  /*47d0*/  FMNMX.FTZ R3, R137, R0, !PT ;  /* 0x0000000089037209 */ /* 0x000fc40007810000 */
[----:B------:R-:W-:Y:S02]  /*47e0*/  FMNMX.FTZ R15, R139, R2, !PT ;  /* 0x000000028b0f7209 */ /* 0x000fe40007810000 */
[----:B------:R-:W-:Y:S02]  /*47f0*/  FMNMX.FTZ R0, R140, R3, !PT ;  /* 0x000000038c007209 */ /* 0x000fe40007810000 */
        /* <DEDUP_REMOVED lines=26> */
[----:B------:R-:W-:Y:S01]  /*49a0*/  FMNMX.FTZ R2, R167, R2, !PT ;  /* 0x00000002a7027209 */ /* 0x000fe20007810000 */
[----:B------:R-:W0:Y:S02]  /*49b0*/  LDC R0, c[0x0][0x988] ;  /* 0x00026200ff007b82 */ /* 0x000e240000000800 */
[----:B------:R-:W1:Y:S04]  /*49c0*/  SHFL.BFLY PT, R3, R10, 0x2, 0x1f ;  /* 0x0c401f000a037f89 */ /* 0x000e6800000e0000 */
[----:B------:R-:W2:Y:S01]  /*49d0*/  SHFL.BFLY PT, R15, R2, 0x2, 0x1f ;  /* 0x0c401f00020f7f89 */ /* 0x000ea200000e0000 */
[----:B-1----:R-:W-:-:S02]  /*49e0*/  FMNMX.FTZ R12, R10, R3, !PT ;  /* 0x000000030a0c7209 */ /* 0x002fc40007810000 */
[----:B--2---:R-:W-:-:S03]  /*49f0*/  FMNMX.FTZ R15, R2, R15, !PT ;  /* 0x0000000f020f7209 */ /* 0x004fc60007810000 */
[----:B------:R-:W1:Y:S04]  /*4a00*/  SHFL.BFLY PT, R3, R12, 0x1, 0x1f ;  /* 0x0c201f000c037f89 */ /* 0x000e6800000e0000 */
[----:B------:R-:W2:Y:S01]  /*4a10*/  SHFL.BFLY PT, R4, R15, 0x1, 0x1f ;  /* 0x0c201f000f047f89 */ /* 0x000ea200000e0000 */
[----:B-1----:R-:W-:Y:S02]  /*4a20*/  FMNMX.FTZ R3, R12, R3, !PT ;  /* 0x000000030c037209 */ /* 0x002fe40007810000 */
[----:B--2---:R-:W-:-:S03]  /*4a30*/  FMNMX.FTZ R4, R15, R4, !PT ;  /* 0x000000040f047209 */ /* 0x004fc60007810000 */
[C---:B------:R-:W-:Y:S01]  /*4a40*/  FADD.FTZ R11, -R3.reuse, R11 ;  /* 0x0000000b030b7221 */ /* 0x040fe20000010100 */
[----:B0-----:R-:W-:-:S03]  /*4a50*/  FMUL.FTZ R169, R3, R0 ;  /* 0x0000000003a97220 */ /* 0x001fc60000410000 */
[-C--:B------:R-:W-:Y:S01]  /*4a60*/  FMUL.FTZ R14, R11, R0.reuse ;  /* 0x000000000b0e7220 */ /* 0x080fe20000410000 */
[C---:B------:R-:W-:Y:S01]  /*4a70*/  FADD.FTZ R11, -R4.reuse, R13 ;  /* 0x0000000d040b7221 */ /* 0x040fe20000010100 */
[-CC-:B------:R-:W-:Y:S01]  /*4a80*/  FFMA.FTZ R21, R141, R0.reuse, -R169.reuse ;  /* 0x000000008d157223 */ /* 0x180fe200000108a9 */
[-C--:B------:R-:W-:Y:S01]  /*4a90*/  FMUL.FTZ R141, R4, R0.reuse ;  /* 0x00000000048d7220 */ /* 0x080fe20000410000 */
[-CC-:B------:R-:W-:Y:S01]  /*4aa0*/  FFMA.FTZ R188, R121, R0.reuse, -R169.reuse ;  /* 0x0000000079bc7223 */ /* 0x180fe200000108a9 */
[-C--:B------:R-:W-:Y:S01]  /*4ab0*/  FMUL.FTZ R2, R11, R0.reuse ;  /* 0x000000000b027220 */ /* 0x080fe20000410000 */
[-C--:B------:R-:W-:Y:S01]  /*4ac0*/  FFMA.FTZ R11, R120, R0.reuse, -R169 ;  /* 0x00000000780b7223 */ /* 0x080fe200000108a9 */
[-CC-:B------:R-:W-:Y:S01]  /*4ad0*/  FFMA.FTZ R189, R122, R0.reuse, -R141.reuse ;  /* 0x000000007abd7223 */ /* 0x180fe2000001088d */
[-C--:B------:R-:W-:Y:S01]  /*4ae0*/  FFMA.FTZ R12, R123, R0.reuse, -R141 ;  /* 0x000000007b0c7223 */ /* 0x080fe2000001088d */
[----:B------:R0:W-:Y:S01]  /*4af0*/  MUFU.EX2 R10, R14 ;  /* 0x0000000e000a7308 */ /* 0x0001e20000000800 */
[-C--:B------:R-:W-:Y:S01]  /*4b00*/  FFMA.FTZ R190, R124, R0.reuse, -R169 ;  /* 0x000000007cbe7223 */ /* 0x080fe200000108a9 */
[-C--:B------:R-:W-:Y:S01]  /*4b10*/  FFMA.FTZ R191, R126, R0.reuse, -R141 ;  /* 0x000000007ebf7223 */ /* 0x080fe2000001088d */
[-CC-:B------:R-:W-:Y:S01]  /*4b20*/  FFMA.FTZ R13, R125, R0.reuse, -R169.reuse ;  /* 0x000000007d0d7223 */ /* 0x180fe200000108a9 */
[-C--:B------:R-:W-:Y:S01]  /*4b30*/  FFMA.FTZ R184, R128, R0.reuse, -R169 ;  /* 0x0000000080b87223 */ /* 0x080fe200000108a9 */
[-C--:B------:R-:W-:Y:S01]  /*4b40*/  FFMA.FTZ R185, R130, R0.reuse, -R141 ;  /* 0x0000000082b97223 */ /* 0x080fe2000001088d */
[-C--:B------:R-:W-:Y:S01]  /*4b50*/  FFMA.FTZ R15, R129, R0.reuse, -R169 ;  /* 0x00000000810f7223 */ /* 0x080fe200000108a9 */
[-CC-:B------:R-:W-:Y:S01]  /*4b60*/  FFMA.FTZ R18, R131, R0.reuse, -R141.reuse ;  /* 0x0000000083127223 */ /* 0x180fe2000001088d */
[----:B------:R-:W1:Y:S01]  /*4b70*/  MUFU.EX2 R11, R11 ;  /* 0x0000000b000b7308 */ /* 0x000e620000000800 */
[-C--:B0-----:R-:W-:Y:S01]  /*4b80*/  FFMA.FTZ R14, R127, R0.reuse, -R141 ;  /* 0x000000007f0e7223 */ /* 0x081fe2000001088d */
[-C--:B------:R-:W-:Y:S01]  /*4b90*/  FFMA.FTZ R186, R132, R0.reuse, -R169 ;  /* 0x0000000084ba7223 */ /* 0x080fe200000108a9 */
[-C--:B------:R-:W-:Y:S01]  /*4ba0*/  FFMA.FTZ R187, R134, R0.reuse, -R141 ;  /* 0x0000000086bb7223 */ /* 0x080fe2000001088d */
[-C--:B------:R-:W-:Y:S01]  /*4bb0*/  FFMA.FTZ R17, R133, R0.reuse, -R169 ;  /* 0x0000000085117223 */ /* 0x080fe200000108a9 */
[-C--:B------:R-:W-:Y:S01]  /*4bc0*/  FFMA.FTZ R20, R135, R0.reuse, -R141 ;  /* 0x0000000087147223 */ /* 0x080fe2000001088d */
[-C--:B------:R-:W-:Y:S01]  /*4bd0*/  FFMA.FTZ R180, R136, R0.reuse, -R169 ;  /* 0x0000000088b47223 */ /* 0x080fe200000108a9 */
[-C--:B------:R-:W-:Y:S01]  /*4be0*/  FFMA.FTZ R181, R138, R0.reuse, -R141 ;  /* 0x000000008ab57223 */ /* 0x080fe2000001088d */
[----:B------:R-:W-:Y:S01]  /*4bf0*/  MUFU.EX2 R2, R2 ;  /* 0x0000000200027308 */ /* 0x000fe20000000800 */
[-C--:B------:R-:W-:Y:S01]  /*4c00*/  FFMA.FTZ R19, R137, R0.reuse, -R169 ;  /* 0x0000000089137223 */ /* 0x080fe200000108a9 */
[-C--:B------:R-:W-:Y:S01]  /*4c10*/  FFMA.FTZ R22, R139, R0.reuse, -R141 ;  /* 0x000000008b167223 */ /* 0x080fe2000001088d */
[-C--:B------:R-:W-:Y:S01]  /*4c20*/  FFMA.FTZ R182, R140, R0.reuse, -R169 ;  /* 0x000000008cb67223 */ /* 0x080fe200000108a9 */
[-CC-:B------:R-:W-:Y:S01]  /*4c30*/  FFMA.FTZ R183, R142, R0.reuse, -R141.reuse ;  /* 0x000000008eb77223 */ /* 0x180fe2000001088d */
[-C--:B------:R-:W-:Y:S01]  /*4c40*/  FFMA.FTZ R120, R143, R0.reuse, -R141 ;  /* 0x000000008f787223 */ /* 0x080fe2000001088d */
[-C--:B------:R-:W-:Y:S01]  /*4c50*/  FFMA.FTZ R176, R144, R0.reuse, -R169 ;  /* 0x0000000090b07223 */ /* 0x080fe200000108a9 */
[-C--:B------:R-:W-:Y:S01]  /*4c60*/  FFMA.FTZ R177, R146, R0.reuse, -R141 ;  /* 0x0000000092b17223 */ /* 0x080fe2000001088d */
[----:B------:R-:W0:Y:S01]  /*4c70*/  MUFU.EX2 R189, R189 ;  /* 0x000000bd00bd7308 */ /* 0x000e220000000800 */
[----:B-1----:R-:W-:Y:S01]  /*4c80*/  FFMA.FTZ R9, R10, R9, R11 ;  /* 0x000000090a097223 */ /* 0x002fe2000001000b */
[-C--:B------:R-:W-:Y:S01]  /*4c90*/  FFMA.FTZ R23, R145, R0.reuse, -R169 ;  /* 0x0000000091177223 */ /* 0x080fe200000108a9 */
[-C--:B------:R-:W-:Y:S01]  /*4ca0*/  FFMA.FTZ R122, R147, R0.reuse, -R141 ;  /* 0x00000000937a7223 */ /* 0x080fe2000001088d */
[-C--:B------:R-:W-:Y:S01]  /*4cb0*/  FFMA.FTZ R178, R148, R0.reuse, -R169 ;  /* 0x0000000094b27223 */ /* 0x080fe200000108a9 */
[-C--:B------:R-:W-:Y:S01]  /*4cc0*/  FFMA.FTZ R179, R150, R0.reuse, -R141 ;  /* 0x0000000096b37223 */ /* 0x080fe2000001088d */
[-C--:B------:R-:W-:Y:S01]  /*4cd0*/  FFMA.FTZ R121, R149, R0.reuse, -R169 ;  /* 0x0000000095797223 */ /* 0x080fe200000108a9 */
[-C--:B------:R-:W-:Y:S01]  /*4ce0*/  FFMA.FTZ R124, R151, R0.reuse, -R141 ;  /* 0x00000000977c7223 */ /* 0x080fe2000001088d */
[----:B------:R-:W1:Y:S01]  /*4cf0*/  MUFU.EX2 R188, R188 ;  /* 0x000000bc00bc7308 */ /* 0x000e620000000800 */
[-C--:B------:R-:W-:Y:S01]  /*4d00*/  FFMA.FTZ R172, R152, R0.reuse, -R169 ;  /* 0x0000000098ac7223 */ /* 0x080fe200000108a9 */
[-C--:B------:R-:W-:Y:S01]  /*4d10*/  FFMA.FTZ R154, R154, R0.reuse, -R141 ;  /* 0x000000009a9a7223 */ /* 0x080fe2000001088d */
[-C--:B------:R-:W-:Y:S01]  /*4d20*/  FFMA.FTZ R125, R153, R0.reuse, -R169 ;  /* 0x00000000997d7223 */ /* 0x080fe200000108a9 */
[-C--:B------:R-:W-:Y:S01]  /*4d30*/  FFMA.FTZ R155, R155, R0.reuse, -R141 ;  /* 0x000000009b9b7223 */ /* 0x080fe2000001088d */
[-C--:B------:R-:W-:Y:S01]  /*4d40*/  FFMA.FTZ R174, R156, R0.reuse, -R169 ;  /* 0x000000009cae7223 */ /* 0x080fe200000108a9 */
[-C--:B------:R-:W-:Y:S01]  /*4d50*/  FFMA.FTZ R158, R158, R0.reuse, -R141 ;  /* 0x000000009e9e7223 */ /* 0x080fe2000001088d */
[----:B------:R-:W-:Y:S01]  /*4d60*/  FFMA.FTZ R129, R157, R0, -R169 ;  /* 0x000000009d817223 */ /* 0x000fe200000108a9 */
[----:B------:R-:W2:Y:S01]  /*4d70*/  MUFU.EX2 R12, R12 ;  /* 0x0000000c000c7308 */ /* 0x000ea20000000800 */
[----:B0-----:R-:W-:Y:S01]  /*4d80*/  FFMA.FTZ R123, R2, R8, R189 ;  /* 0x00000008027b7223 */ /* 0x001fe200000100bd */
[-C--:B------:R-:W-:Y:S01]  /*4d90*/  FFMA.FTZ R159, R159, R0.reuse, -R141 ;  /* 0x000000009f9f7223 */ /* 0x080fe2000001088d */
[-C--:B------:R-:W-:Y:S01]  /*4da0*/  FFMA.FTZ R168, R160, R0.reuse, -R169 ;  /* 0x00000000a0a87223 */ /* 0x080fe200000108a9 */
[-C--:B------:R-:W-:Y:S01]  /*4db0*/  FFMA.FTZ R162, R162, R0.reuse, -R141 ;  /* 0x00000000a2a27223 */ /* 0x080fe2000001088d */
[-C--:B------:R-:W-:Y:S01]  /*4dc0*/  FFMA.FTZ R133, R161, R0.reuse, -R169 ;  /* 0x00000000a1857223 */ /* 0x080fe200000108a9 */
[-C--:B------:R-:W-:Y:S01]  /*4dd0*/  FFMA.FTZ R163, R163, R0.reuse, -R141 ;  /* 0x00000000a3a37223 */ /* 0x080fe2000001088d */
[-C--:B------:R-:W-:Y:S01]  /*4de0*/  FFMA.FTZ R170, R164, R0.reuse, -R169 ;  /* 0x00000000a4aa7223 */ /* 0x080fe200000108a9 */
[----:B------:R-:W0:Y:S01]  /*4df0*/  MUFU.EX2 R190, R190 ;  /* 0x000000be00be7308 */ /* 0x000e220000000800 */
[----:B-1----:R-:W-:Y:S01]  /*4e00*/  FADD.FTZ R9, R188, R9 ;  /* 0x00000009bc097221 */ /* 0x002fe20000010000 */
[-C--:B------:R-:W-:Y:S01]  /*4e10*/  FFMA.FTZ R166, R166, R0.reuse, -R141 ;  /* 0x00000000a6a67223 */ /* 0x080fe2000001088d */
[-C--:B------:R-:W-:Y:S01]  /*4e20*/  FFMA.FTZ R137, R165, R0.reuse, -R169 ;  /* 0x00000000a5897223 */ /* 0x080fe200000108a9 */
[----:B------:R-:W-:-:S04]  /*4e30*/  FFMA.FTZ R141, R167, R0, -R141 ;  /* 0x00000000a78d7223 */ /* 0x000fc8000001088d */
[----:B------:R-:W1:Y:S01]  /*4e40*/  MUFU.EX2 R191, R191 ;  /* 0x000000bf00bf7308 */ /* 0x000e620000000800 */
[----:B--2---:R-:W-:-:S07]  /*4e50*/  FADD.FTZ R8, R12, R123 ;  /* 0x0000007b0c087221 */ /* 0x004fce0000010000 */
[----:B------:R-:W2:Y:S01]  /*4e60*/  MUFU.EX2 R13, R13 ;  /* 0x0000000d000d7308 */ /* 0x000ea20000000800 */
[----:B0-----:R-:W-:-:S07]  /*4e70*/  FADD.FTZ R126, R190, R9 ;  /* 0x00000009be7e7221 */ /* 0x001fce0000010000 */
[----:B------:R-:W0:Y:S01]  /*4e80*/  MUFU.EX2 R14, R14 ;  /* 0x0000000e000e7308 */ /* 0x000e220000000800 */
[----:B-1----:R-:W-:-:S07]  /*4e90*/  FADD.FTZ R9, R191, R8 ;  /* 0x00000008bf097221 */ /* 0x002fce0000010000 */
        /* <DEDUP_REMOVED lines=79> */
[----:B--2---:R-:W-:Y:S01]  /*5390*/  FADD.FTZ R123, R166, R9 ;  /* 0x00000009a67b7221 */ /* 0x004fe20000010000 */
[----:B0-----:R-:W-:-:S03]  /*53a0*/  FADD.FTZ R9, R137, R8 ;  /* 0x0000000889097221 */ /* 0x001fc60000010000 */
[----:B-1----:R-:W-:Y:S01]  /*53b0*/  FADD.FTZ R8, R141, R123 ;  /* 0x0000007b8d087221 */ /* 0x002fe20000010000 */
[----:B------:R-:W-:Y:S06]  /*53c0*/  @!P0 BRA `(.L_x_28) ;  /* 0x0000000000048947 */ /* 0x000fec0003800000 */
[----:B------:R-:W-:Y:S01]  /*53d0*/  BPT.TRAP 0x1 ;  /* 0x000000040000795c */ /* 0x000fe20000300000 */
.L_x_28:
[----:B------:R-:W0:Y:S01]  /*53e0*/  S2UR UR5, SR_CgaCtaId ;  /* 0x00000000000579c3 */ /* 0x000e220000008800 */
[----:B------:R-:W-:Y:S01]  /*53f0*/  UISETP.GT.AND UP0, UPT, UR60, UR39, UPT ;  /* 0x000000273c00728c */ /* 0x000fe2000bf04270 */
[----:B------:R-:W-:Y:S01]  /*5400*/  R2UR UR59, R5 ;  /* 0x00000000053b72ca */ /* 0x000fe200000e0000 */
[----:B------:R-:W-:Y:S01]  /*5410*/  UIADD3 UR4, UR4, 0x30860, URZ ;  /* 0x0003086004047890 */ /* 0x000fe2000fffe03f */
[----:B------:R-:W-:Y:S01]  /*5420*/  F2FP.F16.F32.PACK_AB R188, R188, R11 ;  /* 0x0000000bbcbc723e */ /* 0x000fe200000000ff */
[----:B------:R-:W-:Y:S01]  /*5430*/  UIADD3 UR60, UR60, -0x1, URZ ;  /* 0xffffffff3c3c7890 */ /* 0x000fe2000fffe03f */
[----:B------:R-:W-:Y:S01]  /*5440*/  F2FP.F16.F32.PACK_AB R190, R13, R190 ;  /* 0x000000be0dbe723e */ /* 0x000fe200000000ff */
[----:B------:R-:W-:Y:S01]  /*5450*/  UMOV UR58, UR56 ;  /* 0x00000038003a7c82 */ /* 0x000fe20008000000 */
[----:B------:R-:W-:Y:S01]  /*5460*/  PLOP3.LUT P1, PT, PT, PT, UP0, 0x80, 0x0 ;  /* 0x000000000000781c */ /* 0x000fe20003f2f008 */
[----:B------:R-:W-:Y:S01]  /*5470*/  IMAD.MOV.U32 R11, RZ, RZ, R3 ;  /* 0x000000ffff0b7224 */ /* 0x000fe200078e0003 */
[----:B------:R-:W-:-:S02]  /*5480*/  F2FP.F16.F32.PACK_AB R189, R12, R189 ;  /* 0x000000bd0cbd723e */ /* 0x000fc400000000ff */
[----:B------:R-:W-:Y:S02]  /*5490*/  F2FP.F16.F32.PACK_AB R191, R14, R191 ;  /* 0x000000bf0ebf723e */ /* 0x000fe400000000ff */
[----:B------:R-:W-:Y:S02]  /*54a0*/  F2FP.F16.F32.PACK_AB R184, R15, R184 ;  /* 0x000000b80fb8723e */ /* 0x000fe400000000ff */
[----:B------:R-:W-:Y:S02]  /*54b0*/  F2FP.F16.F32.PACK_AB R185, R18, R185 ;  /* 0x000000b912b9723e */ /* 0x000fe400000000ff */
[----:B------:R-:W-:Y:S02]  /*54c0*/  F2FP.F16.F32.PACK_AB R186, R17, R186 ;  /* 0x000000ba11ba723e */ /* 0x000fe400000000ff */
[----:B------:R-:W-:Y:S02]  /*54d0*/  F2FP.F16.F32.PACK_AB R187, R20, R187 ;  /* 0x000000bb14bb723e */ /* 0x000fe400000000ff */
[----:B------:R-:W-:Y:S01]  /*54e0*/  F2FP.F16.F32.PACK_AB R180, R19, R180 ;  /* 0x000000b413b4723e */ /* 0x000fe200000000ff */
[----:B0-----:R-:W-:Y:S01]  /*54f0*/  UPRMT UR4, UR5, 0x654, UR4 ;  /* 0x0000065405047896 */ /* 0x001fe20008000004 */
[----:B------:R-:W-:-:S02]  /*5500*/  F2FP.F16.F32.PACK_AB R181, R22, R181 ;  /* 0x000000b516b5723e */ /* 0x000fc400000000ff */
[----:B------:R-:W-:Y:S02]  /*5510*/  F2FP.F16.F32.PACK_AB R182, R21, R182 ;  /* 0x000000b615b6723e */ /* 0x000fe400000000ff */
[----:B------:R-:W-:Y:S02]  /*5520*/  F2FP.F16.F32.PACK_AB R183, R120, R183 ;  /* 0x000000b778b7723e */ /* 0x000fe400000000ff */
[----:B------:R-:W-:Y:S02]  /*5530*/  F2FP.F16.F32.PACK_AB R176, R23, R176 ;  /* 0x000000b017b0723e */ /* 0x000fe400000000ff */
[----:B------:R-:W-:Y:S01]  /*5540*/  SYNCS.ARRIVE.TRANS64.RED.A1T0 RZ, [UR4], RZ ;  /* 0x000000ffffff79a7 */ /* 0x000fe20008100404 */
[----:B------:R-:W-:Y:S02]  /*5550*/  F2FP.F16.F32.PACK_AB R177, R122, R177 ;  /* 0x000000b17ab1723e */ /* 0x000fe400000000ff */
[----:B------:R-:W-:Y:S02]  /*5560*/  F2FP.F16.F32.PACK_AB R178, R121, R178 ;  /* 0x000000b279b2723e */ /* 0x000fe400000000ff */
[----:B------:R-:W-:-:S02]  /*5570*/  F2FP.F16.F32.PACK_AB R179, R124, R179 ;  /* 0x000000b37cb3723e */ /* 0x000fc400000000ff */
[----:B------:R-:W-:Y:S02]  /*5580*/  F2FP.F16.F32.PACK_AB R172, R125, R172 ;  /* 0x000000ac7dac723e */ /* 0x000fe400000000ff */
[----:B------:R-:W-:Y:S02]  /*5590*/  F2FP.F16.F32.PACK_AB R173, R155, R154 ;  /* 0x0000009a9bad723e */ /* 0x000fe400000000ff */
[----:B------:R-:W-:Y:S02]  /*55a0*/  F2FP.F16.F32.PACK_AB R174, R129, R174 ;  /* 0x000000ae81ae723e */ /* 0x000fe400000000ff */
[----:B------:R-:W-:Y:S02]  /*55b0*/  F2FP.F16.F32.PACK_AB R175, R159, R158 ;  /* 0x0000009e9faf723e */ /* 0x000fe400000000ff */
[----:B------:R-:W-:Y:S02]  /*55c0*/  F2FP.F16.F32.PACK_AB R168, R133, R168 ;  /* 0x000000a885a8723e */ /* 0x000fe400000000ff */
[----:B------:R-:W-:-:S02]  /*55d0*/  F2FP.F16.F32.PACK_AB R169, R163, R162 ;  /* 0x000000a2a3a9723e */ /* 0x000fc400000000ff */
[----:B------:R-:W-:Y:S02]  /*55e0*/  F2FP.F16.F32.PACK_AB R170, R137, R170 ;  /* 0x000000aa89aa723e */ /* 0x000fe400000000ff */
[----:B------:R-:W-:Y:S02]  /*55f0*/  F2FP.F16.F32.PACK_AB R171, R141, R166 ;  /* 0x000000a68dab723e */ /* 0x000fe400000000ff */
[----:B------:R-:W-:Y:S01]  /*5600*/  MOV R13, R4 ;  /* 0x00000004000d7202 */ /* 0x000fe20000000f00 */
[----:B------:R-:W-:Y:S06]  /*5610*/  @P1 BRA `(.L_x_29) ;  /* 0xffffffe000941947 */ /* 0x000fec000383ffff */
.L_x_18:
[----:B------:R-:W-:Y:S06]  /*5620*/  BAR.ARV 0x8, 0x180 ;  /* 0x0206000000007b1d */ /* 0x000fec0000002000 */
        /* <DEDUP_REMOVED lines=96> */
[----:B------:R-:W-:Y:S06]  /*5c30*/  @!P0 BRA `(.L_x_30) ;  /* 0x0000000000048947 */ /* 0x000fec0003800000 */
[----:B------:R-:W-:Y:S01]  /*5c40*/  BPT.TRAP 0x1 ;  /* 0x000000040000795c */ /* 0x000fe20000300000 */
.L_x_30:
[----:B------:R-:W-:Y:S01]  /*5c50*/  R2UR UR5, R5 ;  /* 0x00000000050572ca */ /* 0x000fe200000e0000 */
[----:B------:R-:W-:-:S05]  /*5c60*/  IMAD.U32 R2, RZ, RZ, UR56 ;  /* 0x00000038ff027e24 */ /* 0x000fca000f8e00ff */
[----:B------:R-:W-:-:S07]  /*5c70*/  SHF.L.U32 R2, R2, 0x1f, RZ ;  /* 0x0000001f02027819 */ /* 0x000fce00000006ff */
[----:B------:R-:W-:-:S09]  /*5c80*/  ULEA UR5, UR5, UR38, 0x3 ;  /* 0x0000002605057291 */ /* 0x000fd2000f8e183f */
[----:B------:R0:W1:Y:S01]  /*5c90*/  SYNCS.PHASECHK.TRANS64.TRYWAIT P1, [UR5+0x30850], R2 ;  /* 0x03085002ff0075a7 */ /* 0x0000620008020145 */
[----:B------:R-:W-:Y:S05]  /*5ca0*/  @!P0 BRA `(.L_x_31) ;  /* 0x0000000000048947 */ /* 0x000fea0003800000 */
[----:B------:R-:W-:Y:S01]  /*5cb0*/  BPT.TRAP 0x1 ;  /* 0x000000040000795c */ /* 0x000fe20000300000 */
.L_x_31:
[----:B-1----:R-:W-:Y:S05]  /*5cc0*/  @P1 BRA `(.L_x_32) ;  /* 0x0000000000081947 */ /* 0x002fea0003800000 */
[----:B------:R-:W1:Y:S02]  /*5cd0*/  SYNCS.PHASECHK.TRANS64.TRYWAIT P1, [UR5+0x30850], R2 ;  /* 0x03085002ff0075a7 */ /* 0x000e640008020145 */
[----:B-1----:R-:W-:Y:S05]  /*5ce0*/  @!P1 BRA `(.L_x_33) ;  /* 0x0000006400a09947 */ /* 0x002fea0003800000 */
.L_x_32:
[----:B------:R-:W-:Y:S01]  /*5cf0*/  UIADD3 UR38, UR38, 0x400, URZ ;  /* 0x0000040026267890 */ /* 0x000fe2000fffe03f */
[----:B------:R-:W-:Y:S01]  /*5d00*/  R2UR UR6, R5 ;  /* 0x00000000050672ca */ /* 0x000fe200000e0000 */
[----:B------:R-:W-:Y:S01]  /*5d10*/  WARPGROUP.ARRIVE ;  /* 0x00000000000079c5 */ /* 0x000fe20000000000 */
[----:B------:R-:W-:Y:S01]  /*5d20*/  UMOV UR7, 0x40000040 ;  /* 0x4000004000077882 */ /* 0x000fe20000000000 */
[----:B------:R-:W-:Y:S01]  /*5d30*/  USHF.R.U32.HI UR38, URZ, 0x4, UR38 ;  /* 0x000000043f267899 */ /* 0x000fe20008011626 */
[----:B01----:R-:W0:Y:S03]  /*5d40*/  SHFL.BFLY PT, R2, R9, 0x2, 0x1f ;  /* 0x0c401f0009027f89 */ /* 0x003e2600000e0000 */
[----:B------:R-:W-:Y:S01]  /*5d50*/  ULOP3.LUT UR38, UR38, 0x3fff, URZ, 0xc0, !UPT ;  /* 0x00003fff26267892 */ /* 0x000fe2000f8ec03f */
[----:B------:R-:W1:Y:S03]  /*5d60*/  SHFL.BFLY PT, R5, R8, 0x2, 0x1f ;  /* 0x0c401f0008057f89 */ /* 0x000e6600000e0000 */
[----:B------:R-:W-:-:S04]  /*5d70*/  ULOP3.LUT UR4, UR38, 0x3000000, URZ, 0xfc, !UPT ;  /* 0x0300000026047892 */ /* 0x000fc8000f8efc3f */
[----:B------:R-:W-:-:S07]  /*5d80*/  UIMAD UR4, UR6, 0x900, UR4 ;  /* 0x00000900060478a4 */ /* 0x000fce000f8e0204 */
[----:B------:R-:W-:Y:S02]  /*5d90*/  UMOV UR6, UR4 ;  /* 0x0000000400067c82 */ /* 0x000fe40008000000 */
[----:B------:R-:W-:Y:S01]  /*5da0*/  HGMMA.64x192x16.F32 R24, R188, gdesc[UR4].tnspB, R24, gsb0 ;  /* 0x42e00004bc187df0 */ /* 0x000fe20008000818 */
[----:B------:R-:W-:Y:S01]  /*5db0*/  UIADD3 UR6, UR4, 0x80, URZ ;  /* 0x0000008004067890 */ /* 0x000fe2000fffe03f */
[----:B------:R-:W-:Y:S01]  /*5dc0*/  UMOV UR7, 0x40000040 ;  /* 0x4000004000077882 */ /* 0x000fe20000000000 */
[----:B0-----:R-:W-:Y:S01]  /*5dd0*/  FADD.FTZ R2, R2, R9 ;  /* 0x0000000902027221 */ /* 0x001fe20000010000 */
[----:B-1----:R-:W-:Y:S01]  /*5de0*/  FADD.FTZ R6, R5, R8 ;  /* 0x0000000805067221 */ /* 0x002fe20000010000 */
[----:B------:R-:W-:-:S03]  /*5df0*/  IMAD.MOV.U32 R8, RZ, RZ, RZ ;  /* 0x000000ffff087224 */ /* 0x000fc600078e00ff */
[----:B------:R-:W0:Y:S04]  /*5e00*/  SHFL.BFLY PT, R5, R2, 0x1, 0x1f ;  /* 0x0c201f0002057f89 */ /* 0x000e2800000e0000 */
[----:B------:R-:W1:Y:S01]  /*5e10*/  SHFL.BFLY PT, R7, R6, 0x1, 0x1f ;  /* 0x0c201f0006077f89 */ /* 0x000e6200000e0000 */
[----:B0-----:R-:W-:Y:S01]  /*5e20*/  FADD.FTZ R12, R2, R5 ;  /* 0x00000005020c7221 */ /* 0x001fe20000010000 */
[----:B------:R-:W-:Y:S01]  /*5e30*/  IMAD.MOV.U32 R5, RZ, RZ, -0x800000 ;  /* 0xff800000ff057424 */ /* 0x000fe200078e00ff */
[----:B------:R-:W-:Y:S01]  /*5e40*/  MOV R2, 0xff800000 ;  /* 0xff80000000027802 */ /* 0x000fe20000000f00 */
[----:B-1----:R-:W-:Y:S02]  /*5e50*/  FADD.FTZ R13, R6, R7 ;  /* 0x00000007060d7221 */ /* 0x002fe40000010000 */
[----:B------:R-:W-:-:S02]  /*5e60*/  FSETP.NE.FTZ.AND P1, PT, R12, RZ, PT ;  /* 0x000000ff0c00720b */ /* 0x000fc40003f35000 */
[----:B------:R-:W-:Y:S02]  /*5e70*/  MOV R7, RZ ;  /* 0x000000ff00077202 */ /* 0x000fe40000000f00 */
[----:B------:R-:W-:-:S09]  /*5e80*/  FSETP.NE.FTZ.AND P2, PT, R13, RZ, PT ;  /* 0x000000ff0d00720b */ /* 0x000fd20003f55000 */
[----:B------:R-:W0:Y:S01]  /*5e90*/  @P1 MUFU.LG2 R10, R12 ;  /* 0x0000000c000a1308 */ /* 0x000e220000000c00 */
[----:B------:R-:W-:-:S03]  /*5ea0*/  @P1 FMUL.FTZ R6, R0, 0.69314718246459960938 ;  /* 0x3f31721800061820 */ /* 0x000fc60000410000 */
[----:B------:R-:W-:-:S04]  /*5eb0*/  @P2 FMUL.FTZ R0, R0, 0.69314718246459960938 ;  /* 0x3f31721800002820 */ /* 0x000fc80000410000 */
[----:B------:R-:W1:Y:S08]  /*5ec0*/  @P2 MUFU.LG2 R11, R13 ;  /* 0x0000000d000b2308 */ /* 0x000e700000000c00 */
[----:B------:R2:W3:Y:S01]  /*5ed0*/  @P1 MUFU.RCP R7, R12 ;  /* 0x0000000c00071308 */ /* 0x0004e20000001000 */
[----:B0-----:R-:W-:-:S04]  /*5ee0*/  @P1 FMUL.FTZ R9, R10, 0.69314718246459960938 ;  /* 0x3f3172180a091820 */ /* 0x001fc80000410000 */
[----:B------:R-:W-:-:S03]  /*5ef0*/  @P1 FFMA.FTZ R5, R6, R3, R9 ;  /* 0x0000000306051223 */ /* 0x000fc60000010009 */
[----:B------:R2:W0:Y:S01]  /*5f00*/  @P2 MUFU.RCP R8, R13 ;  /* 0x0000000d00082308 */ /* 0x0004220000001000 */
[----:B-1----:R-:W-:-:S04]  /*5f10*/  @P2 FMUL.FTZ R11, R11, 0.69314718246459960938 ;  /* 0x3f3172180b0b2820 */ /* 0x002fc80000410000 */
[----:B------:R-:W-:Y:S01]  /*5f20*/  @P2 FFMA.FTZ R2, R0, R4, R11 ;  /* 0x0000000400022223 */ /* 0x000fe2000001000b */
[----:B------:R-:W-:Y:S02]  /*5f30*/  WARPGROUP.DEPBAR.LE gsb0, 0x0 ;  /* 0x00008000000079c5 */ /* 0x000fe40000010000 */
[----:B------:R-:W-:-:S06]  /*5f40*/  WARPGROUP.ARRIVE ;  /* 0x00000000000079c5 */ /* 0x000fcc0000000000 */
        /* <DEDUP_REMOVED lines=16> */
[----:B------:R-:W-:Y:S01]  /*6050*/  HGMMA.64x192x16.F32 R24, R172, gdesc[UR4].tnspB, R24, gsb0 ;  /* 0x42e00004ac187df0 */ /* 0x000fe20008000818 */
[----:B------:R-:W-:Y:S01]  /*6060*/  UMOV UR6, UR4 ;  /* 0x0000000400067c82 */ /* 0x000fe20008000000 */
[----:B------:R-:W-:Y:S01]  /*6070*/  UMOV UR7, 0x40000040 ;  /* 0x4000004000077882 */ /* 0x000fe20000000000 */
[----:B------:R-:W-:Y:S02]  /*6080*/  WARPGROUP.DEPBAR.LE gsb0, 0x0 ;  /* 0x00008000000079c5 */ /* 0x000fe40000010000 */
[----:B------:R-:W-:-:S15]  /*6090*/  WARPGROUP.ARRIVE ;  /* 0x00000000000079c5 */ /* 0x000fde0000000000 */
[----:B------:R-:W-:Y:S03]  /*60a0*/  HGMMA.64x192x16.F32 R24, R168, gdesc[UR4].tnspB, R24, gsb0 ;  /* 0x42e00004a8187df0 */ /* 0x000fe60008000818 */
[----:B------:R-:W-:Y:S02]  /*60b0*/  WARPGROUP.DEPBAR.LE gsb0, 0x0 ;  /* 0x00008000000079c5 */ /* 0x000fe40000010000 */
[----:B0-23--:R-:W-:Y:S05]  /*60c0*/  @!P0 BRA `(.L_x_34) ;  /* 0x0000000000048947 */ /* 0x00dfea0003800000 */
[----:B------:R-:W-:Y:S01]  /*60d0*/  BPT.TRAP 0x1 ;  /* 0x000000040000795c */ /* 0x000fe20000300000 */
.L_x_34:
[----:B------:R-:W0:Y:S01]  /*60e0*/  S2UR UR6, SR_CgaCtaId ;  /* 0x00000000000679c3 */ /* 0x000e220000008800 */
[----:B------:R-:W-:Y:S01]  /*60f0*/  UIADD3 UR4, UR5, 0x30860, URZ ;  /* 0x0003086005047890 */ /* 0x000fe2000fffe03f */
        /* <DEDUP_REMOVED lines=22> */
[----:B0-----:R-:W-:Y:S01]  /*6260*/  UPRMT UR4, UR6, 0x654, UR4 ;  /* 0x0000065406047896 */ /* 0x001fe20008000004 */
        /* <DEDUP_REMOVED lines=8> */
[----:B------:R-:W-:Y:S01]  /*62f0*/  SYNCS.ARRIVE.TRANS64.RED.A1T0 RZ, [UR4], RZ ;  /* 0x000000ffffff79a7 */ /* 0x000fe20008100404 */
        /* <DEDUP_REMOVED lines=18> */
[----:B------:R-:W-:Y:S01]  /*6420*/  PLOP3.LUT P0, PT, PT, PT, PT, 0x8, 0x0 ;  /* 0x000000000000781c */ /* 0x000fe20003f0e170 */
        /* <DEDUP_REMOVED lines=47> */
[----:B------:R-:W-:-:S07]  /*6720*/  FMUL.FTZ R119, R119, R8 ;  /* 0x0000000877777220 */ /* 0x000fce0000410000 */
.L_x_10:
[----:B------:R-:W-:Y:S05]  /*6730*/  @P0 BRA `(.L_x_35) ;  /* 0x0000001800d00947 */ /* 0x000fea0003800000 */
[----:B------:R-:W0:Y:S01]  /*6740*/  S2R R0, SR_TID.X ;  /* 0x0000000000007919 */ /* 0x000e220000002100 */
[----:B------:R-:W1:Y:S01]  /*6750*/  LDC R14, c[0x0][0xbe8] ;  /* 0x0002fa00ff0e7b82 */ /* 0x000e620000000800 */
[----:B------:R-:W-:Y:S01]  /*6760*/  R2UR UR13, R16 ;  /* 0x00000000100d72ca */ /* 0x000fe200000e0000 */
[----:B------:R-:W-:Y:S01]  /*6770*/  ULDC.64 UR8, c[0x0][0xbd0] ;  /* 0x0002f40000087ab9 */ /* 0x000fe20000000a00 */
[----:B------:R-:W2:Y:S01]  /*6780*/  S2R R15, SR_CTAID.X ;  /* 0x00000000000f7919 */ /* 0x000ea20000002500 */
[----:B------:R-:W-:Y:S04]  /*6790*/  BSSY B0, `(.L_x_36) ;  /* 0x000011a000007945 */ /* 0x000fe80003800000 */
[----:B------:R-:W3:Y:S06]  /*67a0*/  S2UR UR12, SR_CTAID.Z ;  /* 0x00000000000c79c3 */ /* 0x000eec0000002700 */
[----:B------:R-:W-:-:S02]  /*67b0*/  USHF.R.S32.HI UR7, URZ, 0x1f, UR13 ;  /* 0x0000001f3f077899 */ /* 0x000fc4000801140d */
[----:B------:R-:W4:Y:S01]  /*67c0*/  LDC.64 R12, c[0x0][0xbd8] ;  /* 0x0002f600ff0c7b82 */ /* 0x000f220000000a00 */
[----:B------:R-:W-:Y:S02]  /*67d0*/  UIMAD.WIDE.U32 UR4, UR13, UR8, URZ ;  /* 0x000000080d0472a5 */ /* 0x000fe4000f8e003f */
[----:B------:R-:W-:-:S04]  /*67e0*/  UIMAD UR6, UR7, UR8, URZ ;  /* 0x00000008070672a4 */ /* 0x000fc8000f8e023f */
[----:B------:R-:W-:Y:S01]  /*67f0*/  UIMAD UR6, UR13, UR9, UR6 ;  /* 0x000000090d0672a4 */ /* 0x000fe2000f8e0206 */
[----:B-1----:R-:W-:Y:S01]  /*6800*/  ISETP.NE.AND P0, PT, R14, 0x1, PT ;  /* 0x000000010e00780c */ /* 0x002fe20003f05270 */
[----:B------:R-:W1:Y:S01]  /*6810*/  S2UR UR11, SR_CTAID.Y ;  /* 0x00000000000b79c3 */ /* 0x000e620000002600 */
[----:B------:R-:W-:Y:S01]  /*6820*/  ULDC.64 UR8, c[0x0][0xb38] ;  /* 0x0002ce0000087ab9 */ /* 0x000fe20000000a00 */
[----:B------:R-:W-:Y:S02]  /*6830*/  UIADD3 UR6, UR5, UR6, URZ ;  /* 0x0000000605067290 */ /* 0x000fe4000fffe03f */
[----:B------:R-:W-:Y:S01]  /*6840*/  UIMAD UR7, UR7, UR8, URZ ;  /* 0x00000008070772a4 */ /* 0x000fe2000f8e023f */
[----:B0-----:R-:W-:Y:S01]  /*6850*/  VIADD R7, R0, 0xffffff80 ;  /* 0xffffff8000077836 */ /* 0x001fe20000000000 */
[----:B---3--:R-:W-:Y:S02]  /*6860*/  USHF.R.S32.HI UR10, URZ, 0x1f, UR12 ;  /* 0x0000001f3f0a7899 */ /* 0x008fe4000801140c */
[----:B------:R-:W1:Y:S02]  /*6870*/  LDC R21, c[0x0][0xc50] ;  /* 0x00031400ff157b82 */ /* 0x000e640000000800 */
[----:B------:R-:W-:-:S04]  /*6880*/  SHF.R.S32.HI R6, RZ, 0x1f, R7 ;  /* 0x0000001fff067819 */ /* 0x000fc80000011407 */
[CC--:B------:R-:W-:Y:S02]  /*6890*/  LEA.HI R0, R6.reuse, R7.reuse, RZ, 0x7 ;  /* 0x0000000706007211 */ /* 0x0c0fe400078f38ff */
[----:B------:R-:W0:Y:S01]  /*68a0*/  @P0 LDC R10, c[0x0][0xbec] ;  /* 0x0002fb00ff0a0b82 */ /* 0x000e220000000800 */
[----:B------:R-:W-:Y:S02]  /*68b0*/  LEA.HI R6, R6, R7, RZ, 0x2 ;  /* 0x0000000706067211 */ /* 0x000fe400078f10ff */
[----:B------:R-:W-:Y:S02]  /*68c0*/  LOP3.LUT R4, R0, 0xffffff80, RZ, 0xc0, !PT ;  /* 0xffffff8000047812 */ /* 0x000fe400078ec0ff */
[----:B------:R-:W-:Y:S02]  /*68d0*/  SHF.R.S32.HI R9, RZ, 0x7, R0 ;  /* 0x00000007ff097819 */ /* 0x000fe40000011400 */
[----:B------:R-:W-:Y:S01]  /*68e0*/  LOP3.LUT R6, R6, 0xfffffffc, RZ, 0xc0, !PT ;  /* 0xfffffffc06067812 */ /* 0x000fe200078ec0ff */
[C---:B------:R-:W-:Y:S01]  /*68f0*/  IMAD.IADD R20, R7.reuse, 0x1, -R4 ;  /* 0x0000000107147824 */ /* 0x040fe200078e0a04 */
[----:B------:R-:W-:Y:S01]  /*6900*/  LEA.HI R0, R0, R9, RZ, 0x1 ;  /* 0x0000000900007211 */ /* 0x000fe200078f08ff */
[----:B------:R-:W3:Y:S01]  /*6910*/  LDC.64 R18, c[0x0][0xb40] ;  /* 0x0002d000ff127b82 */ /* 0x000ee20000000a00 */
[----:B------:R-:W-:-:S02]  /*6920*/  IADD3 R6, R7, -R6, RZ ;  /* 0x8000000607067210 */ /* 0x000fc40007ffe0ff */
[----:B------:R-:W-:Y:S02]  /*6930*/  SHF.R.S32.HI R11, RZ, 0x1f, R20 ;  /* 0x0000001fff0b7819 */ /* 0x000fe40000011414 */
[----:B------:R-:W-:Y:S02]  /*6940*/  LOP3.LUT R0, R0, 0x3fffffe, RZ, 0xc0, !PT ;  /* 0x03fffffe00007812 */ /* 0x000fe400078ec0ff */
[----:B------:R-:W-:Y:S01]  /*6950*/  LEA.HI R22, R11, R20, RZ, 0x2 ;  /* 0x000000140b167211 */ /* 0x000fe200078f10ff */
[----:B------:R-:W5:Y:S01]  /*6960*/  @P0 LDC R120, c[0x0][0xbec] ;  /* 0x0002fb00ff780b82 */ /* 0x000f620000000800 */
[----:B------:R-:W-:Y:S01]  /*6970*/  LEA.HI R7, R6, R6, RZ, 0x1 ;  /* 0x0000000606077211 */ /* 0x000fe200078f08ff */
[----:B------:R-:W-:Y:S01]  /*6980*/  IMAD.IADD R0, R9, 0x1, -R0 ;  /* 0x0000000109007824 */ /* 0x000fe200078e0a00 */
[--C-:B------:R-:W-:Y:S02]  /*6990*/  SHF.R.S32.HI R3, RZ, 0x2, R22.reuse ;  /* 0x00000002ff037819 */ /* 0x100fe40000011416 */
[----:B------:R-:W-:-:S02]  /*69a0*/  SHF.R.S32.HI R4, RZ, 0x1f, R22 ;  /* 0x0000001fff047819 */ /* 0x000fc40000011416 */
[----:B------:R-:W-:Y:S01]  /*69b0*/  LOP3.LUT R7, R7, 0x1ffffffe, RZ, 0xc0, !PT ;  /* 0x1ffffffe07077812 */ /* 0x000fe200078ec0ff */
[----:B------:R-:W5:Y:S01]  /*69c0*/  @P0 LDC R17, c[0x0][0xbf0] ;  /* 0x0002fc00ff110b82 */ /* 0x000f620000000800 */
[----:B------:R-:W-:Y:S02]  /*69d0*/  LEA.HI R4, R4, R3, RZ, 0x3 ;  /* 0x0000000304047211 */ /* 0x000fe400078f18ff */
[----:B------:R-:W-:Y:S01]  /*69e0*/  IADD3 R9, R6, -R7, RZ ;  /* 0x8000000706097210 */ /* 0x000fe20007ffe0ff */
[----:B------:R-:W-:Y:S01]  /*69f0*/  IMAD.U32 R6, RZ, RZ, UR4 ;  /* 0x00000004ff067e24 */ /* 0x000fe2000f8e00ff */
[----:B------:R-:W-:Y:S02]  /*6a00*/  LOP3.LUT R4, R4, 0xfffffff8, RZ, 0xc0, !PT ;  /* 0xfffffff804047812 */ /* 0x000fe400078ec0ff */
[----:B------:R-:W-:Y:S01]  /*6a10*/  MOV R7, UR5 ;  /* 0x0000000500077c02 */ /* 0x000fe20008000f00 */
[----:B------:R-:W5:Y:S01]  /*6a20*/  @P0 LDC R23, c[0x0][0xbf0] ;  /* 0x0002fc00ff170b82 */ /* 0x000f620000000800 */
[----:B------:R-:W-:Y:S01]  /*6a30*/  IMAD.U32 R7, RZ, RZ, UR6 ;  /* 0x00000006ff077e24 */ /* 0x000fe2000f8e00ff */
[----:B------:R-:W-:Y:S01]  /*6a40*/  UIMAD.WIDE.U32 UR4, UR13, UR8, URZ ;  /* 0x000000080d0472a5 */ /* 0x000fe2000f8e003f */
[----:B------:R-:W-:Y:S01]  /*6a50*/  IMAD.IADD R4, R3, 0x1, -R4 ;  /* 0x0000000103047824 */ /* 0x000fe200078e0a04 */
[----:B------:R-:W-:Y:S01]  /*6a60*/  LEA.HI R3, R11, R20, RZ, 0x5 ;  /* 0x000000140b037211 */ /* 0x000fe200078f28ff */
[----:B------:R-:W-:Y:S01]  /*6a70*/  UIMAD UR6, UR13, UR9, UR7 ;  /* 0x000000090d0672a4 */ /* 0x000fe2000f8e0207 */
[----:B----4-:R-:W-:-:S02]  /*6a80*/  IMAD.WIDE.U32 R6, R12, UR12, R6 ;  /* 0x0000000c0c067c25 */ /* 0x010fc4000f8e0006 */
[----:B------:R-:W-:Y:S01]  /*6a90*/  SHF.R.S32.HI R3, RZ, 0x5, R3 ;  /* 0x00000005ff037819 */ /* 0x000fe20000011403 */
[----:B------:R-:W-:Y:S01]  /*6aa0*/  UIADD3 UR6, UR5, UR6, URZ ;  /* 0x0000000605067290 */ /* 0x000fe2000fffe03f */
[----:B------:R-:W-:Y:S01]  /*6ab0*/  IMAD.U32 R8, RZ, RZ, UR4 ;  /* 0x00000004ff087e24 */ /* 0x000fe2000f8e00ff */
[----:B------:R-:W-:Y:S02]  /*6ac0*/  ULDC.64 UR8, c[0x0][0xb28] ;  /* 0x0002ca0000087ab9 */ /* 0x000fe40000000a00 */
[----:B------:R-:W-:Y:S02]  /*6ad0*/  IMAD R3, R3, 0x10, R4 ;  /* 0x0000001003037824 */ /* 0x000fe400078e0204 */
[----:B------:R-:W-:Y:S02]  /*6ae0*/  IMAD R4, R12, UR10, RZ ;  /* 0x0000000a0c047c24 */ /* 0x000fe4000f8e02ff */
[----:B------:R-:W-:Y:S02]  /*6af0*/  IMAD R0, R0, 0x40, R3 ;  /* 0x0000004000007824 */ /* 0x000fe400078e0203 */
[----:B------:R-:W-:-:S02]  /*6b00*/  IMAD R12, RZ, RZ, -UR13 ;  /* 0x8000000dff0c7e24 */ /* 0x000fc4000f8e02ff */
[----:B------:R-:W-:Y:S01]  /*6b10*/  IMAD R13, R13, UR12, R4 ;  /* 0x0000000c0d0d7c24 */ /* 0x000fe2000f8e0204 */
[----:B------:R-:W-:Y:S01]  /*6b20*/  LEA R9, R9, R0, 0x3 ;  /* 0x0000000009097211 */ /* 0x000fe200078e18ff */
[----:B-1----:R-:W-:Y:S02]  /*6b30*/  IMAD R21, R21, R12, UR11 ;  /* 0x0000000b15157e24 */ /* 0x002fe4000f8e020c */
[----:B------:R-:W-:Y:S02]  /*6b40*/  IMAD.IADD R7, R7, 0x1, R13 ;  /* 0x0000000107077824 */ /* 0x000fe400078e020d */
[----:B--2---:R-:W-:Y:S01]  /*6b50*/  IMAD R3, R15, 0x80, R9 ;  /* 0x000000800f037824 */ /* 0x004fe200078e0209 */
[----:B------:R-:W-:Y:S01]  /*6b60*/  MOV R9, UR5 ;  /* 0x0000000500097c02 */ /* 0x000fe20008000f00 */
[----:B------:R-:W-:Y:S01]  /*6b70*/  IMAD.U32 R9, RZ, RZ, UR6 ;  /* 0x00000006ff097e24 */ /* 0x000fe2000f8e00ff */
[----:B------:R-:W-:Y:S01]  /*6b80*/  SHF.R.S32.HI R12, RZ, 0x1f, R21 ;  /* 0x0000001fff0c7819 */ /* 0x000fe20000011415 */
[C---:B0-----:R-:W-:Y:S01]  /*6b90*/  @P0 IMAD.HI.U32 R4, R3.reuse, R10, RZ ;  /* 0x0000000a03040227 */ /* 0x041fe200078e00ff */
[----:B------:R-:W-:Y:S01]  /*6ba0*/  MOV R11, R3 ;  /* 0x00000003000b7202 */ /* 0x000fe20000000f00 */
[----:B------:R-:W-:Y:S01]  /*6bb0*/  ULDC.64 UR4, c[0x0][0xbe0] ;  /* 0x0002f80000047ab9 */ /* 0x000fe20000000a00 */
[----:B------:R-:W-:Y:S01]  /*6bc0*/  ULDC.64 UR6, c[0x0][0xb48] ;  /* 0x0002d20000067ab9 */ /* 0x000fe20000000a00 */
[----:B---3--:R-:W-:Y:S01]  /*6bd0*/  IMAD R10, R18, UR10, RZ ;  /* 0x0000000a120a7c24 */ /* 0x008fe2000f8e02ff */
[----:B-----5:R-:W-:Y:S01]  /*6be0*/  @P0 SHF.R.U32.HI R11, RZ, R17, R4 ;  /* 0x00000011ff0b0219 */ /* 0x020fe20000011604 */
[----:B------:R-:W-:-:S04]  /*6bf0*/  @P0 IMAD.HI.U32 R120, R3, R120, RZ ;  /* 0x0000007803780227 */ /* 0x000fc800078e00ff */
[----:B------:R-:W-:Y:S02]  /*6c00*/  IMAD R17, R19, UR12, R10 ;  /* 0x0000000c13117c24 */ /* 0x000fe4000f8e020a */
[----:B------:R-:W-:-:S04]  /*6c10*/  IMAD.WIDE.U32 R8, R18, UR12, R8 ;  /* 0x0000000c12087c25 */ /* 0x000fc8000f8e0008 */
[----:B------:R-:W-:Y:S01]  /*6c20*/  IMAD.MOV.U32 R13, RZ, RZ, R3 ;  /* 0x000000ffff0d7224 */ /* 0x000fe200078e0003 */
[----:B------:R-:W-:Y:S01]  /*6c30*/  @P0 SHF.R.U32.HI R13, RZ, R23, R120 ;  /* 0x00000017ff0d0219 */ /* 0x000fe20000011678 */
[----:B------:R-:W-:Y:S01]  /*6c40*/  IMAD R4, R12, UR4, RZ ;  /* 0x000000040c047c24 */ /* 0x000fe2000f8e02ff */
[----:B------:R-:W-:Y:S01]  /*6c50*/  IADD3 R9, R9, R17, RZ ;  /* 0x0000001109097210 */ /* 0x000fe20007ffe0ff */
[----:B------:R-:W-:Y:S01]  /*6c60*/  IMAD.WIDE.U32 R6, R21, UR4, R6 ;  /* 0x0000000415067c25 */ /* 0x000fe2000f8e0006 */
[----:B------:R-:W-:-:S03]  /*6c70*/  SHF.R.S32.HI R17, RZ, 0x1f, R11 ;  /* 0x0000001fff117819 */ /* 0x000fc6000001140b */
[----:B------:R-:W-:Y:S01]  /*6c80*/  IMAD R12, R12, UR6, RZ ;  /* 0x000000060c0c7c24 */ /* 0x000fe2000f8e02ff */
[----:B------:R-:W-:Y:S01]  /*6c90*/  BAR.SYNC.DEFER_BLOCKING 0x1, 0x100 ;  /* 0x0044000000007b1d */ /* 0x000fe20000010000 */
[----:B------:R-:W-:Y:S01]  /*6ca0*/  IMAD R10, R21, UR5, R4 ;  /* 0x00000005150a7c24 */ /* 0x000fe2000f8e0204 */
[----:B------:R-:W-:Y:S01]  /*6cb0*/  IADD3 R6, P0, R11, R6, RZ ;  /* 0x000000060b067210 */ /* 0x000fe20007f1e0ff */
[----:B------:R-:W-:Y:S01]  /*6cc0*/  IMAD.MOV R11, RZ, RZ, -R11 ;  /* 0x000000ffff0b7224 */ /* 0x000fe200078e0a0b */
[----:B------:R-:W-:Y:S01]  /*6cd0*/  SHF.R.S32.HI R4, RZ, 0x1f, R13 ;  /* 0x0000001fff047819 */ /* 0x000fe2000001140d */
[C---:B------:R-:W-:Y:S01]  /*6ce0*/  IMAD R19, R21.reuse, UR7, R12 ;  /* 0x0000000715137c24 */ /* 0x040fe2000f8e020c */
[----:B------:R-:W-:Y:S01]  /*6cf0*/  ULDC.64 UR4, c[0x0][0xb30] ;  /* 0x0002cc0000047ab9 */ /* 0x000fe20000000a00 */
[----:B------:R-:W-:Y:S01]  /*6d00*/  IMAD.WIDE.U32 R8, R21, UR6, R8 ;  /* 0x0000000615087c25 */ /* 0x000fe2000f8e0008 */
[----:B------:R-:W-:Y:S01]  /*6d10*/  IADD3.X R7, R17, R7, R10, P0, !PT ;  /* 0x0000000711077210 */ /* 0x000fe200007fe40a */
[----:B------:R-:W-:-:S02]  /*6d20*/  ULDC.64 UR6, c[0x0][0xbc8] ;  /* 0x0002f20000067ab9 */ /* 0x000fc40000000a00 */
[----:B------:R-:W-:Y:S01]  /*6d30*/  IMAD.MOV R12, RZ, RZ, -R13 ;  /* 0x000000ffff0c7224 */ /* 0x000fe200078e0a0d */
[----:B------:R-:W-:Y:S01]  /*6d40*/  IADD3 R9, R9, R19, RZ ;  /* 0x0000001309097210 */ /* 0x000fe20007ffe0ff */
[----:B------:R-:W-:Y:S02]  /*6d50*/  IMAD R4, R4, UR4, RZ ;  /* 0x0000000404047c24 */ /* 0x000fe4000f8e02ff */
[C-C-:B------:R-:W-:Y:S02]  /*6d60*/  IMAD R11, R14.reuse, R11, R3.reuse ;  /* 0x0000000b0e0b7224 */ /* 0x140fe400078e0203 */
[----:B------:R-:W-:Y:S02]  /*6d70*/  IMAD R3, R14, R12, R3 ;  /* 0x0000000c0e037224 */ /* 0x000fe400078e0203 */
[C---:B------:R-:W-:Y:S01]  /*6d80*/  IMAD R17, R13.reuse, UR5, R4 ;  /* 0x000000050d117c24 */ /* 0x040fe2000f8e0204 */
[----:B------:R-:W-:Y:S01]  /*6d90*/  SHF.R.S32.HI R4, RZ, 0x1f, R11 ;  /* 0x0000001fff047819 */ /* 0x000fe2000001140b */
[----:B------:R-:W-:Y:S01]  /*6da0*/  IMAD.WIDE.U32 R8, R13, UR4, R8 ;  /* 0x000000040d087c25 */ /* 0x000fe2000f8e0008 */
[----:B------:R-:W-:Y:S01]  /*6db0*/  SHF.R.S32.HI R10, RZ, 0x1f, R3 ;  /* 0x0000001fff0a7819 */ /* 0x000fe20000011403 */
[----:B------:R-:W0:Y:S01]  /*6dc0*/  S2UR UR5, SR_CgaCtaId ;  /* 0x00000000000579c3 */ /* 0x000e220000008800 */
[----:B------:R-:W-:Y:S01]  /*6dd0*/  UMOV UR4, 0x400 ;  /* 0x0000040000047882 */ /* 0x000fe20000000000 */
[----:B------:R-:W-:-:S02]  /*6de0*/  IMAD R4, R4, UR6, RZ ;  /* 0x0000000604047c24 */ /* 0x000fc4000f8e02ff */
[----:B------:R-:W-:Y:S02]  /*6df0*/  IMAD.IADD R9, R9, 0x1, R17 ;  /* 0x0000000109097824 */ /* 0x000fe400078e0211 */
[----:B------:R-:W-:Y:S02]  /*6e00*/  IMAD R10, R10, UR8, RZ ;  /* 0x000000080a0a7c24 */ /* 0x000fe4000f8e02ff */
[C---:B------:R-:W-:Y:S02]  /*6e10*/  IMAD R13, R11.reuse, UR7, R4 ;  /* 0x000000070b0d7c24 */ /* 0x040fe4000f8e0204 */
[----:B------:R-:W-:Y:S01]  /*6e20*/  IMAD.WIDE.U32 R6, R11, UR6, R6 ;  /* 0x000000060b067c25 */ /* 0x000fe2000f8e0006 */
[----:B------:R-:W-:-:S03]  /*6e30*/  ULDC.64 UR6, c[0x0][0xba8] ;  /* 0x0002ea0000067ab9 */ /* 0x000fc60000000a00 */
[C---:B------:R-:W-:Y:S01]  /*6e40*/  IMAD R17, R3.reuse, UR9, R10 ;  /* 0x0000000903117c24 */ /* 0x040fe2000f8e020a */
[----:B------:R-:W-:Y:S01]  /*6e50*/  LEA R18, P0, R6, UR6, 0x2 ;  /* 0x0000000606127c11 */ /* 0x000fe2000f8010ff */
[----:B------:R-:W-:Y:S01]  /*6e60*/  IMAD.WIDE.U32 R8, R3, UR8, R8 ;  /* 0x0000000803087c25 */ /* 0x000fe2000f8e0008 */
[----:B------:R-:W-:Y:S01]  /*6e70*/  ULDC.64 UR8, c[0x0][0xb00] ;  /* 0x0002c00000087ab9 */ /* 0x000fe20000000a00 */
[----:B------:R-:W-:Y:S02]  /*6e80*/  ULDC UR6, c[0x0][0xa88] ;  /* 0x0002a20000067ab9 */ /* 0x000fe40000000800 */
[----:B------:R-:W-:Y:S01]  /*6e90*/  IMAD.IADD R11, R7, 0x1, R13 ;  /* 0x00000001070b7824 */ /* 0x000fe200078e020d */
[----:B------:R-:W-:Y:S01]  /*6ea0*/  IADD3 R7, R9, R17, RZ ;  /* 0x0000001109077210 */ /* 0x000fe20007ffe0ff */
[----:B------:R-:W-:Y:S01]  /*6eb0*/  SHFL.IDX PT, R10, R18, RZ, 0x1c1f ;  /* 0x001c1fff120a7589 */ /* 0x000fe200000e0000 */
[----:B------:R-:W-:Y:S01]  /*6ec0*/  IMAD R15, R15, 0x80, R0 ;  /* 0x000000800f0f7824 */ /* 0x000fe200078e0200 */
[----:B------:R-:W-:Y:S01]  /*6ed0*/  LEA R3, P1, R8, UR8, 0x2 ;  /* 0x0000000808037c11 */ /* 0x000fe2000f8210ff */
[----:B0-----:R-:W-:Y:S01]  /*6ee0*/  ULEA UR4, UR5, UR4, 0x18 ;  /* 0x0000000405047291 */ /* 0x001fe2000f8ec03f */
[----:B------:R-:W-:Y:S01]  /*6ef0*/  LEA.HI.X R17, R6, UR7, R11, 0x2, P0 ;  /* 0x0000000706117c11 */ /* 0x000fe200080f140b */
[----:B------:R-:W-:Y:S01]  /*6f00*/  SHFL.IDX PT, R12, R18, 0x1, 0x1c1f ;  /* 0x003c1f00120c7f89 */ /* 0x000fe200000e0000 */
[----:B------:R-:W-:Y:S01]  /*6f10*/  IMAD R4, R14, UR6, RZ ;  /* 0x000000060e047c24 */ /* 0x000fe2000f8e02ff */
[----:B------:R-:W-:Y:S01]  /*6f20*/  LOP3.LUT P0, RZ, R20, 0x3, RZ, 0xc0, !PT ;  /* 0x0000000314ff7812 */ /* 0x000fe2000780c0ff */
[C---:B------:R-:W-:Y:S01]  /*6f30*/  VIADD R9, R15.reuse, 0x8 ;  /* 0x000000080f097836 */ /* 0x040fe20000000000 */
[----:B------:R-:W0:Y:S01]  /*6f40*/  SHFL.IDX PT, R11, R17, RZ, 0x1c1f ;  /* 0x001c1fff110b7589 */ /* 0x000e2200000e0000 */
[----:B------:R-:W-:Y:S01]  /*6f50*/  LEA.HI.X R8, R8, UR9, R7, 0x2, P1 ;  /* 0x0000000908087c11 */ /* 0x000fe200088f1407 */
[----:B------:R-:W-:Y:S01]  /*6f60*/  UIADD3 UR4, UR4, 0x30820, URZ ;  /* 0x0003082004047890 */ /* 0x000fe2000fffe03f */
[-C--:B------:R-:W-:Y:S01]  /*6f70*/  ISETP.GE.OR P1, PT, R15, R4.reuse, P0 ;  /* 0x000000040f00720c */ /* 0x080fe20000726670 */
[----:B------:R1:W2:Y:S01]  /*6f80*/  SHFL.IDX PT, R13, R17, 0x1, 0x1c1f ;  /* 0x003c1f00110d7f89 */ /* 0x0002a200000e0000 */
[-C--:B------:R-:W-:Y:S01]  /*6f90*/  ISETP.GE.OR P0, PT, R9, R4.reuse, P0 ;  /* 0x000000040900720c */ /* 0x080fe20000706670 */
[----:B------:R-:W-:Y:S01]  /*6fa0*/  UPRMT UR4, URZ, 0x654, UR4 ;  /* 0x000006543f047896 */ /* 0x000fe20008000004 */
[----:B------:R-:W-:Y:S01]  /*6fb0*/  ISETP.GE.AND P2, PT, R15, R4, PT ;  /* 0x000000040f00720c */ /* 0x000fe20003f46270 */
[----:B------:R3:W4:Y:S01]  /*6fc0*/  SHFL.IDX PT, R6, R3, RZ, 0x1c1f ;  /* 0x001c1fff03067589 */ /* 0x00072200000e0000 */
[----:B-1----:R-:W-:-:S03]  /*6fd0*/  LOP3.LUT R17, R22, 0x7ffffffc, RZ, 0xc0, !PT ;  /* 0x7ffffffc16117812 */ /* 0x002fc600078ec0ff */
[----:B------:R3:W1:Y:S03]  /*6fe0*/  SHFL.IDX PT, R7, R8, RZ, 0x1c1f ;  /* 0x001c1fff08077589 */ /* 0x00066600000e0000 */
[----:B------:R-:W-:Y:S01]  /*6ff0*/  SYNCS.ARRIVE.TRANS64.RED.A1T0 RZ, [UR4], RZ ;  /* 0x000000ffffff79a7 */ /* 0x000fe20008100404 */
[----:B------:R-:W-:-:S05]  /*7000*/  IADD3 R0, R20, -R17, RZ ;  /* 0x8000001114007210 */ /* 0x000fca0007ffe0ff */
[----:B------:R-:W-:Y:S01]  /*7010*/  IMAD.SHL.U32 R0, R0, 0x2, RZ ;  /* 0x0000000200007824 */ /* 0x000fe200078e00ff */
[----:B0-----:R3:W-:Y:S04]  /*7020*/  @!P1 ST.E desc[UR36][R10.64], R5 ;  /* 0x000000050a009985 */ /* 0x0017e8000c101924 */
[----:B--2---:R3:W-:Y:S01]  /*7030*/  @!P0 ST.E desc[UR36][R12.64], R2 ;  /* 0x000000020c008985 */ /* 0x0047e2000c101924 */
[----:B------:R-:W-:Y:S05]  /*7040*/  @P2 BRA `(.L_x_37) ;  /* 0x0000000800382947 */ /* 0x000fea0003800000 */
[C---:B---3--:R-:W-:Y:S01]  /*7050*/  VIADD R2, R0.reuse, 0x8 ;  /* 0x0000000800027836 */ /* 0x048fe20000000000 */
[C---:B------:R-:W-:Y:S01]  /*7060*/  IADD3 R5, R0.reuse, 0x10, RZ ;  /* 0x0000001000057810 */ /* 0x040fe20007ffe0ff */
[----:B------:R-:W-:Y:S01]  /*7070*/  ULDC UR4, c[0x0][0xac8] ;  /* 0x0002b20000047ab9 */ /* 0x000fe20000000800 */
[C---:B------:R-:W-:Y:S01]  /*7080*/  VIADD R17, R0.reuse, 0x18 ;  /* 0x0000001800117836 */ /* 0x040fe20000000000 */
[C---:B------:R-:W-:Y:S01]  /*7090*/  ISETP.GE.AND P0, PT, R0.reuse, UR4, PT ;  /* 0x0000000400007c0c */ /* 0x040fe2000bf06270 */
[C---:B------:R-:W-:Y:S01]  /*70a0*/  VIADD R18, R0.reuse, 0x20 ;  /* 0x0000002000127836 */ /* 0x040fe20000000000 */
[----:B------:R-:W-:Y:S01]  /*70b0*/  ISETP.GE.AND P2, PT, R5, UR4, PT ;  /* 0x0000000405007c0c */ /* 0x000fe2000bf46270 */
[----:B------:R-:W-:Y:S01]  /*70c0*/  VIADD R19, R0, 0x38 ;  /* 0x0000003800137836 */ /* 0x000fe20000000000 */
[----:B------:R-:W-:Y:S01]  /*70d0*/  ISETP.GE.AND P1, PT, R2, UR4, PT ;  /* 0x0000000402007c0c */ /* 0x000fe2000bf26270 */
[C---:B------:R-:W-:Y:S01]  /*70e0*/  VIADD R21, R0.reuse, 0x48 ;  /* 0x0000004800157836 */ /* 0x040fe20000000000 */
[----:B------:R-:W-:Y:S01]  /*70f0*/  ISETP.GE.AND P5, PT, R17, UR4, PT ;  /* 0x0000000411007c0c */ /* 0x000fe2000bfa6270 */
[----:B------:R-:W-:Y:S01]  /*7100*/  VIADD R22, R0, 0x50 ;  /* 0x0000005000167836 */ /* 0x000fe20000000000 */
[----:B------:R-:W-:-:S02]  /*7110*/  ISETP.GE.AND P6, PT, R18, UR4, PT ;  /* 0x0000000412007c0c */ /* 0x000fc4000bfc6270 */
[C---:B------:R-:W-:Y:S02]  /*7120*/  IADD3 R20, R0.reuse, 0x40, RZ ;  /* 0x0000004000147810 */ /* 0x040fe40007ffe0ff */
[----:B------:R-:W-:Y:S01]  /*7130*/  ISETP.GE.AND P3, PT, R19, UR4, PT ;  /* 0x0000000413007c0c */ /* 0x000fe2000bf66270 */
[C---:B-1--4-:R-:W-:Y:S01]  /*7140*/  @!P0 IMAD.WIDE R10, R0.reuse, 0x4, R6 ;  /* 0x00000004000a8825 */ /* 0x052fe200078e0206 */
[----:B------:R-:W-:Y:S02]  /*7150*/  IADD3 R23, R0, 0x58, RZ ;  /* 0x0000005800177810 */ /* 0x000fe40007ffe0ff */
[----:B------:R-:W-:Y:S02]  /*7160*/  @!P2 LEA.HI R5, R5, R5, RZ, 0x1 ;  /* 0x000000050505a211 */ /* 0x000fe400078f08ff */
[----:B------:R-:W-:Y:S01]  /*7170*/  @!P1 LEA.HI R2, R2, R2, RZ, 0x1 ;  /* 0x0000000202029211 */ /* 0x000fe200078f08ff */
[----:B------:R0:W-:Y:S01]  /*7180*/  @!P0 ST.E.64 desc[UR36][R10.64], R24 ;  /* 0x000000180a008985 */ /* 0x0001e2000c101b24 */
[----:B------:R-:W-:-:S02]  /*7190*/  @!P2 LOP3.LUT R5, R5, 0xfffffffe, RZ, 0xc0, !PT ;  /* 0xfffffffe0505a812 */ /* 0x000fc400078ec0ff */
[----:B------:R-:W-:Y:S02]  /*71a0*/  @!P1 LOP3.LUT R13, R2, 0xfffffffe, RZ, 0xc0, !PT ;  /* 0xfffffffe020d9812 */ /* 0x000fe400078ec0ff */
[----:B------:R-:W-:Y:S01]  /*71b0*/  IADD3 R2, R0, 0x28, RZ ;  /* 0x0000002800027810 */ /* 0x000fe20007ffe0ff */
[--C-:B------:R-:W-:Y:S01]  /*71c0*/  @!P2 IMAD.WIDE R14, R5, 0x4, R6.reuse ;  /* 0x00000004050ea825 */ /* 0x100fe200078e0206 */
[----:B------:R-:W-:Y:S02]  /*71d0*/  @!P5 LEA.HI R17, R17, R17, RZ, 0x1 ;  /* 0x000000111111d211 */ /* 0x000fe400078f08ff */
[----:B------:R-:W-:Y:S01]  /*71e0*/  ISETP.GE.AND P0, PT, R2, UR4, PT ;  /* 0x0000000402007c0c */ /* 0x000fe2000bf06270 */
[--C-:B------:R-:W-:Y:S01]  /*71f0*/  @!P1 IMAD.WIDE R12, R13, 0x4, R6.reuse ;  /* 0x000000040d0c9825 */ /* 0x100fe200078e0206 */
[----:B------:R-:W-:Y:S02]  /*7200*/  @!P6 LEA.HI R18, R18, R18, RZ, 0x1 ;  /* 0x000000121212e211 */ /* 0x000fe400078f08ff */
[----:B------:R-:W-:Y:S01]  /*7210*/  @!P3 LEA.HI R19, R19, R19, RZ, 0x1 ;  /* 0x000000131313b211 */ /* 0x000fe200078f08ff */
[C---:B------:R-:W-:Y:S01]  /*7220*/  VIADD R5, R0.reuse, 0x30 ;  /* 0x0000003000057836 */ /* 0x040fe20000000000 */
[----:B------:R1:W-:Y:S01]  /*7230*/  @!P1 ST.E.64 desc[UR36][R12.64], R28 ;  /* 0x0000001c0c009985 */ /* 0x0003e2000c101b24 */
[----:B------:R-:W-:Y:S01]  /*7240*/  ISETP.GE.AND P1, PT, R21, UR4, PT ;  /* 0x0000000415007c0c */ /* 0x000fe2000bf26270 */
[C---:B0-----:R-:W-:Y:S01]  /*7250*/  VIADD R24, R0.reuse, 0x78 ;  /* 0x0000007800187836 */ /* 0x041fe20000000000 */
[----:B------:R-:W-:Y:S01]  /*7260*/  @!P5 LOP3.LUT R11, R17, 0xfffffffe, RZ, 0xc0, !PT ;  /* 0xfffffffe110bd812 */ /* 0x000fe200078ec0ff */
[----:B------:R0:W-:Y:S01]  /*7270*/  @!P2 ST.E.64 desc[UR36][R14.64], R32 ;  /* 0x000000200e00a985 */ /* 0x0001e2000c101b24 */
[----:B------:R-:W-:Y:S01]  /*7280*/  ISETP.GE.AND P4, PT, R5, UR4, PT ;  /* 0x0000000405007c0c */ /* 0x000fe2000bf86270 */
[----:B------:R-:W-:Y:S01]  /*7290*/  VIADD R25, R0, 0x80 ;  /* 0x0000008000197836 */ /* 0x000fe20000000000 */
[----:B------:R-:W-:Y:S01]  /*72a0*/  ISETP.GE.AND P2, PT, R20, UR4, PT ;  /* 0x0000000414007c0c */ /* 0x000fe2000bf46270 */
[----:B------:R-:W-:Y:S01]  /*72b0*/  @!P5 IMAD.WIDE R10, R11, 0x4, R6 ;  /* 0x000000040b0ad825 */ /* 0x000fe200078e0206 */
[----:B------:R-:W-:-:S02]  /*72c0*/  @!P0 LEA.HI R2, R2, R2, RZ, 0x1 ;  /* 0x0000000202028211 */ /* 0x000fc400078f08ff */
[----:B------:R-:W-:Y:S02]  /*72d0*/  @!P3 LOP3.LUT R19, R19, 0xfffffffe, RZ, 0xc0, !PT ;  /* 0xfffffffe1313b812 */ /* 0x000fe400078ec0ff */
[----:B------:R2:W-:Y:S01]  /*72e0*/  @!P5 ST.E.64 desc[UR36][R10.64], R36 ;  /* 0x000000240a00d985 */ /* 0x0005e2000c101b24 */
[----:B-1----:R-:W-:Y:S02]  /*72f0*/  @!P6 LOP3.LUT R13, R18, 0xfffffffe, RZ, 0xc0, !PT ;  /* 0xfffffffe120de812 */ /* 0x002fe400078ec0ff */
[----:B------:R-:W-:Y:S02]  /*7300*/  @!P1 LEA.HI R21, R21, R21, RZ, 0x1 ;  /* 0x0000001515159211 */ /* 0x000fe400078f08ff */
[----:B0-----:R-:W-:Y:S01]  /*7310*/  @!P4 LEA.HI R14, R5, R5, RZ, 0x1 ;  /* 0x00000005050ec211 */ /* 0x001fe200078f08ff */
[--C-:B------:R-:W-:Y:S01]  /*7320*/  @!P6 IMAD.WIDE R12, R13, 0x4, R6.reuse ;  /* 0x000000040d0ce825 */ /* 0x100fe200078e0206 */
[----:B------:R-:W-:Y:S02]  /*7330*/  @!P2 LEA.HI R20, R20, R20, RZ, 0x1 ;  /* 0x000000141414a211 */ /* 0x000fe400078f08ff */
[----:B------:R-:W-:Y:S01]  /*7340*/  @!P0 LOP3.LUT R5, R2, 0xfffffffe, RZ, 0xc0, !PT ;  /* 0xfffffffe02058812 */ /* 0x000fe200078ec0ff */
[----:B------:R-:W-:Y:S01]  /*7350*/  VIADD R2, R0, 0x60 ;  /* 0x0000006000027836 */ /* 0x000fe20000000000 */
[----:B------:R-:W-:Y:S01]  /*7360*/  @!P4 LOP3.LUT R15, R14, 0xfffffffe, RZ, 0xc0, !PT ;  /* 0xfffffffe0e0fc812 */ /* 0x000fe200078ec0ff */
[----:B------:R0:W-:Y:S01]  /*7370*/  @!P6 ST.E.64 desc[UR36][R12.64], R40 ;  /* 0x000000280c00e985 */ /* 0x0001e2000c101b24 */
[----:B------:R-:W-:Y:S01]  /*7380*/  @!P2 LOP3.LUT R17, R20, 0xfffffffe, RZ, 0xc0, !PT ;  /* 0xfffffffe1411a812 */ /* 0x000fe200078ec0ff */
[----:B--2---:R-:W-:Y:S01]  /*7390*/  @!P0 IMAD.WIDE R10, R5, 0x4, R6 ;  /* 0x00000004050a8825 */ /* 0x004fe200078e0206 */
[----:B------:R-:W-:-:S02]  /*73a0*/  @!P1 LOP3.LUT R21, R21, 0xfffffffe, RZ, 0xc0, !PT ;  /* 0xfffffffe15159812 */ /* 0x000fc400078ec0ff */
[----:B------:R-:W-:Y:S01]  /*73b0*/  ISETP.GE.AND P5, PT, R22, UR4, PT ;  /* 0x0000000416007c0c */ /* 0x000fe2000bfa6270 */
[----:B------:R-:W-:Y:S01]  /*73c0*/  VIADD R5, R0, 0x68 ;  /* 0x0000006800057836 */ /* 0x000fe20000000000 */
[----:B------:R1:W-:Y:S01]  /*73d0*/  @!P0 ST.E.64 desc[UR36][R10.64], R44 ;  /* 0x0000002c0a008985 */ /* 0x0003e2000c101b24 */
[--C-:B------:R-:W-:Y:S01]  /*73e0*/  @!P1 IMAD.WIDE R20, R21, 0x4, R6.reuse ;  /* 0x0000000415149825 */ /* 0x100fe200078e0206 */
[----:B------:R-:W-:Y:S02]  /*73f0*/  ISETP.GE.AND P6, PT, R23, UR4, PT ;  /* 0x0000000417007c0c */ /* 0x000fe4000bfc6270 */
[----:B------:R-:W-:Y:S01]  /*7400*/  ISETP.GE.AND P0, PT, R2, UR4, PT ;  /* 0x0000000402007c0c */ /* 0x000fe2000bf06270 */
[----:B0-----:R-:W-:-:S04]  /*7410*/  @!P4 IMAD.WIDE R12, R15, 0x4, R6 ;  /* 0x000000040f0cc825 */ /* 0x001fc800078e0206 */
[--C-:B------:R-:W-:Y:S01]  /*7420*/  @!P3 IMAD.WIDE R14, R19, 0x4, R6.reuse ;  /* 0x00000004130eb825 */ /* 0x100fe200078e0206 */
[----:B------:R0:W-:Y:S01]  /*7430*/  @!P4 ST.E.64 desc[UR36][R12.64], R48 ;  /* 0x000000300c00c985 */ /* 0x0001e2000c101b24 */
[----:B------:R-:W-:Y:S02]  /*7440*/  ISETP.GE.AND P4, PT, R25, UR4, PT ;  /* 0x0000000419007c0c */ /* 0x000fe4000bf86270 */
[----:B------:R-:W-:Y:S01]  /*7450*/  @!P2 IMAD.WIDE R18, R17, 0x4, R6 ;  /* 0x000000041112a825 */ /* 0x000fe200078e0206 */
[----:B------:R2:W-:Y:S01]  /*7460*/  @!P3 ST.E.64 desc[UR36][R14.64], R52 ;  /* 0x000000340e00b985 */ /* 0x0005e2000c101b24 */
[----:B------:R-:W-:Y:S02]  /*7470*/  IADD3 R17, R0, 0x70, RZ ;  /* 0x0000007000117810 */ /* 0x000fe40007ffe0ff */
[----:B------:R-:W-:Y:S01]  /*7480*/  ISETP.GE.AND P3, PT, R24, UR4, PT ;  /* 0x0000000418007c0c */ /* 0x000fe2000bf66270 */
[----:B------:R3:W-:Y:S01]  /*7490*/  @!P2 ST.E.64 desc[UR36][R18.64], R56 ;  /* 0x000000381200a985 */ /* 0x0007e2000c101b24 */
[----:B------:R-:W-:-:S02]  /*74a0*/  ISETP.GE.AND P2, PT, R17, UR4, PT ;  /* 0x0000000411007c0c */ /* 0x000fc4000bf46270 */
[----:B------:R-:W-:Y:S01]  /*74b0*/  @!P5 LEA.HI R22, R22, R22, RZ, 0x1 ;  /* 0x000000161616d211 */ /* 0x000fe200078f08ff */
[----:B------:R4:W-:Y:S01]  /*74c0*/  @!P1 ST.E.64 desc[UR36][R20.64], R60 ;  /* 0x0000003c14009985 */ /* 0x0009e2000c101b24 */
[----:B------:R-:W-:Y:S02]  /*74d0*/  ISETP.GE.AND P1, PT, R5, UR4, PT ;  /* 0x0000000405007c0c */ /* 0x000fe4000bf26270 */
[----:B------:R-:W-:Y:S02]  /*74e0*/  @!P6 LEA.HI R23, R23, R23, RZ, 0x1 ;  /* 0x000000171717e211 */ /* 0x000fe400078f08ff */
[----:B-1----:R-:W-:Y:S02]  /*74f0*/  @!P5 LOP3.LUT R11, R22, 0xfffffffe, RZ, 0xc0, !PT ;  /* 0xfffffffe160bd812 */ /* 0x002fe400078ec0ff */
[----:B------:R-:W-:Y:S02]  /*7500*/  @!P0 LEA.HI R2, R2, R2, RZ, 0x1 ;  /* 0x0000000202028211 */ /* 0x000fe400078f08ff */
[----:B0-----:R-:W-:Y:S01]  /*7510*/  @!P6 LOP3.LUT R13, R23, 0xfffffffe, RZ, 0xc0, !PT ;  /* 0xfffffffe170de812 */ /* 0x001fe200078ec0ff */
[----:B------:R-:W-:Y:S01]  /*7520*/  @!P5 IMAD.WIDE R10, R11, 0x4, R6 ;  /* 0x000000040b0ad825 */ /* 0x000fe200078e0206 */
[----:B------:R-:W-:-:S02]  /*7530*/  @!P2 LEA.HI R17, R17, R17, RZ, 0x1 ;  /* 0x000000111111a211 */ /* 0x000fc400078f08ff */
[----:B--2---:R-:W-:Y:S01]  /*7540*/  @!P0 LOP3.LUT R15, R2, 0xfffffffe, RZ, 0xc0, !PT ;  /* 0xfffffffe020f8812 */ /* 0x004fe200078ec0ff */
[--C-:B------:R-:W-:Y:S01]  /*7550*/  @!P6 IMAD.WIDE R12, R13, 0x4, R6.reuse ;  /* 0x000000040d0ce825 */ /* 0x100fe200078e0206 */
[----:B------:R-:W-:Y:S01]  /*7560*/  @!P1 LEA.HI R5, R5, R5, RZ, 0x1 ;  /* 0x0000000505059211 */ /* 0x000fe200078f08ff */
[----:B------:R0:W-:Y:S01]  /*7570*/  @!P5 ST.E.64 desc[UR36][R10.64], R64 ;  /* 0x000000400a00d985 */ /* 0x0001e2000c101b24 */
[----:B------:R-:W-:Y:S01]  /*7580*/  @!P3 LEA.HI R24, R24, R24, RZ, 0x1 ;  /* 0x000000181818b211 */ /* 0x000fe200078f08ff */
[----:B------:R-:W-:Y:S01]  /*7590*/  @!P0 IMAD.WIDE R14, R15, 0x4, R6 ;  /* 0x000000040f0e8825 */ /* 0x000fe200078e0206 */
[----:B------:R-:W-:Y:S01]  /*75a0*/  @!P1 LOP3.LUT R5, R5, 0xfffffffe, RZ, 0xc0, !PT ;  /* 0xfffffffe05059812 */ /* 0x000fe200078ec0ff */
[----:B------:R1:W-:Y:S01]  /*75b0*/  @!P6 ST.E.64 desc[UR36][R12.64], R68 ;  /* 0x000000440c00e985 */ /* 0x0003e2000c101b24 */
[----:B------:R-:W-:Y:S02]  /*75c0*/  @!P4 LEA.HI R25, R25, R25, RZ, 0x1 ;  /* 0x000000191919c211 */ /* 0x000fe400078f08ff */
[----:B------:R-:W-:Y:S01]  /*75d0*/  @!P2 LOP3.LUT R17, R17, 0xfffffffe, RZ, 0xc0, !PT ;  /* 0xfffffffe1111a812 */ /* 0x000fe200078ec0ff */
[----:B------:R-:W-:Y:S01]  /*75e0*/  @!P0 ST.E.64 desc[UR36][R14.64], R72 ;  /* 0x000000480e008985 */ /* 0x000fe2000c101b24 */
[----:B---3--:R-:W-:-:S02]  /*75f0*/  @!P3 LOP3.LUT R19, R24, 0xfffffffe, RZ, 0xc0, !PT ;  /* 0xfffffffe1813b812 */ /* 0x008fc400078ec0ff */
[----:B----4-:R-:W-:Y:S02]  /*7600*/  @!P4 LOP3.LUT R21, R25, 0xfffffffe, RZ, 0xc0, !PT ;  /* 0xfffffffe1915c812 */ /* 0x010fe400078ec0ff */
[C---:B------:R-:W-:Y:S01]  /*7610*/  IADD3 R2, R0.reuse, 0x88, RZ ;  /* 0x0000008800027810 */ /* 0x040fe20007ffe0ff */
[--C-:B0-----:R-:W-:Y:S01]  /*7620*/  @!P1 IMAD.WIDE R10, R5, 0x4, R6.reuse ;  /* 0x00000004050a9825 */ /* 0x101fe200078e0206 */
[----:B------:R-:W-:Y:S02]  /*7630*/  IADD3 R22, R0, 0xa0, RZ ;  /* 0x000000a000167810 */ /* 0x000fe40007ffe0ff */
[----:B------:R-:W-:Y:S01]  /*7640*/  ISETP.GE.AND P0, PT, R2, UR4, PT ;  /* 0x0000000402007c0c */ /* 0x000fe2000bf06270 */
[--C-:B-1----:R-:W-:Y:S01]  /*7650*/  @!P2 IMAD.WIDE R12, R17, 0x4, R6.reuse ;  /* 0x00000004110ca825 */ /* 0x102fe200078e0206 */
[----:B------:R0:W-:Y:S03]  /*7660*/  @!P1 ST.E.64 desc[UR36][R10.64], R76 ;  /* 0x0000004c0a009985 */ /* 0x0001e6000c101b24 */
[----:B------:R-:W-:Y:S01]  /*7670*/  VIADD R5, R0, 0x90 ;  /* 0x0000009000057836 */ /* 0x000fe20000000000 */
[----:B------:R1:W-:Y:S01]  /*7680*/  @!P2 ST.E.64 desc[UR36][R12.64], R80 ;  /* 0x000000500c00a985 */ /* 0x0003e2000c101b24 */
[----:B------:R-:W-:-:S03]  /*7690*/  @!P3 IMAD.WIDE R18, R19, 0x4, R6 ;  /* 0x000000041312b825 */ /* 0x000fc600078e0206 */
[----:B------:R-:W-:Y:S01]  /*76a0*/  ISETP.GE.AND P1, PT, R5, UR4, PT ;  /* 0x0000000405007c0c */ /* 0x000fe2000bf26270 */
[----:B------:R-:W-:Y:S01]  /*76b0*/  VIADD R17, R0, 0x98 ;  /* 0x0000009800117836 */ /* 0x000fe20000000000 */
[----:B------:R2:W-:Y:S01]  /*76c0*/  @!P3 ST.E.64 desc[UR36][R18.64], R84 ;  /* 0x000000541200b985 */ /* 0x0005e2000c101b24 */
[----:B------:R-:W-:Y:S01]  /*76d0*/  @!P4 IMAD.WIDE R20, R21, 0x4, R6 ;  /* 0x000000041514c825 */ /* 0x000fe200078e0206 */
[----:B------:R-:W-:Y:S02]  /*76e0*/  ISETP.GE.AND P3, PT, R22, UR4, PT ;  /* 0x0000000416007c0c */ /* 0x000fe4000bf66270 */
[C---:B0-----:R-:W-:Y:S01]  /*76f0*/  IADD3 R11, R0.reuse, 0xb8, RZ ;  /* 0x000000b8000b7810 */ /* 0x041fe20007ffe0ff */
[C---:B------:R-:W-:Y:S01]  /*7700*/  VIADD R14, R0.reuse, 0xa8 ;  /* 0x000000a8000e7836 */ /* 0x040fe20000000000 */
[----:B------:R-:W-:Y:S01]  /*7710*/  ISETP.GE.AND P2, PT, R17, UR4, PT ;  /* 0x0000000411007c0c */ /* 0x000fe2000bf46270 */
[----:B------:R-:W-:Y:S01]  /*7720*/  VIADD R15, R0, 0xb0 ;  /* 0x000000b0000f7836 */ /* 0x000fe20000000000 */
[----:B------:R0:W-:Y:S01]  /*7730*/  @!P4 ST.E.64 desc[UR36][R20.64], R88 ;  /* 0x000000581400c985 */ /* 0x0001e2000c101b24 */
[----:B------:R-:W-:-:S02]  /*7740*/  ISETP.GE.AND P6, PT, R11, UR4, PT ;  /* 0x000000040b007c0c */ /* 0x000fc4000bfc6270 */
[----:B------:R-:W-:Y:S02]  /*7750*/  ISETP.GE.AND P4, PT, R14, UR4, PT ;  /* 0x000000040e007c0c */ /* 0x000fe4000bf86270 */
[----:B------:R-:W-:Y:S02]  /*7760*/  ISETP.GE.AND P5, PT, R15, UR4, PT ;  /* 0x000000040f007c0c */ /* 0x000fe4000bfa6270 */
[----:B------:R-:W-:Y:S02]  /*7770*/  @!P0 LEA.HI R2, R2, R2, RZ, 0x1 ;  /* 0x0000000202028211 */ /* 0x000fe400078f08ff */
[----:B------:R-:W-:Y:S02]  /*7780*/  @!P1 LEA.HI R5, R5, R5, RZ, 0x1 ;  /* 0x0000000505059211 */ /* 0x000fe400078f08ff */
[----:B------:R-:W-:Y:S02]  /*7790*/  @!P2 LEA.HI R17, R17, R17, RZ, 0x1 ;  /* 0x000000111111a211 */ /* 0x000fe400078f08ff */
[----:B------:R-:W-:-:S02]  /*77a0*/  @!P3 LEA.HI R22, R22, R22, RZ, 0x1 ;  /* 0x000000161616b211 */ /* 0x000fc400078f08ff */
[----:B-1----:R-:W-:Y:S02]  /*77b0*/  @!P6 LEA.HI R12, R11, R11, RZ, 0x1 ;  /* 0x0000000b0b0ce211 */ /* 0x002fe400078f08ff */
[----:B------:R-:W-:Y:S02]  /*77c0*/  @!P4 LEA.HI R14, R14, R14, RZ, 0x1 ;  /* 0x0000000e0e0ec211 */ /* 0x000fe400078f08ff */
[----:B------:R-:W-:Y:S02]  /*77d0*/  @!P5 LEA.HI R10, R15, R15, RZ, 0x1 ;  /* 0x0000000f0f0ad211 */ /* 0x000fe400078f08ff */
[----:B------:R-:W-:Y:S02]  /*77e0*/  @!P0 LOP3.LUT R11, R2, 0xfffffffe, RZ, 0xc0, !PT ;  /* 0xfffffffe020b8812 */ /* 0x000fe400078ec0ff */
[----:B------:R-:W-:Y:S02]  /*77f0*/  @!P1 LOP3.LUT R5, R5, 0xfffffffe, RZ, 0xc0, !PT ;  /* 0xfffffffe05059812 */ /* 0x000fe400078ec0ff */
[----:B------:R-:W-:-:S02]  /*7800*/  @!P2 LOP3.LUT R15, R17, 0xfffffffe, RZ, 0xc0, !PT ;  /* 0xfffffffe110fa812 */ /* 0x000fc400078ec0ff */
[----:B--2---:R-:W-:Y:S02]  /*7810*/  @!P3 LOP3.LUT R19, R22, 0xfffffffe, RZ, 0xc0, !PT ;  /* 0xfffffffe1613b812 */ /* 0x004fe400078ec0ff */
[----:B0-----:R-:W-:Y:S01]  /*7820*/  @!P4 LOP3.LUT R21, R14, 0xfffffffe, RZ, 0xc0, !PT ;  /* 0xfffffffe0e15c812 */ /* 0x001fe200078ec0ff */
[--C-:B------:R-:W-:Y:S01]  /*7830*/  @!P2 IMAD.WIDE R14, R15, 0x4, R6.reuse ;  /* 0x000000040f0ea825 */ /* 0x100fe200078e0206 */
[----:B------:R-:W-:Y:S02]  /*7840*/  @!P5 LOP3.LUT R23, R10, 0xfffffffe, RZ, 0xc0, !PT ;  /* 0xfffffffe0a17d812 */ /* 0x000fe400078ec0ff */
[----:B------:R-:W-:Y:S01]  /*7850*/  @!P6 LOP3.LUT R17, R12, 0xfffffffe, RZ, 0xc0, !PT ;  /* 0xfffffffe0c11e812 */ /* 0x000fe200078ec0ff */
[----:B------:R-:W-:-:S04]  /*7860*/  @!P0 IMAD.WIDE R10, R11, 0x4, R6 ;  /* 0x000000040b0a8825 */ /* 0x000fc800078e0206 */
[--C-:B------:R-:W-:Y:S01]  /*7870*/  @!P1 IMAD.WIDE R12, R5, 0x4, R6.reuse ;  /* 0x00000004050c9825 */ /* 0x100fe200078e0206 */
[----:B------:R0:W-:Y:S03]  /*7880*/  @!P0 ST.E.64 desc[UR36][R10.64], R92 ;  /* 0x0000005c0a008985 */ /* 0x0001e6000c101b24 */
[--C-:B------:R-:W-:Y:S01]  /*7890*/  @!P3 IMAD.WIDE R18, R19, 0x4, R6.reuse ;  /* 0x000000041312b825 */ /* 0x100fe200078e0206 */
[----:B------:R0:W-:Y:S03]  /*78a0*/  @!P1 ST.E.64 desc[UR36][R12.64], R96 ;  /* 0x000000600c009985 */ /* 0x0001e6000c101b24 */
[--C-:B------:R-:W-:Y:S01]  /*78b0*/  @!P4 IMAD.WIDE R20, R21, 0x4, R6.reuse ;  /* 0x000000041514c825 */ /* 0x100fe200078e0206 */
[----:B------:R0:W-:Y:S03]  /*78c0*/  @!P2 ST.E.64 desc[UR36][R14.64], R100 ;  /* 0x000000640e00a985 */ /* 0x0001e6000c101b24 */
[--C-:B------:R-:W-:Y:S01]  /*78d0*/  @!P5 IMAD.WIDE R22, R23, 0x4, R6.reuse ;  /* 0x000000041716d825 */ /* 0x100fe200078e0206 */
[----:B------:R0:W-:Y:S03]  /*78e0*/  @!P3 ST.E.64 desc[UR36][R18.64], R104 ;  /* 0x000000681200b985 */ /* 0x0001e6000c101b24 */
[----:B------:R-:W-:Y:S01]  /*78f0*/  @!P6 IMAD.WIDE R6, R17, 0x4, R6 ;  /* 0x000000041106e825 */ /* 0x000fe200078e0206 */
[----:B------:R0:W-:Y:S04]  /*7900*/  @!P4 ST.E.64 desc[UR36][R20.64], R108 ;  /* 0x0000006c1400c985 */ /* 0x0001e8000c101b24 */
[----:B------:R0:W-:Y:S04]  /*7910*/  @!P5 ST.E.64 desc[UR36][R22.64], R112 ;  /* 0x000000701600d985 */ /* 0x0001e8000c101b24 */
[----:B------:R0:W-:Y:S02]  /*7920*/  @!P6 ST.E.64 desc[UR36][R6.64], R116 ;  /* 0x000000740600e985 */ /* 0x0001e4000c101b24 */
.L_x_37:
[----:B------:R-:W-:Y:S05]  /*7930*/  BSYNC B0 ;  /* 0x0000000000007941 */ /* 0x000fea0003800000 */
.L_x_36:
[----:B------:R-:W-:Y:S01]  /*7940*/  ISETP.GE.AND P0, PT, R9, R4, PT ;  /* 0x000000040900720c */ /* 0x000fe20003f06270 */
[----:B01----:R0:W1:Y:S04]  /*7950*/  SHFL.IDX PT, R7, R8, 0x1, 0x1c1f ;  /* 0x003c1f0008077f89 */ /* 0x00306800000e0000 */
[----:B----4-:R0:W4:Y:S08]  /*7960*/  SHFL.IDX PT, R6, R3, 0x1, 0x1c1f ;  /* 0x003c1f0003067f89 */ /* 0x01013000000e0000 */
[----:B0-----:R-:W-:Y:S05]  /*7970*/  @P0 BRA `(.L_x_8) ;  /* 0x0000004800140947 */ /* 0x001fea0003800000 */
[C---:B---3--:R-:W-:Y:S01]  /*7980*/  VIADD R2, R0.reuse, 0x8 ;  /* 0x0000000800027836 */ /* 0x048fe20000000000 */
[----:B------:R-:W-:Y:S01]  /*7990*/  ULDC UR4, c[0x0][0xac8] ;  /* 0x0002b20000047ab9 */ /* 0x000fe20000000800 */
[C---:B------:R-:W-:Y:S01]  /*79a0*/  VIADD R8, R0.reuse, 0x10 ;  /* 0x0000001000087836 */ /* 0x040fe20000000000 */
[C---:B------:R-:W-:Y:S01]  /*79b0*/  ISETP.GE.AND P2, PT, R0.reuse, UR4, PT ;  /* 0x0000000400007c0c */ /* 0x040fe2000bf46270 */
[----:B------:R-:W-:Y:S01]  /*79c0*/  VIADD R10, R0, 0x20 ;  /* 0x00000020000a7836 */ /* 0x000fe20000000000 */
[----:B------:R-:W-:Y:S01]  /*79d0*/  ISETP.GE.AND P3, PT, R2, UR4, PT ;  /* 0x0000000402007c0c */ /* 0x000fe2000bf66270 */
[C---:B------:R-:W-:Y:S01]  /*79e0*/  VIADD R11, R0.reuse, 0x28 ;  /* 0x00000028000b7836 */ /* 0x040fe20000000000 */
[C---:B------:R-:W-:Y:S01]  /*79f0*/  IADD3 R9, R0.reuse, 0x18, RZ ;  /* 0x0000001800097810 */ /* 0x040fe20007ffe0ff */
[----:B------:R-:W-:Y:S01]  /*7a00*/  VIADD R13, R0, 0x38 ;  /* 0x00000038000d7836 */ /* 0x000fe20000000000 */
[----:B------:R-:W-:Y:S01]  /*7a10*/  ISETP.GE.AND P0, PT, R8, UR4, PT ;  /* 0x0000000408007c0c */ /* 0x000fe2000bf06270 */
[C---:B------:R-:W-:Y:S01]  /*7a20*/  VIADD R14, R0.reuse, 0x40 ;  /* 0x00000040000e7836 */ /* 0x040fe20000000000 */
[----:B------:R-:W-:Y:S01]  /*7a30*/  ISETP.GE.AND P1, PT, R9, UR4, PT ;  /* 0x0000000409007c0c */ /* 0x000fe2000bf26270 */
[C---:B------:R-:W-:Y:S01]  /*7a40*/  VIADD R19, R0.reuse, 0x50 ;  /* 0x0000005000137836 */ /* 0x040fe20000000000 */
[C---:B------:R-:W-:Y:S01]  /*7a50*/  IADD3 R12, R0.reuse, 0x30, RZ ;  /* 0x00000030000c7810 */ /* 0x040fe20007ffe0ff */
[----:B------:R-:W-:Y:S01]  /*7a60*/  VIADD R20, R0, 0x70 ;  /* 0x0000007000147836 */ /* 0x000fe20000000000 */
[----:B------:R-:W-:-:S02]  /*7a70*/  ISETP.GE.AND P5, PT, R13, UR4, PT ;  /* 0x000000040d007c0c */ /* 0x000fc4000bfa6270 */
[----:B------:R-:W-:Y:S02]  /*7a80*/  ISETP.GE.AND P4, PT, R12, UR4, PT ;  /* 0x000000040c007c0c */ /* 0x000fe4000bf86270 */
[----:B------:R-:W-:Y:S02]  /*7a90*/  @!P3 LEA.HI R2, R2, R2, RZ, 0x1 ;  /* 0x000000020202b211 */ /* 0x000fe400078f08ff */
[----:B------:R-:W-:Y:S02]  /*7aa0*/  ISETP.GE.AND P6, PT, R14, UR4, PT ;  /* 0x000000040e007c0c */ /* 0x000fe4000bfc6270 */
[----:B------:R-:W-:Y:S01]  /*7ab0*/  @!P3 LOP3.LUT R5, R2, 0xfffffffe, RZ, 0xc0, !PT ;  /* 0xfffffffe0205b812 */ /* 0x000fe200078ec0ff */
[--C-:B-1--4-:R-:W-:Y:S01]  /*7ac0*/  @!P2 IMAD.WIDE R2, R0, 0x4, R6.reuse ;  /* 0x000000040002a825 */ /* 0x112fe200078e0206 */
[----:B------:R-:W-:Y:S02]  /*7ad0*/  @!P0 LEA.HI R8, R8, R8, RZ, 0x1 ;  /* 0x0000000808088211 */ /* 0x000fe400078f08ff */
[----:B------:R-:W-:Y:S01]  /*7ae0*/  @!P1 LEA.HI R9, R9, R9, RZ, 0x1 ;  /* 0x0000000909099211 */ /* 0x000fe200078f08ff */
[----:B------:R-:W-:Y:S01]  /*7af0*/  @!P3 IMAD.WIDE R4, R5, 0x4, R6 ;  /* 0x000000040504b825 */ /* 0x000fe200078e0206 */
[----:B------:R0:W-:Y:S01]  /*7b00*/  @!P2 ST.E.64 desc[UR36][R2.64], R26 ;  /* 0x0000001a0200a985 */ /* 0x0001e2000c101b24 */
[----:B------:R-:W-:-:S02]  /*7b10*/  ISETP.GE.AND P2, PT, R10, UR4, PT ;  /* 0x000000040a007c0c */ /* 0x000fc4000bf46270 */
[----:B------:R-:W-:Y:S01]  /*7b20*/  @!P4 LEA.HI R12, R12, R12, RZ, 0x1 ;  /* 0x0000000c0c0cc211 */ /* 0x000fe200078f08ff */
[----:B------:R1:W-:Y:S01]  /*7b30*/  @!P3 ST.E.64 desc[UR36][R4.64], R30 ;  /* 0x0000001e0400b985 */ /* 0x0003e2000c101b24 */
[----:B------:R-:W-:Y:S02]  /*7b40*/  ISETP.GE.AND P3, PT, R11, UR4, PT ;  /* 0x000000040b007c0c */ /* 0x000fe4000bf66270 */
[----:B------:R-:W-:Y:S02]  /*7b50*/  @!P6 LEA.HI R14, R14, R14, RZ, 0x1 ;  /* 0x0000000e0e0ee211 */ /* 0x000fe400078f08ff */
[----:B------:R-:W-:Y:S02]  /*7b60*/  IADD3 R18, R0, 0x48, RZ ;  /* 0x0000004800127810 */ /* 0x000fe40007ffe0ff */
[----:B------:R-:W-:Y:S01]  /*7b70*/  @!P6 LOP3.LUT R17, R14, 0xfffffffe, RZ, 0xc0, !PT ;  /* 0xfffffffe0e11e812 */ /* 0x000fe200078ec0ff */
[C---:B------:R-:W-:Y:S01]  /*7b80*/  VIADD R14, R0.reuse, 0x58 ;  /* 0x00000058000e7836 */ /* 0x040fe20000000000 */
[----:B------:R-:W-:-:S02]  /*7b90*/  IADD3 R21, R0, 0x78, RZ ;  /* 0x0000007800157810 */ /* 0x000fc40007ffe0ff */
[----:B0-----:R-:W-:Y:S02]  /*7ba0*/  @!P0 LOP3.LUT R3, R8, 0xfffffffe, RZ, 0xc0, !PT ;  /* 0xfffffffe08038812 */ /* 0x001fe400078ec0ff */
[----:B------:R-:W-:Y:S02]  /*7bb0*/  @!P2 LEA.HI R10, R10, R10, RZ, 0x1 ;  /* 0x0000000a0a0aa211 */ /* 0x000fe400078f08ff */
[----:B-1----:R-:W-:Y:S01]  /*7bc0*/  @!P1 LOP3.LUT R5, R9, 0xfffffffe, RZ, 0xc0, !PT ;  /* 0xfffffffe09059812 */ /* 0x002fe200078ec0ff */
[--C-:B------:R-:W-:Y:S01]  /*7bd0*/  @!P0 IMAD.WIDE R2, R3, 0x4, R6.reuse ;  /* 0x0000000403028825 */ /* 0x100fe200078e0206 */
[----:B------:R-:W-:Y:S02]  /*7be0*/  @!P3 LEA.HI R11, R11, R11, RZ, 0x1 ;  /* 0x0000000b0b0bb211 */ /* 0x000fe400078f08ff */
[----:B------:R-:W-:Y:S01]  /*7bf0*/  @!P5 LEA.HI R8, R13, R13, RZ, 0x1 ;  /* 0x0000000d0d08d211 */ /* 0x000fe200078f08ff */
[----:B------:R-:W-:Y:S01]  /*7c00*/  @!P1 IMAD.WIDE R4, R5, 0x4, R6 ;  /* 0x0000000405049825 */ /* 0x000fe200078e0206 */
[----:B------:R-:W-:Y:S01]  /*7c10*/  @!P2 LOP3.LUT R9, R10, 0xfffffffe, RZ, 0xc0, !PT ;  /* 0xfffffffe0a09a812 */ /* 0x000fe200078ec0ff */
[----:B------:R0:W-:Y:S01]  /*7c20*/  @!P0 ST.E.64 desc[UR36][R2.64], R34 ;  /* 0x0000002202008985 */ /* 0x0001e2000c101b24 */
[----:B------:R-:W-:-:S02]  /*7c30*/  @!P3 LOP3.LUT R11, R11, 0xfffffffe, RZ, 0xc0, !PT ;  /* 0xfffffffe0b0bb812 */ /* 0x000fc400078ec0ff */
[----:B------:R-:W-:Y:S01]  /*7c40*/  @!P4 LOP3.LUT R13, R12, 0xfffffffe, RZ, 0xc0, !PT ;  /* 0xfffffffe0c0dc812 */ /* 0x000fe200078ec0ff */
[----:B------:R1:W-:Y:S01]  /*7c50*/  @!P1 ST.E.64 desc[UR36][R4.64], R38 ;  /* 0x0000002604009985 */ /* 0x0003e2000c101b24 */
[----:B------:R-:W-:Y:S02]  /*7c60*/  @!P5 LOP3.LUT R15, R8, 0xfffffffe, RZ, 0xc0, !PT ;  /* 0xfffffffe080fd812 */ /* 0x000fe400078ec0ff */
[----:B------:R-:W-:Y:S02]  /*7c70*/  ISETP.GE.AND P1, PT, R18, UR4, PT ;  /* 0x0000000412007c0c */ /* 0x000fe4000bf26270 */
[----:B------:R-:W-:Y:S01]  /*7c80*/  ISETP.GE.AND P0, PT, R19, UR4, PT ;  /* 0x0000000413007c0c */ /* 0x000fe2000bf06270 */
[----:B0-----:R-:W-:-:S04]  /*7c90*/  @!P2 IMAD.WIDE R2, R9, 0x4, R6 ;  /* 0x000000040902a825 */ /* 0x001fc800078e0206 */
[--C-:B-1----:R-:W-:Y:S01]  /*7ca0*/  @!P3 IMAD.WIDE R4, R11, 0x4, R6.reuse ;  /* 0x000000040b04b825 */ /* 0x102fe200078e0206 */
[----:B------:R0:W-:Y:S01]  /*7cb0*/  @!P2 ST.E.64 desc[UR36][R2.64], R42 ;  /* 0x0000002a0200a985 */ /* 0x0001e2000c101b24 */
[----:B------:R-:W-:Y:S02]  /*7cc0*/  ISETP.GE.AND P2, PT, R14, UR4, PT ;  /* 0x000000040e007c0c */ /* 0x000fe4000bf46270 */
[--C-:B------:R-:W-:Y:S01]  /*7cd0*/  @!P4 IMAD.WIDE R8, R13, 0x4, R6.reuse ;  /* 0x000000040d08c825 */ /* 0x100fe200078e0206 */
[----:B------:R1:W-:Y:S01]  /*7ce0*/  @!P3 ST.E.64 desc[UR36][R4.64], R46 ;  /* 0x0000002e0400b985 */ /* 0x0003e2000c101b24 */
[----:B------:R-:W-:Y:S02]  /*7cf0*/  ISETP.GE.AND P3, PT, R21, UR4, PT ;  /* 0x0000000415007c0c */ /* 0x000fe4000bf66270 */
[--C-:B------:R-:W-:Y:S01]  /*7d00*/  @!P5 IMAD.WIDE R10, R15, 0x4, R6.reuse ;  /* 0x000000040f0ad825 */ /* 0x100fe200078e0206 */
[----:B------:R-:W-:Y:S01]  /*7d10*/  IADD3 R15, R0, 0x60, RZ ;  /* 0x00000060000f7810 */ /* 0x000fe20007ffe0ff */
[----:B------:R2:W-:Y:S01]  /*7d20*/  @!P4 ST.E.64 desc[UR36][R8.64], R50 ;  /* 0x000000320800c985 */ /* 0x0005e2000c101b24 */
[----:B------:R-:W-:Y:S01]  /*7d30*/  ISETP.GE.AND P4, PT, R20, UR4, PT ;  /* 0x0000000414007c0c */ /* 0x000fe2000bf86270 */
[--C-:B------:R-:W-:Y:S01]  /*7d40*/  @!P6 IMAD.WIDE R12, R17, 0x4, R6.reuse ;  /* 0x00000004110ce825 */ /* 0x100fe200078e0206 */
[----:B------:R-:W-:Y:S01]  /*7d50*/  @!P1 LEA.HI R18, R18, R18, RZ, 0x1 ;  /* 0x0000001212129211 */ /* 0x000fe200078f08ff */
[----:B------:R3:W-:Y:S01]  /*7d60*/  @!P5 ST.E.64 desc[UR36][R10.64], R54 ;  /* 0x000000360a00d985 */ /* 0x0007e2000c101b24 */
[----:B------:R-:W-:Y:S01]  /*7d70*/  @!P0 LEA.HI R19, R19, R19, RZ, 0x1 ;  /* 0x0000001313138211 */ /* 0x000fe200078f08ff */
[----:B------:R-:W-:Y:S01]  /*7d80*/  VIADD R17, R0, 0x68 ;  /* 0x0000006800117836 */ /* 0x000fe20000000000 */
[----:B0-----:R-:W-:Y:S01]  /*7d90*/  @!P1 LOP3.LUT R3, R18, 0xfffffffe, RZ, 0xc0, !PT ;  /* 0xfffffffe12039812 */ /* 0x001fe200078ec0ff */
[----:B------:R0:W-:Y:S01]  /*7da0*/  @!P6 ST.E.64 desc[UR36][R12.64], R58 ;  /* 0x0000003a0c00e985 */ /* 0x0001e2000c101b24 */
[----:B------:R-:W-:Y:S01]  /*7db0*/  ISETP.GE.AND P6, PT, R15, UR4, PT ;  /* 0x000000040f007c0c */ /* 0x000fe2000bfc6270 */
[----:B------:R-:W-:Y:S01]  /*7dc0*/  VIADD R18, R0, 0x80 ;  /* 0x0000008000127836 */ /* 0x000fe20000000000 */
[----:B------:R-:W-:Y:S01]  /*7dd0*/  ISETP.GE.AND P5, PT, R17, UR4, PT ;  /* 0x0000000411007c0c */ /* 0x000fe2000bfa6270 */
[----:B------:R-:W-:Y:S01]  /*7de0*/  @!P1 IMAD.WIDE R2, R3, 0x4, R6 ;  /* 0x0000000403029825 */ /* 0x000fe200078e0206 */
[----:B-1----:R-:W-:-:S02]  /*7df0*/  @!P0 LOP3.LUT R5, R19, 0xfffffffe, RZ, 0xc0, !PT ;  /* 0xfffffffe13058812 */ /* 0x002fc400078ec0ff */
[----:B------:R-:W-:Y:S01]  /*7e00*/  @!P2 LEA.HI R14, R14, R14, RZ, 0x1 ;  /* 0x0000000e0e0ea211 */ /* 0x000fe200078f08ff */
[----:B------:R-:W-:Y:S01]  /*7e10*/  VIADD R19, R0, 0x88 ;  /* 0x0000008800137836 */ /* 0x000fe20000000000 */
[----:B------:R-:W-:Y:S01]  /*7e20*/  @!P4 LEA.HI R20, R20, R20, RZ, 0x1 ;  /* 0x000000141414c211 */ /* 0x000fe200078f08ff */
[----:B------:R-:W-:Y:S01]  /*7e30*/  @!P0 IMAD.WIDE R4, R5, 0x4, R6 ;  /* 0x0000000405048825 */ /* 0x000fe200078e0206 */
[----:B------:R-:W-:Y:S01]  /*7e40*/  @!P3 LEA.HI R21, R21, R21, RZ, 0x1 ;  /* 0x000000151515b211 */ /* 0x000fe200078f08ff */
[----:B------:R1:W-:Y:S01]  /*7e50*/  @!P1 ST.E.64 desc[UR36][R2.64], R62 ;  /* 0x0000003e02009985 */ /* 0x0003e2000c101b24 */
[----:B--2---:R-:W-:Y:S02]  /*7e60*/  @!P2 LOP3.LUT R9, R14, 0xfffffffe, RZ, 0xc0, !PT ;  /* 0xfffffffe0e09a812 */ /* 0x004fe400078ec0ff */
[----:B------:R-:W-:Y:S01]  /*7e70*/  @!P6 LEA.HI R15, R15, R15, RZ, 0x1 ;  /* 0x0000000f0f0fe211 */ /* 0x000fe200078f08ff */
[----:B------:R2:W-:Y:S01]  /*7e80*/  @!P0 ST.E.64 desc[UR36][R4.64], R66 ;  /* 0x0000004204008985 */ /* 0x0005e2000c101b24 */
[----:B------:R-:W-:-:S02]  /*7e90*/  @!P5 LEA.HI R17, R17, R17, RZ, 0x1 ;  /* 0x000000111111d211 */ /* 0x000fc400078f08ff */
[----:B------:R-:W-:Y:S02]  /*7ea0*/  @!P6 LOP3.LUT R15, R15, 0xfffffffe, RZ, 0xc0, !PT ;  /* 0xfffffffe0f0fe812 */ /* 0x000fe400078ec0ff */
[----:B------:R-:W-:Y:S02]  /*7eb0*/  @!P5 LOP3.LUT R17, R17, 0xfffffffe, RZ, 0xc0, !PT ;  /* 0xfffffffe1111d812 */ /* 0x000fe400078ec0ff */
[----:B---3--:R-:W-:Y:S02]  /*7ec0*/  @!P4 LOP3.LUT R11, R20, 0xfffffffe, RZ, 0xc0, !PT ;  /* 0xfffffffe140bc812 */ /* 0x008fe400078ec0ff */
[----:B0-----:R-:W-:Y:S01]  /*7ed0*/  @!P3 LOP3.LUT R13, R21, 0xfffffffe, RZ, 0xc0, !PT ;  /* 0xfffffffe150db812 */ /* 0x001fe200078ec0ff */
[--C-:B-1----:R-:W-:Y:S01]  /*7ee0*/  @!P2 IMAD.WIDE R2, R9, 0x4, R6.reuse ;  /* 0x000000040902a825 */ /* 0x102fe200078e0206 */
[----:B------:R-:W-:Y:S02]  /*7ef0*/  ISETP.GE.AND P0, PT, R18, UR4, PT ;  /* 0x0000000412007c0c */ /* 0x000fe4000bf06270 */
[----:B------:R-:W-:Y:S01]  /*7f00*/  ISETP.GE.AND P1, PT, R19, UR4, PT ;  /* 0x0000000413007c0c */ /* 0x000fe2000bf26270 */
[----:B--2---:R-:W-:Y:S01]  /*7f10*/  @!P6 IMAD.WIDE R4, R15, 0x4, R6 ;  /* 0x000000040f04e825 */ /* 0x004fe200078e0206 */
[----:B------:R0:W-:Y:S01]  /*7f20*/  @!P2 ST.E.64 desc[UR36][R2.64], R70 ;  /* 0x000000460200a985 */ /* 0x0001e2000c101b24 */
[----:B------:R-:W-:-:S02]  /*7f30*/  IADD3 R14, R0, 0x90, RZ ;  /* 0x00000090000e7810 */ /* 0x000fc40007ffe0ff */
[--C-:B------:R-:W-:Y:S01]  /*7f40*/  @!P5 IMAD.WIDE R8, R17, 0x4, R6.reuse ;  /* 0x000000041108d825 */ /* 0x100fe200078e0206 */
[----:B------:R1:W-:Y:S01]  /*7f50*/  @!P6 ST.E.64 desc[UR36][R4.64], R74 ;  /* 0x0000004a0400e985 */ /* 0x0003e2000c101b24 */
[----:B------:R-:W-:Y:S02]  /*7f60*/  IADD3 R20, R0, 0xa8, RZ ;  /* 0x000000a800147810 */ /* 0x000fe40007ffe0ff */
[--C-:B------:R-:W-:Y:S01]  /*7f70*/  @!P4 IMAD.WIDE R10, R11, 0x4, R6.reuse ;  /* 0x000000040b0ac825 */ /* 0x100fe200078e0206 */
[----:B------:R2:W-:Y:S01]  /*7f80*/  @!P5 ST.E.64 desc[UR36][R8.64], R78 ;  /* 0x0000004e0800d985 */ /* 0x0005e2000c101b24 */
[----:B------:R-:W-:Y:S02]  /*7f90*/  ISETP.GE.AND P2, PT, R14, UR4, PT ;  /* 0x000000040e007c0c */ /* 0x000fe4000bf46270 */
[----:B------:R-:W-:Y:S01]  /*7fa0*/  @!P3 IMAD.WIDE R12, R13, 0x4, R6 ;  /* 0x000000040d0cb825 */ /* 0x000fe200078e0206 */
[----:B------:R3:W-:Y:S01]  /*7fb0*/  @!P4 ST.E.64 desc[UR36][R10.64], R82 ;  /* 0x000000520a00c985 */ /* 0x0007e2000c101b24 */
[----:B------:R-:W-:-:S02]  /*7fc0*/  ISETP.GE.AND P5, PT, R20, UR4, PT ;  /* 0x0000000414007c0c */ /* 0x000fc4000bfa6270 */
[C---:B------:R-:W-:Y:S01]  /*7fd0*/  VIADD R15, R0.reuse, 0x98 ;  /* 0x00000098000f7836 */ /* 0x040fe20000000000 */
[----:B------:R4:W-:Y:S01]  /*7fe0*/  @!P3 ST.E.64 desc[UR36][R12.64], R86 ;  /* 0x000000560c00b985 */ /* 0x0009e2000c101b24 */
[----:B------:R-:W-:Y:S01]  /*7ff0*/  VIADD R17, R0, 0xa0 ;  /* 0x000000a000117836 */ /* 0x000fe20000000000 */
[----:B------:R-:W-:Y:S01]  /*8000*/  @!P0 LEA.HI R18, R18, R18, RZ, 0x1 ;  /* 0x0000001212128211 */ /* 0x000fe200078f08ff */
[C---:B------:R-:W-:Y:S01]  /*8010*/  VIADD R21, R0.reuse, 0xb0 ;  /* 0x000000b000157836 */ /* 0x040fe20000000000 */
[----:B------:R-:W-:Y:S01]  /*8020*/  ISETP.GE.AND P3, PT, R15, UR4, PT ;  /* 0x000000040f007c0c */ /* 0x000fe2000bf66270 */
[----:B------:R-:W-:Y:S01]  /*8030*/  VIADD R0, R0, 0xb8 ;  /* 0x000000b800007836 */ /* 0x000fe20000000000 */
[----:B------:R-:W-:Y:S02]  /*8040*/  ISETP.GE.AND P4, PT, R17, UR4, PT ;  /* 0x0000000411007c0c */ /* 0x000fe4000bf86270 */
[----:B------:R-:W-:Y:S02]  /*8050*/  ISETP.GE.AND P6, PT, R21, UR4, PT ;  /* 0x0000000415007c0c */ /* 0x000fe4000bfc6270 */
[----:B------:R-:W-:-:S02]  /*8060*/  @!P1 LEA.HI R19, R19, R19, RZ, 0x1 ;  /* 0x0000001313139211 */ /* 0x000fc400078f08ff */
[----:B0-----:R-:W-:Y:S02]  /*8070*/  @!P0 LOP3.LUT R3, R18, 0xfffffffe, RZ, 0xc0, !PT ;  /* 0xfffffffe12038812 */ /* 0x001fe400078ec0ff */
[----:B-1----:R-:W-:Y:S02]  /*8080*/  @!P1 LOP3.LUT R5, R19, 0xfffffffe, RZ, 0xc0, !PT ;  /* 0xfffffffe13059812 */ /* 0x002fe400078ec0ff */
[----:B------:R-:W-:Y:S01]  /*8090*/  @!P2 LEA.HI R14, R14, R14, RZ, 0x1 ;  /* 0x0000000e0e0ea211 */ /* 0x000fe200078f08ff */
[--C-:B------:R-:W-:Y:S01]  /*80a0*/  @!P0 IMAD.WIDE R2, R3, 0x4, R6.reuse ;  /* 0x0000000403028825 */ /* 0x100fe200078e0206 */
[----:B------:R-:W-:Y:S02]  /*80b0*/  @!P3 LEA.HI R15, R15, R15, RZ, 0x1 ;  /* 0x0000000f0f0fb211 */ /* 0x000fe400078f08ff */
[----:B------:R-:W-:Y:S01]  /*80c0*/  @!P4 LEA.HI R17, R17, R17, RZ, 0x1 ;  /* 0x000000111111c211 */ /* 0x000fe200078f08ff */
[----:B------:R-:W-:Y:S01]  /*80d0*/  @!P1 IMAD.WIDE R4, R5, 0x4, R6 ;  /* 0x0000000405049825 */ /* 0x000fe200078e0206 */
[----:B------:R-:W-:Y:S01]  /*80e0*/  @!P5 LEA.HI R20, R20, R20, RZ, 0x1 ;  /* 0x000000141414d211 */ /* 0x000fe200078f08ff */
[----:B------:R0:W-:Y:S01]  /*80f0*/  @!P0 ST.E.64 desc[UR36][R2.64], R90 ;  /* 0x0000005a02008985 */ /* 0x0001e2000c101b24 */
[----:B------:R-:W-:-:S02]  /*8100*/  @!P6 LEA.HI R21, R21, R21, RZ, 0x1 ;  /* 0x000000151515e211 */ /* 0x000fc400078f08ff */
[----:B--2---:R-:W-:Y:S01]  /*8110*/  @!P2 LOP3.LUT R9, R14, 0xfffffffe, RZ, 0xc0, !PT ;  /* 0xfffffffe0e09a812 */ /* 0x004fe200078ec0ff */
[----:B------:R1:W-:Y:S01]  /*8120*/  @!P1 ST.E.64 desc[UR36][R4.64], R94 ;  /* 0x0000005e04009985 */ /* 0x0003e2000c101b24 */
[----:B------:R-:W-:Y:S02]  /*8130*/  @!P3 LOP3.LUT R15, R15, 0xfffffffe, RZ, 0xc0, !PT ;  /* 0xfffffffe0f0fb812 */ /* 0x000fe400078ec0ff */
[----:B------:R-:W-:Y:S02]  /*8140*/  @!P4 LOP3.LUT R17, R17, 0xfffffffe, RZ, 0xc0, !PT ;  /* 0xfffffffe1111c812 */ /* 0x000fe400078ec0ff */
[----:B---3--:R-:W-:Y:S02]  /*8150*/  @!P5 LOP3.LUT R11, R20, 0xfffffffe, RZ, 0xc0, !PT ;  /* 0xfffffffe140bd812 */ /* 0x008fe400078ec0ff */
[----:B----4-:R-:W-:Y:S02]  /*8160*/  @!P6 LOP3.LUT R13, R21, 0xfffffffe, RZ, 0xc0, !PT ;  /* 0xfffffffe150de812 */ /* 0x010fe400078ec0ff */
[----:B------:R-:W-:Y:S01]  /*8170*/  ISETP.GE.AND P0, PT, R0, UR4, PT ;  /* 0x0000000400007c0c */ /* 0x000fe2000bf06270 */
[----:B0-----:R-:W-:-:S04]  /*8180*/  @!P2 IMAD.WIDE R2, R9, 0x4, R6 ;  /* 0x000000040902a825 */ /* 0x001fc800078e0206 */
[--C-:B-1----:R-:W-:Y:S01]  /*8190*/  @!P3 IMAD.WIDE R4, R15, 0x4, R6.reuse ;  /* 0x000000040f04b825 */ /* 0x102fe200078e0206 */
[----:B------:R0:W-:Y:S03]  /*81a0*/  @!P2 ST.E.64 desc[UR36][R2.64], R98 ;  /* 0x000000620200a985 */ /* 0x0001e6000c101b24 */
[--C-:B------:R-:W-:Y:S01]  /*81b0*/  @!P4 IMAD.WIDE R8, R17, 0x4, R6.reuse ;  /* 0x000000041108c825 */ /* 0x100fe200078e0206 */
[----:B------:R0:W-:Y:S03]  /*81c0*/  @!P3 ST.E.64 desc[UR36][R4.64], R102 ;  /* 0x000000660400b985 */ /* 0x0001e6000c101b24 */
[--C-:B------:R-:W-:Y:S01]  /*81d0*/  @!P5 IMAD.WIDE R10, R11, 0x4, R6.reuse ;  /* 0x000000040b0ad825 */ /* 0x100fe200078e0206 */
[----:B------:R0:W-:Y:S03]  /*81e0*/  @!P4 ST.E.64 desc[UR36][R8.64], R106 ;  /* 0x0000006a0800c985 */ /* 0x0001e6000c101b24 */
[----:B------:R-:W-:Y:S01]  /*81f0*/  @!P6 IMAD.WIDE R12, R13, 0x4, R6 ;  /* 0x000000040d0ce825 */ /* 0x000fe200078e0206 */
[----:B------:R0:W-:Y:S04]  /*8200*/  @!P5 ST.E.64 desc[UR36][R10.64], R110 ;  /* 0x0000006e0a00d985 */ /* 0x0001e8000c101b24 */
[----:B------:R0:W-:Y:S01]  /*8210*/  @!P6 ST.E.64 desc[UR36][R12.64], R114 ;  /* 0x000000720c00e985 */ /* 0x0001e2000c101b24 */
[----:B------:R-:W-:Y:S05]  /*8220*/  @P0 BRA `(.L_x_8) ;  /* 0x0000003c00e80947 */ /* 0x000fea0003800000 */
[----:B------:R-:W-:-:S04]  /*8230*/  LEA.HI R0, R0, R0, RZ, 0x1 ;  /* 0x0000000000007211 */ /* 0x000fc800078f08ff */
[----:B0-----:R-:W-:-:S05]  /*8240*/  LOP3.LUT R3, R0, 0xfffffffe, RZ, 0xc0, !PT ;  /* 0xfffffffe00037812 */ /* 0x001fca00078ec0ff */
[----:B------:R-:W-:-:S05]  /*8250*/  IMAD.WIDE R6, R3, 0x4, R6 ;  /* 0x0000000403067825 */ /* 0x000fca00078e0206 */
[----:B------:R0:W-:Y:S01]  /*8260*/  ST.E.64 desc[UR36][R6.64], R118 ;  /* 0x0000007606007985 */ /* 0x0001e2000c101b24 */
[----:B------:R-:W-:Y:S05]  /*8270*/  BRA `(.L_x_8) ;  /* 0x0000003c00d47947 */ /* 0x000fea0003800000 */
.L_x_35:
[----:B------:R-:W0:Y:S02]  /*8280*/  S2R R0, SR_TID.X ;  /* 0x0000000000007919 */ /* 0x000e240000002100 */
[----:B0-----:R-:W-:-:S04]  /*8290*/  IADD3 R2, R0, -0x80, RZ ;  /* 0xffffff8000027810 */ /* 0x001fc80007ffe0ff */
[----:B------:R-:W-:-:S13]  /*82a0*/  ISETP.GT.AND P0, PT, R2, 0x7f, PT ;  /* 0x0000007f0200780c */ /* 0x000fda0003f04270 */
[----:B------:R-:W-:Y:S05]  /*82b0*/  @P0 BRA `(.L_x_8) ;  /* 0x0000003c00c40947 */ /* 0x000fea0003800000 */
[----:B------:R-:W0:Y:S01]  /*82c0*/  S2R R3, SR_CTAID.X ;  /* 0x0000000000037919 */ /* 0x000e220000002500 */
[----:B------:R-:W1:Y:S01]  /*82d0*/  LDC R6, c[0x0][0xbe8] ;  /* 0x0002fa00ff067b82 */ /* 0x000e620000000800 */
[----:B------:R-:W-:Y:S01]  /*82e0*/  ULDC UR4, c[0x0][0xa88] ;  /* 0x0002a20000047ab9 */ /* 0x000fe20000000800 */
[----:B0-----:R-:W-:Y:S02]  /*82f0*/  IMAD R0, R3, 0x80, R0 ;  /* 0x0000008003007824 */ /* 0x001fe400078e0200 */
[----:B-1----:R-:W-:Y:S02]  /*8300*/  IMAD R3, R6, UR4, RZ ;  /* 0x0000000406037c24 */ /* 0x002fe4000f8e02ff */
[----:B------:R-:W-:-:S05]  /*8310*/  VIADD R0, R0, 0xffffff80 ;  /* 0xffffff8000007836 */ /* 0x000fca0000000000 */
[----:B------:R-:W-:-:S13]  /*8320*/  ISETP.GE.AND P0, PT, R0, R3, PT ;  /* 0x000000030000720c */ /* 0x000fda0003f06270 */
[----:B------:R-:W-:Y:S05]  /*8330*/  @P0 BRA `(.L_x_8) ;  /* 0x0000003c00a40947 */ /* 0x000fea0003800000 */
[----:B------:R-:W-:Y:S01]  /*8340*/  ISETP.NE.AND P0, PT, R6, 0x1, PT ;  /* 0x000000010600780c */ /* 0x000fe20003f05270 */
[----:B------:R-:W0:Y:S01]  /*8350*/  S2UR UR7, SR_CTAID.Z ;  /* 0x00000000000779c3 */ /* 0x000e220000002700 */
[----:B------:R-:W-:Y:S01]  /*8360*/  R2UR UR11, R16 ;  /* 0x00000000100b72ca */ /* 0x000fe200000e0000 */
[----:B------:R-:W-:Y:S01]  /*8370*/  ULDC.64 UR8, c[0x0][0xbd0] ;  /* 0x0002f40000087ab9 */ /* 0x000fe20000000a00 */
[----:B------:R-:W-:-:S05]  /*8380*/  MOV R5, R0 ;  /* 0x0000000000057202 */ /* 0x000fca0000000f00 */
[----:B------:R-:W1:Y:S06]  /*8390*/  LDC.64 R10, c[0x0][0xbd8] ;  /* 0x0002f600ff0a7b82 */ /* 0x000e6c0000000a00 */
[----:B------:R-:W-:Y:S02]  /*83a0*/  USHF.R.S32.HI UR6, URZ, 0x1f, UR11 ;  /* 0x0000001f3f067899 */ /* 0x000fe4000801140b */
[----:B------:R-:W2:Y:S01]  /*83b0*/  @P0 LDC R7, c[0x0][0xbec] ;  /* 0x0002fb00ff070b82 */ /* 0x000ea20000000800 */
[----:B------:R-:W-:Y:S02]  /*83c0*/  UIMAD.WIDE.U32 UR4, UR11, UR8, URZ ;  /* 0x000000080b0472a5 */ /* 0x000fe4000f8e003f */
[----:B------:R-:W-:-:S04]  /*83d0*/  UIMAD UR6, UR6, UR8, URZ ;  /* 0x00000008060672a4 */ /* 0x000fc8000f8e023f */
[----:B------:R-:W-:Y:S01]  /*83e0*/  UIMAD UR6, UR11, UR9, UR6 ;  /* 0x000000090b0672a4 */ /* 0x000fe2000f8e0206 */
[----:B------:R-:W3:Y:S01]  /*83f0*/  @P0 LDC R9, c[0x0][0xbf0] ;  /* 0x0002fc00ff090b82 */ /* 0x000ee20000000800 */
[----:B0-----:R-:W-:Y:S01]  /*8400*/  USHF.R.S32.HI UR8, URZ, 0x1f, UR7 ;  /* 0x0000001f3f087899 */ /* 0x001fe20008011407 */
[----:B------:R-:W-:Y:S01]  /*8410*/  IMAD.U32 R3, RZ, RZ, UR5 ;  /* 0x00000005ff037e24 */ /* 0x000fe2000f8e00ff */
[----:B------:R-:W-:Y:S01]  /*8420*/  UIADD3 UR6, UR5, UR6, URZ ;  /* 0x0000000605067290 */ /* 0x000fe2000fffe03f */
[----:B------:R-:W-:Y:S02]  /*8430*/  IMAD.U32 R2, RZ, RZ, UR4 ;  /* 0x00000004ff027e24 */ /* 0x000fe4000f8e00ff */
[----:B------:R-:W-:Y:S02]  /*8440*/  ULDC.64 UR4, c[0x0][0xbe0] ;  /* 0x0002f80000047ab9 */ /* 0x000fe40000000a00 */
[----:B------:R-:W0:Y:S01]  /*8450*/  S2UR UR10, SR_CTAID.Y ;  /* 0x00000000000a79c3 */ /* 0x000e220000002600 */
[----:B------:R-:W-:Y:S01]  /*8460*/  MOV R3, UR6 ;  /* 0x0000000600037c02 */ /* 0x000fe20008000f00 */
[----:B-1----:R-:W-:-:S04]  /*8470*/  IMAD R12, R10, UR8, RZ ;  /* 0x000000080a0c7c24 */ /* 0x002fc8000f8e02ff */
[----:B------:R-:W-:Y:S02]  /*8480*/  IMAD R11, R11, UR7, R12 ;  /* 0x000000070b0b7c24 */ /* 0x000fe4000f8e020c */
[----:B------:R-:W0:Y:S01]  /*8490*/  LDC R8, c[0x0][0xc50] ;  /* 0x00031400ff087b82 */ /* 0x000e220000000800 */
[----:B--2---:R-:W-:-:S04]  /*84a0*/  @P0 IMAD.HI.U32 R4, R0, R7, RZ ;  /* 0x0000000700040227 */ /* 0x004fc800078e00ff */
[----:B------:R-:W-:Y:S02]  /*84b0*/  IMAD R7, RZ, RZ, -UR11 ;  /* 0x8000000bff077e24 */ /* 0x000fe4000f8e02ff */
[----:B------:R-:W-:Y:S01]  /*84c0*/  IMAD.WIDE.U32 R2, R10, UR7, R2 ;  /* 0x000000070a027c25 */ /* 0x000fe2000f8e0002 */
[----:B---3--:R-:W-:-:S04]  /*84d0*/  @P0 SHF.R.U32.HI R5, RZ, R9, R4 ;  /* 0x00000009ff050219 */ /* 0x008fc80000011604 */
[----:B------:R-:W-:Y:S01]  /*84e0*/  IADD3 R3, R11, R3, RZ ;  /* 0x000000030b037210 */ /* 0x000fe20007ffe0ff */
[----:B0-----:R-:W-:Y:S02]  /*84f0*/  IMAD R9, R8, R7, UR10 ;  /* 0x0000000a08097e24 */ /* 0x001fe4000f8e0207 */
[----:B------:R-:W-:Y:S02]  /*8500*/  IMAD.MOV R7, RZ, RZ, -R5 ;  /* 0x000000ffff077224 */ /* 0x000fe400078e0a05 */
[----:B------:R-:W-:Y:S01]  /*8510*/  IMAD.WIDE.U32 R2, R9, UR4, R2 ;  /* 0x0000000409027c25 */ /* 0x000fe2000f8e0002 */
[----:B------:R-:W-:-:S03]  /*8520*/  SHF.R.S32.HI R4, RZ, 0x1f, R9 ;  /* 0x0000001fff047819 */ /* 0x000fc60000011409 */
[----:B------:R-:W-:Y:S01]  /*8530*/  IMAD R7, R6, R7, R0 ;  /* 0x0000000706077224 */ /* 0x000fe200078e0200 */
[----:B------:R-:W-:Y:S01]  /*8540*/  IADD3 R2, P0, R5, R2, RZ ;  /* 0x0000000205027210 */ /* 0x000fe20007f1e0ff */
[----:B------:R-:W-:-:S03]  /*8550*/  IMAD R4, R4, UR4, RZ ;  /* 0x0000000404047c24 */ /* 0x000fc6000f8e02ff */
[----:B------:R-:W-:Y:S01]  /*8560*/  SHF.R.S32.HI R0, RZ, 0x1f, R7 ;  /* 0x0000001fff007819 */ /* 0x000fe20000011407 */
[----:B------:R-:W-:Y:S01]  /*8570*/  IMAD R4, R9, UR5, R4 ;  /* 0x0000000509047c24 */ /* 0x000fe2000f8e0204 */
[----:B------:R-:W-:Y:S01]  /*8580*/  SHF.R.S32.HI R9, RZ, 0x1f, R5 ;  /* 0x0000001fff097819 */ /* 0x000fe20000011405 */
[----:B------:R-:W-:Y:S02]  /*8590*/  ULDC.64 UR4, c[0x0][0xbc8] ;  /* 0x0002f20000047ab9 */ /* 0x000fe40000000a00 */
[----:B------:R-:W-:Y:S01]  /*85a0*/  IMAD R0, R0, UR4, RZ ;  /* 0x0000000400007c24 */ /* 0x000fe2000f8e02ff */
[----:B------:R-:W-:-:S03]  /*85b0*/  IADD3.X R3, R9, R3, R4, P0, !PT ;  /* 0x0000000309037210 */ /* 0x000fc600007fe404 */
[C---:B------:R-:W-:Y:S02]  /*85c0*/  IMAD R5, R7.reuse, UR5, R0 ;  /* 0x0000000507057c24 */ /* 0x040fe4000f8e0200 */
[----:B------:R-:W-:Y:S01]  /*85d0*/  IMAD.WIDE.U32 R2, R7, UR4, R2 ;  /* 0x0000000407027c25 */ /* 0x000fe2000f8e0002 */
[----:B------:R-:W-:-:S03]  /*85e0*/  ULDC.64 UR4, c[0x0][0xba8] ;  /* 0x0002ea0000047ab9 */ /* 0x000fc60000000a00 */
[----:B------:R-:W-:Y:S01]  /*85f0*/  IMAD.IADD R3, R3, 0x1, R5 ;  /* 0x0000000103037824 */ /* 0x000fe200078e0205 */
[----:B------:R-:W-:-:S04]  /*8600*/  LEA R4, P0, R2, UR4, 0x2 ;  /* 0x0000000402047c11 */ /* 0x000fc8000f8010ff */
[----:B------:R-:W-:Y:S01]  /*8610*/  LEA.HI.X R5, R2, UR5, R3, 0x2, P0 ;  /* 0x0000000502057c11 */ /* 0x000fe200080f1403 */
[----:B------:R-:W-:-:S05]  /*8620*/  IMAD.MOV.U32 R3, RZ, RZ, -0x800000 ;  /* 0xff800000ff037424 */ /* 0x000fca00078e00ff */
[----:B------:R0:W-:Y:S01]  /*8630*/  STG.E desc[UR36][R4.64], R3 ;  /* 0x0000000304007986 */ /* 0x0001e2000c101924 */
[----:B------:R-:W-:Y:S05]  /*8640*/  BRA `(.L_x_8) ;  /* 0x0000003800e07947 */ /* 0x000fea0003800000 */
.L_x_6:
[----:B------:R-:W-:-:S08]  /*8650*/  NOP ;  /* 0x0000000000007918 */ /* 0x000fd00000000000 */
[----:B0-----:R-:W0:-:S00]  /*8660*/  USETMAXREG.DEALLOC.CTAPOOL 0x28 ;  /* 0x00000028000079c8 */ /* 0x001e0000080e0500 */
[----:B0-----:R-:W-:Y:S01]  /*8670*/  LOP3.LUT R18, R0, 0x3, RZ, 0xc0, !PT ;  /* 0x0000000300127812 */ /* 0x001fe200078ec0ff */
[----:B------:R-:W0:Y:S05]  /*8680*/  S2R R26, SR_CTAID.Z ;  /* 0x00000000001a7919 */ /* 0x000e2a0000002700 */
[----:B------:R-:W1:Y:S01]  /*8690*/  S2UR UR6, SR_CTAID.Y ;  /* 0x00000000000679c3 */ /* 0x000e620000002600 */
[----:B------:R-:W2:Y:S02]  /*86a0*/  SHFL.IDX PT, R0, R18, RZ, 0x1f ;  /* 0x00001fff12007589 */ /* 0x000ea400000e0000 */
[----:B--2---:R-:W-:-:S13]  /*86b0*/  ISETP.NE.AND P0, PT, R0, RZ, PT ;  /* 0x000000ff0000720c */ /* 0x004fda0003f05270 */
[----:B01----:R-:W-:Y:S05]  /*86c0*/  @!P0 BRA `(.L_x_38) ;  /* 0x0000000000288947 */ /* 0x003fea0003800000 */
[----:B------:R-:W-:Y:S01]  /*86d0*/  ULDC UR7, c[0x0][0xc50] ;  /* 0x0003140000077ab9 */ /* 0x000fe20000000800 */
[----:B------:R-:W-:Y:S01]  /*86e0*/  UMOV UR41, UR6 ;  /* 0x0000000600297c82 */ /* 0x000fe20008000000 */
[----:B------:R-:W-:-:S06]  /*86f0*/  UISETP.NE.AND UP0, UPT, UR7, 0x1, UPT ;  /* 0x000000010700788c */ /* 0x000fcc000bf05270 */
[----:B------:R-:W-:-:S13]  /*8700*/  PLOP3.LUT P0, PT, PT, PT, UP0, 0x80, 0x0 ;  /* 0x000000000000781c */ /* 0x000fda0003f0f008 */
[----:B------:R-:W-:Y:S05]  /*8710*/  @!P0 BRA `(.L_x_39) ;  /* 0x0000000000308947 */ /* 0x000fea0003800000 */
[----:B------:R-:W-:Y:S01]  /*8720*/  ULDC UR4, c[0x0][0xc54] ;  /* 0x0003150000047ab9 */ /* 0x000fe20000000800 */
[----:B------:R-:W-:Y:S01]  /*8730*/  ULDC UR41, c[0x0][0xc58] ;  /* 0x0003160000297ab9 */ /* 0x000fe20000000800 */
[----:B------:R-:W-:-:S04]  /*8740*/  UIMAD.WIDE.U32 UR4, UR6, UR4, URZ ;  /* 0x00000004060472a5 */ /* 0x000fc8000f8e003f */
[----:B------:R-:W-:Y:S01]  /*8750*/  USHF.R.U32.HI UR41, URZ, UR41, UR5 ;  /* 0x000000293f297299 */ /* 0x000fe20008011605 */
[----:B------:R-:W-:Y:S11]  /*8760*/  BRA `(.L_x_39) ;  /* 0x00000000001c7947 */ /* 0x000ff60003800000 */
.L_x_38:
[----:B------:R-:W-:Y:S01]  /*8770*/  ULDC UR7, c[0x0][0xc50] ;  /* 0x0003140000077ab9 */ /* 0x000fe20000000800 */
[----:B------:R-:W-:Y:S01]  /*8780*/  UMOV UR41, UR6 ;  /* 0x0000000600297c82 */ /* 0x000fe20008000000 */
[----:B------:R-:W-:-:S11]  /*8790*/  UISETP.NE.AND UP0, UPT, UR7, 0x1, UPT ;  /* 0x000000010700788c */ /* 0x000fd6000bf05270 */
[----:B------:R-:W-:Y:S01]  /*87a0*/  @UP0 ULDC UR4, c[0x0][0xc54] ;  /* 0x0003150000040ab9 */ /* 0x000fe20000000800 */
[----:B------:R-:W-:Y:S01]  /*87b0*/  @UP0 ULDC UR8, c[0x0][0xc58] ;  /* 0x0003160000080ab9 */ /* 0x000fe20000000800 */
[----:B------:R-:W-:-:S04]  /*87c0*/  UIMAD.WIDE.U32 UR4, UR6, UR4, URZ ;  /* 0x00000004060472a5 */ /* 0x000fc8000f8e003f */
[----:B------:R-:W-:-:S12]  /*87d0*/  @UP0 USHF.R.U32.HI UR41, URZ, UR8, UR5 ;  /* 0x000000083f290299 */ /* 0x000fd80008011605 */
.L_x_39:
[----:B------:R-:W-:Y:S01]  /*87e0*/  ISETP.GE.AND P0, PT, R26, RZ, PT ;  /* 0x000000ff1a00720c */ /* 0x000fe20003f06270 */
[----:B------:R-:W-:Y:S01]  /*87f0*/  UIADD3 UR4, -UR41, URZ, URZ ;  /* 0x0000003f29047290 */ /* 0x000fe2000fffe13f */
[----:B------:R-:W-:Y:S01]  /*8800*/  MOV R28, 0x1 ;  /* 0x00000001001c7802 */ /* 0x000fe20000000f00 */
[----:B------:R-:W-:Y:S02]  /*8810*/  IMAD.MOV.U32 R0, RZ, RZ, RZ ;  /* 0x000000ffff007224 */ /* 0x000fe400078e00ff */
[----:B------:R-:W-:Y:S01]  /*8820*/  UIMAD UR6, UR7, UR4, UR6 ;  /* 0x00000004070672a4 */ /* 0x000fe2000f8e0206 */
[----:B------:R-:W-:-:S07]  /*8830*/  IMAD.MOV.U32 R6, RZ, RZ, 0x1 ;  /* 0x00000001ff067424 */ /* 0x000fce00078e00ff */
[----:B------:R-:W-:Y:S05]  /*8840*/  @!P0 BRA `(.L_x_40) ;  /* 0x0000003400988947 */ /* 0x000fea0003800000 */
[----:B------:R-:W0:Y:S01]  /*8850*/  LDC.64 R2, c[0x0][0xa28] ;  /* 0x00028a00ff027b82 */ /* 0x000e220000000a00 */
[----:B------:R-:W-:Y:S01]  /*8860*/  ULDC.64 UR4, c[0x0][0x418] ;  /* 0x0001060000047ab9 */ /* 0x000fe20000000a00 */
[----:B------:R-:W-:Y:S01]  /*8870*/  ULDC UR42, c[0x0][0x2f0] ;  /* 0x0000bc00002a7ab9 */ /* 0x000fe20000000800 */
[----:B------:R-:W-:Y:S02]  /*8880*/  MOV R19, RZ ;  /* 0x000000ff00137202 */ /* 0x000fe40000000f00 */
[----:B0-----:R-:W-:-:S04]  /*8890*/  ISETP.NE.U32.AND P0, PT, R2, RZ, PT ;  /* 0x000000ff0200720c */ /* 0x001fc80003f05070 */
[----:B------:R-:W-:Y:S01]  /*88a0*/  ISETP.NE.AND.EX P0, PT, R3, RZ, PT, P0 ;  /* 0x000000ff0300720c */ /* 0x000fe20003f05300 */
[----:B------:R-:W-:-:S03]  /*88b0*/  UISETP.NE.U32.AND UP0, UPT, UR4, URZ, UPT ;  /* 0x0000003f0400728c */ /* 0x000fc6000bf05070 */
[----:B------:R-:W-:-:S09]  /*88c0*/  ULDC UR4, c[0x0][0x424] ;  /* 0x0001090000047ab9 */ /* 0x000fd20000000800 */
[----:B------:R-:W0:Y:S01]  /*88d0*/  @P0 LDC.64 R2, c[0x0][0xa28] ;  /* 0x00028a00ff020b82 */ /* 0x000e220000000a00 */
[----:B------:R-:W-:-:S04]  /*88e0*/  UISETP.NE.AND.EX UP0, UPT, UR5, URZ, UPT, UP0 ;  /* 0x0000003f0500728c */ /* 0x000fc8000bf05300 */
[----:B------:R-:W-:-:S04]  /*88f0*/  USEL UR4, UR4, 0x1, UP0 ;  /* 0x0000000104047887 */ /* 0x000fc80008000000 */
[----:B------:R-:W-:Y:S01]  /*8900*/  UIMAD UR42, UR4, UR42, URZ ;  /* 0x0000002a042a72a4 */ /* 0x000fe2000f8e023f */
[----:B------:R-:W1:Y:S03]  /*8910*/  S2R R22, SR_CTAID.X ;  /* 0x0000000000167919 */ /* 0x000e660000002500 */
[----:B------:R-:W-:Y:S02]  /*8920*/  UISETP.GE.AND UP0, UPT, UR42, 0x1, UPT ;  /* 0x000000012a00788c */ /* 0x000fe4000bf06270 */
[----:B------:R-:W-:Y:S01]  /*8930*/  UIADD3 UR4, UR42, 0x5f, URZ ;  /* 0x0000005f2a047890 */ /* 0x000fe2000fffe03f */
[----:B0-----:R-:W-:-:S05]  /*8940*/  @P0 IMAD.WIDE R2, R26, 0x4, R2 ;  /* 0x000000041a020825 */ /* 0x001fca00078e0202 */
[----:B------:R0:W5:Y:S01]  /*8950*/  @P0 LDG.E R19, desc[UR36][R2.64] ;  /* 0x0000002402130981 */ /* 0x000162000c1e1900 */
[----:B------:R-:W-:Y:S01]  /*8960*/  PLOP3.LUT P0, PT, PT, PT, UP0, 0x80, 0x0 ;  /* 0x000000000000781c */ /* 0x000fe20003f0f008 */
[----:B------:R-:W-:Y:S02]  /*8970*/  UIMAD.WIDE UR4, UR4, 0x2aaaaaab, URZ ;  /* 0x2aaaaaab040478a5 */ /* 0x000fe4000f8e023f */
[----:B------:R-:W-:Y:S02]  /*8980*/  ULOP3.LUT UR46, UR6, 0xffff, URZ, 0xc0, !UPT ;  /* 0x0000ffff062e7892 */ /* 0x000fe4000f8ec03f */
[----:B------:R-:W-:Y:S01]  /*8990*/  USHF.R.U32.HI UR43, URZ, 0x1f, UR5 ;  /* 0x0000001f3f2b7899 */ /* 0x000fe20008011605 */
[----:B------:R-:W-:-:S03]  /*89a0*/  UMOV UR40, URZ ;  /* 0x0000003f00287c82 */ /* 0x000fc60008000000 */
[----:B------:R-:W-:-:S04]  /*89b0*/  ULEA.HI.SX32 UR43, UR5, UR43, 0x1c ;  /* 0x0000002b052b7291 */ /* 0x000fc8000f8fe23f */
[----:B01----:R-:W-:Y:S08]  /*89c0*/  @!P0 BRA `(.L_x_41) ;  /* 0x0000000000848947 */ /* 0x003ff00003800000 */
[----:B------:R-:W-:Y:S01]  /*89d0*/  USHF.R.U32.HI UR6, URZ, 0x10, UR6 ;  /* 0x000000103f067899 */ /* 0x000fe20008011606 */
[----:B------:R-:W-:-:S03]  /*89e0*/  UMOV UR4, URZ ;  /* 0x0000003f00047c82 */ /* 0x000fc60008000000 */
[----:B------:R-:W-:-:S11]  /*89f0*/  UISETP.NE.AND UP0, UPT, UR6, URZ, UPT ;  /* 0x0000003f0600728c */ /* 0x000fd6000bf05270 */
[----:B------:R-:W-:Y:S02]  /*8a00*/  @!UP0 ULDC UR6, c[0x0][0x9f0] ;  /* 0x00027c0000068ab9 */ /* 0x000fe40000000800 */
[----:B------:R-:W-:Y:S01]  /*8a10*/  IABS R0, UR6 ;  /* 0x0000000600007c13 */ /* 0x000fe20008000000 */
[----:B------:R-:W-:Y:S02]  /*8a20*/  UIADD3 UR7, UR43, -0x1, UR6 ;  /* 0xffffffff2b077890 */ /* 0x000fe4000fffe006 */
[----:B------:R-:W-:Y:S02]  /*8a30*/  IABS R4, UR6 ;  /* 0x0000000600047c13 */ /* 0x000fe40008000000 */
[----:B------:R-:W-:Y:S02]  /*8a40*/  R2UR UR10, R0 ;  /* 0x00000000000a72ca */ /* 0x000fe400000e0000 */
[----:B------:R-:W-:Y:S01]  /*8a50*/  IABS R3, UR7 ;  /* 0x0000000700037c13 */ /* 0x000fe20008000000 */
[----:B------:R-:W-:-:S03]  /*8a60*/  ULOP3.LUT UR7, UR7, UR6, URZ, 0x3c, !UPT ;  /* 0x0000000607077292 */ /* 0x000fc6000f8e3c3f */
[----:B------:R-:W-:-:S07]  /*8a70*/  R2UR UR9, R3 ;  /* 0x00000000030972ca */ /* 0x000fce00000e0000 */
[----:B------:R-:W0:Y:S08]  /*8a80*/  I2F.RP R0, UR10 ;  /* 0x0000000a00007d06 */ /* 0x000e300008209400 */
[----:B0-----:R-:W0:Y:S02]  /*8a90*/  MUFU.RCP R0, R0 ;  /* 0x0000000000007308 */ /* 0x001e240000001000 */
[----:B0-----:R-:W-:-:S02]  /*8aa0*/  VIADD R2, R0, 0xffffffe ;  /* 0x0ffffffe00027836 */ /* 0x001fc40000000000 */
[----:B------:R-:W-:-:S04]  /*8ab0*/  IMAD.MOV R0, RZ, RZ, -R4 ;  /* 0x000000ffff007224 */ /* 0x000fc800078e0a04 */
        /* <DEDUP_REMOVED lines=14> */
[----:B------:R-:W-:Y:S02]  /*8ba0*/  UISETP.NE.AND UP1, UPT, UR6, URZ, UPT ;  /* 0x0000003f0600728c */ /* 0x000fe4000bf25270 */
[----:B------:R-:W-:-:S09]  /*8bb0*/  @!UP0 UIADD3 UR5, -UR5, URZ, URZ ;  /* 0x0000003f05058290 */ /* 0x000fd2000fffe13f */
[----:B------:R-:W-:-:S07]  /*8bc0*/  @!UP1 ULOP3.LUT UR5, URZ, UR6, URZ, 0x33, !UPT ;  /* 0x000000063f059292 */ /* 0x000fce000f8e333f */
[----:B------:R-:W-:-:S05]  /*8bd0*/  UMOV UR40, UR5 ;  /* 0x0000000500287c82 */ /* 0x000fca0008000000 */
.L_x_41:
[----:B------:R-:W-:Y:S02]  /*8be0*/  UIMAD UR47, UR46, UR40, URZ ;  /* 0x000000282e2f72a4 */ /* 0x000fe4000f8e023f */
[----:B------:R-:W-:Y:S02]  /*8bf0*/  MOV R3, UR40 ;  /* 0x0000002800037c02 */ /* 0x000fe40008000f00 */
[----:B------:R-:W-:Y:S02]  /*8c00*/  MOV R6, 0x1 ;  /* 0x0000000100067802 */ /* 0x000fe40000000f00 */
[----:B------:R-:W-:-:S05]  /*8c10*/  IMAD.U32 R0, RZ, RZ, UR47 ;  /* 0x0000002fff007e24 */ /* 0x000fca000f8e00ff */
[----:B------:R-:W-:-:S04]  /*8c20*/  VIADDMNMX R0, R0, R3, UR43, PT ;  /* 0x0000002b00007e46 */ /* 0x000fc8000b800103 */
[----:B------:R-:W-:Y:S01]  /*8c30*/  R2UR UR48, R0 ;  /* 0x00000000003072ca */ /* 0x000fe200000e0000 */
[----:B------:R-:W-:-:S12]  /*8c40*/  IMAD.MOV.U32 R0, RZ, RZ, RZ ;  /* 0x000000ffff007224 */ /* 0x000fd800078e00ff */
[----:B------:R-:W-:-:S06]  /*8c50*/  UISETP.GT.AND UP0, UPT, UR48, UR47, UPT ;  /* 0x0000002f3000728c */ /* 0x000fcc000bf04270 */
[----:B------:R-:W-:-:S13]  /*8c60*/  PLOP3.LUT P0, PT, PT, PT, UP0, 0x80, 0x0 ;  /* 0x000000000000781c */ /* 0x000fda0003f0f008 */
[----:B------:R-:W-:Y:S05]  /*8c70*/  @!P0 BRA `(.L_x_40) ;  /* 0x00000030008c8947 */ /* 0x000fea0003800000 */
[----:B------:R-:W0:Y:S01]  /*8c80*/  S2UR UR4, SR_CgaCtaId ;  /* 0x00000000000479c3 */ /* 0x000e220000008800 */
[----:B------:R-:W-:Y:S02]  /*8c90*/  UMOV UR44, 0x400 ;  /* 0x00000400002c7882 */ /* 0x000fe40000000000 */
[----:B0-----:R-:W-:-:S04]  /*8ca0*/  ULEA UR44, UR4, UR44, 0x18 ;  /* 0x0000002c042c7291 */ /* 0x001fc8000f8ec03f */
[----:B------:R-:W-:-:S04]  /*8cb0*/  UIADD3 UR4, UR44, 0x1e400, URZ ;  /* 0x0001e4002c047890 */ /* 0x000fc8000fffe03f */
[----:B------:R-:W-:-:S06]  /*8cc0*/  ULOP3.LUT UP0, URZ, UR4, 0x3ff, URZ, 0xc0, !UPT ;  /* 0x000003ff043f7892 */ /* 0x000fcc000f80c03f */
[----:B------:R-:W-:-:S13]  /*8cd0*/  PLOP3.LUT P0, PT, PT, PT, UP0, 0x80, 0x0 ;  /* 0x000000000000781c */ /* 0x000fda0003f0f008 */
[----:B------:R-:W-:Y:S05]  /*8ce0*/  @!P0 BRA `(.L_x_42) ;  /* 0x0000000000408947 */ /* 0x000fea0003800000 */
[----:B------:R-:W-:Y:S01]  /*8cf0*/  MOV R2, 0x0 ;  /* 0x0000000000027802 */ /* 0x000fe20000000f00 */
[----:B------:R-:W-:Y:S01]  /*8d00*/  ULDC.64 UR4, c[0x4][0x88] ;  /* 0x0100220000047ab9 */ /* 0x000fe20000000a00 */
[----:B------:R-:W-:Y:S01]  /*8d10*/  ULDC.64 UR6, c[0x4][0x90] ;  /* 0x0100240000067ab9 */ /* 0x000fe20000000a00 */
[----:B------:R-:W-:Y:S01]  /*8d20*/  IMAD.U32 R4, RZ, RZ, UR4 ;  /* 0x00000004ff047e24 */ /* 0x000fe2000f8e00ff */
[----:B------:R-:W-:Y:S01]  /*8d30*/  MOV R6, UR6 ;  /* 0x0000000600067c02 */ /* 0x000fe20008000f00 */
[----:B------:R-:W-:Y:S01]  /*8d40*/  IMAD.U32 R5, RZ, RZ, UR5 ;  /* 0x00000005ff057e24 */ /* 0x000fe2000f8e00ff */
[----:B------:R-:W0:Y:S01]  /*8d50*/  LDC.64 R2, c[0x4][R2] ;  /* 0x0100000002027b82 */ /* 0x000e220000000a00 */
[----:B------:R-:W-:Y:S01]  /*8d60*/  ULDC.64 UR4, c[0x4][0x8] ;  /* 0x0100020000047ab9 */ /* 0x000fe20000000a00 */
[----:B------:R-:W-:Y:S01]  /*8d70*/  IMAD.U32 R7, RZ, RZ, UR7 ;  /* 0x00000007ff077e24 */ /* 0x000fe2000f8e00ff */
[----:B------:R-:W-:Y:S01]  /*8d80*/  MOV R11, UR5 ;  /* 0x00000005000b7c02 */ /* 0x000fe20008000f00 */
[----:B------:R-:W-:Y:S01]  /*8d90*/  IMAD.U32 R10, RZ, RZ, UR4 ;  /* 0x00000004ff0a7e24 */ /* 0x000fe2000f8e00ff */
[----:B------:R-:W-:Y:S01]  /*8da0*/  MOV R13, RZ ;  /* 0x000000ff000d7202 */ /* 0x000fe20000000f00 */
[----:B------:R-:W-:-:S02]  /*8db0*/  IMAD.MOV.U32 R8, RZ, RZ, 0x70 ;  /* 0x00000070ff087424 */ /* 0x000fc400078e00ff */
[----:B------:R-:W-:-:S07]  /*8dc0*/  IMAD.MOV.U32 R12, RZ, RZ, 0x1 ;  /* 0x00000001ff0c7424 */ /* 0x000fce00078e00ff */
[----:B------:R-:W-:-:S07]  /*8dd0*/  LEPC R20, `(.L_x_42) ;  /* 0x000000001014794e */ /* 0x000fce0000000000 */
[----:B0----5:R-:W-:Y:S05]  /*8de0*/  CALL.ABS.NOINC R2 ;  /* 0x0000000002007343 */ /* 0x021fea0003c00000 */
.L_x_42:
        /* <DEDUP_REMOVED lines=8> */
[----:B------:R0:W1:Y:S01]  /*8e70*/  LDC.64 R2, c[0x4][R16] ;  /* 0x0100000010027b82 */ /* 0x0000620000000a00 */
[----:B------:R-:W-:Y:S01]  /*8e80*/  IMAD.U32 R5, RZ, RZ, UR5 ;  /* 0x00000005ff057e24 */ /* 0x000fe2000f8e00ff */
[----:B------:R-:W-:Y:S01]  /*8e90*/  ULDC.64 UR4, c[0x4][0x10] ;  /* 0x0100040000047ab9 */ /* 0x000fe20000000a00 */
[----:B------:R-:W-:Y:S01]  /*8ea0*/  MOV R6, UR6 ;  /* 0x0000000600067c02 */ /* 0x000fe20008000f00 */
[----:B------:R-:W-:Y:S01]  /*8eb0*/  IMAD.U32 R7, RZ, RZ, UR7 ;  /* 0x00000007ff077e24 */ /* 0x000fe2000f8e00ff */
[----:B------:R-:W-:Y:S01]  /*8ec0*/  MOV R11, UR5 ;  /* 0x00000005000b7c02 */ /* 0x000fe20008000f00 */
[----:B------:R-:W-:Y:S01]  /*8ed0*/  IMAD.U32 R10, RZ, RZ, UR4 ;  /* 0x00000004ff0a7e24 */ /* 0x000fe2000f8e00ff */
[----:B------:R-:W-:Y:S01]  /*8ee0*/  MOV R13, RZ ;  /* 0x000000ff000d7202 */ /* 0x000fe20000000f00 */
[----:B------:R-:W-:-:S02]  /*8ef0*/  IMAD.MOV.U32 R8, RZ, RZ, 0x70 ;  /* 0x00000070ff087424 */ /* 0x000fc400078e00ff */
[----:B0-----:R-:W-:-:S07]  /*8f00*/  IMAD.MOV.U32 R12, RZ, RZ, 0x1 ;  /* 0x00000001ff0c7424 */ /* 0x001fce00078e00ff */
[----:B------:R-:W-:-:S07]  /*8f10*/  LEPC R20, `(.L_x_44) ;  /* 0x000000001014794e */ /* 0x000fce0000000000 */
[----:B-1---5:R-:W-:Y:S05]  /*8f20*/  CALL.ABS.NOINC R2 ;  /* 0x0000000002007343 */ /* 0x022fea0003c00000 */
.L_x_44:
[----:B------:R0:W1:Y:S01]  /*8f30*/  LDC.64 R2, c[0x4][R16] ;  /* 0x0100000010027b82 */ /* 0x0000620000000a00 */
[----:B------:R-:W-:Y:S01]  /*8f40*/  ULDC.64 UR4, c[0x4][0x88] ;  /* 0x0100220000047ab9 */ /* 0x000fe20000000a00 */
[----:B------:R-:W-:Y:S01]  /*8f50*/  ULDC.64 UR6, c[0x4][0x90] ;  /* 0x0100240000067ab9 */ /* 0x000fe20000000a00 */
[----:B------:R-:W-:Y:S01]  /*8f60*/  IMAD.U32 R4, RZ, RZ, UR4 ;  /* 0x00000004ff047e24 */ /* 0x000fe2000f8e00ff */
[----:B------:R-:W-:Y:S01]  /*8f70*/  MOV R6, UR6 ;  /* 0x0000000600067c02 */ /* 0x000fe20008000f00 */
[----:B------:R-:W-:Y:S01]  /*8f80*/  IMAD.U32 R5, RZ, RZ, UR5 ;  /* 0x00000005ff057e24 */ /* 0x000fe2000f8e00ff */
[----:B------:R-:W-:Y:S01]  /*8f90*/  ULDC.64 UR4, c[0x4][0x18] ;  /* 0x0100060000047ab9 */ /* 0x000fe20000000a00 */
[----:B------:R-:W-:Y:S01]  /*8fa0*/  IMAD.U32 R7, RZ, RZ, UR7 ;  /* 0x00000007ff077e24 */ /* 0x000fe2000f8e00ff */
[----:B------:R-:W-:Y:S01]  /*8fb0*/  MOV R11, UR5 ;  /* 0x00000005000b7c02 */ /* 0x000fe20008000f00 */
[----:B------:R-:W-:Y:S01]  /*8fc0*/  IMAD.U32 R10, RZ, RZ, UR4 ;  /* 0x00000004ff0a7e24 */ /* 0x000fe2000f8e00ff */
[----:B------:R-:W-:Y:S01]  /*8fd0*/  MOV R13, RZ ;  /* 0x000000ff000d7202 */ /* 0x000fe20000000f00 */
[----:B------:R-:W-:-:S02]  /*8fe0*/  IMAD.MOV.U32 R8, RZ, RZ, 0x70 ;  /* 0x00000070ff087424 */ /* 0x000fc400078e00ff */
[----:B0-----:R-:W-:-:S07]  /*8ff0*/  IMAD.MOV.U32 R12, RZ, RZ, 0x1 ;  /* 0x00000001ff0c7424 */ /* 0x001fce00078e00ff */
[----:B------:R-:W-:-:S07]  /*9000*/  LEPC R20, `(.L_x_43) ;  /* 0x000000001014794e */ /* 0x000fce0000000000 */
[----:B-1----:R-:W-:Y:S05]  /*9010*/  CALL.ABS.NOINC R2 ;  /* 0x0000000002007343 */ /* 0x002fea0003c00000 */
.L_x_43:
[----:B------:R-:W0:Y:S01]  /*9020*/  LDC.64 R2, c[0x0][0x9f8] ;  /* 0x00027e00ff027b82 */ /* 0x000e220000000a00 */
[----:B------:R-:W-:Y:S01]  /*9030*/  IMAD.SHL.U32 R6, R25, 0x8, RZ ;  /* 0x0000000819067824 */ /* 0x000fe200078e00ff */
[----:B------:R-:W-:Y:S01]  /*9040*/  ULDC UR4, c[0x0][0x2f4] ;  /* 0x0000bd0000047ab9 */ /* 0x000fe20000000800 */
[----:B------:R-:W-:-:S05]  /*9050*/  IMAD.MOV.U32 R36, RZ, RZ, R26 ;  /* 0x000000ffff247224 */ /* 0x000fca00078e001a */
[----:B------:R-:W1:Y:S01]  /*9060*/  LDC R17, c[0x0][0x430] ;  /* 0x00010c00ff117b82 */ /* 0x000e620000000800 */
[----:B0-----:R-:W-:-:S04]  /*9070*/  ISETP.NE.U32.AND P0, PT, R2, RZ, PT ;  /* 0x000000ff0200720c */ /* 0x001fc80003f05070 */
[----:B------:R-:W-:Y:S02]  /*9080*/  ISETP.NE.AND.EX P0, PT, R3, RZ, PT, P0 ;  /* 0x000000ff0300720c */ /* 0x000fe40003f05300 */
[----:B------:R-:W-:-:S11]  /*9090*/  LOP3.LUT R23, R6, 0x38, RZ, 0xc0, !PT ;  /* 0x0000003806177812 */ /* 0x000fd600078ec0ff */
[----:B------:R-:W0:Y:S01]  /*90a0*/  @P0 LDC.64 R2, c[0x0][0x9f8] ;  /* 0x00027e00ff020b82 */ /* 0x000e220000000a00 */
[C---:B------:R-:W-:Y:S02]  /*90b0*/  ISETP.GE.AND P2, PT, R23.reuse, UR4, PT ;  /* 0x0000000417007c0c */ /* 0x040fe4000bf46270 */
[C---:B------:R-:W-:Y:S02]  /*90c0*/  LOP3.LUT R34, R23.reuse, 0x40, RZ, 0xfc, !PT ;  /* 0x0000004017227812 */ /* 0x040fe400078efcff */
[----:B------:R-:W-:Y:S02]  /*90d0*/  LOP3.LUT R16, R16, 0xfffffffb, RZ, 0xc0, !PT ;  /* 0xfffffffb10107812 */ /* 0x000fe400078ec0ff */
[----:B------:R-:W-:Y:S02]  /*90e0*/  LOP3.LUT R33, R23, 0x80, RZ, 0xfc, !PT ;  /* 0x0000008017217812 */ /* 0x000fe400078efcff */
[----:B------:R-:W-:-:S05]  /*90f0*/  ISETP.GE.AND P1, PT, R34, UR4, PT ;  /* 0x0000000422007c0c */ /* 0x000fca000bf26270 */
[----:B------:R-:W-:Y:S01]  /*9100*/  @P2 LOP3.LUT R16, R16, 0x4, RZ, 0xfc, !PT ;  /* 0x0000000410102812 */ /* 0x000fe200078efcff */
[----:B0-----:R-:W-:-:S03]  /*9110*/  @P0 IMAD.WIDE R2, R26, 0x4, R2 ;  /* 0x000000041a020825 */ /* 0x001fc600078e0202 */
[----:B------:R-:W-:Y:S02]  /*9120*/  LOP3.LUT R16, R16, 0xfffffffe, RZ, 0xc0, !PT ;  /* 0xfffffffe10107812 */ /* 0x000fe400078ec0ff */
[----:B------:R0:W5:Y:S01]  /*9130*/  @P0 LDG.E R36, desc[UR36][R2.64] ;  /* 0x0000002402240981 */ /* 0x000162000c1e1900 */
[----:B------:R-:W-:Y:S01]  /*9140*/  ISETP.GE.AND P0, PT, R33, UR4, PT ;  /* 0x0000000421007c0c */ /* 0x000fe2000bf06270 */
[----:B------:R-:W-:Y:S01]  /*9150*/  UMOV UR5, 0xffffffff ;  /* 0xffffffff00057882 */ /* 0x000fe20000000000 */
[----:B------:R-:W-:Y:S02]  /*9160*/  LOP3.LUT R16, R16, 0xfffffffd, RZ, 0xc0, !PT ;  /* 0xfffffffd10107812 */ /* 0x000fe400078ec0ff */
[C---:B------:R-:W-:Y:S02]  /*9170*/  SHF.L.U32 R24, R25.reuse, 0x4, RZ ;  /* 0x0000000419187819 */ /* 0x040fe400000006ff */
[----:B------:R-:W-:Y:S02]  /*9180*/  @P1 LOP3.LUT R16, R16, 0x2, RZ, 0xfc, !PT ;  /* 0x0000000210101812 */ /* 0x000fe400078efcff */
[----:B------:R-:W-:-:S02]  /*9190*/  LOP3.LUT R10, R25, 0x7f, RZ, 0xc0, !PT ;  /* 0x0000007f190a7812 */ /* 0x000fc400078ec0ff */
[----:B------:R-:W-:-:S03]  /*91a0*/  LOP3.LUT R24, R24, 0x70, RZ, 0xc0, !PT ;  /* 0x0000007018187812 */ /* 0x000fc600078ec0ff */
[----:B------:R-:W-:Y:S01]  /*91b0*/  @P0 LOP3.LUT R16, R16, 0x1, RZ, 0xfc, !PT ;  /* 0x0000000110100812 */ /* 0x000fe200078efcff */
[----:B01----:R-:W-:Y:S06]  /*91c0*/  BRA.DIV UR5, `(.L_x_45) ;  /* 0x0000003205807947 */ /* 0x003fec000b800000 */
.L_x_87:
[----:B------:R-:W2:Y:S01]  /*91d0*/  LDL R0, [R1+0x4] ;  /* 0x0000040001007983 */ /* 0x000ea20000100800 */
[----:B------:R-:W-:Y:S01]  /*91e0*/  UIADD3 UR4, UR48, -0x1, URZ ;  /* 0xffffffff30047890 */ /* 0x000fe2000fffe03f */
[----:B------:R-:W-:Y:S02]  /*91f0*/  ISETP.NE.AND P1, PT, R17, 0x1, PT ;  /* 0x000000011100780c */ /* 0x000fe40003f25270 */
[----:B-----5:R-:W-:Y:S02]  /*9200*/  SHF.R.S32.HI R12, RZ, 0x1f, R36 ;  /* 0x0000001fff0c7819 */ /* 0x020fe40000011424 */
[----:B------:R-:W-:Y:S01]  /*9210*/  LOP3.LUT R16, R16, 0xffffffdf, RZ, 0xc0, !PT ;  /* 0xffffffdf10107812 */ /* 0x000fe200078ec0ff */
[----:B------:R-:W-:Y:S02]  /*9220*/  IMAD.U32 R2, RZ, RZ, UR4 ;  /* 0x00000004ff027e24 */ /* 0x000fe4000f8e00ff */
[----:B------:R0:W-:Y:S06]  /*9230*/  STL [R1], R12 ;  /* 0x0000000c01007387 */ /* 0x0001ec0000100800 */
[----:B------:R-:W1:Y:S01]  /*9240*/  @P1 LDC R3, c[0x0][0x438] ;  /* 0x00010e00ff031b82 */ /* 0x000e620000000800 */
[----:B------:R-:W-:-:S04]  /*9250*/  @P1 LOP3.LUT R16, R16, 0x20, RZ, 0xfc, !PT ;  /* 0x0000002010101812 */ /* 0x000fc800078efcff */
[----:B------:R-:W-:-:S04]  /*9260*/  LOP3.LUT R16, R16, 0xffffffef, RZ, 0xc0, !PT ;  /* 0xffffffef10107812 */ /* 0x000fc800078ec0ff */
[----:B------:R-:W-:Y:S01]  /*9270*/  LOP3.LUT R16, R16, 0xfffffff7, RZ, 0xc0, !PT ;  /* 0xfffffff710107812 */ /* 0x000fe200078ec0ff */
[----:B------:R-:W-:Y:S01]  /*9280*/  IMAD.U32 R32, RZ, RZ, UR4 ;  /* 0x00000004ff207e24 */ /* 0x000fe2000f8e00ff */
[----:B------:R-:W-:-:S04]  /*9290*/  MOV R35, UR41 ;  /* 0x0000002900237c02 */ /* 0x000fc80008000f00 */
[----:B------:R-:W-:Y:S02]  /*92a0*/  SHF.R.S32.HI R35, RZ, 0x1f, R35 ;  /* 0x0000001fff237819 */ /* 0x000fe40000011423 */
[----:B--2---:R-:W-:Y:S02]  /*92b0*/  R2UR UR5, R0 ;  /* 0x00000000000572ca */ /* 0x004fe400000e0000 */
[----:B------:R-:W-:-:S04]  /*92c0*/  SHF.R.U32.HI R0, RZ, 0x3, R10 ;  /* 0x00000003ff007819 */ /* 0x000fc8000001160a */
[----:B------:R-:W-:Y:S02]  /*92d0*/  LOP3.LUT R37, R24, R0, RZ, 0xfc, !PT ;  /* 0x0000000018257212 */ /* 0x000fe400078efcff */
[----:B------:R-:W2:Y:S03]  /*92e0*/  @P1 LDC R0, c[0x0][0x434] ;  /* 0x00010d00ff001b82 */ /* 0x000ea60000000800 */
[----:B------:R-:W-:-:S04]  /*92f0*/  IMAD R2, R2, 0x60, R37 ;  /* 0x0000006002027824 */ /* 0x000fc800078e0225 */
[C---:B------:R-:W-:Y:S01]  /*9300*/  IMAD.IADD R7, R2.reuse, 0x1, R19 ;  /* 0x0000000102077824 */ /* 0x040fe200078e0213 */
[----:B------:R-:W-:-:S04]  /*9310*/  ISETP.GE.AND P0, PT, R2, UR42, PT ;  /* 0x0000002a02007c0c */ /* 0x000fc8000bf06270 */
[----:B------:R-:W-:Y:S02]  /*9320*/  ISETP.GT.U32.OR P0, PT, R37, 0x5f, P0 ;  /* 0x0000005f2500780c */ /* 0x000fe40000704470 */
[----:B------:R-:W-:Y:S01]  /*9330*/  MOV R11, R7 ;  /* 0x00000007000b7202 */ /* 0x000fe20000000f00 */
[----:B--2---:R-:W-:-:S10]  /*9340*/  @P1 IMAD.HI.U32 R0, R7, R0, RZ ;  /* 0x0000000007001227 */ /* 0x004fd400078e00ff */
[----:B------:R-:W2:Y:S01]  /*9350*/  @!P0 LDC.64 R8, c[0x0][0x428] ;  /* 0x00010a00ff088b82 */ /* 0x000ea20000000a00 */
[----:B-1----:R-:W-:-:S07]  /*9360*/  @P1 SHF.R.U32.HI R11, RZ, R3, R0 ;  /* 0x00000003ff0b1219 */ /* 0x002fce0000011600 */
[----:B------:R-:W1:Y:S01]  /*9370*/  @!P0 LDC.64 R4, c[0x0][0x418] ;  /* 0x00010600ff048b82 */ /* 0x000e620000000a00 */
[--C-:B------:R-:W-:Y:S01]  /*9380*/  @!P0 SHF.R.S32.HI R3, RZ, 0x1f, R11.reuse ;  /* 0x0000001fff038819 */ /* 0x100fe2000001140b */
[----:B------:R-:W-:Y:S01]  /*9390*/  @!P0 IMAD.MOV.U32 R2, RZ, RZ, R11 ;  /* 0x000000ffff028224 */ /* 0x000fe200078e000b */
[----:B------:R-:W-:Y:S01]  /*93a0*/  ULOP3.LUT UR5, UR5, 0x2, URZ, 0xfc, !UPT ;  /* 0x0000000205057892 */ /* 0x000fe2000f8efc3f */
[-C--:B--2---:R-:W-:Y:S02]  /*93b0*/  @!P0 IMAD R0, R12, R8.reuse, RZ ;  /* 0x000000080c008224 */ /* 0x084fe400078e02ff */
[----:B------:R-:W-:-:S04]  /*93c0*/  @!P0 IMAD.WIDE.U32 R2, R36, R8, R2 ;  /* 0x0000000824028225 */ /* 0x000fc800078e0002 */
[----:B------:R-:W-:Y:S01]  /*93d0*/  @!P0 IMAD R9, R36, R9, R0 ;  /* 0x0000000924098224 */ /* 0x000fe200078e0200 */
[----:B-1----:R-:W-:-:S03]  /*93e0*/  @!P0 LEA R4, P1, R2, R4, 0x2 ;  /* 0x0000000402048211 */ /* 0x002fc600078210ff */
[----:B------:R-:W-:-:S05]  /*93f0*/  @!P0 IMAD.IADD R0, R3, 0x1, R9 ;  /* 0x0000000103008824 */ /* 0x000fca00078e0209 */
[----:B------:R-:W-:Y:S02]  /*9400*/  @!P0 LEA.HI.X R5, R2, R5, R0, 0x2, P1 ;  /* 0x0000000502058211 */ /* 0x000fe400008f1400 */
[----:B------:R-:W-:Y:S01]  /*9410*/  MOV R0, RZ ;  /* 0x000000ff00007202 */ /* 0x000fe20000000f00 */
[----:B------:R-:W-:-:S05]  /*9420*/  IMAD.U32 R2, RZ, RZ, UR5 ;  /* 0x00000005ff027e24 */ /* 0x000fca000f8e00ff */
[----:B------:R0:W5:Y:S01]  /*9430*/  @!P0 LDG.E R0, desc[UR36][R4.64] ;  /* 0x0000002404008981 */ /* 0x000162000c1e1900 */
[----:B------:R-:W-:Y:S02]  /*9440*/  ISETP.GT.U32.AND P0, PT, R37, 0x5f, PT ;  /* 0x0000005f2500780c */ /* 0x000fe40003f04070 */
[----:B------:R-:W-:Y:S01]  /*9450*/  ISETP.NE.AND P2, PT, R2, 0x3, PT ;  /* 0x000000030200780c */ /* 0x000fe20003f45270 */
[----:B------:R-:W-:-:S04]  /*9460*/  IMAD.MOV R2, RZ, RZ, -R11 ;  /* 0x000000ffff027224 */ /* 0x000fc800078e0a0b */
[----:B------:R-:W-:-:S06]  /*9470*/  IMAD R7, R17, R2, R7 ;  /* 0x0000000211077224 */ /* 0x000fcc00078e0207 */
[----:B------:R-:W-:-:S04]  /*9480*/  @P0 LOP3.LUT R16, R16, 0x8, RZ, 0xfc, !PT ;  /* 0x0000000810100812 */ /* 0x000fc800078efcff */
[----:B------:R-:W-:Y:S01]  /*9490*/  @P2 LOP3.LUT R16, R16, 0x10, RZ, 0xfc, !PT ;  /* 0x0000001010102812 */ /* 0x000fe200078efcff */
[----:B0-----:R-:W-:Y:S06]  /*94a0*/  @!P2 BRA `(.L_x_46) ;  /* 0x000000000004a947 */ /* 0x001fec0003800000 */
[----:B------:R-:W-:Y:S01]  /*94b0*/  BPT.TRAP 0x1 ;  /* 0x000000040000795c */ /* 0x000fe20000300000 */
.L_x_46:
[----:B------:R-:W-:Y:S01]  /*94c0*/  SHF.R.S32.HI R5, RZ, 0x1f, R7 ;  /* 0x0000001fff057819 */ /* 0x000fe20000011407 */
[----:B------:R-:W-:Y:S01]  /*94d0*/  ULDC.64 UR4, c[0x0][0x328] ;  /* 0x0000ca0000047ab9 */ /* 0x000fe20000000a00 */
[----:B-----5:R-:W-:Y:S02]  /*94e0*/  SHF.R.S32.HI R4, RZ, 0x1f, R0 ;  /* 0x0000001fff047819 */ /* 0x020fe40000011400 */
[----:B------:R-:W-:Y:S01]  /*94f0*/  R2UR UR6, R35 ;  /* 0x00000000230672ca */ /* 0x000fe200000e0000 */
[----:B------:R-:W-:-:S04]  /*9500*/  IMAD R2, R5, UR4, RZ ;  /* 0x0000000405027c24 */ /* 0x000fc8000f8e02ff */
[C---:B------:R-:W-:Y:S02]  /*9510*/  IMAD R9, R7.reuse, UR5, R2 ;  /* 0x0000000507097c24 */ /* 0x040fe4000f8e0202 */
[----:B------:R-:W-:Y:S01]  /*9520*/  IMAD.WIDE.U32 R2, R7, UR4, RZ ;  /* 0x0000000407027c25 */ /* 0x000fe2000f8e00ff */
[----:B------:R-:W-:-:S03]  /*9530*/  ULDC.64 UR4, c[0x0][0x338] ;  /* 0x0000ce0000047ab9 */ /* 0x000fc60000000a00 */
[----:B------:R-:W-:Y:S02]  /*9540*/  IMAD.IADD R3, R3, 0x1, R9 ;  /* 0x0000000103037824 */ /* 0x000fe400078e0209 */
[----:B------:R-:W-:Y:S02]  /*9550*/  IMAD R9, R4, UR4, RZ ;  /* 0x0000000404097c24 */ /* 0x000fe4000f8e02ff */
[----:B------:R-:W-:-:S04]  /*9560*/  IMAD.WIDE.U32 R2, R0, UR4, R2 ;  /* 0x0000000400027c25 */ /* 0x000fc8000f8e0002 */
[----:B------:R-:W-:Y:S01]  /*9570*/  IMAD R9, R0, UR5, R9 ;  /* 0x0000000500097c24 */ /* 0x000fe2000f8e0209 */
[----:B------:R-:W-:-:S04]  /*9580*/  ULDC.64 UR4, c[0x0][0x330] ;  /* 0x0000cc0000047ab9 */ /* 0x000fc80000000a00 */
[----:B------:R-:W-:Y:S01]  /*9590*/  IADD3 R3, R3, R9, RZ ;  /* 0x0000000903037210 */ /* 0x000fe20007ffe0ff */
[----:B------:R-:W-:Y:S01]  /*95a0*/  IMAD.U32 R9, RZ, RZ, UR4 ;  /* 0x00000004ff097e24 */ /* 0x000fe2000f8e00ff */
[----:B------:R-:W-:-:S03]  /*95b0*/  UIMAD UR4, UR6, UR4, URZ ;  /* 0x00000004060472a4 */ /* 0x000fc6000f8e023f */
[----:B------:R-:W-:Y:S01]  /*95c0*/  IMAD.WIDE.U32 R2, R9, UR41, R2 ;  /* 0x0000002909027c25 */ /* 0x000fe2000f8e0002 */
[----:B------:R-:W-:Y:S01]  /*95d0*/  UIMAD UR4, UR41, UR5, UR4 ;  /* 0x00000005290472a4 */ /* 0x000fe2000f8e0204 */
[----:B------:R-:W-:Y:S02]  /*95e0*/  ULDC.64 UR6, c[0x0][0x318] ;  /* 0x0000c60000067ab9 */ /* 0x000fe40000000a00 */
[----:B------:R-:W-:-:S03]  /*95f0*/  LEA R17, P0, R2, UR6, 0x1 ;  /* 0x0000000602117c11 */ /* 0x000fc6000f8008ff */
[----:B------:R-:W-:-:S05]  /*9600*/  VIADD R3, R3, UR4 ;  /* 0x0000000403037c36 */ /* 0x000fca0008000000 */
[----:B------:R-:W-:Y:S02]  /*9610*/  LEA.HI.X R18, R2, UR7, R3, 0x1, P0 ;  /* 0x0000000702127c11 */ /* 0x000fe400080f0c03 */
[----:B------:R-:W-:-:S04]  /*9620*/  MOV R2, 0x1 ;  /* 0x0000000100027802 */ /* 0x000fc80000000f00 */
[----:B------:R-:W-:-:S04]  /*9630*/  SHF.L.U32 R2, R2, 0x1f, RZ ;  /* 0x0000001f02027819 */ /* 0x000fc800000006ff */
[----:B------:R-:W0:Y:S02]  /*9640*/  SYNCS.PHASECHK.TRANS64.TRYWAIT P0, [UR44+0x30840], R2 ;  /* 0x03084002ff0075a7 */ /* 0x000e24000800016c */
[----:B0-----:R-:W-:Y:S05]  /*9650*/  @!P0 BRA `(.L_x_47) ;  /* 0x0000002c007c8947 */ /* 0x001fea0003800000 */
.L_x_88:
[----:B------:R-:W-:Y:S01]  /*9660*/  ULDC.64 UR4, c[0x0][0x300] ;  /* 0x0000c00000047ab9 */ /* 0x000fe20000000a00 */
[----:B------:R-:W-:Y:S01]  /*9670*/  R2UR UR6, R35 ;  /* 0x00000000230672ca */ /* 0x000fe200000e0000 */
[----:B0-----:R-:W-:Y:S01]  /*9680*/  IMAD R2, R5, UR4, RZ ;  /* 0x0000000405027c24 */ /* 0x001fe2000f8e02ff */
[----:B------:R-:W-:Y:S01]  /*9690*/  SHF.R.U32.HI R27, RZ, 0x3, R10 ;  /* 0x00000003ff1b7819 */ /* 0x000fe2000001160a */
[----:B------:R-:W-:Y:S01]  /*96a0*/  IMAD.SHL.U32 R30, R10, 0x8, RZ ;  /* 0x000000080a1e7824 */ /* 0x000fe200078e00ff */
[C---:B------:R-:W-:Y:S01]  /*96b0*/  LOP3.LUT P3, RZ, R16.reuse, 0x4, RZ, 0xc0, !PT ;  /* 0x0000000410ff7812 */ /* 0x040fe2000786c0ff */
[C---:B------:R-:W-:Y:S01]  /*96c0*/  IMAD R5, R7.reuse, UR5, R2 ;  /* 0x0000000507057c24 */ /* 0x040fe2000f8e0202 */
[C---:B------:R-:W-:Y:S01]  /*96d0*/  LOP3.LUT P2, RZ, R16.reuse, 0x2, RZ, 0xc0, !PT ;  /* 0x0000000210ff7812 */ /* 0x040fe2000784c0ff */
[----:B------:R-:W-:Y:S01]  /*96e0*/  IMAD.WIDE.U32 R2, R7, UR4, RZ ;  /* 0x0000000407027c25 */ /* 0x000fe2000f8e00ff */
[----:B------:R-:W-:Y:S01]  /*96f0*/  ULDC.64 UR4, c[0x0][0x310] ;  /* 0x0000c40000047ab9 */ /* 0x000fe20000000a00 */
[----:B------:R-:W-:-:S02]  /*9700*/  LOP3.LUT P1, RZ, R16, 0x1, RZ, 0xc0, !PT ;  /* 0x0000000110ff7812 */ /* 0x000fc4000782c0ff */
[----:B------:R-:W-:Y:S02]  /*9710*/  IMAD.IADD R3, R3, 0x1, R5 ;  /* 0x0000000103037824 */ /* 0x000fe400078e0205 */
[----:B------:R-:W-:Y:S02]  /*9720*/  IMAD R5, R4, UR4, RZ ;  /* 0x0000000404057c24 */ /* 0x000fe4000f8e02ff */
[----:B------:R-:W-:-:S04]  /*9730*/  IMAD.WIDE.U32 R2, R0, UR4, R2 ;  /* 0x0000000400027c25 */ /* 0x000fc8000f8e0002 */
[----:B------:R-:W-:Y:S01]  /*9740*/  IMAD R5, R0, UR5, R5 ;  /* 0x0000000500057c24 */ /* 0x000fe2000f8e0205 */
[----:B------:R-:W-:-:S03]  /*9750*/  ULDC.64 UR4, c[0x0][0x308] ;  /* 0x0000c20000047ab9 */ /* 0x000fc60000000a00 */
[----:B------:R-:W-:Y:S01]  /*9760*/  IMAD.IADD R3, R3, 0x1, R5 ;  /* 0x0000000103037824 */ /* 0x000fe200078e0205 */
[----:B------:R-:W-:Y:S01]  /*9770*/  MOV R5, UR4 ;  /* 0x0000000400057c02 */ /* 0x000fe20008000f00 */
[----:B------:R-:W-:-:S03]  /*9780*/  UIMAD UR4, UR6, UR4, URZ ;  /* 0x00000004060472a4 */ /* 0x000fc6000f8e023f */
[----:B------:R-:W-:Y:S01]  /*9790*/  ULDC.64 UR6, c[0x0][0x2e8] ;  /* 0x0000ba0000067ab9 */ /* 0x000fe20000000a00 */
[----:B------:R-:W-:Y:S02]  /*97a0*/  UIMAD UR4, UR41, UR5, UR4 ;  /* 0x00000005290472a4 */ /* 0x000fe4000f8e0204 */
[----:B------:R-:W-:-:S04]  /*97b0*/  IMAD.WIDE.U32 R2, R5, UR41, R2 ;  /* 0x0000002905027c25 */ /* 0x000fc8000f8e0002 */
[----:B------:R-:W-:Y:S01]  /*97c0*/  VIADD R7, R3, UR4 ;  /* 0x0000000403077c36 */ /* 0x000fe20008000000 */
[C---:B------:R-:W-:Y:S01]  /*97d0*/  LEA R0, P0, R2.reuse, UR6, 0x1 ;  /* 0x0000000602007c11 */ /* 0x040fe2000f8008ff */
[----:B------:R-:W-:Y:S01]  /*97e0*/  IMAD.MOV.U32 R3, RZ, RZ, -0x60 ;  /* 0xffffffa0ff037424 */ /* 0x000fe200078e00ff */
[----:B------:R-:W-:Y:S02]  /*97f0*/  UMOV UR4, 0xffffffff ;  /* 0xffffffff00047882 */ /* 0x000fe40000000000 */
[----:B------:R-:W-:Y:S01]  /*9800*/  LEA.HI.X R7, R2, UR7, R7, 0x1, P0 ;  /* 0x0000000702077c11 */ /* 0x000fe200080f0c07 */
[----:B------:R-:W-:Y:S01]  /*9810*/  IMAD R4, R32, R3, UR42 ;  /* 0x0000002a20047e24 */ /* 0x000fe2000f8e0203 */
[----:B------:R-:W-:-:S04]  /*9820*/  LOP3.LUT R3, R6, 0x1c0, RZ, 0xc0, !PT ;  /* 0x000001c006037812 */ /* 0x000fc800078ec0ff */
[----:B------:R-:W-:Y:S02]  /*9830*/  LOP3.LUT R2, R3, 0x38, R6, 0xf8, !PT ;  /* 0x0000003803027812 */ /* 0x000fe400078ef806 */
[----:B------:R-:W-:Y:S02]  /*9840*/  IADD3 R6, -R27, R4, RZ ;  /* 0x000000041b067210 */ /* 0x000fe40007ffe1ff */
[----:B------:R-:W-:Y:S02]  /*9850*/  LOP3.LUT R25, R2, 0x38, R25, 0x78, !PT ;  /* 0x0000003802197812 */ /* 0x000fe400078e7819 */
[----:B------:R-:W-:Y:S02]  /*9860*/  ISETP.GE.AND P0, PT, R6, 0x1, PT ;  /* 0x000000010600780c */ /* 0x000fe40003f06270 */
[----:B------:R-:W-:Y:S01]  /*9870*/  LOP3.LUT R30, R25, 0x200, R30, 0xf8, !PT ;  /* 0x00000200191e7812 */ /* 0x000fe200078ef81e */
[----:B------:R-:W-:Y:S10]  /*9880*/  BRA.DIV UR4, `(.L_x_48) ;  /* 0x0000002e04087947 */ /* 0x000ff4000b800000 */
[----:B------:R-:W-:Y:S01]  /*9890*/  SHFL.IDX PT, R3, R7, RZ, 0x181f ;  /* 0x00181fff07037589 */ /* 0x000fe200000e0000 */
[----:B------:R-:W-:-:S03]  /*98a0*/  @P0 LEA R9, R30, UR44, 0x1 ;  /* 0x0000002c1e090c11 */ /* 0x000fc6000f8e08ff */
[----:B------:R-:W0:Y:S04]  /*98b0*/  SHFL.IDX PT, R2, R0, RZ, 0x181f ;  /* 0x00181fff00027589 */ /* 0x000e2800000e0000 */
[----:B------:R-:W-:Y:S04]  /*98c0*/  SHFL.IDX PT, R5, R7, 0x1, 0x181f ;  /* 0x00381f0007057f89 */ /* 0x000fe800000e0000 */
[----:B------:R-:W-:Y:S04]  /*98d0*/  SHFL.IDX PT, R4, R0, 0x1, 0x181f ;  /* 0x00381f0000047f89 */ /* 0x000fe800000e0000 */
[----:B------:R-:W1:Y:S04]  /*98e0*/  SHFL.IDX PT, R8, R7, 0x2, 0x181f ;  /* 0x00581f0007087f89 */ /* 0x000e6800000e0000 */
[----:B------:R-:W2:Y:S04]  /*98f0*/  SHFL.IDX PT, R14, R0, 0x2, 0x181f ;  /* 0x00581f00000e7f89 */ /* 0x000ea800000e0000 */
[----:B------:R-:W3:Y:S01]  /*9900*/  SHFL.IDX PT, R10, R0, 0x3, 0x181f ;  /* 0x00781f00000a7f89 */ /* 0x000ee200000e0000 */
[----:B0-----:R-:W-:-:S05]  /*9910*/  @P0 IMAD.WIDE.U32 R2, R23, 0x2, R2 ;  /* 0x0000000217020825 */ /* 0x001fca00078e0002 */
[----:B------:R-:W-:Y:S04]  /*9920*/  @P0 LDGSTS.E.BYPASS.LTC128B.128 [R9+0x1e400], desc[UR36][R2.64], !P3 ;  /* 0x1e40000002090fae */ /* 0x000fe8000d901d64 */
[----:B------:R-:W-:Y:S04]  /*9930*/  @P0 LDGSTS.E.BYPASS.LTC128B.128 [R9+0x21400], desc[UR36][R2.64+0x80], !P2 ;  /* 0x2140008002090fae */ /* 0x000fe8000d101d64 */
[----:B------:R0:W-:Y:S01]  /*9940*/  @P0 LDGSTS.E.BYPASS.LTC128B.128 [R9+0x24400], desc[UR36][R2.64+0x100], !P1 ;  /* 0x2440010002090fae */ /* 0x0001e2000c901d64 */
[----:B------:R-:W-:-:S03]  /*9950*/  ISETP.GE.AND P0, PT, R6, 0x11, PT ;  /* 0x000000110600780c */ /* 0x000fc60003f06270 */
[----:B0-----:R-:W0:Y:S01]  /*9960*/  SHFL.IDX PT, R9, R7, 0x3, 0x181f ;  /* 0x00781f0007097f89 */ /* 0x001e2200000e0000 */
[----:B-1----:R-:W-:-:S09]  /*9970*/  MOV R3, R8 ;  /* 0x0000000800037202 */ /* 0x002fd20000000f00 */
[----:B------:R-:W-:Y:S01]  /*9980*/  @P0 IMAD.WIDE.U32 R4, R23, 0x2, R4 ;  /* 0x0000000217040825 */ /* 0x000fe200078e0004 */
[----:B------:R-:W-:Y:S01]  /*9990*/  @P0 LEA R21, R30, UR44, 0x1 ;  /* 0x0000002c1e150c11 */ /* 0x000fe2000f8e08ff */
[----:B------:R-:W-:Y:S02]  /*99a0*/  SHFL.IDX PT, R8, R7, 0x4, 0x181f ;  /* 0x00981f0007087f89 */ /* 0x000fe400000e0000 */
[----:B--2---:R-:W-:Y:S02]  /*99b0*/  IMAD.MOV.U32 R2, RZ, RZ, R14 ;  /* 0x000000ffff027224 */ /* 0x004fe400078e000e */
[----:B------:R-:W-:Y:S04]  /*99c0*/  @P0 LDGSTS.E.BYPASS.LTC128B.128 [R21+0x1ec00], desc[UR36][R4.64], !P3 ;  /* 0x1ec0000004150fae */ /* 0x000fe8000d901d64 */
[----:B------:R-:W-:Y:S04]  /*99d0*/  @P0 LDGSTS.E.BYPASS.LTC128B.128 [R21+0x21c00], desc[UR36][R4.64+0x80], !P2 ;  /* 0x21c0008004150fae */ /* 0x000fe8000d101d64 */
[----:B------:R3:W-:Y:S01]  /*99e0*/  @P0 LDGSTS.E.BYPASS.LTC128B.128 [R21+0x24c00], desc[UR36][R4.64+0x100], !P1 ;  /* 0x24c0010004150fae */ /* 0x0007e2000c901d64 */
[----:B------:R-:W-:-:S03]  /*99f0*/  ISETP.GE.AND P0, PT, R6, 0x21, PT ;  /* 0x000000210600780c */ /* 0x000fc60003f06270 */
[----:B------:R-:W1:Y:S04]  /*9a00*/  SHFL.IDX PT, R14, R0, 0x4, 0x181f ;  /* 0x00981f00000e7f89 */ /* 0x000e6800000e0000 */
[----:B------:R-:W2:Y:S01]  /*9a10*/  SHFL.IDX PT, R7, R7, 0x5, 0x181f ;  /* 0x00b81f0007077f89 */ /* 0x000ea200000e0000 */
[----:B---3--:R-:W-:-:S05]  /*9a20*/  IMAD.MOV.U32 R4, RZ, RZ, R10 ;  /* 0x000000ffff047224 */ /* 0x008fca00078e000a */
[----:B------:R-:W-:Y:S01]  /*9a30*/  @P0 IMAD.WIDE.U32 R2, R23, 0x2, R2 ;  /* 0x0000000217020825 */ /* 0x000fe200078e0002 */
[----:B------:R-:W-:-:S03]  /*9a40*/  @P0 LEA R25, R30, UR44, 0x1 ;  /* 0x0000002c1e190c11 */ /* 0x000fc6000f8e08ff */
[----:B0-----:R-:W-:Y:S02]  /*9a50*/  IMAD.MOV.U32 R5, RZ, RZ, R9 ;  /* 0x000000ffff057224 */ /* 0x001fe400078e0009 */
[----:B------:R-:W-:Y:S04]  /*9a60*/  @P0 LDGSTS.E.BYPASS.LTC128B.128 [R25+0x1f400], desc[UR36][R2.64], !P3 ;  /* 0x1f40000002190fae */ /* 0x000fe8000d901d64 */
[----:B------:R-:W-:Y:S04]  /*9a70*/  @P0 LDGSTS.E.BYPASS.LTC128B.128 [R25+0x22400], desc[UR36][R2.64+0x80], !P2 ;  /* 0x2240008002190fae */ /* 0x000fe8000d101d64 */
[----:B------:R1:W-:Y:S01]  /*9a80*/  @P0 LDGSTS.E.BYPASS.LTC128B.128 [R25+0x25400], desc[UR36][R2.64+0x100], !P1 ;  /* 0x2540010002190fae */ /* 0x0003e2000c901d64 */
[----:B------:R-:W-:-:S02]  /*9a90*/  ISETP.GE.AND P0, PT, R6, 0x31, PT ;  /* 0x000000310600780c */ /* 0x000fc40003f06270 */
[----:B-1----:R-:W-:Y:S01]  /*9aa0*/  MOV R2, R14 ;  /* 0x0000000e00027202 */ /* 0x002fe20000000f00 */
[----:B------:R-:W-:-:S10]  /*9ab0*/  IMAD.MOV.U32 R3, RZ, RZ, R8 ;  /* 0x000000ffff037224 */ /* 0x000fd400078e0008 */
[----:B------:R-:W-:Y:S01]  /*9ac0*/  @P0 LEA R9, R30, UR44, 0x1 ;  /* 0x0000002c1e090c11 */ /* 0x000fe2000f8e08ff */
[----:B------:R-:W-:Y:S01]  /*9ad0*/  @P0 IMAD.WIDE.U32 R4, R23, 0x2, R4 ;  /* 0x0000000217040825 */ /* 0x000fe200078e0004 */
[----:B------:R0:W1:Y:S04]  /*9ae0*/  SHFL.IDX PT, R14, R0, 0x5, 0x181f ;  /* 0x00b81f00000e7f89 */ /* 0x00006800000e0000 */
[----:B------:R0:W-:Y:S04]  /*9af0*/  @P0 LDGSTS.E.BYPASS.LTC128B.128 [R9+0x1fc00], desc[UR36][R4.64], !P3 ;  /* 0x1fc0000004090fae */ /* 0x0001e8000d901d64 */
[----:B------:R0:W-:Y:S04]  /*9b00*/  @P0 LDGSTS.E.BYPASS.LTC128B.128 [R9+0x22c00], desc[UR36][R4.64+0x80], !P2 ;  /* 0x22c0008004090fae */ /* 0x0001e8000d101d64 */
[----:B------:R0:W-:Y:S01]  /*9b10*/  @P0 LDGSTS.E.BYPASS.LTC128B.128 [R9+0x25c00], desc[UR36][R4.64+0x100], !P1 ;  /* 0x25c0010004090fae */ /* 0x0001e2000c901d64 */
[----:B------:R-:W-:-:S13]  /*9b20*/  ISETP.GE.AND P0, PT, R6, 0x41, PT ;  /* 0x000000410600780c */ /* 0x000fda0003f06270 */
[----:B------:R-:W-:Y:S01]  /*9b30*/  @P0 IMAD.WIDE.U32 R2, R23, 0x2, R2 ;  /* 0x0000000217020825 */ /* 0x000fe200078e0002 */
[----:B------:R-:W-:-:S05]  /*9b40*/  @P0 LEA R21, R30, UR44, 0x1 ;  /* 0x0000002c1e150c11 */ /* 0x000fca000f8e08ff */
[----:B------:R0:W-:Y:S04]  /*9b50*/  @P0 LDGSTS.E.BYPASS.LTC128B.128 [R21+0x20400], desc[UR36][R2.64], !P3 ;  /* 0x2040000002150fae */ /* 0x0001e8000d901d64 */
[----:B------:R0:W-:Y:S04]  /*9b60*/  @P0 LDGSTS.E.BYPASS.LTC128B.128 [R21+0x23400], desc[UR36][R2.64+0x80], !P2 ;  /* 0x2340008002150fae */ /* 0x0001e8000d101d64 */
[----:B-12---:R0:W-:Y:S02]  /*9b70*/  @P0 LDGSTS.E.BYPASS.LTC128B.128 [R21+0x26400], desc[UR36][R2.64+0x100], !P1 ;  /* 0x2640010002150fae */ /* 0x0061e4000c901d64 */
.L_x_102:
[----:B------:R-:W-:Y:S01]  /*9b80*/  ISETP.GE.AND P0, PT, R6, 0x51, PT ;  /* 0x000000510600780c */ /* 0x000fe20003f06270 */
[----:B0-----:R-:W-:Y:S01]  /*9b90*/  IMAD.MOV.U32 R2, RZ, RZ, R14 ;  /* 0x000000ffff027224 */ /* 0x001fe200078e000e */
[----:B------:R-:W-:-:S11]  /*9ba0*/  MOV R3, R7 ;  /* 0x0000000700037202 */ /* 0x000fd60000000f00 */
[----:B------:R-:W-:Y:S01]  /*9bb0*/  @P0 IMAD.WIDE.U32 R2, R23, 0x2, R2 ;  /* 0x0000000217020825 */ /* 0x000fe200078e0002 */
[----:B------:R-:W-:-:S05]  /*9bc0*/  @P0 LEA R5, R30, UR44, 0x1 ;  /* 0x0000002c1e050c11 */ /* 0x000fca000f8e08ff */
[----:B------:R-:W-:Y:S01]  /*9bd0*/  @!PT LDS RZ, [RZ] ;  /* 0x00000000fffff984 */ /* 0x000fe20000000800 */
[----:B------:R-:W-:Y:S01]  /*9be0*/  @!PT LDS RZ, [RZ] ;  /* 0x00000000fffff984 */ /* 0x000fe20000000800 */
[----:B------:R-:W-:Y:S01]  /*9bf0*/  @!PT LDS RZ, [RZ] ;  /* 0x00000000fffff984 */ /* 0x000fe20000000800 */
[----:B------:R0:W-:Y:S04]  /*9c00*/  @P0 LDGSTS.E.BYPASS.LTC128B.128 [R5+0x20c00], desc[UR36][R2.64], !P3 ;  /* 0x20c0000002050fae */ /* 0x0001e8000d901d64 */
[----:B------:R0:W-:Y:S04]  /*9c10*/  @P0 LDGSTS.E.BYPASS.LTC128B.128 [R5+0x23c00], desc[UR36][R2.64+0x80], !P2 ;  /* 0x23c0008002050fae */ /* 0x0001e8000d101d64 */
[----:B------:R0:W-:Y:S01]  /*9c20*/  @P0 LDGSTS.E.BYPASS.LTC128B.128 [R5+0x26c00], desc[UR36][R2.64+0x100], !P1 ;  /* 0x26c0010002050fae */ /* 0x0001e2000c901d64 */
[----:B------:R-:W-:Y:S01]  /*9c30*/  NOP ;  /* 0x0000000000007918 */ /* 0x000fe20000000000 */
[----:B------:R-:W-:Y:S02]  /*9c40*/  SYNCS.ARRIVE.TRANS64.RED.A0T1 RZ, [UR44+0x30830], RZ ;  /* 0x030830ffffff79a7 */ /* 0x000fe4000820042c */
[----:B------:R-:W-:Y:S01]  /*9c50*/  ARRIVES.LDGSTSBAR.64.TRANSCNT [UR44+0x30830] ;  /* 0x03083000ff0079b0 */ /* 0x000fe20008000aac */
[----:B------:R-:W-:Y:S01]  /*9c60*/  NOP ;  /* 0x0000000000007918 */ /* 0x000fe20000000000 */
[----:B------:R-:W-:-:S13]  /*9c70*/  LOP3.LUT P1, RZ, R16, 0x10, RZ, 0xc0, !PT ;  /* 0x0000001010ff7812 */ /* 0x000fda000782c0ff */
[----:B0-----:R-:W-:Y:S05]  /*9c80*/  @!P1 BRA `(.L_x_49) ;  /* 0x0000000000049947 */ /* 0x001fea0003800000 */
[----:B------:R-:W-:Y:S01]  /*9c90*/  BPT.TRAP 0x1 ;  /* 0x000000040000795c */ /* 0x000fe20000300000 */
.L_x_49:
[----:B------:R-:W-:Y:S01]  /*9ca0*/  SYNCS.ARRIVE.TRANS64.A1T0 RZ, [UR44+0x30830], RZ ;  /* 0x030830ffffff79a7 */ /* 0x000fe2000810002c */
[----:B------:R-:W-:Y:S05]  /*9cb0*/  WARPSYNC.ALL ;  /* 0x0000000000007948 */ /* 0x000fea0003800000 */
[----:B------:R-:W-:Y:S01]  /*9cc0*/  UIADD3 UR5, UR44, 0x12400, URZ ;  /* 0x000124002c057890 */ /* 0x000fe2000fffe03f */
[----:B------:R-:W-:Y:S01]  /*9cd0*/  R2UR UR4, R35 ;  /* 0x00000000230472ca */ /* 0x000fe200000e0000 */
[----:B------:R-:W-:Y:S01]  /*9ce0*/  ULDC.64 UR6, c[0x0][0x2d8] ;  /* 0x0000b60000067ab9 */ /* 0x000fe20000000a00 */
[----:B------:R-:W-:Y:S01]  /*9cf0*/  SHF.R.S32.HI R25, RZ, 0x1f, R26 ;  /* 0x0000001fff197819 */ /* 0x000fe2000001141a */
[----:B------:R-:W-:Y:S02]  /*9d00*/  ULOP3.LUT UP0, URZ, UR5, 0x3ff, URZ, 0xc0, !UPT ;  /* 0x000003ff053f7892 */ /* 0x000fe4000f80c03f */
[----:B------:R-:W-:Y:S01]  /*9d10*/  UIMAD.WIDE.U32 UR38, UR41, UR6, URZ ;  /* 0x00000006292672a5 */ /* 0x000fe2000f8e003f */
[----:B------:R-:W-:Y:S03]  /*9d20*/  BAR.SYNC.DEFER_BLOCKING 0x8, 0x180 ;  /* 0x0206000000007b1d */ /* 0x000fe60000010000 */
[----:B------:R-:W-:-:S04]  /*9d30*/  PLOP3.LUT P0, PT, PT, PT, UP0, 0x80, 0x0 ;  /* 0x000000000000781c */ /* 0x000fc80003f0f008 */
[----:B------:R-:W-:-:S04]  /*9d40*/  UIMAD UR4, UR4, UR6, URZ ;  /* 0x00000006040472a4 */ /* 0x000fc8000f8e023f */
[----:B------:R-:W-:-:S04]  /*9d50*/  UIMAD UR4, UR41, UR7, UR4 ;  /* 0x00000007290472a4 */ /* 0x000fc8000f8e0204 */
[----:B------:R-:W-:Y:S01]  /*9d60*/  UIADD3 UR45, UR39, UR4, URZ ;  /* 0x00000004272d7290 */ /* 0x000fe2000fffe03f */
[----:B------:R-:W-:Y:S11]  /*9d70*/  @!P0 BRA `(.L_x_50) ;  /* 0x0000000000408947 */ /* 0x000ff60003800000 */
[----:B------:R-:W-:Y:S01]  /*9d80*/  MOV R2, 0x0 ;  /* 0x0000000000027802 */ /* 0x000fe20000000f00 */
[----:B------:R-:W-:Y:S01]  /*9d90*/  ULDC.64 UR6, c[0x4][0x88] ;  /* 0x0100220000067ab9 */ /* 0x000fe20000000a00 */
[----:B------:R-:W-:Y:S01]  /*9da0*/  ULDC.64 UR8, c[0x4][0x90] ;  /* 0x0100240000087ab9 */ /* 0x000fe20000000a00 */
[----:B------:R-:W-:Y:S01]  /*9db0*/  ULDC.64 UR4, c[0x4][0x20] ;  /* 0x0100080000047ab9 */ /* 0x000fe20000000a00 */
[----:B------:R-:W-:Y:S01]  /*9dc0*/  IMAD.U32 R4, RZ, RZ, UR6 ;  /* 0x00000006ff047e24 */ /* 0x000fe2000f8e00ff */
[----:B------:R-:W-:Y:S01]  /*9dd0*/  MOV R6, UR8 ;  /* 0x0000000800067c02 */ /* 0x000fe20008000f00 */
[----:B------:R-:W0:Y:S01]  /*9de0*/  LDC.64 R2, c[0x4][R2] ;  /* 0x0100000002027b82 */ /* 0x000e220000000a00 */
[----:B------:R-:W-:Y:S01]  /*9df0*/  IMAD.U32 R5, RZ, RZ, UR7 ;  /* 0x00000007ff057e24 */ /* 0x000fe2000f8e00ff */
[----:B------:R-:W-:Y:S01]  /*9e00*/  MOV R11, UR5 ;  /* 0x00000005000b7c02 */ /* 0x000fe20008000f00 */
[----:B------:R-:W-:Y:S01]  /*9e10*/  IMAD.U32 R7, RZ, RZ, UR9 ;  /* 0x00000009ff077e24 */ /* 0x000fe2000f8e00ff */
[----:B------:R-:W-:Y:S01]  /*9e20*/  MOV R13, RZ ;  /* 0x000000ff000d7202 */ /* 0x000fe20000000f00 */
[----:B------:R-:W-:-:S02]  /*9e30*/  IMAD.U32 R10, RZ, RZ, UR4 ;  /* 0x00000004ff0a7e24 */ /* 0x000fc4000f8e00ff */
[----:B------:R-:W-:Y:S02]  /*9e40*/  IMAD.MOV.U32 R8, RZ, RZ, 0x70 ;  /* 0x00000070ff087424 */ /* 0x000fe400078e00ff */
[----:B------:R-:W-:-:S07]  /*9e50*/  IMAD.MOV.U32 R12, RZ, RZ, 0x1 ;  /* 0x00000001ff0c7424 */ /* 0x000fce00078e00ff */
[----:B------:R-:W-:-:S07]  /*9e60*/  LEPC R20, `(.L_x_50) ;  /* 0x000000001014794e */ /* 0x000fce0000000000 */
[----:B0-----:R-:W-:Y:S05]  /*9e70*/  CALL.ABS.NOINC R2 ;  /* 0x0000000002007343 */ /* 0x001fea0003c00000 */
.L_x_50:
[----:B------:R-:W0:Y:S01]  /*9e80*/  LDC R6, c[0x0][0x448] ;  /* 0x00011200ff067b82 */ /* 0x000e220000000800 */
[----:B------:R-:W-:Y:S01]  /*9e90*/  IMAD R7, R22, 0x80, R37 ;  /* 0x0000008016077824 */ /* 0x000fe200078e0225 */
[----:B------:R-:W-:Y:S01]  /*9ea0*/  MOV R4, UR38 ;  /* 0x0000002600047c02 */ /* 0x000fe20008000f00 */
[----:B------:R-:W-:Y:S01]  /*9eb0*/  IMAD.U32 R5, RZ, RZ, UR39 ;  /* 0x00000027ff057e24 */ /* 0x000fe2000f8e00ff */
[----:B------:R-:W-:Y:S01]  /*9ec0*/  ULDC.64 UR4, c[0x0][0x2e0] ;  /* 0x0000b80000047ab9 */ /* 0x000fe20000000a00 */
[----:B------:R-:W-:Y:S01]  /*9ed0*/  IMAD.U32 R3, RZ, RZ, UR45 ;  /* 0x0000002dff037e24 */ /* 0x000fe2000f8e00ff */
[----:B------:R-:W-:Y:S01]  /*9ee0*/  MOV R5, R7 ;  /* 0x0000000700057202 */ /* 0x000fe20000000f00 */
[----:B------:R-:W-:Y:S02]  /*9ef0*/  IMAD R25, R25, UR4, RZ ;  /* 0x0000000419197c24 */ /* 0x000fe4000f8e02ff */
[----:B------:R-:W-:Y:S02]  /*9f00*/  IMAD.MOV.U32 R2, RZ, RZ, R4 ;  /* 0x000000ffff027224 */ /* 0x000fe400078e0004 */
[----:B------:R-:W-:-:S02]  /*9f10*/  IMAD R25, R26, UR5, R25 ;  /* 0x000000051a197c24 */ /* 0x000fc4000f8e0219 */
[----:B------:R-:W-:Y:S01]  /*9f20*/  IMAD.WIDE.U32 R2, R26, UR4, R2 ;  /* 0x000000041a027c25 */ /* 0x000fe2000f8e0002 */
[----:B------:R-:W-:-:S03]  /*9f30*/  ULDC.64 UR4, c[0x0][0x2d0] ;  /* 0x0000b40000047ab9 */ /* 0x000fc60000000a00 */
[----:B------:R-:W-:Y:S01]  /*9f40*/  IMAD.IADD R3, R3, 0x1, R25 ;  /* 0x0000000103037824 */ /* 0x000fe200078e0219 */
[----:B0-----:R-:W-:-:S13]  /*9f50*/  ISETP.NE.AND P0, PT, R6, 0x1, PT ;  /* 0x000000010600780c */ /* 0x001fda0003f05270 */
[----:B------:R-:W0:Y:S08]  /*9f60*/  @P0 LDC R0, c[0x0][0x44c] ;  /* 0x00011300ff000b82 */ /* 0x000e300000000800 */
[----:B------:R-:W1:Y:S01]  /*9f70*/  @P0 LDC R9, c[0x0][0x450] ;  /* 0x00011400ff090b82 */ /* 0x000e620000000800 */
[----:B0-----:R-:W-:-:S05]  /*9f80*/  @P0 IMAD.HI.U32 R0, R7, R0, RZ ;  /* 0x0000000007000227 */ /* 0x001fca00078e00ff */
[----:B-1----:R-:W-:-:S05]  /*9f90*/  @P0 SHF.R.U32.HI R5, RZ, R9, R0 ;  /* 0x00000009ff050219 */ /* 0x002fca0000011600 */
[----:B------:R-:W-:Y:S02]  /*9fa0*/  IMAD.MOV R0, RZ, RZ, -R5 ;  /* 0x000000ffff007224 */ /* 0x000fe400078e0a05 */
[----:B------:R-:W-:-:S04]  /*9fb0*/  IMAD.WIDE.U32 R2, R5, UR4, R2 ;  /* 0x0000000405027c25 */ /* 0x000fc8000f8e0002 */
[----:B------:R-:W-:Y:S01]  /*9fc0*/  IMAD R7, R6, R0, R7 ;  /* 0x0000000006077224 */ /* 0x000fe200078e0207 */
[----:B------:R-:W-:-:S05]  /*9fd0*/  SHF.R.S32.HI R0, RZ, 0x1f, R5 ;  /* 0x0000001fff007819 */ /* 0x000fca0000011405 */
[----:B------:R-:W-:-:S04]  /*9fe0*/  IMAD R0, R0, UR4, RZ ;  /* 0x0000000400007c24 */ /* 0x000fc8000f8e02ff */
[----:B------:R-:W-:Y:S01]  /*9ff0*/  IMAD R5, R5, UR5, R0 ;  /* 0x0000000505057c24 */ /* 0x000fe2000f8e0200 */
[----:B------:R-:W-:Y:S01]  /*a000*/  SHF.R.S32.HI R0, RZ, 0x1f, R7 ;  /* 0x0000001fff007819 */ /* 0x000fe20000011407 */
[----:B------:R-:W-:-:S03]  /*a010*/  ULDC.64 UR4, c[0x0][0x2c8] ;  /* 0x0000b20000047ab9 */ /* 0x000fc60000000a00 */
[----:B------:R-:W-:Y:S01]  /*a020*/  IADD3 R3, R3, R5, RZ ;  /* 0x0000000503037210 */ /* 0x000fe20007ffe0ff */
[----:B------:R-:W-:-:S04]  /*a030*/  IMAD R0, R0, UR4, RZ ;  /* 0x0000000400007c24 */ /* 0x000fc8000f8e02ff */
[C---:B------:R-:W-:Y:S02]  /*a040*/  IMAD R5, R7.reuse, UR5, R0 ;  /* 0x0000000507057c24 */ /* 0x040fe4000f8e0200 */
[----:B------:R-:W-:Y:S01]  /*a050*/  IMAD.WIDE.U32 R2, R7, UR4, R2 ;  /* 0x0000000407027c25 */ /* 0x000fe2000f8e0002 */
[----:B------:R-:W-:-:S03]  /*a060*/  ULDC.64 UR4, c[0x0][0x280] ;  /* 0x0000a00000047ab9 */ /* 0x000fc60000000a00 */
[----:B------:R-:W-:Y:S01]  /*a070*/  IMAD.IADD R3, R3, 0x1, R5 ;  /* 0x0000000103037824 */ /* 0x000fe200078e0205 */
[C---:B------:R-:W-:Y:S01]  /*a080*/  LEA R0, P0, R2.reuse, UR4, 0x1 ;  /* 0x0000000402007c11 */ /* 0x040fe2000f8008ff */
[----:B------:R-:W-:Y:S02]  /*a090*/  ULDC UR4, c[0x0][0x2b8] ;  /* 0x0000ae0000047ab9 */ /* 0x000fe40000000800 */
[----:B------:R-:W-:Y:S02]  /*a0a0*/  ISETP.GE.AND P3, PT, R23, UR4, PT ;  /* 0x0000000417007c0c */ /* 0x000fe4000bf66270 */
[----:B------:R-:W-:Y:S01]  /*a0b0*/  LEA.HI.X R8, R2, UR5, R3, 0x1, P0 ;  /* 0x0000000502087c11 */ /* 0x000fe200080f0c03 */
[----:B------:R-:W-:Y:S01]  /*a0c0*/  UMOV UR5, 0xffffffff ;  /* 0xffffffff00057882 */ /* 0x000fe20000000000 */
[----:B------:R-:W-:Y:S02]  /*a0d0*/  ISETP.GE.AND P2, PT, R34, UR4, PT ;  /* 0x0000000422007c0c */ /* 0x000fe4000bf46270 */
[----:B------:R-:W-:Y:S01]  /*a0e0*/  ISETP.GE.AND P0, PT, R33, UR4, PT ;  /* 0x0000000421007c0c */ /* 0x000fe2000bf06270 */
[----:B------:R-:W-:-:S12]  /*a0f0*/  BRA.DIV UR5, `(.L_x_51) ;  /* 0x0000002a05d07947 */ /* 0x000fd8000b800000 */
[----:B------:R-:W-:Y:S01]  /*a100*/  SHFL.IDX PT, R3, R8, RZ, 0x181f ;  /* 0x00181fff08037589 */ /* 0x000fe200000e0000 */
[----:B------:R-:W-:Y:S01]  /*a110*/  ULDC UR4, c[0x0][0x288] ;  /* 0x0000a20000047ab9 */ /* 0x000fe20000000800 */
[----:B------:R-:W-:Y:S02]  /*a120*/  IMAD R7, R22, 0x80, R27 ;  /* 0x0000008016077824 */ /* 0x000fe400078e021b */
[----:B------:R-:W0:Y:S01]  /*a130*/  SHFL.IDX PT, R2, R0, RZ, 0x181f ;  /* 0x00181fff00027589 */ /* 0x000e2200000e0000 */
[----:B------:R-:W-:Y:S02]  /*a140*/  IMAD R6, R6, UR4, RZ ;  /* 0x0000000406067c24 */ /* 0x000fe4000f8e02ff */
[C---:B------:R-:W-:Y:S01]  /*a150*/  IADD3 R11, R7.reuse, 0x10, RZ ;  /* 0x00000010070b7810 */ /* 0x040fe20007ffe0ff */
[----:B------:R-:W-:Y:S02]  /*a160*/  SHFL.IDX PT, R5, R8, 0x1, 0x181f ;  /* 0x00381f0008057f89 */ /* 0x000fe400000e0000 */
[----:B------:R-:W-:-:S02]  /*a170*/  ISETP.GE.AND P1, PT, R7, R6, PT ;  /* 0x000000060700720c */ /* 0x000fc40003f26270 */
[----:B------:R-:W1:Y:S04]  /*a180*/  SHFL.IDX PT, R4, R0, 0x1, 0x181f ;  /* 0x00381f0000047f89 */ /* 0x000e6800000e0000 */
[----:B------:R-:W-:Y:S07]  /*a190*/  SHFL.IDX PT, R14, R0, 0x7, 0x181f ;  /* 0x00f81f00000e7f89 */ /* 0x000fee00000e0000 */
[----:B------:R-:W-:Y:S01]  /*a1a0*/  @!P1 LEA R9, R30, UR44, 0x1 ;  /* 0x0000002c1e099c11 */ /* 0x000fe2000f8e08ff */
[----:B0-----:R-:W-:-:S05]  /*a1b0*/  @!P1 IMAD.WIDE.U32 R2, R23, 0x2, R2 ;  /* 0x0000000217029825 */ /* 0x001fca00078e0002 */
[----:B------:R-:W-:Y:S04]  /*a1c0*/  @!P1 LDGSTS.E.BYPASS.LTC128B.128 [R9+0x12400], desc[UR36][R2.64], !P3 ;  /* 0x1240000002099fae */ /* 0x000fe8000d901d64 */
[----:B------:R-:W-:Y:S04]  /*a1d0*/  @!P1 LDGSTS.E.BYPASS.LTC128B.128 [R9+0x16400], desc[UR36][R2.64+0x80], !P2 ;  /* 0x1640008002099fae */ /* 0x000fe8000d101d64 */
[----:B------:R0:W-:Y:S01]  /*a1e0*/  @!P1 LDGSTS.E.BYPASS.LTC128B.128 [R9+0x1a400], desc[UR36][R2.64+0x100], !P0 ;  /* 0x1a40010002099fae */ /* 0x0001e2000c101d64 */
[----:B------:R-:W-:Y:S01]  /*a1f0*/  ISETP.GE.AND P1, PT, R11, R6, PT ;  /* 0x000000060b00720c */ /* 0x000fe20003f26270 */
[----:B------:R-:W-:-:S02]  /*a200*/  VIADD R11, R7, 0x30 ;  /* 0x00000030070b7836 */ /* 0x000fc40000000000 */
[----:B0-----:R-:W-:Y:S01]  /*a210*/  SHFL.IDX PT, R3, R8, 0x2, 0x181f ;  /* 0x00581f0008037f89 */ /* 0x001fe200000e0000 */
[----:B------:R-:W-:-:S09]  /*a220*/  VIADD R9, R7, 0x20 ;  /* 0x0000002007097836 */ /* 0x000fd20000000000 */
[----:B------:R-:W-:Y:S01]  /*a230*/  @!P1 LEA R21, R30, UR44, 0x1 ;  /* 0x0000002c1e159c11 */ /* 0x000fe2000f8e08ff */
[----:B-1----:R-:W-:Y:S01]  /*a240*/  @!P1 IMAD.WIDE.U32 R4, R23, 0x2, R4 ;  /* 0x0000000217049825 */ /* 0x002fe200078e0004 */
[----:B------:R-:W0:Y:S04]  /*a250*/  SHFL.IDX PT, R2, R0, 0x2, 0x181f ;  /* 0x00581f0000027f89 */ /* 0x000e2800000e0000 */
[----:B------:R-:W-:Y:S04]  /*a260*/  @!P1 LDGSTS.E.BYPASS.LTC128B.128 [R21+0x12c00], desc[UR36][R4.64], !P3 ;  /* 0x12c0000004159fae */ /* 0x000fe8000d901d64 */
[----:B------:R-:W-:Y:S04]  /*a270*/  @!P1 LDGSTS.E.BYPASS.LTC128B.128 [R21+0x16c00], desc[UR36][R4.64+0x80], !P2 ;  /* 0x16c0008004159fae */ /* 0x000fe8000d101d64 */
[----:B------:R1:W-:Y:S01]  /*a280*/  @!P1 LDGSTS.E.BYPASS.LTC128B.128 [R21+0x1ac00], desc[UR36][R4.64+0x100], !P0 ;  /* 0x1ac0010004159fae */ /* 0x0003e2000c101d64 */
[----:B------:R-:W-:-:S03]  /*a290*/  ISETP.GE.AND P1, PT, R9, R6, PT ;  /* 0x000000060900720c */ /* 0x000fc60003f26270 */
[----:B-1----:R-:W-:Y:S10]  /*a2a0*/  SHFL.IDX PT, R5, R8, 0x3, 0x181f ;  /* 0x00781f0008057f89 */ /* 0x002ff400000e0000 */
[----:B0-----:R-:W-:Y:S01]  /*a2b0*/  @!P1 IMAD.WIDE.U32 R2, R23, 0x2, R2 ;  /* 0x0000000217029825 */ /* 0x001fe200078e0002 */
[----:B------:R-:W-:Y:S01]  /*a2c0*/  @!P1 LEA R9, R30, UR44, 0x1 ;  /* 0x0000002c1e099c11 */ /* 0x000fe2000f8e08ff */
[----:B------:R-:W0:Y:S04]  /*a2d0*/  SHFL.IDX PT, R4, R0, 0x3, 0x181f ;  /* 0x00781f0000047f89 */ /* 0x000e2800000e0000 */
[----:B------:R-:W-:Y:S04]  /*a2e0*/  @!P1 LDGSTS.E.BYPASS.LTC128B.128 [R9+0x13400], desc[UR36][R2.64], !P3 ;  /* 0x1340000002099fae */ /* 0x000fe8000d901d64 */
[----:B------:R-:W-:Y:S04]  /*a2f0*/  @!P1 LDGSTS.E.BYPASS.LTC128B.128 [R9+0x17400], desc[UR36][R2.64+0x80], !P2 ;  /* 0x1740008002099fae */ /* 0x000fe8000d101d64 */
[----:B------:R1:W-:Y:S01]  /*a300*/  @!P1 LDGSTS.E.BYPASS.LTC128B.128 [R9+0x1b400], desc[UR36][R2.64+0x100], !P0 ;  /* 0x1b40010002099fae */ /* 0x0003e2000c101d64 */
[----:B------:R-:W-:Y:S01]  /*a310*/  ISETP.GE.AND P1, PT, R11, R6, PT ;  /* 0x000000060b00720c */ /* 0x000fe20003f26270 */
[----:B------:R-:W-:-:S02]  /*a320*/  VIADD R11, R7, 0x50 ;  /* 0x00000050070b7836 */ /* 0x000fc40000000000 */
[----:B-1----:R-:W-:Y:S01]  /*a330*/  SHFL.IDX PT, R3, R8, 0x4, 0x181f ;  /* 0x00981f0008037f89 */ /* 0x002fe200000e0000 */
[----:B------:R-:W-:-:S09]  /*a340*/  IADD3 R9, R7, 0x40, RZ ;  /* 0x0000004007097810 */ /* 0x000fd20007ffe0ff */
[----:B0-----:R-:W-:Y:S01]  /*a350*/  @!P1 IMAD.WIDE.U32 R4, R23, 0x2, R4 ;  /* 0x0000000217049825 */ /* 0x001fe200078e0004 */
[----:B------:R-:W-:Y:S01]  /*a360*/  @!P1 LEA R21, R30, UR44, 0x1 ;  /* 0x0000002c1e159c11 */ /* 0x000fe2000f8e08ff */
        /* <DEDUP_REMOVED lines=12> */
[----:B------:R-:W-:-:S03]  /*a430*/  ISETP.GE.AND P1, PT, R11, R6, PT ;  /* 0x000000060b00720c */ /* 0x000fc60003f26270 */
[----:B-1----:R-:W-:Y:S01]  /*a440*/  SHFL.IDX PT, R3, R8, 0x6, 0x181f ;  /* 0x00d81f0008037f89 */ /* 0x002fe200000e0000 */
[----:B------:R-:W-:-:S09]  /*a450*/  VIADD R9, R7, 0x60 ;  /* 0x0000006007097836 */ /* 0x000fd20000000000 */
[----:B------:R-:W-:Y:S01]  /*a460*/  @!P1 LEA R21, R30, UR44, 0x1 ;  /* 0x0000002c1e159c11 */ /* 0x000fe2000f8e08ff */
[----:B0-----:R-:W-:Y:S01]  /*a470*/  @!P1 IMAD.WIDE.U32 R4, R23, 0x2, R4 ;  /* 0x0000000217049825 */ /* 0x001fe200078e0004 */
[----:B------:R-:W0:Y:S04]  /*a480*/  SHFL.IDX PT, R2, R0, 0x6, 0x181f ;  /* 0x00d81f0000027f89 */ /* 0x000e2800000e0000 */
[----:B------:R-:W-:Y:S04]  /*a490*/  @!P1 LDGSTS.E.BYPASS.LTC128B.128 [R21+0x14c00], desc[UR36][R4.64], !P3 ;  /* 0x14c0000004159fae */ /* 0x000fe8000d901d64 */
[----:B------:R-:W-:Y:S04]  /*a4a0*/  @!P1 LDGSTS.E.BYPASS.LTC128B.128 [R21+0x18c00], desc[UR36][R4.64+0x80], !P2 ;  /* 0x18c0008004159fae */ /* 0x000fe8000d101d64 */
[----:B------:R1:W-:Y:S01]  /*a4b0*/  @!P1 LDGSTS.E.BYPASS.LTC128B.128 [R21+0x1cc00], desc[UR36][R4.64+0x100], !P0 ;  /* 0x1cc0010004159fae */ /* 0x0003e2000c101d64 */
[----:B------:R-:W-:-:S03]  /*a4c0*/  ISETP.GE.AND P1, PT, R9, R6, PT ;  /* 0x000000060900720c */ /* 0x000fc60003f26270 */
[----:B-1----:R1:W2:Y:S10]  /*a4d0*/  SHFL.IDX PT, R4, R8, 0x7, 0x181f ;  /* 0x00f81f0008047f89 */ /* 0x0022b400000e0000 */
[----:B0-----:R-:W-:Y:S01]  /*a4e0*/  @!P1 IMAD.WIDE.U32 R2, R23, 0x2, R2 ;  /* 0x0000000217029825 */ /* 0x001fe200078e0002 */
[----:B------:R-:W-:-:S05]  /*a4f0*/  @!P1 LEA R9, R30, UR44, 0x1 ;  /* 0x0000002c1e099c11 */ /* 0x000fca000f8e08ff */
[----:B------:R1:W-:Y:S04]  /*a500*/  @!P1 LDGSTS.E.BYPASS.LTC128B.128 [R9+0x15400], desc[UR36][R2.64], !P3 ;  /* 0x1540000002099fae */ /* 0x0003e8000d901d64 */
[----:B------:R1:W-:Y:S04]  /*a510*/  @!P1 LDGSTS.E.BYPASS.LTC128B.128 [R9+0x19400], desc[UR36][R2.64+0x80], !P2 ;  /* 0x1940008002099fae */ /* 0x0003e8000d101d64 */
[----:B------:R1:W-:Y:S02]  /*a520*/  @!P1 LDGSTS.E.BYPASS.LTC128B.128 [R9+0x1d400], desc[UR36][R2.64+0x100], !P0 ;  /* 0x1d40010002099fae */ /* 0x0003e4000c101d64 */
.L_x_119:
[----:B------:R-:W-:Y:S01]  /*a530*/  IADD3 R7, R7, 0x70, RZ ;  /* 0x0000007007077810 */ /* 0x000fe20007ffe0ff */
[----:B------:R-:W-:Y:S01]  /*a540*/  BSSY B0, `(.L_x_52) ;  /* 0x000000d000007945 */ /* 0x000fe20003800000 */
[----:B-1----:R-:W-:Y:S02]  /*a550*/  IMAD.MOV.U32 R2, RZ, RZ, R14 ;  /* 0x000000ffff027224 */ /* 0x002fe400078e000e */
[----:B------:R-:W-:Y:S01]  /*a560*/  ISETP.GE.AND P1, PT, R7, R6, PT ;  /* 0x000000060700720c */ /* 0x000fe20003f26270 */
[----:B--2---:R-:W-:-:S12]  /*a570*/  IMAD.MOV.U32 R3, RZ, RZ, R4 ;  /* 0x000000ffff037224 */ /* 0x004fd800078e0004 */
[----:B------:R-:W-:Y:S05]  /*a580*/  @P1 BRA `(.L_x_53) ;  /* 0x0000000000201947 */ /* 0x000fea0003800000 */
[----:B------:R-:W-:Y:S01]  /*a590*/  IMAD.WIDE.U32 R2, R23, 0x2, R2 ;  /* 0x0000000217027825 */ /* 0x000fe200078e0002 */
[----:B------:R-:W-:-:S05]  /*a5a0*/  LEA R5, R30, UR44, 0x1 ;  /* 0x0000002c1e057c11 */ /* 0x000fca000f8e08ff */
[----:B------:R-:W-:Y:S01]  /*a5b0*/  @!PT LDS RZ, [RZ] ;  /* 0x00000000fffff984 */ /* 0x000fe20000000800 */
[----:B------:R-:W-:Y:S01]  /*a5c0*/  @!PT LDS RZ, [RZ] ;  /* 0x00000000fffff984 */ /* 0x000fe20000000800 */
[----:B------:R-:W-:Y:S01]  /*a5d0*/  @!PT LDS RZ, [RZ] ;  /* 0x00000000fffff984 */ /* 0x000fe20000000800 */
[----:B------:R0:W-:Y:S04]  /*a5e0*/  LDGSTS.E.BYPASS.LTC128B.128 [R5+0x15c00], desc[UR36][R2.64], !P3 ;  /* 0x15c0000002057fae */ /* 0x0001e8000d901d64 */
[----:B------:R0:W-:Y:S04]  /*a5f0*/  LDGSTS.E.BYPASS.LTC128B.128 [R5+0x19c00], desc[UR36][R2.64+0x80], !P2 ;  /* 0x19c0008002057fae */ /* 0x0001e8000d101d64 */
[----:B------:R0:W-:Y:S02]  /*a600*/  LDGSTS.E.BYPASS.LTC128B.128 [R5+0x1dc00], desc[UR36][R2.64+0x100], !P0 ;  /* 0x1dc0010002057fae */ /* 0x0001e4000c101d64 */
.L_x_53:
[----:B------:R-:W-:Y:S05]  /*a610*/  BSYNC B0 ;  /* 0x0000000000007941 */ /* 0x000fea0003800000 */
.L_x_52:
[----:B------:R-:W-:Y:S01]  /*a620*/  NOP ;  /* 0x0000000000007918 */ /* 0x000fe20000000000 */
[----:B------:R-:W-:Y:S01]  /*a630*/  SYNCS.ARRIVE.TRANS64.RED.A0T1 RZ, [UR44+0x30800], RZ ;  /* 0x030800ffffff79a7 */ /* 0x000fe2000820042c */
[----:B------:R-:W-:Y:S01]  /*a640*/  MOV R0, 0x1 ;  /* 0x0000000100007802 */ /* 0x000fe20000000f00 */
[----:B------:R-:W-:Y:S03]  /*a650*/  ARRIVES.LDGSTSBAR.64.TRANSCNT [UR44+0x30800] ;  /* 0x03080000ff0079b0 */ /* 0x000fe60008000aac */
[----:B------:R-:W-:Y:S01]  /*a660*/  SHF.L.U32 R0, R0, 0x1f, RZ ;  /* 0x0000001f00007819 */ /* 0x000fe200000006ff */
[----:B------:R-:W-:Y:S01]  /*a670*/  NOP ;  /* 0x0000000000007918 */ /* 0x000fe20000000000 */
[----:B------:R-:W-:Y:S02]  /*a680*/  SYNCS.ARRIVE.TRANS64.A1T0 RZ, [UR44+0x30800], RZ ;  /* 0x030800ffffff79a7 */ /* 0x000fe4000810002c */
[----:B------:R-:W1:Y:S02]  /*a690*/  SYNCS.PHASECHK.TRANS64.TRYWAIT P0, [UR44+0x30820], R0 ;  /* 0x03082000ff0075a7 */ /* 0x000e64000800016c */
[----:B-1----:R-:W-:Y:S05]  /*a6a0*/  @!P0 BRA `(.L_x_54) ;  /* 0x0000002c00ec8947 */ /* 0x002fea0003800000 */
.L_x_120:
[----:B------:R-:W-:Y:S01]  /*a6b0*/  UIADD3 UR4, UR48, -0x2, URZ ;  /* 0xfffffffe30047890 */ /* 0x000fe2000fffe03f */
[----:B------:R-:W-:Y:S02]  /*a6c0*/  IMAD.MOV.U32 R28, RZ, RZ, 0x1 ;  /* 0x00000001ff1c7424 */ /* 0x000fe400078e00ff */
[----:B------:R-:W-:Y:S01]  /*a6d0*/  IMAD.MOV.U32 R26, RZ, RZ, RZ ;  /* 0x000000ffff1a7224 */ /* 0x000fe200078e00ff */
[----:B------:R-:W-:-:S06]  /*a6e0*/  UISETP.GE.AND UP0, UPT, UR4, UR47, UPT ;  /* 0x0000002f0400728c */ /* 0x000fcc000bf06270 */
[----:B------:R-:W-:-:S13]  /*a6f0*/  PLOP3.LUT P0, PT, PT, PT, UP0, 0x80, 0x0 ;  /* 0x000000000000781c */ /* 0x000fda0003f0f008 */
[----:B------:R-:W-:Y:S05]  /*a700*/  @!P0 BRA `(.L_x_55) ;  /* 0x0000001000348947 */ /* 0x000fea0003800000 */
[----:B0-----:R-:W0:Y:S01]  /*a710*/  S2R R2, SR_TID.X ;  /* 0x0000000000027919 */ /* 0x001e220000002100 */
[----:B------:R-:W-:Y:S01]  /*a720*/  UIADD3 UR4, UR46, 0x1, URZ ;  /* 0x000000012e047890 */ /* 0x000fe2000fffe03f */
[----:B------:R-:W-:Y:S01]  /*a730*/  LOP3.LUT R3, RZ, UR43, RZ, 0x33, !PT ;  /* 0x0000002bff037c12 */ /* 0x000fe2000f8e33ff */
[----:B------:R-:W-:Y:S01]  /*a740*/  BSSY B0, `(.L_x_55) ;  /* 0x0000109000007945 */ /* 0x000fe20003800000 */
[----:B------:R-:W-:Y:S01]  /*a750*/  IMAD.MOV.U32 R27, RZ, RZ, 0x1 ;  /* 0x00000001ff1b7424 */ /* 0x000fe200078e00ff */
[----:B------:R-:W-:Y:S01]  /*a760*/  UIMAD UR4, UR4, UR40, URZ ;  /* 0x00000028040472a4 */ /* 0x000fe2000f8e023f */
[----:B------:R-:W-:-:S05]  /*a770*/  MOV R25, RZ ;  /* 0x000000ff00197202 */ /* 0x000fca0000000f00 */
[----:B------:R-:W-:Y:S01]  /*a780*/  LOP3.LUT R0, RZ, UR4, RZ, 0x33, !PT ;  /* 0x00000004ff007c12 */ /* 0x000fe2000f8e33ff */
[----:B------:R-:W-:Y:S02]  /*a790*/  ULDC UR4, c[0x0][0x2f4] ;  /* 0x0000bd0000047ab9 */ /* 0x000fe40000000800 */
[----:B------:R-:W-:Y:S02]  /*a7a0*/  ISETP.GE.AND P3, PT, R23, UR4, PT ;  /* 0x0000000417007c0c */ /* 0x000fe4000bf66270 */
[----:B------:R-:W-:Y:S02]  /*a7b0*/  VIMNMX R0, R0, R3, !PT ;  /* 0x0000000300007248 */ /* 0x000fe40007fe0100 */
[----:B------:R-:W-:Y:S02]  /*a7c0*/  ISETP.GE.AND P2, PT, R34, UR4, PT ;  /* 0x0000000422007c0c */ /* 0x000fe4000bf46270 */
[----:B------:R-:W-:Y:S02]  /*a7d0*/  IADD3 R32, -R0, -0x2, RZ ;  /* 0xfffffffe00207810 */ /* 0x000fe40007ffe1ff */
[----:B------:R-:W-:-:S02]  /*a7e0*/  ISETP.GE.AND P1, PT, R33, UR4, PT ;  /* 0x0000000421007c0c */ /* 0x000fc4000bf26270 */
[----:B0-----:R-:W-:-:S04]  /*a7f0*/  LOP3.LUT R2, R2, 0x7f, RZ, 0xc0, !PT ;  /* 0x0000007f02027812 */ /* 0x001fc800078ec0ff */
[----:B------:R-:W-:-:S04]  /*a800*/  SHF.R.U32.HI R2, RZ, 0x3, R2 ;  /* 0x00000003ff027819 */ /* 0x000fc80000011602 */
[----:B------:R-:W-:Y:S02]  /*a810*/  IADD3 R19, R24, R19, R2 ;  /* 0x0000001318137210 */ /* 0x000fe40007ffe002 */
[----:B------:R-:W-:Y:S02]  /*a820*/  IADD3 R5, -R2, UR42, RZ ;  /* 0x0000002a02057c10 */ /* 0x000fe4000fffe1ff */
[----:B------:R-:W-:Y:S01]  /*a830*/  SHF.L.U32 R2, R23, 0x1, RZ ;  /* 0x0000000117027819 */ /* 0x000fe200000006ff */
[----:B------:R-:W-:Y:S02]  /*a840*/  VIADD R19, R19, 0xfffffee0 ;  /* 0xfffffee013137836 */ /* 0x000fe40000000000 */
[C---:B------:R-:W-:Y:S02]  /*a850*/  IMAD R5, R0.reuse, 0x60, R5 ;  /* 0x0000006000057824 */ /* 0x040fe400078e0205 */
[----:B------:R-:W-:Y:S02]  /*a860*/  IMAD R20, R0, -0x60, R19 ;  /* 0xffffffa000147824 */ /* 0x000fe400078e0213 */
[----:B------:R-:W-:-:S07]  /*a870*/  VIADD R0, R5, 0xc0 ;  /* 0x000000c005007836 */ /* 0x000fce0000000000 */
.L_x_68:
[----:B------:R-:W2:Y:S01]  /*a880*/  LDL R8, [R1] ;  /* 0x0000000001087983 */ /* 0x000ea20000100800 */
[----:B------:R-:W0:Y:S01]  /*a890*/  LDC R2, c[0x0][0x430] ;  /* 0x00010c00ff027b82 */ /* 0x000e220000000800 */
[----:B------:R-:W-:-:S13]  /*a8a0*/  ISETP.GT.U32.AND P5, PT, R37, 0x5f, PT ;  /* 0x0000005f2500780c */ /* 0x000fda0003fa4070 */
[----:B------:R-:W2:Y:S01]  /*a8b0*/  @!P5 LDC.64 R4, c[0x0][0x428] ;  /* 0x00010a00ff04db82 */ /* 0x000ea20000000a00 */
[----:B0-----:R-:W-:-:S13]  /*a8c0*/  ISETP.NE.AND P0, PT, R2, 0x1, PT ;  /* 0x000000010200780c */ /* 0x001fda0003f05270 */
[----:B------:R-:W0:Y:S08]  /*a8d0*/  @P0 LDC R3, c[0x0][0x434] ;  /* 0x00010d00ff030b82 */ /* 0x000e300000000800 */
[----:B------:R-:W1:Y:S01]  /*a8e0*/  @P0 LDC R7, c[0x0][0x438] ;  /* 0x00010e00ff070b82 */ /* 0x000e620000000800 */
[----:B------:R-:W-:Y:S02]  /*a8f0*/  IMAD.MOV.U32 R9, RZ, RZ, R20 ;  /* 0x000000ffff097224 */ /* 0x000fe400078e0014 */
[----:B0-----:R-:W-:-:S05]  /*a900*/  @P0 IMAD.HI.U32 R2, R20, R3, RZ ;  /* 0x0000000314020227 */ /* 0x001fca00078e00ff */
[----:B-1----:R-:W-:Y:S02]  /*a910*/  @P0 SHF.R.U32.HI R9, RZ, R7, R2 ;  /* 0x00000007ff090219 */ /* 0x002fe40000011602 */
[----:B------:R-:W0:Y:S02]  /*a920*/  @!P5 LDC.64 R6, c[0x0][0x418] ;  /* 0x00010600ff06db82 */ /* 0x000e240000000a00 */
[----:B------:R-:W-:Y:S01]  /*a930*/  @!P5 SHF.R.S32.HI R3, RZ, 0x1f, R9 ;  /* 0x0000001fff03d819 */ /* 0x000fe20000011409 */
[----:B--2---:R-:W-:-:S04]  /*a940*/  @!P5 IMAD R2, R8, R4, RZ ;  /* 0x000000040802d224 */ /* 0x004fc800078e02ff */
[----:B------:R-:W-:Y:S01]  /*a950*/  @!P5 IMAD R5, R36, R5, R2 ;  /* 0x000000052405d224 */ /* 0x000fe200078e0202 */
[----:B------:R-:W-:-:S05]  /*a960*/  @!P5 MOV R2, R9 ;  /* 0x000000090002d202 */ /* 0x000fca0000000f00 */
[----:B------:R-:W-:-:S04]  /*a970*/  @!P5 IMAD.WIDE.U32 R2, R36, R4, R2 ;  /* 0x000000042402d225 */ /* 0x000fc800078e0002 */
[----:B------:R-:W-:Y:S01]  /*a980*/  @!P5 IMAD.IADD R3, R5, 0x1, R3 ;  /* 0x000000010503d824 */ /* 0x000fe200078e0203 */
[C---:B0-----:R-:W-:Y:S02]  /*a990*/  @!P5 LEA R6, P0, R2.reuse, R6, 0x2 ;  /* 0x000000060206d211 */ /* 0x041fe400078010ff */
[----:B------:R-:W-:Y:S02]  /*a9a0*/  MOV R4, RZ ;  /* 0x000000ff00047202 */ /* 0x000fe40000000f00 */
[----:B------:R-:W-:-:S05]  /*a9b0*/  @!P5 LEA.HI.X R7, R2, R7, R3, 0x2, P0 ;  /* 0x000000070207d211 */ /* 0x000fca00000f1403 */
[----:B------:R0:W5:Y:S01]  /*a9c0*/  @!P5 LDG.E R4, desc[UR36][R6.64] ;  /* 0x000000240604d981 */ /* 0x000162000c1e1900 */
[----:B------:R-:W-:Y:S01]  /*a9d0*/  LOP3.LUT P4, RZ, R16, 0x10, RZ, 0xc0, !PT ;  /* 0x0000001010ff7812 */ /* 0x000fe2000788c0ff */
[----:B------:R-:W-:-:S05]  /*a9e0*/  VIADD R26, R25, 0x1 ;  /* 0x00000001191a7836 */ /* 0x000fca0000000000 */
[----:B------:R-:W-:-:S04]  /*a9f0*/  ISETP.NE.AND P0, PT, R26, 0x2, PT ;  /* 0x000000021a00780c */ /* 0x000fc80003f05270 */
[----:B------:R-:W-:Y:S02]  /*aa00*/  SEL R28, RZ, 0x1, P0 ;  /* 0x00000001ff1c7807 */ /* 0x000fe40000000000 */
[----:B------:R-:W-:Y:S02]  /*aa10*/  SEL R26, R26, RZ, P0 ;  /* 0x000000ff1a1a7207 */ /* 0x000fe40000000000 */
[----:B------:R-:W-:Y:S01]  /*aa20*/  LOP3.LUT R28, R27, R28, RZ, 0x3c, !PT ;  /* 0x0000001c1b1c7212 */ /* 0x000fe200078e3cff */
[----:B0-----:R-:W-:Y:S06]  /*aa30*/  @!P4 BRA `(.L_x_56) ;  /* 0x000000000004c947 */ /* 0x001fec0003800000 */
[----:B------:R-:W-:Y:S01]  /*aa40*/  BPT.TRAP 0x1 ;  /* 0x000000040000795c */ /* 0x000fe20000300000 */
.L_x_56:
[----:B------:R-:W-:Y:S01]  /*aa50*/  LEA R19, R26, UR44, 0x3 ;  /* 0x0000002c1a137c11 */ /* 0x000fe2000f8e18ff */
[----:B------:R-:W-:Y:S01]  /*aa60*/  BSSY B1, `(.L_x_57) ;  /* 0x0000004000017945 */ /* 0x000fe20003800000 */
[----:B------:R-:W-:-:S04]  /*aa70*/  SHF.L.U32 R2, R28, 0x1f, RZ ;  /* 0x0000001f1c027819 */ /* 0x000fc800000006ff */
[----:B------:R-:W0:Y:S02]  /*aa80*/  SYNCS.PHASECHK.TRANS64.TRYWAIT P0, [R19+URZ+0x30840], R2 ;  /* 0x03084002130075a7 */ /* 0x000e24000800017f */
[----:B0-----:R-:W-:Y:S05]  /*aa90*/  @!P0 BRA `(.L_x_58) ;  /* 0x0000002c00088947 */ /* 0x001fea0003800000 */
.L_x_121:
[----:B------:R-:W-:Y:S05]  /*aaa0*/  BSYNC B1 ;  /* 0x0000000000017941 */ /* 0x000fea0003800000 */
.L_x_57:
[----:B------:R-:W-:Y:S01]  /*aab0*/  ULDC UR4, c[0x0][0x430] ;  /* 0x00010c0000047ab9 */ /* 0x000fe20000000800 */
[----:B-----5:R-:W-:Y:S01]  /*aac0*/  SHF.R.S32.HI R31, RZ, 0x1f, R4 ;  /* 0x0000001fff1f7819 */ /* 0x020fe20000011404 */
[----:B------:R-:W-:Y:S01]  /*aad0*/  UIADD3 UR4, -UR4, URZ, URZ ;  /* 0x0000003f04047290 */ /* 0x000fe2000fffe13f */
[----:B------:R-:W-:Y:S01]  /*aae0*/  R2UR UR6, R35 ;  /* 0x00000000230672ca */ /* 0x000fe200000e0000 */
[----:B------:R-:W-:Y:S01]  /*aaf0*/  IMAD R22, R26, 0x4800, R30 ;  /* 0x000048001a167824 */ /* 0x000fe200078e021e */
[C---:B------:R-:W-:Y:S02]  /*ab00*/  LOP3.LUT P5, RZ, R16.reuse, 0x2, RZ, 0xc0, !PT ;  /* 0x0000000210ff7812 */ /* 0x040fe400078ac0ff */
[----:B------:R-:W-:Y:S01]  /*ab10*/  LOP3.LUT P4, RZ, R16, 0x1, RZ, 0xc0, !PT ;  /* 0x0000000110ff7812 */ /* 0x000fe2000788c0ff */
[----:B------:R-:W-:Y:S01]  /*ab20*/  IMAD R5, R9, UR4, R20 ;  /* 0x0000000409057c24 */ /* 0x000fe2000f8e0214 */
[----:B------:R-:W-:-:S04]  /*ab30*/  ULDC.64 UR4, c[0x0][0x300] ;  /* 0x0000c00000047ab9 */ /* 0x000fc80000000a00 */
[----:B------:R-:W-:-:S05]  /*ab40*/  SHF.R.S32.HI R29, RZ, 0x1f, R5 ;  /* 0x0000001fff1d7819 */ /* 0x000fca0000011405 */
[----:B0-----:R-:W-:-:S04]  /*ab50*/  IMAD R2, R29, UR4, RZ ;  /* 0x000000041d027c24 */ /* 0x001fc8000f8e02ff */
[C---:B------:R-:W-:Y:S02]  /*ab60*/  IMAD R7, R5.reuse, UR5, R2 ;  /* 0x0000000505077c24 */ /* 0x040fe4000f8e0202 */
[----:B------:R-:W-:Y:S01]  /*ab70*/  IMAD.WIDE.U32 R2, R5, UR4, RZ ;  /* 0x0000000405027c25 */ /* 0x000fe2000f8e00ff */
[----:B------:R-:W-:-:S03]  /*ab80*/  ULDC.64 UR4, c[0x0][0x310] ;  /* 0x0000c40000047ab9 */ /* 0x000fc60000000a00 */
        /* <DEDUP_REMOVED lines=12> */
[----:B------:R-:W-:Y:S01]  /*ac50*/  LEA R21, P0, R2, UR6, 0x1 ;  /* 0x0000000602157c11 */ /* 0x000fe2000f8008ff */
[----:B------:R-:W-:-:S03]  /*ac60*/  UMOV UR4, 0xffffffff ;  /* 0xffffffff00047882 */ /* 0x000fc60000000000 */
[----:B------:R-:W-:Y:S01]  /*ac70*/  LEA.HI.X R24, R2, UR7, R3, 0x1, P0 ;  /* 0x0000000702187c11 */ /* 0x000fe200080f0c03 */
[----:B------:R-:W-:Y:S08]  /*ac80*/  BRA.DIV UR4, `(.L_x_59) ;  /* 0x0000002a04a07947 */ /* 0x000ff0000b800000 */
[----:B------:R-:W0:Y:S01]  /*ac90*/  SHFL.IDX PT, R14, R21, RZ, 0x181f ;  /* 0x00181fff150e7589 */ /* 0x000e2200000e0000 */
[----:B------:R-:W-:Y:S01]  /*aca0*/  IMAD.SHL.U32 R12, R23, 0x2, RZ ;  /* 0x00000002170c7824 */ /* 0x000fe200078e00ff */
[----:B------:R-:W-:Y:S02]  /*acb0*/  LOP3.LUT P6, RZ, R16, 0x4, RZ, 0xc0, !PT ;  /* 0x0000000410ff7812 */ /* 0x000fe400078cc0ff */
[----:B------:R-:W1:Y:S01]  /*acc0*/  SHFL.IDX PT, R3, R24, RZ, 0x181f ;  /* 0x00181fff18037589 */ /* 0x000e6200000e0000 */
[----:B------:R-:W-:-:S03]  /*acd0*/  LEA R22, R22, UR44, 0x1 ;  /* 0x0000002c16167c11 */ /* 0x000fc6000f8e08ff */
[----:B------:R-:W-:Y:S04]  /*ace0*/  SHFL.IDX PT, R7, R24, 0x1, 0x181f ;  /* 0x00381f0018077f89 */ /* 0x000fe800000e0000 */
[----:B------:R-:W-:Y:S01]  /*acf0*/  SHFL.IDX PT, R10, R21, 0x2, 0x181f ;  /* 0x00581f00150a7f89 */ /* 0x000fe200000e0000 */
[----:B0-----:R-:W-:-:S03]  /*ad00*/  IADD3 R2, P0, R14, R12, RZ ;  /* 0x0000000c0e027210 */ /* 0x001fc60007f1e0ff */
[----:B------:R-:W0:Y:S01]  /*ad10*/  SHFL.IDX PT, R14, R21, 0x1, 0x181f ;  /* 0x00381f00150e7f89 */ /* 0x000e2200000e0000 */
[----:B-1----:R-:W-:-:S05]  /*ad20*/  IADD3.X R3, RZ, R3, RZ, P0, !PT ;  /* 0x00000003ff037210 */ /* 0x002fca00007fe4ff */
[----:B------:R-:W-:Y:S04]  /*ad30*/  LDGSTS.E.BYPASS.LTC128B.128 [R22+0x1e400], desc[UR36][R2.64], !P6 ;  /* 0x1e40000002167fae */ /* 0x000fe8000f101d64 */
[----:B------:R-:W-:Y:S04]  /*ad40*/  LDGSTS.E.BYPASS.LTC128B.128 [R22+0x21400], desc[UR36][R2.64+0x80], !P5 ;  /* 0x2140008002167fae */ /* 0x000fe8000e901d64 */
[----:B------:R1:W-:Y:S01]  /*ad50*/  LDGSTS.E.BYPASS.LTC128B.128 [R22+0x24400], desc[UR36][R2.64+0x100], !P4 ;  /* 0x2440010002167fae */ /* 0x0003e2000e101d64 */
[----:B0-----:R-:W-:-:S03]  /*ad60*/  IADD3 R8, P0, R14, R12, RZ ;  /* 0x0000000c0e087210 */ /* 0x001fc60007f1e0ff */
[----:B------:R-:W-:Y:S02]  /*ad70*/  SHFL.IDX PT, R14, R21, 0x5, 0x181f ;  /* 0x00b81f00150e7f89 */ /* 0x000fe400000e0000 */
[----:B------:R-:W-:Y:S02]  /*ad80*/  IMAD.X R9, RZ, RZ, R7, P0 ;  /* 0x000000ffff097224 */ /* 0x000fe400000e0607 */
[----:B-1----:R-:W-:Y:S01]  /*ad90*/  SHFL.IDX PT, R2, R21, 0x3, 0x181f ;  /* 0x00781f0015027f89 */ /* 0x002fe200000e0000 */
[----:B------:R-:W-:-:S03]  /*ada0*/  IADD3 R10, P0, R10, R12, RZ ;  /* 0x0000000c0a0a7210 */ /* 0x000fc60007f1e0ff */
[----:B------:R-:W0:Y:S04]  /*adb0*/  SHFL.IDX PT, R7, R24, 0x2, 0x181f ;  /* 0x00581f0018077f89 */ /* 0x000e2800000e0000 */
[----:B------:R-:W1:Y:S04]  /*adc0*/  SHFL.IDX PT, R3, R24, 0x3, 0x181f ;  /* 0x00781f0018037f89 */ /* 0x000e6800000e0000 */
[----:B------:R2:W-:Y:S04]  /*add0*/  LDGSTS.E.BYPASS.LTC128B.128 [R22+0x1ec00], desc[UR36][R8.64], !P6 ;  /* 0x1ec0000008167fae */ /* 0x0005e8000f101d64 */
[----:B------:R2:W-:Y:S04]  /*ade0*/  LDGSTS.E.BYPASS.LTC128B.128 [R22+0x21c00], desc[UR36][R8.64+0x80], !P5 ;  /* 0x21c0008008167fae */ /* 0x0005e8000e901d64 */
[----:B------:R2:W-:Y:S01]  /*adf0*/  LDGSTS.E.BYPASS.LTC128B.128 [R22+0x24c00], desc[UR36][R8.64+0x100], !P4 ;  /* 0x24c0010008167fae */ /* 0x0005e2000e101d64 */
[----:B0-----:R-:W-:Y:S01]  /*ae00*/  IMAD.X R11, RZ, RZ, R7, P0 ;  /* 0x000000ffff0b7224 */ /* 0x001fe200000e0607 */
[----:B------:R-:W-:-:S02]  /*ae10*/  IADD3 R6, P0, R2, R12, RZ ;  /* 0x0000000c02067210 */ /* 0x000fc40007f1e0ff */
[----:B------:R-:W0:Y:S02]  /*ae20*/  SHFL.IDX PT, R2, R21, 0x4, 0x181f ;  /* 0x00981f0015027f89 */ /* 0x000e2400000e0000 */
[----:B-1----:R-:W-:Y:S02]  /*ae30*/  IADD3.X R7, RZ, R3, RZ, P0, !PT ;  /* 0x00000003ff077210 */ /* 0x002fe400007fe4ff */
[----:B------:R-:W1:Y:S04]  /*ae40*/  SHFL.IDX PT, R3, R24, 0x4, 0x181f ;  /* 0x00981f0018037f89 */ /* 0x000e6800000e0000 */
[----:B------:R2:W-:Y:S04]  /*ae50*/  LDGSTS.E.BYPASS.LTC128B.128 [R22+0x1f400], desc[UR36][R10.64], !P6 ;  /* 0x1f4000000a167fae */ /* 0x0005e8000f101d64 */
[----:B------:R2:W-:Y:S04]  /*ae60*/  LDGSTS.E.BYPASS.LTC128B.128 [R22+0x22400], desc[UR36][R10.64+0x80], !P5 ;  /* 0x224000800a167fae */ /* 0x0005e8000e901d64 */
[----:B------:R2:W-:Y:S04]  /*ae70*/  LDGSTS.E.BYPASS.LTC128B.128 [R22+0x25400], desc[UR36][R10.64+0x100], !P4 ;  /* 0x254001000a167fae */ /* 0x0005e8000e101d64 */
[----:B------:R2:W-:Y:S01]  /*ae80*/  LDGSTS.E.BYPASS.LTC128B.128 [R22+0x1fc00], desc[UR36][R6.64], !P6 ;  /* 0x1fc0000006167fae */ /* 0x0005e2000f101d64 */
[----:B0-----:R-:W-:-:S03]  /*ae90*/  IADD3 R2, P0, R2, R12, RZ ;  /* 0x0000000c02027210 */ /* 0x001fc60007f1e0ff */
[----:B------:R2:W-:Y:S02]  /*aea0*/  LDGSTS.E.BYPASS.LTC128B.128 [R22+0x22c00], desc[UR36][R6.64+0x80], !P5 ;  /* 0x22c0008006167fae */ /* 0x0005e4000e901d64 */
[----:B-1----:R-:W-:Y:S02]  /*aeb0*/  IMAD.X R3, RZ, RZ, R3, P0 ;  /* 0x000000ffff037224 */ /* 0x002fe400000e0603 */
[----:B------:R2:W-:Y:S04]  /*aec0*/  LDGSTS.E.BYPASS.LTC128B.128 [R22+0x25c00], desc[UR36][R6.64+0x100], !P4 ;  /* 0x25c0010006167fae */ /* 0x0005e8000e101d64 */
[----:B------:R2:W-:Y:S04]  /*aed0*/  LDGSTS.E.BYPASS.LTC128B.128 [R22+0x20400], desc[UR36][R2.64], !P6 ;  /* 0x2040000002167fae */ /* 0x0005e8000f101d64 */
[----:B------:R2:W-:Y:S04]  /*aee0*/  LDGSTS.E.BYPASS.LTC128B.128 [R22+0x23400], desc[UR36][R2.64+0x80], !P5 ;  /* 0x2340008002167fae */ /* 0x0005e8000e901d64 */
[----:B------:R2:W-:Y:S04]  /*aef0*/  LDGSTS.E.BYPASS.LTC128B.128 [R22+0x26400], desc[UR36][R2.64+0x100], !P4 ;  /* 0x2640010002167fae */ /* 0x0005e8000e101d64 */
[----:B------:R-:W0:Y:S02]  /*af00*/  SHFL.IDX PT, R24, R24, 0x5, 0x181f ;  /* 0x00b81f0018187f89 */ /* 0x000e2400000e0000 */
.L_x_135:
[----:B--2---:R-:W-:Y:S01]  /*af10*/  IMAD.SHL.U32 R2, R23, 0x2, RZ ;  /* 0x0000000217027824 */ /* 0x004fe200078e00ff */
[----:B------:R-:W-:-:S04]  /*af20*/  LOP3.LUT P6, RZ, R16, 0x4, RZ, 0xc0, !PT ;  /* 0x0000000410ff7812 */ /* 0x000fc800078cc0ff */
[----:B------:R-:W-:-:S04]  /*af30*/  IADD3 R2, P0, R14, R2, RZ ;  /* 0x000000020e027210 */ /* 0x000fc80007f1e0ff */
[----:B0-----:R-:W-:Y:S02]  /*af40*/  IADD3.X R3, RZ, R24, RZ, P0, !PT ;  /* 0x00000018ff037210 */ /* 0x001fe400007fe4ff */
[----:B------:R-:W-:-:S03]  /*af50*/  PLOP3.LUT P0, PT, PT, PT, PT, 0x80, 0x0 ;  /* 0x000000000000781c */ /* 0x000fc60003f0f070 */
[----:B------:R-:W-:Y:S01]  /*af60*/  @!PT LDS RZ, [RZ] ;  /* 0x00000000fffff984 */ /* 0x000fe20000000800 */
[----:B------:R-:W-:Y:S01]  /*af70*/  @!PT LDS RZ, [RZ] ;  /* 0x00000000fffff984 */ /* 0x000fe20000000800 */
[----:B------:R-:W-:Y:S01]  /*af80*/  @!PT LDS RZ, [RZ] ;  /* 0x00000000fffff984 */ /* 0x000fe20000000800 */
[----:B------:R0:W-:Y:S04]  /*af90*/  LDGSTS.E.BYPASS.LTC128B.128 [R22+0x20c00], desc[UR36][R2.64], !P6 ;  /* 0x20c0000002167fae */ /* 0x0001e8000f101d64 */
[----:B------:R0:W-:Y:S04]  /*afa0*/  LDGSTS.E.BYPASS.LTC128B.128 [R22+0x23c00], desc[UR36][R2.64+0x80], !P5 ;  /* 0x23c0008002167fae */ /* 0x0001e8000e901d64 */
[----:B------:R0:W-:Y:S01]  /*afb0*/  LDGSTS.E.BYPASS.LTC128B.128 [R22+0x26c00], desc[UR36][R2.64+0x100], !P4 ;  /* 0x26c0010002167fae */ /* 0x0001e2000e101d64 */
[----:B------:R-:W-:Y:S01]  /*afc0*/  NOP ;  /* 0x0000000000007918 */ /* 0x000fe20000000000 */
.L_x_60:
[----:B------:R-:W-:Y:S02]  /*afd0*/  PLOP3.LUT P4, PT, P4, P0, PT, 0xa2, 0x0 ;  /* 0x000000000000781c */ /* 0x000fe40002781472 */
[----:B------:R-:W-:-:S08]  /*afe0*/  @P0 R2UR P4, UR4, R19 ;  /* 0x00000000130402ca */ /* 0x000fd00000080000 */
[----:B------:R-:W-:-:S05]  /*aff0*/  @P0 PLOP3.LUT P0, PT, P4, PT, PT, 0x80, 0x0 ;  /* 0x000000000000081c */ /* 0x000fca000270f070 */
[----:B------:R-:W-:Y:S01]  /*b000*/  @!P4 SYNCS.ARRIVE.TRANS64.RED.A0T1 RZ, [UR4+0x30830], RZ ;  /* 0x030830ffffffc9a7 */ /* 0x000fe20008200404 */
[----:B------:R-:W-:Y:S07]  /*b010*/  @!P4 ARRIVES.LDGSTSBAR.64.TRANSCNT [UR4+0x30830] ;  /* 0x03083000ff00c9b0 */ /* 0x000fee0008000a84 */
[----:B------:R-:W-:Y:S05]  /*b020*/  @P0 BRA.U.ANY `(.L_x_60) ;  /* 0xfffffffd00e80947 */ /* 0x000fea000393ffff */
[----:B------:R-:W-:Y:S01]  /*b030*/  NOP ;  /* 0x0000000000007918 */ /* 0x000fe20000000000 */
[----:B------:R-:W-:-:S13]  /*b040*/  LOP3.LUT P5, RZ, R16, 0x10, RZ, 0xc0, !PT ;  /* 0x0000001010ff7812 */ /* 0x000fda00078ac0ff */
[----:B------:R-:W-:Y:S05]  /*b050*/  @!P5 BRA `(.L_x_61) ;  /* 0x000000000004d947 */ /* 0x000fea0003800000 */
[----:B------:R-:W-:Y:S01]  /*b060*/  BPT.TRAP 0x1 ;  /* 0x000000040000795c */ /* 0x000fe20000300000 */
.L_x_61:
[----:B------:R1:W-:Y:S01]  /*b070*/  SYNCS.ARRIVE.TRANS64.A1T0 RZ, [R19+URZ+0x30830], RZ ;  /* 0x030830ff13ff79a7 */ /* 0x0003e2000810003f */
[----:B------:R-:W-:Y:S05]  /*b080*/  @!P5 BRA `(.L_x_62) ;  /* 0x000000000004d947 */ /* 0x000fea0003800000 */
[----:B------:R-:W-:Y:S01]  /*b090*/  BPT.TRAP 0x1 ;  /* 0x000000040000795c */ /* 0x000fe20000300000 */
.L_x_62:
[----:B0-----:R-:W-:Y:S01]  /*b0a0*/  SHF.L.U32 R3, R27, 0x1f, RZ ;  /* 0x0000001f1b037819 */ /* 0x001fe200000006ff */
[----:B------:R-:W-:Y:S01]  /*b0b0*/  BSSY B1, `(.L_x_63) ;  /* 0x0000004000017945 */ /* 0x000fe20003800000 */
[----:B------:R-:W-:-:S04]  /*b0c0*/  LEA R6, R25, UR44, 0x3 ;  /* 0x0000002c19067c11 */ /* 0x000fc8000f8e18ff */
[----:B------:R-:W0:Y:S02]  /*b0d0*/  SYNCS.PHASECHK.TRANS64.TRYWAIT P0, [R6+URZ+0x30860], R3 ;  /* 0x03086003060075a7 */ /* 0x000e24000800017f */
[----:B0-----:R-:W-:Y:S05]  /*b0e0*/  @!P0 BRA `(.L_x_64) ;  /* 0x0000002c00588947 */ /* 0x001fea0003800000 */
.L_x_136:
[----:B------:R-:W-:Y:S05]  /*b0f0*/  BSYNC B1 ;  /* 0x0000000000017941 */ /* 0x000fea0003800000 */
.L_x_63:
[----:B------:R-:W-:Y:S01]  /*b100*/  UMOV UR4, 0xffffffff ;  /* 0xffffffff00047882 */ /* 0x000fe20000000000 */
[----:B------:R-:W-:Y:S02]  /*b110*/  IMAD R7, R25, 0x4800, R30 ;  /* 0x0000480019077824 */ /* 0x000fe400078e021e */
[----:B------:R-:W-:Y:S01]  /*b120*/  IMAD.SHL.U32 R9, R23, 0x2, RZ ;  /* 0x0000000217097824 */ /* 0x000fe200078e00ff */
[----:B------:R-:W-:Y:S06]  /*b130*/  BRA.DIV UR4, `(.L_x_65) ;  /* 0x0000002e04587947 */ /* 0x000fec000b800000 */
[----:B------:R-:W2:Y:S01]  /*b140*/  SHFL.IDX PT, R14, R17, RZ, 0x181f ;  /* 0x00181fff110e7589 */ /* 0x000ea200000e0000 */
[----:B------:R-:W-:-:S03]  /*b150*/  LEA R7, R7, UR44, 0x1 ;  /* 0x0000002c07077c11 */ /* 0x000fc6000f8e08ff */
[----:B0-----:R-:W0:Y:S04]  /*b160*/  SHFL.IDX PT, R3, R18, RZ, 0x181f ;  /* 0x00181fff12037589 */ /* 0x001e2800000e0000 */
[----:B------:R-:W-:Y:S01]  /*b170*/  SHFL.IDX PT, R8, R18, 0x1, 0x181f ;  /* 0x00381f0012087f89 */ /* 0x000fe200000e0000 */
[----:B--2---:R-:W-:-:S03]  /*b180*/  IADD3 R2, P0, R14, R9, RZ ;  /* 0x000000090e027210 */ /* 0x004fc60007f1e0ff */
[----:B------:R-:W2:Y:S02]  /*b190*/  SHFL.IDX PT, R14, R17, 0x1, 0x181f ;  /* 0x00381f00110e7f89 */ /* 0x000ea400000e0000 */
[----:B0-----:R-:W-:Y:S01]  /*b1a0*/  IMAD.X R3, RZ, RZ, R3, P0 ;  /* 0x000000ffff037224 */ /* 0x001fe200000e0603 */
[----:B------:R-:W-:-:S13]  /*b1b0*/  ISETP.LT.OR P0, PT, R0, 0x1, P3 ;  /* 0x000000010000780c */ /* 0x000fda0001f01670 */
[----:B------:R-:W-:Y:S01]  /*b1c0*/  LDGSTS.E.BYPASS.LTC128B.128 [R7+0x400], desc[UR36][R2.64], !P0 ;  /* 0x0040000002077fae */ /* 0x000fe2000c101d64 */
[----:B------:R-:W-:-:S13]  /*b1d0*/  ISETP.LT.OR P0, PT, R0, 0x1, P2 ;  /* 0x000000010000780c */ /* 0x000fda0001701670 */
[----:B------:R-:W-:Y:S01]  /*b1e0*/  LDGSTS.E.BYPASS.LTC128B.128 [R7+0x3400], desc[UR36][R2.64+0x80], !P0 ;  /* 0x0340008002077fae */ /* 0x000fe2000c101d64 */
[----:B------:R-:W-:-:S13]  /*b1f0*/  ISETP.LT.OR P0, PT, R0, 0x1, P1 ;  /* 0x000000010000780c */ /* 0x000fda0000f01670 */
[----:B------:R2:W-:Y:S02]  /*b200*/  LDGSTS.E.BYPASS.LTC128B.128 [R7+0x6400], desc[UR36][R2.64+0x100], !P0 ;  /* 0x0640010002077fae */ /* 0x0005e4000c101d64 */
[----:B--2---:R-:W-:Y:S02]  /*b210*/  IADD3 R2, P0, R14, R9, RZ ;  /* 0x000000090e027210 */ /* 0x004fe40007f1e0ff */
[----:B------:R-:W0:Y:S02]  /*b220*/  SHFL.IDX PT, R14, R17, 0x2, 0x181f ;  /* 0x00581f00110e7f89 */ /* 0x000e2400000e0000 */
[----:B------:R-:W-:Y:S02]  /*b230*/  IADD3.X R3, RZ, R8, RZ, P0, !PT ;  /* 0x00000008ff037210 */ /* 0x000fe400007fe4ff */
[----:B------:R-:W-:Y:S01]  /*b240*/  ISETP.LT.OR P0, PT, R0, 0x11, P3 ;  /* 0x000000110000780c */ /* 0x000fe20001f01670 */
[----:B------:R-:W2:-:S12]  /*b250*/  SHFL.IDX PT, R8, R18, 0x2, 0x181f ;  /* 0x00581f0012087f89 */ /* 0x000e9800000e0000 */
[----:B------:R-:W-:Y:S01]  /*b260*/  LDGSTS.E.BYPASS.LTC128B.128 [R7+0xc00], desc[UR36][R2.64], !P0 ;  /* 0x00c0000002077fae */ /* 0x000fe2000c101d64 */
[----:B------:R-:W-:-:S13]  /*b270*/  ISETP.LT.OR P0, PT, R0, 0x11, P2 ;  /* 0x000000110000780c */ /* 0x000fda0001701670 */
[----:B------:R-:W-:Y:S01]  /*b280*/  LDGSTS.E.BYPASS.LTC128B.128 [R7+0x3c00], desc[UR36][R2.64+0x80], !P0 ;  /* 0x03c0008002077fae */ /* 0x000fe2000c101d64 */
[----:B------:R-:W-:-:S13]  /*b290*/  ISETP.LT.OR P0, PT, R0, 0x11, P1 ;  /* 0x000000110000780c */ /* 0x000fda0000f01670 */
[----:B------:R0:W-:Y:S02]  /*b2a0*/  LDGSTS.E.BYPASS.LTC128B.128 [R7+0x6c00], desc[UR36][R2.64+0x100], !P0 ;  /* 0x06c0010002077fae */ /* 0x0001e4000c101d64 */
[----:B0-----:R-:W-:Y:S02]  /*b2b0*/  IADD3 R2, P0, R14, R9, RZ ;  /* 0x000000090e027210 */ /* 0x001fe40007f1e0ff */
[----:B------:R-:W0:Y:S03]  /*b2c0*/  SHFL.IDX PT, R14, R17, 0x3, 0x181f ;  /* 0x00781f00110e7f89 */ /* 0x000e2600000e0000 */
[----:B--2---:R-:W-:Y:S01]  /*b2d0*/  IMAD.X R3, RZ, RZ, R8, P0 ;  /* 0x000000ffff037224 */ /* 0x004fe200000e0608 */
        /* <DEDUP_REMOVED lines=18> */
[----:B------:R0:W3:Y:S02]  /*b400*/  SHFL.IDX PT, R14, R17, 0x5, 0x181f ;  /* 0x00b81f00110e7f89 */ /* 0x0000e400000e0000 */
[----:B--2---:R-:W-:Y:S02]  /*b410*/  IADD3.X R3, RZ, R8, RZ, P0, !PT ;  /* 0x00000008ff037210 */ /* 0x004fe400007fe4ff */
[----:B------:R-:W-:Y:S01]  /*b420*/  ISETP.LT.OR P0, PT, R0, 0x41, P3 ;  /* 0x000000410000780c */ /* 0x000fe20001f01670 */
[----:B------:R0:W2:-:S12]  /*b430*/  SHFL.IDX PT, R8, R18, 0x5, 0x181f ;  /* 0x00b81f0012087f89 */ /* 0x00009800000e0000 */
[----:B------:R0:W-:Y:S01]  /*b440*/  LDGSTS.E.BYPASS.LTC128B.128 [R7+0x2400], desc[UR36][R2.64], !P0 ;  /* 0x0240000002077fae */ /* 0x0001e2000c101d64 */
[----:B------:R-:W-:-:S13]  /*b450*/  ISETP.LT.OR P0, PT, R0, 0x41, P2 ;  /* 0x000000410000780c */ /* 0x000fda0001701670 */
[----:B------:R0:W-:Y:S01]  /*b460*/  LDGSTS.E.BYPASS.LTC128B.128 [R7+0x5400], desc[UR36][R2.64+0x80], !P0 ;  /* 0x0540008002077fae */ /* 0x0001e2000c101d64 */
[----:B------:R-:W-:-:S13]  /*b470*/  ISETP.LT.OR P0, PT, R0, 0x41, P1 ;  /* 0x000000410000780c */ /* 0x000fda0000f01670 */
[----:B--23--:R0:W-:Y:S02]  /*b480*/  LDGSTS.E.BYPASS.LTC128B.128 [R7+0x8400], desc[UR36][R2.64+0x100], !P0 ;  /* 0x0840010002077fae */ /* 0x00c1e4000c101d64 */
.L_x_150:
[----:B0-2---:R-:W-:Y:S01]  /*b490*/  IADD3 R2, P0, R14, R9, RZ ;  /* 0x000000090e027210 */ /* 0x005fe20007f1e0ff */
[----:B------:R-:W-:-:S04]  /*b4a0*/  ULDC.64 UR4, c[0x0][0x328] ;  /* 0x0000ca0000047ab9 */ /* 0x000fc80000000a00 */
[----:B------:R-:W-:Y:S01]  /*b4b0*/  IMAD.X R3, RZ, RZ, R8, P0 ;  /* 0x000000ffff037224 */ /* 0x000fe200000e0608 */
[----:B------:R-:W-:Y:S01]  /*b4c0*/  ISETP.LT.OR P0, PT, R0, 0x51, P3 ;  /* 0x000000510000780c */ /* 0x000fe20001f01670 */
[----:B------:R-:W-:-:S04]  /*b4d0*/  IMAD R8, R29, UR4, RZ ;  /* 0x000000041d087c24 */ /* 0x000fc8000f8e02ff */
[----:B------:R-:W-:-:S08]  /*b4e0*/  IMAD R9, R5, UR5, R8 ;  /* 0x0000000505097c24 */ /* 0x000fd0000f8e0208 */
[----:B------:R-:W-:Y:S01]  /*b4f0*/  @!PT LDS RZ, [RZ] ;  /* 0x00000000fffff984 */ /* 0x000fe20000000800 */
[----:B------:R-:W-:Y:S01]  /*b500*/  @!PT LDS RZ, [RZ] ;  /* 0x00000000fffff984 */ /* 0x000fe20000000800 */
[----:B------:R-:W-:Y:S01]  /*b510*/  @!PT LDS RZ, [RZ] ;  /* 0x00000000fffff984 */ /* 0x000fe20000000800 */
[----:B------:R-:W-:Y:S01]  /*b520*/  LDGSTS.E.BYPASS.LTC128B.128 [R7+0x2c00], desc[UR36][R2.64], !P0 ;  /* 0x02c0000002077fae */ /* 0x000fe2000c101d64 */
[----:B------:R-:W-:-:S13]  /*b530*/  ISETP.LT.OR P0, PT, R0, 0x51, P2 ;  /* 0x000000510000780c */ /* 0x000fda0001701670 */
[----:B------:R-:W-:Y:S01]  /*b540*/  LDGSTS.E.BYPASS.LTC128B.128 [R7+0x5c00], desc[UR36][R2.64+0x80], !P0 ;  /* 0x05c0008002077fae */ /* 0x000fe2000c101d64 */
[----:B------:R-:W-:-:S13]  /*b550*/  ISETP.LT.OR P0, PT, R0, 0x51, P1 ;  /* 0x000000510000780c */ /* 0x000fda0000f01670 */
[----:B------:R0:W-:Y:S01]  /*b560*/  LDGSTS.E.BYPASS.LTC128B.128 [R7+0x8c00], desc[UR36][R2.64+0x100], !P0 ;  /* 0x08c0010002077fae */ /* 0x0001e2000c101d64 */
[----:B------:R-:W-:Y:S01]  /*b570*/  PLOP3.LUT P0, PT, PT, PT, PT, 0x80, 0x0 ;  /* 0x000000000000781c */ /* 0x000fe20003f0f070 */
[----:B------:R-:W-:Y:S01]  /*b580*/  NOP ;  /* 0x0000000000007918 */ /* 0x000fe20000000000 */
[----:B0-----:R-:W-:Y:S01]  /*b590*/  IMAD.WIDE.U32 R2, R5, UR4, RZ ;  /* 0x0000000405027c25 */ /* 0x001fe2000f8e00ff */
[----:B------:R-:W-:-:S03]  /*b5a0*/  ULDC.64 UR4, c[0x0][0x338] ;  /* 0x0000ce0000047ab9 */ /* 0x000fc60000000a00 */
[----:B------:R-:W-:Y:S02]  /*b5b0*/  IMAD.IADD R3, R3, 0x1, R9 ;  /* 0x0000000103037824 */ /* 0x000fe400078e0209 */
[----:B------:R-:W-:Y:S02]  /*b5c0*/  IMAD R31, R31, UR4, RZ ;  /* 0x000000041f1f7c24 */ /* 0x000fe4000f8e02ff */
[----:B------:R-:W-:-:S04]  /*b5d0*/  IMAD.WIDE.U32 R2, R4, UR4, R2 ;  /* 0x0000000404027c25 */ /* 0x000fc8000f8e0002 */
[----:B------:R-:W-:-:S05]  /*b5e0*/  IMAD R31, R4, UR5, R31 ;  /* 0x00000005041f7c24 */ /* 0x000fca000f8e021f */
[----:B-1----:R-:W-:-:S07]  /*b5f0*/  IADD3 R19, R3, R31, RZ ;  /* 0x0000001f03137210 */ /* 0x002fce0007ffe0ff */
.L_x_66:
        /* <DEDUP_REMOVED lines=10> */
.L_x_67:
[----:B------:R-:W-:Y:S01]  /*b6a0*/  R2UR UR4, R35 ;  /* 0x00000000230472ca */ /* 0x000fe200000e0000 */
[----:B------:R-:W-:Y:S01]  /*b6b0*/  ULDC.64 UR6, c[0x0][0x330] ;  /* 0x0000cc0000067ab9 */ /* 0x000fe20000000a00 */
[----:B------:R-:W-:Y:S01]  /*b6c0*/  IMAD.MOV.U32 R18, RZ, RZ, R2 ;  /* 0x000000ffff127224 */ /* 0x000fe200078e0002 */
[----:B------:R0:W-:Y:S01]  /*b6d0*/  SYNCS.ARRIVE.TRANS64.A1T0 RZ, [R6+URZ+0x30850], RZ ;  /* 0x030850ff06ff79a7 */ /* 0x0001e2000810003f */
[----:B------:R-:W-:Y:S01]  /*b6e0*/  IMAD.U32 R3, RZ, RZ, UR6 ;  /* 0x00000006ff037e24 */ /* 0x000fe2000f8e00ff */
[----:B------:R-:W-:Y:S01]  /*b6f0*/  IADD3 R20, R20, -0x60, RZ ;  /* 0xffffffa014147810 */ /* 0x000fe20007ffe0ff */
[----:B------:R-:W-:Y:S02]  /*b700*/  VIADD R32, R32, 0xffffffff ;  /* 0xffffffff20207836 */ /* 0x000fe40000000000 */
[----:B------:R-:W-:-:S04]  /*b710*/  IMAD.WIDE.U32 R18, R3, UR41, R18 ;  /* 0x0000002903127c25 */ /* 0x000fc8000f8e0012 */
[----:B------:R-:W-:Y:S01]  /*b720*/  VIADD R0, R0, 0x60 ;  /* 0x0000006000007836 */ /* 0x000fe20000000000 */
[----:B------:R-:W-:Y:S01]  /*b730*/  UIMAD UR4, UR4, UR6, URZ ;  /* 0x00000006040472a4 */ /* 0x000fe2000f8e023f */
[----:B------:R-:W-:Y:S02]  /*b740*/  IMAD.MOV.U32 R25, RZ, RZ, R26 ;  /* 0x000000ffff197224 */ /* 0x000fe400078e001a */
[----:B------:R-:W-:Y:S01]  /*b750*/  IMAD.MOV.U32 R27, RZ, RZ, R28 ;  /* 0x000000ffff1b7224 */ /* 0x000fe200078e001c */
[----:B------:R-:W-:-:S03]  /*b760*/  UIMAD UR4, UR41, UR7, UR4 ;  /* 0x00000007290472a4 */ /* 0x000fc6000f8e0204 */
[----:B------:R-:W-:Y:S02]  /*b770*/  ULDC.64 UR6, c[0x0][0x318] ;  /* 0x0000c60000067ab9 */ /* 0x000fe40000000a00 */
[----:B------:R-:W-:Y:S02]  /*b780*/  LEA R17, P0, R18, UR6, 0x1 ;  /* 0x0000000612117c11 */ /* 0x000fe4000f8008ff */
[----:B------:R-:W-:-:S04]  /*b790*/  IADD3 R3, R19, UR4, RZ ;  /* 0x0000000413037c10 */ /* 0x000fc8000fffe0ff */
[----:B------:R-:W-:Y:S02]  /*b7a0*/  LEA.HI.X R18, R18, UR7, R3, 0x1, P0 ;  /* 0x0000000712127c11 */ /* 0x000fe400080f0c03 */
[----:B------:R-:W-:-:S13]  /*b7b0*/  ISETP.GT.AND P0, PT, R32, UR47, PT ;  /* 0x0000002f20007c0c */ /* 0x000fda000bf04270 */
[----:B0-----:R-:W-:Y:S05]  /*b7c0*/  @P0 BRA `(.L_x_68) ;  /* 0xfffffff0002c0947 */ /* 0x001fea000383ffff */
[----:B------:R-:W-:Y:S05]  /*b7d0*/  BSYNC B0 ;  /* 0x0000000000007941 */ /* 0x000fea0003800000 */
.L_x_55:
[----:B------:R-:W-:-:S13]  /*b7e0*/  LOP3.LUT P0, RZ, R16, 0x10, RZ, 0xc0, !PT ;  /* 0x0000001010ff7812 */ /* 0x000fda000780c0ff */
[----:B------:R-:W-:Y:S05]  /*b7f0*/  @!P0 BRA `(.L_x_69) ;  /* 0x0000000000048947 */ /* 0x000fea0003800000 */
[----:B------:R-:W-:Y:S01]  /*b800*/  BPT.TRAP 0x1 ;  /* 0x000000040000795c */ /* 0x000fe20000300000 */
.L_x_69:
[----:B0-----:R-:W-:Y:S01]  /*b810*/  LEA R0, R26, UR44, 0x3 ;  /* 0x0000002c1a007c11 */ /* 0x001fe2000f8e18ff */
[----:B------:R-:W0:Y:S01]  /*b820*/  S2R R2, SR_TID.X ;  /* 0x0000000000027919 */ /* 0x000e220000002100 */
[----:B------:R-:W-:Y:S01]  /*b830*/  SHF.L.U32 R3, R28, 0x1f, RZ ;  /* 0x0000001f1c037819 */ /* 0x000fe200000006ff */
[----:B------:R-:W-:Y:S01]  /*b840*/  BSSY B0, `(.L_x_70) ;  /* 0x0000009000007945 */ /* 0x000fe20003800000 */
[----:B------:R-:W-:Y:S01]  /*b850*/  MOV R5, 0xffffffa0 ;  /* 0xffffffa000057802 */ /* 0x000fe20000000f00 */
[----:B------:R-:W-:Y:S01]  /*b860*/  IMAD R4, R26, 0x4800, R30 ;  /* 0x000048001a047824 */ /* 0x000fe200078e021e */
[----:B------:R-:W1:Y:S03]  /*b870*/  SYNCS.PHASECHK.TRANS64.TRYWAIT P0, [R0+URZ+0x30860], R3 ;  /* 0x03086003000075a7 */ /* 0x000e66000800017f */
[----:B------:R-:W-:Y:S01]  /*b880*/  IMAD R5, R32, R5, UR42 ;  /* 0x0000002a20057e24 */ /* 0x000fe2000f8e0205 */
[----:B0-----:R-:W-:-:S04]  /*b890*/  LOP3.LUT R2, R2, 0x7f, RZ, 0xc0, !PT ;  /* 0x0000007f02027812 */ /* 0x001fc800078ec0ff */
[----:B------:R-:W-:-:S05]  /*b8a0*/  SHF.R.U32.HI R2, RZ, 0x3, R2 ;  /* 0x00000003ff027819 */ /* 0x000fca0000011602 */
[----:B------:R-:W-:Y:S01]  /*b8b0*/  IMAD.IADD R5, R5, 0x1, -R2 ;  /* 0x0000000105057824 */ /* 0x000fe200078e0a02 */
[----:B-1----:R-:W-:Y:S06]  /*b8c0*/  @!P0 BRA `(.L_x_71) ;  /* 0x0000002c00a08947 */ /* 0x002fec0003800000 */
.L_x_151:
[----:B------:R-:W-:Y:S05]  /*b8d0*/  BSYNC B0 ;  /* 0x0000000000007941 */ /* 0x000fea0003800000 */
.L_x_70:
[----:B------:R-:W-:-:S03]  /*b8e0*/  UMOV UR4, 0xffffffff ;  /* 0xffffffff00047882 */ /* 0x000fc60000000000 */
[----:B------:R-:W-:Y:S05]  /*b8f0*/  BRA.DIV UR4, `(.L_x_72) ;  /* 0x0000002e04a87947 */ /* 0x000fea000b800000 */
[----:B0-----:R-:W-:Y:S01]  /*b900*/  SHFL.IDX PT, R3, R18, RZ, 0x181f ;  /* 0x00181fff12037589 */ /* 0x001fe200000e0000 */
[----:B------:R-:W-:Y:S01]  /*b910*/  ULDC UR4, c[0x0][0x2f4] ;  /* 0x0000bd0000047ab9 */ /* 0x000fe20000000800 */
[----:B------:R-:W-:Y:S02]  /*b920*/  LEA R4, R4, UR44, 0x1 ;  /* 0x0000002c04047c11 */ /* 0x000fe4000f8e08ff */
[----:B------:R-:W0:Y:S01]  /*b930*/  SHFL.IDX PT, R2, R17, RZ, 0x181f ;  /* 0x00181fff11027589 */ /* 0x000e2200000e0000 */
[----:B------:R-:W-:Y:S02]  /*b940*/  ISETP.GE.AND P2, PT, R23, UR4, PT ;  /* 0x0000000417007c0c */ /* 0x000fe4000bf46270 */
[----:B------:R-:W-:Y:S01]  /*b950*/  ISETP.GE.AND P1, PT, R34, UR4, PT ;  /* 0x0000000422007c0c */ /* 0x000fe2000bf26270 */
[----:B------:R-:W1:Y:S01]  /*b960*/  SHFL.IDX PT, R6, R18, 0x1, 0x181f ;  /* 0x00381f0012067f89 */ /* 0x000e6200000e0000 */
[----:B------:R-:W-:Y:S02]  /*b970*/  ISETP.GE.AND P0, PT, R33, UR4, PT ;  /* 0x0000000421007c0c */ /* 0x000fe4000bf06270 */
[C---:B------:R-:W-:Y:S01]  /*b980*/  ISETP.LT.OR P3, PT, R5.reuse, 0x1, P2 ;  /* 0x000000010500780c */ /* 0x040fe20001761670 */
[----:B------:R-:W2:Y:S01]  /*b990*/  SHFL.IDX PT, R14, R17, 0x1, 0x181f ;  /* 0x00381f00110e7f89 */ /* 0x000ea200000e0000 */
[----:B------:R-:W-:-:S02]  /*b9a0*/  ISETP.LT.OR P4, PT, R5, 0x1, P1 ;  /* 0x000000010500780c */ /* 0x000fc40000f81670 */
[----:B------:R-:W-:Y:S01]  /*b9b0*/  ISETP.LT.OR P5, PT, R5, 0x1, P0 ;  /* 0x000000010500780c */ /* 0x000fe200007a1670 */
[----:B------:R-:W-:Y:S04]  /*b9c0*/  SHFL.IDX PT, R7, R18, 0x2, 0x181f ;  /* 0x00581f0012077f89 */ /* 0x000fe800000e0000 */
[----:B------:R-:W3:Y:S01]  /*b9d0*/  SHFL.IDX PT, R8, R17, 0x2, 0x181f ;  /* 0x00581f0011087f89 */ /* 0x000ee200000e0000 */
[----:B0-----:R-:W-:-:S05]  /*b9e0*/  IMAD.WIDE.U32 R2, R23, 0x2, R2 ;  /* 0x0000000217027825 */ /* 0x001fca00078e0002 */
[----:B------:R-:W-:Y:S01]  /*b9f0*/  LDGSTS.E.BYPASS.LTC128B.128 [R4+0x400], desc[UR36][R2.64], !P3 ;  /* 0x0040000002047fae */ /* 0x000fe2000d901d64 */
[----:B------:R-:W-:-:S03]  /*ba00*/  ISETP.LT.OR P3, PT, R5, 0x11, P2 ;  /* 0x000000110500780c */ /* 0x000fc60001761670 */
[----:B------:R-:W-:Y:S01]  /*ba10*/  LDGSTS.E.BYPASS.LTC128B.128 [R4+0x3400], desc[UR36][R2.64+0x80], !P4 ;  /* 0x0340008002047fae */ /* 0x000fe2000e101d64 */
[----:B------:R-:W-:-:S03]  /*ba20*/  ISETP.LT.OR P4, PT, R5, 0x11, P1 ;  /* 0x000000110500780c */ /* 0x000fc60000f81670 */
[----:B------:R1:W-:Y:S01]  /*ba30*/  LDGSTS.E.BYPASS.LTC128B.128 [R4+0x6400], desc[UR36][R2.64+0x100], !P5 ;  /* 0x0640010002047fae */ /* 0x0003e2000e901d64 */
[----:B------:R-:W-:Y:S02]  /*ba40*/  ISETP.LT.OR P5, PT, R5, 0x11, P0 ;  /* 0x000000110500780c */ /* 0x000fe400007a1670 */
[----:B-1----:R-:W-:Y:S01]  /*ba50*/  MOV R3, R6 ;  /* 0x0000000600037202 */ /* 0x002fe20000000f00 */
[----:B--2---:R-:W-:Y:S01]  /*ba60*/  IMAD.MOV.U32 R2, RZ, RZ, R14 ;  /* 0x000000ffff027224 */ /* 0x004fe200078e000e */
[----:B------:R-:W-:Y:S03]  /*ba70*/  SHFL.IDX PT, R6, R18, 0x3, 0x181f ;  /* 0x00781f0012067f89 */ /* 0x000fe600000e0000 */
[----:B------:R-:W-:Y:S01]  /*ba80*/  IMAD.WIDE.U32 R2, R23, 0x2, R2 ;  /* 0x0000000217027825 */ /* 0x000fe200078e0002 */
[----:B------:R-:W0:Y:S04]  /*ba90*/  SHFL.IDX PT, R14, R17, 0x3, 0x181f ;  /* 0x00781f00110e7f89 */ /* 0x000e2800000e0000 */
[----:B------:R-:W-:Y:S01]  /*baa0*/  LDGSTS.E.BYPASS.LTC128B.128 [R4+0xc00], desc[UR36][R2.64], !P3 ;  /* 0x00c0000002047fae */ /* 0x000fe2000d901d64 */
[----:B------:R-:W-:-:S03]  /*bab0*/  ISETP.LT.OR P3, PT, R5, 0x21, P2 ;  /* 0x000000210500780c */ /* 0x000fc60001761670 */
[----:B------:R-:W-:Y:S01]  /*bac0*/  LDGSTS.E.BYPASS.LTC128B.128 [R4+0x3c00], desc[UR36][R2.64+0x80], !P4 ;  /* 0x03c0008002047fae */ /* 0x000fe2000e101d64 */
[----:B------:R-:W-:-:S03]  /*bad0*/  ISETP.LT.OR P4, PT, R5, 0x21, P1 ;  /* 0x000000210500780c */ /* 0x000fc60000f81670 */
[----:B------:R3:W-:Y:S01]  /*bae0*/  LDGSTS.E.BYPASS.LTC128B.128 [R4+0x6c00], desc[UR36][R2.64+0x100], !P5 ;  /* 0x06c0010002047fae */ /* 0x0007e2000e901d64 */
[----:B------:R-:W-:Y:S01]  /*baf0*/  ISETP.LT.OR P5, PT, R5, 0x21, P0 ;  /* 0x000000210500780c */ /* 0x000fe200007a1670 */
[----:B---3--:R-:W-:Y:S02]  /*bb00*/  IMAD.MOV.U32 R2, RZ, RZ, R8 ;  /* 0x000000ffff027224 */ /* 0x008fe400078e0008 */
[----:B------:R-:W-:Y:S01]  /*bb10*/  IMAD.MOV.U32 R3, RZ, RZ, R7 ;  /* 0x000000ffff037224 */ /* 0x000fe200078e0007 */
[----:B------:R-:W-:Y:S01]  /*bb20*/  SHFL.IDX PT, R8, R17, 0x4, 0x181f ;  /* 0x00981f0011087f89 */ /* 0x000fe200000e0000 */
[----:B------:R-:W-:-:S03]  /*bb30*/  IMAD.WIDE.U32 R2, R23, 0x2, R2 ;  /* 0x0000000217027825 */ /* 0x000fc600078e0002 */
[----:B------:R-:W1:Y:S04]  /*bb40*/  SHFL.IDX PT, R7, R18, 0x4, 0x181f ;  /* 0x00981f0012077f89 */ /* 0x000e6800000e0000 */
[----:B------:R-:W-:Y:S01]  /*bb50*/  LDGSTS.E.BYPASS.LTC128B.128 [R4+0x1400], desc[UR36][R2.64], !P3 ;  /* 0x0140000002047fae */ /* 0x000fe2000d901d64 */
[----:B------:R-:W-:-:S03]  /*bb60*/  ISETP.LT.OR P3, PT, R5, 0x31, P2 ;  /* 0x000000310500780c */ /* 0x000fc60001761670 */
[----:B------:R-:W-:Y:S01]  /*bb70*/  LDGSTS.E.BYPASS.LTC128B.128 [R4+0x4400], desc[UR36][R2.64+0x80], !P4 ;  /* 0x0440008002047fae */ /* 0x000fe2000e101d64 */
[----:B------:R-:W-:-:S03]  /*bb80*/  ISETP.LT.OR P4, PT, R5, 0x31, P1 ;  /* 0x000000310500780c */ /* 0x000fc60000f81670 */
[----:B------:R0:W-:Y:S01]  /*bb90*/  LDGSTS.E.BYPASS.LTC128B.128 [R4+0x7400], desc[UR36][R2.64+0x100], !P5 ;  /* 0x0740010002047fae */ /* 0x0001e2000e901d64 */
[----:B------:R-:W-:-:S03]  /*bba0*/  ISETP.LT.OR P5, PT, R5, 0x31, P0 ;  /* 0x000000310500780c */ /* 0x000fc600007a1670 */
[----:B------:R-:W2:Y:S01]  /*bbb0*/  SHFL.IDX PT, R18, R18, 0x5, 0x181f ;  /* 0x00b81f0012127f89 */ /* 0x000ea200000e0000 */
[----:B0-----:R-:W-:Y:S01]  /*bbc0*/  MOV R2, R14 ;  /* 0x0000000e00027202 */ /* 0x001fe20000000f00 */
[----:B------:R-:W-:Y:S02]  /*bbd0*/  IMAD.MOV.U32 R3, RZ, RZ, R6 ;  /* 0x000000ffff037224 */ /* 0x000fe400078e0006 */
[----:B------:R0:W3:Y:S01]  /*bbe0*/  SHFL.IDX PT, R14, R17, 0x5, 0x181f ;  /* 0x00b81f00110e7f89 */ /* 0x0000e200000e0000 */
[----:B------:R-:W-:Y:S02]  /*bbf0*/  IMAD.MOV.U32 R6, RZ, RZ, RZ ;  /* 0x000000ffff067224 */ /* 0x000fe400078e00ff */
[----:B------:R-:W-:-:S05]  /*bc00*/  IMAD.WIDE.U32 R2, R23, 0x2, R2 ;  /* 0x0000000217027825 */ /* 0x000fca00078e0002 */
[----:B------:R-:W-:Y:S01]  /*bc10*/  LDGSTS.E.BYPASS.LTC128B.128 [R4+0x1c00], desc[UR36][R2.64], !P3 ;  /* 0x01c0000002047fae */ /* 0x000fe2000d901d64 */
[----:B------:R-:W-:-:S03]  /*bc20*/  ISETP.LT.OR P3, PT, R5, 0x41, P2 ;  /* 0x000000410500780c */ /* 0x000fc60001761670 */
[----:B------:R-:W-:Y:S01]  /*bc30*/  LDGSTS.E.BYPASS.LTC128B.128 [R4+0x4c00], desc[UR36][R2.64+0x80], !P4 ;  /* 0x04c0008002047fae */ /* 0x000fe2000e101d64 */
[----:B------:R-:W-:-:S03]  /*bc40*/  ISETP.LT.OR P4, PT, R5, 0x41, P1 ;  /* 0x000000410500780c */ /* 0x000fc60000f81670 */
[----:B------:R1:W-:Y:S01]  /*bc50*/  LDGSTS.E.BYPASS.LTC128B.128 [R4+0x7c00], desc[UR36][R2.64+0x100], !P5 ;  /* 0x07c0010002047fae */ /* 0x0003e2000e901d64 */
[----:B------:R-:W-:Y:S02]  /*bc60*/  ISETP.LT.OR P5, PT, R5, 0x41, P0 ;  /* 0x000000410500780c */ /* 0x000fe400007a1670 */
[----:B-1----:R-:W-:Y:S01]  /*bc70*/  MOV R3, R7 ;  /* 0x0000000700037202 */ /* 0x002fe20000000f00 */
[----:B------:R-:W-:-:S04]  /*bc80*/  IMAD.MOV.U32 R2, RZ, RZ, R8 ;  /* 0x000000ffff027224 */ /* 0x000fc800078e0008 */
[----:B------:R-:W-:-:S05]  /*bc90*/  IMAD.WIDE.U32 R2, R23, 0x2, R2 ;  /* 0x0000000217027825 */ /* 0x000fca00078e0002 */
[----:B------:R0:W-:Y:S04]  /*bca0*/  LDGSTS.E.BYPASS.LTC128B.128 [R4+0x2400], desc[UR36][R2.64], !P3 ;  /* 0x0240000002047fae */ /* 0x0001e8000d901d64 */
[----:B------:R0:W-:Y:S04]  /*bcb0*/  LDGSTS.E.BYPASS.LTC128B.128 [R4+0x5400], desc[UR36][R2.64+0x80], !P4 ;  /* 0x0540008002047fae */ /* 0x0001e8000e101d64 */
[----:B--23--:R0:W-:Y:S02]  /*bcc0*/  LDGSTS.E.BYPASS.LTC128B.128 [R4+0x8400], desc[UR36][R2.64+0x100], !P5 ;  /* 0x0840010002047fae */ /* 0x00c1e4000e901d64 */
.L_x_165:
[C---:B------:R-:W-:Y:S01]  /*bcd0*/  ISETP.LT.OR P2, PT, R5.reuse, 0x51, P2 ;  /* 0x000000510500780c */ /* 0x040fe20001741670 */
[----:B0-----:R-:W-:Y:S01]  /*bce0*/  IMAD.MOV.U32 R2, RZ, RZ, R14 ;  /* 0x000000ffff027224 */ /* 0x001fe200078e000e */
[C---:B------:R-:W-:Y:S02]  /*bcf0*/  ISETP.LT.OR P1, PT, R5.reuse, 0x51, P1 ;  /* 0x000000510500780c */ /* 0x040fe40000f21670 */
[----:B------:R-:W-:Y:S02]  /*bd00*/  ISETP.LT.OR P0, PT, R5, 0x51, P0 ;  /* 0x000000510500780c */ /* 0x000fe40000701670 */
[----:B------:R-:W-:-:S03]  /*bd10*/  MOV R3, R18 ;  /* 0x0000001200037202 */ /* 0x000fc60000000f00 */
[----:B------:R-:W-:-:S05]  /*bd20*/  IMAD.WIDE.U32 R2, R23, 0x2, R2 ;  /* 0x0000000217027825 */ /* 0x000fca00078e0002 */
[----:B------:R-:W-:Y:S01]  /*bd30*/  @!PT LDS RZ, [RZ] ;  /* 0x00000000fffff984 */ /* 0x000fe20000000800 */
[----:B------:R-:W-:Y:S01]  /*bd40*/  @!PT LDS RZ, [RZ] ;  /* 0x00000000fffff984 */ /* 0x000fe20000000800 */
[----:B------:R-:W-:Y:S01]  /*bd50*/  @!PT LDS RZ, [RZ] ;  /* 0x00000000fffff984 */ /* 0x000fe20000000800 */
[----:B------:R0:W-:Y:S04]  /*bd60*/  LDGSTS.E.BYPASS.LTC128B.128 [R4+0x2c00], desc[UR36][R2.64], !P2 ;  /* 0x02c0000002047fae */ /* 0x0001e8000d101d64 */
[----:B------:R0:W-:Y:S04]  /*bd70*/  LDGSTS.E.BYPASS.LTC128B.128 [R4+0x5c00], desc[UR36][R2.64+0x80], !P1 ;  /* 0x05c0008002047fae */ /* 0x0001e8000c901d64 */
[----:B------:R0:W-:Y:S01]  /*bd80*/  LDGSTS.E.BYPASS.LTC128B.128 [R4+0x8c00], desc[UR36][R2.64+0x100], !P0 ;  /* 0x08c0010002047fae */ /* 0x0001e2000c101d64 */
[----:B------:R-:W-:Y:S01]  /*bd90*/  PLOP3.LUT P0, PT, PT, PT, PT, 0x80, 0x0 ;  /* 0x000000000000781c */ /* 0x000fe20003f0f070 */
[----:B------:R-:W-:-:S12]  /*bda0*/  NOP ;  /* 0x0000000000007918 */ /* 0x000fd80000000000 */
.L_x_73:
        /* <DEDUP_REMOVED lines=10> */
.L_x_74:
[----:B------:R1:W-:Y:S02]  /*be50*/  SYNCS.ARRIVE.TRANS64.A1T0 RZ, [R0+URZ+0x30850], RZ ;  /* 0x030850ff00ff79a7 */ /* 0x0003e4000810003f */
[----:B-1----:R-:W-:-:S05]  /*be60*/  VIADD R0, R26, 0x1 ;  /* 0x000000011a007836 */ /* 0x002fca0000000000 */
[----:B------:R-:W-:-:S04]  /*be70*/  ISETP.NE.AND P0, PT, R0, 0x2, PT ;  /* 0x000000020000780c */ /* 0x000fc80003f05270 */
[----:B0-----:R-:W-:Y:S02]  /*be80*/  SEL R3, RZ, 0x1, P0 ;  /* 0x00000001ff037807 */ /* 0x001fe40000000000 */
[----:B------:R-:W-:Y:S02]  /*be90*/  SEL R0, R0, RZ, P0 ;  /* 0x000000ff00007207 */ /* 0x000fe40000000000 */
[----:B------:R-:W-:-:S07]  /*bea0*/  LOP3.LUT R28, R28, R3, RZ, 0x3c, !PT ;  /* 0x000000031c1c7212 */ /* 0x000fce00078e3cff */
.L_x_40:
[----:B------:R-:W0:Y:S01]  /*beb0*/  S2R R3, SR_CgaCtaId ;  /* 0x0000000000037919 */ /* 0x000e220000008800 */
[----:B------:R-:W-:Y:S02]  /*bec0*/  MOV R2, 0x400 ;  /* 0x0000040000027802 */ /* 0x000fe40000000f00 */
[----:B------:R-:W-:Y:S02]  /*bed0*/  SHF.L.U32 R6, R6, 0x1f, RZ ;  /* 0x0000001f06067819 */ /* 0x000fe400000006ff */
[----:B0-----:R-:W-:-:S04]  /*bee0*/  LEA R7, R3, R2, 0x18 ;  /* 0x0000000203077211 */ /* 0x001fc800078ec0ff */
[----:B------:R-:W0:Y:S02]  /*bef0*/  SYNCS.PHASECHK.TRANS64.TRYWAIT P0, [R7+URZ+0x30820], R6 ;  /* 0x03082006070075a7 */ /* 0x000e24000800017f */
[----:B0-----:R-:W-:Y:S05]  /*bf00*/  @!P0 BRA `(.L_x_75) ;  /* 0x0000003000408947 */ /* 0x001fea0003800000 */
.L_x_166:
[----:B------:R-:W-:-:S03]  /*bf10*/  UMOV UR4, 0xffffffff ;  /* 0xffffffff00047882 */ /* 0x000fc60000000000 */
[----:B------:R-:W-:Y:S05]  /*bf20*/  BRA.DIV UR4, `(.L_x_76) ;  /* 0x00000032044c7947 */ /* 0x000fea000b800000 */
[----:B------:R-:W1:Y:S02]  /*bf30*/  S2R R2, SR_TID.X ;  /* 0x0000000000027919 */ /* 0x000e640000002100 */
[----:B-1----:R-:W-:-:S04]  /*bf40*/  SHF.R.U32.HI R2, RZ, 0x5, R2 ;  /* 0x00000005ff027819 */ /* 0x002fc80000011602 */
[----:B------:R-:W-:-:S05]  /*bf50*/  LOP3.LUT R2, R2, 0x3, RZ, 0xc0, !PT ;  /* 0x0000000302027812 */ /* 0x000fca00078ec0ff */
[----:B------:R1:W2:Y:S02]  /*bf60*/  SHFL.IDX PT, R14, R2, RZ, 0x1f ;  /* 0x00001fff020e7589 */ /* 0x0002a400000e0000 */
.L_x_169:
[----:B--2---:R-:W-:-:S13]  /*bf70*/  ISETP.NE.AND P0, PT, R14, RZ, PT ;  /* 0x000000ff0e00720c */ /* 0x004fda0003f05270 */
[----:B------:R-:W-:Y:S05]  /*bf80*/  @P0 BRA `(.L_x_8) ;  /* 0x0000000000900947 */ /* 0x000fea0003800000 */
[----:B------:R-:W-:-:S03]  /*bf90*/  UMOV UR4, 0xffffffff ;  /* 0xffffffff00047882 */ /* 0x000fc60000000000 */
[----:B------:R-:W-:Y:S05]  /*bfa0*/  BRA.DIV UR4, `(.L_x_77) ;  /* 0x0000003204607947 */ /* 0x000fea000b800000 */
[----:B------:R-:W-:-:S13]  /*bfb0*/  ELECT P6, URZ, PT ;  /* 0x00000000003f782f */ /* 0x000fda00038c0000 */
.L_x_172:
[----:B------:R-:W-:Y:S05]  /*bfc0*/  @!P6 BRA `(.L_x_8) ;  /* 0x000000000080e947 */ /* 0x000fea0003800000 */
[----:B-1----:R-:W2:Y:S02]  /*bfd0*/  LDL R2, [R1+0x4] ;  /* 0x0000040001027983 */ /* 0x002ea40000100800 */
[----:B--2---:R-:W-:-:S13]  /*bfe0*/  R2UR UR4, R2 ;  /* 0x00000000020472ca */ /* 0x004fda00000e0000 */
[----:B------:R-:W-:-:S06]  /*bff0*/  ULOP3.LUT UR4, UR4, 0x2, URZ, 0xfc, !UPT ;  /* 0x0000000204047892 */ /* 0x000fcc000f8efc3f */
[----:B------:R-:W-:-:S05]  /*c000*/  IMAD.U32 R2, RZ, RZ, UR4 ;  /* 0x00000004ff027e24 */ /* 0x000fca000f8e00ff */
[----:B------:R-:W-:-:S13]  /*c010*/  ISETP.NE.AND P0, PT, R2, 0x3, PT ;  /* 0x000000030200780c */ /* 0x000fda0003f05270 */
[----:B------:R-:W-:Y:S05]  /*c020*/  @!P0 BRA `(.L_x_78) ;  /* 0x0000000000048947 */ /* 0x000fea0003800000 */
[----:B------:R-:W-:Y:S01]  /*c030*/  BPT.TRAP 0x1 ;  /* 0x000000040000795c */ /* 0x000fe20000300000 */
.L_x_78:
[C---:B------:R-:W-:Y:S01]  /*c040*/  LEA R5, R0.reuse, R7, 0x3 ;  /* 0x0000000700057211 */ /* 0x040fe200078e18ff */
[----:B------:R-:W-:Y:S01]  /*c050*/  VIADD R0, R0, 0x1 ;  /* 0x0000000100007836 */ /* 0x000fe20000000000 */
[----:B------:R-:W-:-:S04]  /*c060*/  SHF.L.U32 R2, R28, 0x1f, RZ ;  /* 0x0000001f1c027819 */ /* 0x000fc800000006ff */
[----:B------:R-:W1:Y:S01]  /*c070*/  SYNCS.PHASECHK.TRANS64.TRYWAIT P1, [R5+URZ+0x30840], R2 ;  /* 0x03084002050075a7 */ /* 0x000e62000802017f */
[----:B------:R-:W-:-:S04]  /*c080*/  ISETP.NE.AND P2, PT, R0, 0x2, PT ;  /* 0x000000020000780c */ /* 0x000fc80003f45270 */
[----:B------:R-:W-:Y:S01]  /*c090*/  SEL R3, RZ, 0x1, P2 ;  /* 0x00000001ff037807 */ /* 0x000fe20001000000 */
[----:B-1----:R-:W-:Y:S08]  /*c0a0*/  @!P1 BRA `(.L_x_79) ;  /* 0x0000003000409947 */ /* 0x002ff00003800000 */
.L_x_173:
[----:B------:R-:W-:Y:S02]  /*c0b0*/  SEL R0, R0, RZ, P2 ;  /* 0x000000ff00007207 */ /* 0x000fe40001000000 */
[----:B------:R-:W-:Y:S01]  /*c0c0*/  LOP3.LUT R3, R28, R3, RZ, 0x3c, !PT ;  /* 0x000000031c037212 */ /* 0x000fe200078e3cff */
[----:B------:R-:W-:Y:S06]  /*c0d0*/  @!P0 BRA `(.L_x_80) ;  /* 0x0000000000048947 */ /* 0x000fec0003800000 */
[----:B------:R-:W-:Y:S01]  /*c0e0*/  BPT.TRAP 0x1 ;  /* 0x000000040000795c */ /* 0x000fe20000300000 */
.L_x_80:
[----:B0-----:R-:W-:Y:S01]  /*c0f0*/  IMAD R7, R0, 0x8, R7 ;  /* 0x0000000800077824 */ /* 0x001fe200078e0207 */
[----:B------:R-:W-:-:S04]  /*c100*/  SHF.L.U32 R0, R3, 0x1f, RZ ;  /* 0x0000001f03007819 */ /* 0x000fc800000006ff */
[----:B------:R-:W0:Y:S02]  /*c110*/  SYNCS.PHASECHK.TRANS64.TRYWAIT P1, [R7+URZ+0x30840], R0 ;  /* 0x03084000070075a7 */ /* 0x000e24000802017f */
[----:B0-----:R-:W-:Y:S05]  /*c120*/  @!P1 BRA `(.L_x_81) ;  /* 0x0000003000349947 */ /* 0x001fea0003800000 */
.L_x_174:
[----:B------:R-:W-:Y:S05]  /*c130*/  @!P0 BRA `(.L_x_82) ;  /* 0x0000000000048947 */ /* 0x000fea0003800000 */
[----:B------:R-:W-:Y:S01]  /*c140*/  BPT.TRAP 0x1 ;  /* 0x000000040000795c */ /* 0x000fe20000300000 */
.L_x_82:
[----:B------:R-:W2:Y:S02]  /*c150*/  SYNCS.PHASECHK.TRANS64.TRYWAIT P1, [R5+URZ+0x30860], R2 ;  /* 0x03086002050075a7 */ /* 0x000ea4000802017f */
[----:B--2---:R-:W-:Y:S05]  /*c160*/  @!P1 BRA `(.L_x_83) ;  /* 0x0000003000389947 */ /* 0x004fea0003800000 */
.L_x_175:
[----:B------:R-:W-:Y:S05]  /*c170*/  @!P0 BRA `(.L_x_84) ;  /* 0x0000000000048947 */ /* 0x000fea0003800000 */
[----:B------:R-:W-:Y:S01]  /*c180*/  BPT.TRAP 0x1 ;  /* 0x000000040000795c */ /* 0x000fe20000300000 */
.L_x_84:
[----:B---3--:R3:W4:Y:S02]  /*c190*/  SYNCS.PHASECHK.TRANS64.TRYWAIT P0, [R7+URZ+0x30860], R0 ;  /* 0x03086000070075a7 */ /* 0x008724000800017f */
[----:B----4-:R-:W-:Y:S05]  /*c1a0*/  @!P0 NANOSLEEP.SYNCS 0x989680 ;  /* 0x009896800000895d */ /* 0x010fea0003900000 */
[----:B------:R-:W4:Y:S02]  /*c1b0*/  @!P0 SYNCS.PHASECHK.TRANS64 P0, [R7+URZ+0x30860], R0 ;  /* 0x03086000070085a7 */ /* 0x000f24000800007f */
[----:B----4-:R-:W-:Y:S05]  /*c1c0*/  @!P0 BRA `(.L_x_84) ;  /* 0xfffffffc00f08947 */ /* 0x010fea000383ffff */
.L_x_8:
[----:B------:R-:W-:Y:S05]  /*c1d0*/  BSYNC B6 ;  /* 0x0000000000067941 */ /* 0x000fea0003800000 */
.L_x_5:
[----:B------:R-:W-:Y:S05]  /*c1e0*/  EXIT ;  /* 0x000000000000794d */ /* 0x000fea0003800000 */
.L_x_12:
[----:B0-----:R-:W-:-:S04]  /*c1f0*/  MOV R3, UR38 ;  /* 0x0000002600037c02 */ /* 0x001fc80008000f00 */
[----:B------:R0:W1:Y:S03]  /*c200*/  SYNCS.PHASECHK.TRANS64.TRYWAIT P0, [R3+URZ+0x30800], R0 ;  /* 0x03080000030075a7 */ /* 0x000066000800017f */
[----:B-1----:R-:W-:Y:S05]  /*c210*/  @!P0 NANOSLEEP.SYNCS 0x989680 ;  /* 0x009896800000895d */ /* 0x002fea0003900000 */
[----:B------:R-:W1:Y:S02]  /*c220*/  @!P0 SYNCS.PHASECHK.TRANS64 P0, [R3+URZ+0x30800], R0 ;  /* 0x03080000030085a7 */ /* 0x000e64000800007f */
[----:B-1----:R-:W-:Y:S05]  /*c230*/  @!P0 BRA `(.L_x_12) ;  /* 0xfffffffc00ec8947 */ /* 0x002fea000383ffff */
[----:B------:R-:W-:Y:S05]  /*c240*/  BRA `(.L_x_85) ;  /* 0xffffff5000407947 */ /* 0x000fea000383ffff */
.L_x_16:
[----:B0-----:R-:W-:-:S04]  /*c250*/  IMAD.U32 R3, RZ, RZ, UR38 ;  /* 0x00000026ff037e24 */ /* 0x001fc8000f8e00ff */
[----:B------:R0:W2:Y:S03]  /*c260*/  SYNCS.PHASECHK.TRANS64.TRYWAIT P1, [R3+URZ+0x30830], R0 ;  /* 0x03083000030075a7 */ /* 0x0000a6000802017f */
[----:B--2---:R-:W-:Y:S05]  /*c270*/  @!P1 NANOSLEEP.SYNCS 0x989680 ;  /* 0x009896800000995d */ /* 0x004fea0003900000 */
[----:B------:R-:W2:Y:S02]  /*c280*/  @!P1 SYNCS.PHASECHK.TRANS64 P1, [R3+URZ+0x30830], R0 ;  /* 0x03083000030095a7 */ /* 0x000ea4000802007f */
[----:B--2---:R-:W-:Y:S05]  /*c290*/  @!P1 BRA `(.L_x_16) ;  /* 0xfffffffc00ec9947 */ /* 0x004fea000383ffff */
[----:B------:R-:W-:Y:S05]  /*c2a0*/  BRA `(.L_x_15) ;  /* 0xffffff5000647947 */ /* 0x000fea000383ffff */
.L_x_22:
[----:B-1----:R-:W-:-:S04]  /*c2b0*/  IMAD.U32 R3, RZ, RZ, UR61 ;  /* 0x0000003dff037e24 */ /* 0x002fc8000f8e00ff */
[----:B------:R1:W2:Y:S03]  /*c2c0*/  SYNCS.PHASECHK.TRANS64.TRYWAIT P1, [R3+URZ+0x30830], R0 ;  /* 0x03083000030075a7 */ /* 0x0002a6000802017f */
[----:B--2---:R-:W-:Y:S05]  /*c2d0*/  @!P1 NANOSLEEP.SYNCS 0x989680 ;  /* 0x009896800000995d */ /* 0x004fea0003900000 */
[----:B------:R-:W2:Y:S02]  /*c2e0*/  @!P1 SYNCS.PHASECHK.TRANS64 P1, [R3+URZ+0x30830], R0 ;  /* 0x03083000030095a7 */ /* 0x000ea4000802007f */
[----:B--2---:R-:W-:Y:S05]  /*c2f0*/  @!P1 BRA `(.L_x_22) ;  /* 0xfffffffc00ec9947 */ /* 0x004fea000383ffff */
[----:B------:R-:W-:Y:S05]  /*c300*/  BRA `(.L_x_21) ;  /* 0xffffff7400a07947 */ /* 0x000fea000383ffff */
.L_x_26:
[----:B-1----:R-:W-:-:S04]  /*c310*/  MOV R3, UR4 ;  /* 0x0000000400037c02 */ /* 0x002fc80008000f00 */
[----:B------:R1:W2:Y:S03]  /*c320*/  SYNCS.PHASECHK.TRANS64.TRYWAIT P1, [R3+URZ+0x30850], R0 ;  /* 0x03085000030075a7 */ /* 0x0002a6000802017f */
[----:B--2---:R-:W-:Y:S05]  /*c330*/  @!P1 NANOSLEEP.SYNCS 0x989680 ;  /* 0x009896800000995d */ /* 0x004fea0003900000 */
[----:B------:R-:W2:Y:S02]  /*c340*/  @!P1 SYNCS.PHASECHK.TRANS64 P1, [R3+URZ+0x30850], R0 ;  /* 0x03085000030095a7 */ /* 0x000ea4000802007f */
[----:B--2---:R-:W-:Y:S05]  /*c350*/  @!P1 BRA `(.L_x_26) ;  /* 0xfffffffc00ec9947 */ /* 0x004fea000383ffff */
[----:B------:R-:W-:Y:S05]  /*c360*/  BRA `(.L_x_25) ;  /* 0xffffff8000307947 */ /* 0x000fea000383ffff */
.L_x_33:
[----:B-1----:R-:W-:-:S04]  /*c370*/  IMAD.U32 R7, RZ, RZ, UR5 ;  /* 0x00000005ff077e24 */ /* 0x002fc8000f8e00ff */
[----:B------:R1:W2:Y:S03]  /*c380*/  SYNCS.PHASECHK.TRANS64.TRYWAIT P1, [R7+URZ+0x30850], R2 ;  /* 0x03085002070075a7 */ /* 0x0002a6000802017f */
[----:B--2---:R-:W-:Y:S05]  /*c390*/  @!P1 NANOSLEEP.SYNCS 0x989680 ;  /* 0x009896800000995d */ /* 0x004fea0003900000 */
[----:B------:R-:W2:Y:S02]  /*c3a0*/  @!P1 SYNCS.PHASECHK.TRANS64 P1, [R7+URZ+0x30850], R2 ;  /* 0x03085002070095a7 */ /* 0x000ea4000802007f */
[----:B--2---:R-:W-:Y:S05]  /*c3b0*/  @!P1 BRA `(.L_x_33) ;  /* 0xfffffffc00ec9947 */ /* 0x004fea000383ffff */
[----:B------:R-:W-:Y:S05]  /*c3c0*/  BRA `(.L_x_32) ;  /* 0xffffff9800487947 */ /* 0x000fea000383ffff */
.L_x_45:
[----:B------:R-:W-:Y:S01]  /*c3d0*/  IMAD.MOV.U32 R13, RZ, RZ, R18 ;  /* 0x000000ffff0d7224 */ /* 0x000fe200078e0012 */
[----:B------:R-:W-:Y:S01]  /*c3e0*/  MOV R12, RZ ;  /* 0x000000ff000c7202 */ /* 0x000fe20000000f00 */
[----:B------:R-:W-:Y:S02]  /*c3f0*/  IMAD.MOV.U32 R11, RZ, RZ, 0x1f ;  /* 0x0000001fff0b7424 */ /* 0x000fe400078e00ff */
[----:B------:R-:W-:-:S07]  /*c400*/  IMAD.MOV.U32 R15, RZ, RZ, -0x1 ;  /* 0xffffffffff0f7424 */ /* 0x000fce00078e00ff */
[----:B-----5:R-:W-:Y:S05]  /*c410*/  WARPSYNC.COLLECTIVE R15, `(.L_x_86) ;  /* 0x000000000f087348 */ /* 0x020fea0003c00000 */
[----:B------:R0:W1:Y:S02]  /*c420*/  SHFL.IDX P6, R14, R13, R12, R11 ;  /* 0x0000000c0d0e7389 */ /* 0x00006400000c000b */
[----:B01---5:R-:W-:Y:S01]  /*c430*/  ENDCOLLECTIVE ;  /* 0x000000000000791b */ /* 0x023fe20003800000 */
.L_x_86:
[----:B------:R-:W-:Y:S05]  /*c440*/  BRA `(.L_x_87) ;  /* 0xffffffcc00607947 */ /* 0x000fea000383ffff */
.L_x_47:
[----:B0-----:R-:W-:-:S04]  /*c450*/  MOV R3, UR44 ;  /* 0x0000002c00037c02 */ /* 0x001fc80008000f00 */
[----:B------:R0:W1:Y:S03]  /*c460*/  SYNCS.PHASECHK.TRANS64.TRYWAIT P0, [R3+URZ+0x30840], R2 ;  /* 0x03084002030075a7 */ /* 0x000066000800017f */
[----:B-1----:R-:W-:Y:S05]  /*c470*/  @!P0 NANOSLEEP.SYNCS 0x989680 ;  /* 0x009896800000895d */ /* 0x002fea0003900000 */
[----:B------:R-:W1:Y:S02]  /*c480*/  @!P0 SYNCS.PHASECHK.TRANS64 P0, [R3+URZ+0x30840], R2 ;  /* 0x03084002030085a7 */ /* 0x000e64000800007f */
[----:B-1----:R-:W-:Y:S05]  /*c490*/  @!P0 BRA `(.L_x_47) ;  /* 0xfffffffc00ec8947 */ /* 0x002fea000383ffff */
[----:B------:R-:W-:Y:S05]  /*c4a0*/  BRA `(.L_x_88) ;  /* 0xffffffd0006c7947 */ /* 0x000fea000383ffff */
.L_x_48:
[----:B------:R-:W-:Y:S01]  /*c4b0*/  BSSY B0, `(.L_x_89) ;  /* 0x0000008000007945 */ /* 0x000fe20003800000 */
[----:B------:R-:W-:Y:S01]  /*c4c0*/  IMAD.MOV.U32 R13, RZ, RZ, R7 ;  /* 0x000000ffff0d7224 */ /* 0x000fe200078e0007 */
[----:B------:R-:W-:Y:S01]  /*c4d0*/  MOV R11, 0x181f ;  /* 0x0000181f000b7802 */ /* 0x000fe20000000f00 */
[----:B------:R-:W-:Y:S02]  /*c4e0*/  IMAD.MOV.U32 R12, RZ, RZ, RZ ;  /* 0x000000ffff0c7224 */ /* 0x000fe400078e00ff */
[----:B------:R-:W-:-:S07]  /*c4f0*/  IMAD.MOV.U32 R15, RZ, RZ, -0x1 ;  /* 0xffffffffff0f7424 */ /* 0x000fce00078e00ff */
[----:B------:R-:W-:Y:S05]  /*c500*/  WARPSYNC.COLLECTIVE R15, `(.L_x_90) ;  /* 0x000000000f087348 */ /* 0x000fea0003c00000 */
[----:B------:R0:W1:Y:S02]  /*c510*/  SHFL.IDX P6, R14, R13, R12, R11 ;  /* 0x0000000c0d0e7389 */ /* 0x00006400000c000b */
[----:B01----:R-:W-:Y:S01]  /*c520*/  ENDCOLLECTIVE ;  /* 0x000000000000791b */ /* 0x003fe20003800000 */
.L_x_90:
[----:B------:R-:W-:Y:S05]  /*c530*/  BSYNC B0 ;  /* 0x0000000000007941 */ /* 0x000fea0003800000 */
.L_x_89:
[----:B------:R-:W-:Y:S01]  /*c540*/  MOV R13, R0 ;  /* 0x00000000000d7202 */ /* 0x000fe20000000f00 */
[----:B------:R-:W-:Y:S01]  /*c550*/  IMAD.MOV.U32 R12, RZ, RZ, RZ ;  /* 0x000000ffff0c7224 */ /* 0x000fe200078e00ff */
[----:B------:R-:W-:Y:S01]  /*c560*/  MOV R15, 0xffffffff ;  /* 0xffffffff000f7802 */ /* 0x000fe20000000f00 */
[----:B------:R-:W-:Y:S01]  /*c570*/  IMAD.MOV.U32 R11, RZ, RZ, 0x181f ;  /* 0x0000181fff0b7424 */ /* 0x000fe200078e00ff */
[----:B------:R-:W-:Y:S01]  /*c580*/  @P0 LEA R9, R30, UR44, 0x1 ;  /* 0x0000002c1e090c11 */ /* 0x000fe2000f8e08ff */
[----:B------:R-:W-:-:S07]  /*c590*/  IMAD.MOV.U32 R3, RZ, RZ, R14 ;  /* 0x000000ffff037224 */ /* 0x000fce00078e000e */
[----:B------:R-:W-:Y:S05]  /*c5a0*/  WARPSYNC.COLLECTIVE R15, `(.L_x_91) ;  /* 0x000000000f087348 */ /* 0x000fea0003c00000 */
[----:B------:R0:W1:Y:S02]  /*c5b0*/  SHFL.IDX P6, R14, R13, R12, R11 ;  /* 0x0000000c0d0e7389 */ /* 0x00006400000c000b */
[----:B01----:R-:W-:Y:S01]  /*c5c0*/  ENDCOLLECTIVE ;  /* 0x000000000000791b */ /* 0x003fe20003800000 */
.L_x_91:
[----:B------:R-:W-:Y:S01]  /*c5d0*/  IMAD.MOV.U32 R13, RZ, RZ, R7 ;  /* 0x000000ffff0d7224 */ /* 0x000fe200078e0007 */
[----:B------:R-:W-:Y:S01]  /*c5e0*/  MOV R12, 0x1 ;  /* 0x00000001000c7802 */ /* 0x000fe20000000f00 */
[----:B------:R-:W-:-:S07]  /*c5f0*/  IMAD.MOV.U32 R2, RZ, RZ, R14 ;  /* 0x000000ffff027224 */ /* 0x000fce00078e000e */
[----:B------:R-:W-:Y:S05]  /*c600*/  WARPSYNC.COLLECTIVE R15, `(.L_x_92) ;  /* 0x000000000f087348 */ /* 0x000fea0003c00000 */
[----:B------:R0:W1:Y:S02]  /*c610*/  SHFL.IDX P6, R14, R13, R12, R11 ;  /* 0x0000000c0d0e7389 */ /* 0x00006400000c000b */
[----:B01----:R-:W-:Y:S01]  /*c620*/  ENDCOLLECTIVE ;  /* 0x000000000000791b */ /* 0x003fe20003800000 */
.L_x_92:
[----:B------:R-:W-:-:S05]  /*c630*/  @P0 IMAD.WIDE.U32 R2, R23, 0x2, R2 ;  /* 0x0000000217020825 */ /* 0x000fca00078e0002 */
[----:B------:R-:W-:Y:S01]  /*c640*/  @!PT LDS RZ, [RZ] ;  /* 0x00000000fffff984 */ /* 0x000fe20000000800 */
[----:B------:R-:W-:Y:S01]  /*c650*/  @!PT LDS RZ, [RZ] ;  /* 0x00000000fffff984 */ /* 0x000fe20000000800 */
[----:B------:R-:W-:Y:S01]  /*c660*/  @!PT LDS RZ, [RZ] ;  /* 0x00000000fffff984 */ /* 0x000fe20000000800 */
[----:B------:R0:W-:Y:S04]  /*c670*/  @P0 LDGSTS.E.BYPASS.LTC128B.128 [R9+0x1e400], desc[UR36][R2.64], !P3 ;  /* 0x1e40000002090fae */ /* 0x0001e8000d901d64 */
[----:B------:R0:W-:Y:S01]  /*c680*/  @P0 LDGSTS.E.BYPASS.LTC128B.128 [R9+0x21400], desc[UR36][R2.64+0x80], !P2 ;  /* 0x2140008002090fae */ /* 0x0001e2000d101d64 */
[----:B------:R-:W-:-:S03]  /*c690*/  IMAD.MOV.U32 R13, RZ, RZ, R0 ;  /* 0x000000ffff0d7224 */ /* 0x000fc600078e0000 */
[----:B------:R0:W-:Y:S01]  /*c6a0*/  @P0 LDGSTS.E.BYPASS.LTC128B.128 [R9+0x24400], desc[UR36][R2.64+0x100], !P1 ;  /* 0x2440010002090fae */ /* 0x0001e2000c901d64 */
[----:B------:R-:W-:Y:S01]  /*c6b0*/  ISETP.GE.AND P0, PT, R6, 0x11, PT ;  /* 0x000000110600780c */ /* 0x000fe20003f06270 */
[----:B------:R-:W-:-:S12]  /*c6c0*/  IMAD.MOV.U32 R5, RZ, RZ, R14 ;  /* 0x000000ffff057224 */ /* 0x000fd800078e000e */
[----:B0-----:R-:W-:Y:S05]  /*c6d0*/  WARPSYNC.COLLECTIVE R15, `(.L_x_93) ;  /* 0x000000000f087348 */ /* 0x001fea0003c00000 */
[----:B------:R1:W2:Y:S02]  /*c6e0*/  SHFL.IDX P6, R14, R13, R12, R11 ;  /* 0x0000000c0d0e7389 */ /* 0x0002a400000c000b */
[----:B012---:R-:W-:Y:S01]  /*c6f0*/  ENDCOLLECTIVE ;  /* 0x000000000000791b */ /* 0x007fe20003800000 */
.L_x_93:
[----:B------:R-:W-:Y:S01]  /*c700*/  @P0 LEA R21, R30, UR44, 0x1 ;  /* 0x0000002c1e150c11 */ /* 0x000fe2000f8e08ff */
[----:B------:R-:W-:Y:S02]  /*c710*/  IMAD.MOV.U32 R13, RZ, RZ, R7 ;  /* 0x000000ffff0d7224 */ /* 0x000fe400078e0007 */
[----:B------:R-:W-:Y:S01]  /*c720*/  IMAD.MOV.U32 R12, RZ, RZ, 0x2 ;  /* 0x00000002ff0c7424 */ /* 0x000fe200078e00ff */
[----:B------:R-:W-:-:S07]  /*c730*/  MOV R4, R14 ;  /* 0x0000000e00047202 */ /* 0x000fce0000000f00 */
[----:B------:R-:W-:Y:S05]  /*c740*/  WARPSYNC.COLLECTIVE R15, `(.L_x_94) ;  /* 0x000000000f087348 */ /* 0x000fea0003c00000 */
[----:B------:R0:W1:Y:S02]  /*c750*/  SHFL.IDX P6, R14, R13, R12, R11 ;  /* 0x0000000c0d0e7389 */ /* 0x00006400000c000b */
[----:B01----:R-:W-:Y:S01]  /*c760*/  ENDCOLLECTIVE ;  /* 0x000000000000791b */ /* 0x003fe20003800000 */
.L_x_94:
        /* <DEDUP_REMOVED lines=8> */
[----:B------:R-:W-:Y:S02]  /*c7f0*/  ISETP.GE.AND P0, PT, R6, 0x21, PT ;  /* 0x000000210600780c */ /* 0x000fe40003f06270 */
[----:B------:R-:W-:-:S11]  /*c800*/  MOV R8, R14 ;  /* 0x0000000e00087202 */ /* 0x000fd60000000f00 */
[----:B0-----:R-:W-:Y:S05]  /*c810*/  WARPSYNC.COLLECTIVE R15, `(.L_x_95) ;  /* 0x000000000f087348 */ /* 0x001fea0003c00000 */
[----:B------:R1:W2:Y:S02]  /*c820*/  SHFL.IDX P6, R14, R13, R12, R11 ;  /* 0x0000000c0d0e7389 */ /* 0x0002a400000c000b */
[----:B012---:R-:W-:Y:S01]  /*c830*/  ENDCOLLECTIVE ;  /* 0x000000000000791b */ /* 0x007fe20003800000 */
.L_x_95:
[----:B------:R-:W-:Y:S02]  /*c840*/  MOV R3, R8 ;  /* 0x0000000800037202 */ /* 0x000fe40000000f00 */
[----:B------:R-:W-:Y:S01]  /*c850*/  @P0 LEA R25, R30, UR44, 0x1 ;  /* 0x0000002c1e190c11 */ /* 0x000fe2000f8e08ff */
[----:B------:R-:W-:Y:S02]  /*c860*/  IMAD.MOV.U32 R13, RZ, RZ, R7 ;  /* 0x000000ffff0d7224 */ /* 0x000fe400078e0007 */
[----:B------:R-:W-:Y:S02]  /*c870*/  IMAD.MOV.U32 R12, RZ, RZ, 0x3 ;  /* 0x00000003ff0c7424 */ /* 0x000fe400078e00ff */
[----:B------:R-:W-:-:S07]  /*c880*/  IMAD.MOV.U32 R2, RZ, RZ, R14 ;  /* 0x000000ffff027224 */ /* 0x000fce00078e000e */
[----:B------:R-:W-:Y:S05]  /*c890*/  WARPSYNC.COLLECTIVE R15, `(.L_x_96) ;  /* 0x000000000f087348 */ /* 0x000fea0003c00000 */
[----:B------:R0:W1:Y:S02]  /*c8a0*/  SHFL.IDX P6, R14, R13, R12, R11 ;  /* 0x0000000c0d0e7389 */ /* 0x00006400000c000b */
[----:B01----:R-:W-:Y:S01]  /*c8b0*/  ENDCOLLECTIVE ;  /* 0x000000000000791b */ /* 0x003fe20003800000 */
.L_x_96:
        /* <DEDUP_REMOVED lines=13> */
.L_x_97:
[----:B------:R-:W-:Y:S01]  /*c990*/  IMAD.MOV.U32 R5, RZ, RZ, R9 ;  /* 0x000000ffff057224 */ /* 0x000fe200078e0009 */
[----:B------:R-:W-:Y:S01]  /*c9a0*/  @P0 LEA R9, R30, UR44, 0x1 ;  /* 0x0000002c1e090c11 */ /* 0x000fe2000f8e08ff */
[----:B------:R-:W-:Y:S01]  /*c9b0*/  IMAD.MOV.U32 R13, RZ, RZ, R7 ;  /* 0x000000ffff0d7224 */ /* 0x000fe200078e0007 */
[----:B------:R-:W-:Y:S01]  /*c9c0*/  MOV R12, 0x4 ;  /* 0x00000004000c7802 */ /* 0x000fe20000000f00 */
[----:B------:R-:W-:-:S07]  /*c9d0*/  IMAD.MOV.U32 R10, RZ, RZ, R14 ;  /* 0x000000ffff0a7224 */ /* 0x000fce00078e000e */
[----:B------:R-:W-:Y:S05]  /*c9e0*/  WARPSYNC.COLLECTIVE R15, `(.L_x_98) ;  /* 0x000000000f087348 */ /* 0x000fea0003c00000 */
[----:B------:R0:W1:Y:S02]  /*c9f0*/  SHFL.IDX P6, R14, R13, R12, R11 ;  /* 0x0000000c0d0e7389 */ /* 0x00006400000c000b */
[----:B01----:R-:W-:Y:S01]  /*ca00*/  ENDCOLLECTIVE ;  /* 0x000000000000791b */ /* 0x003fe20003800000 */
.L_x_98:
[----:B------:R-:W-:-:S05]  /*ca10*/  MOV R4, R10 ;  /* 0x0000000a00047202 */ /* 0x000fca0000000f00 */
[----:B------:R-:W-:-:S05]  /*ca20*/  @P0 IMAD.WIDE.U32 R4, R23, 0x2, R4 ;  /* 0x0000000217040825 */ /* 0x000fca00078e0004 */
[----:B------:R-:W-:Y:S01]  /*ca30*/  @!PT LDS RZ, [RZ] ;  /* 0x00000000fffff984 */ /* 0x000fe20000000800 */
[----:B------:R-:W-:Y:S01]  /*ca40*/  @!PT LDS RZ, [RZ] ;  /* 0x00000000fffff984 */ /* 0x000fe20000000800 */
[----:B------:R-:W-:Y:S01]  /*ca50*/  @!PT LDS RZ, [RZ] ;  /* 0x00000000fffff984 */ /* 0x000fe20000000800 */
[----:B------:R0:W-:Y:S01]  /*ca60*/  @P0 LDGSTS.E.BYPASS.LTC128B.128 [R9+0x1fc00], desc[UR36][R4.64], !P3 ;  /* 0x1fc0000004090fae */ /* 0x0001e2000d901d64 */
[----:B------:R-:W-:-:S03]  /*ca70*/  IMAD.MOV.U32 R13, RZ, RZ, R0 ;  /* 0x000000ffff0d7224 */ /* 0x000fc600078e0000 */
[----:B------:R0:W-:Y:S04]  /*ca80*/  @P0 LDGSTS.E.BYPASS.LTC128B.128 [R9+0x22c00], desc[UR36][R4.64+0x80], !P2 ;  /* 0x22c0008004090fae */ /* 0x0001e8000d101d64 */
[----:B------:R0:W-:Y:S01]  /*ca90*/  @P0 LDGSTS.E.BYPASS.LTC128B.128 [R9+0x25c00], desc[UR36][R4.64+0x100], !P1 ;  /* 0x25c0010004090fae */ /* 0x0001e2000c901d64 */
[----:B------:R-:W-:Y:S01]  /*caa0*/  ISETP.GE.AND P0, PT, R6, 0x41, PT ;  /* 0x000000410600780c */ /* 0x000fe20003f06270 */
[----:B------:R-:W-:-:S12]  /*cab0*/  IMAD.MOV.U32 R8, RZ, RZ, R14 ;  /* 0x000000ffff087224 */ /* 0x000fd800078e000e */
[----:B0-----:R-:W-:Y:S05]  /*cac0*/  WARPSYNC.COLLECTIVE R15, `(.L_x_99) ;  /* 0x000000000f087348 */ /* 0x001fea0003c00000 */
[----:B------:R1:W2:Y:S02]  /*cad0*/  SHFL.IDX P6, R14, R13, R12, R11 ;  /* 0x0000000c0d0e7389 */ /* 0x0002a400000c000b */
[----:B012---:R-:W-:Y:S01]  /*cae0*/  ENDCOLLECTIVE ;  /* 0x000000000000791b */ /* 0x007fe20003800000 */
.L_x_99:
[----:B------:R-:W-:Y:S01]  /*caf0*/  IMAD.MOV.U32 R3, RZ, RZ, R8 ;  /* 0x000000ffff037224 */ /* 0x000fe200078e0008 */
[----:B------:R-:W-:Y:S01]  /*cb00*/  @P0 LEA R21, R30, UR44, 0x1 ;  /* 0x0000002c1e150c11 */ /* 0x000fe2000f8e08ff */
[----:B------:R-:W-:Y:S01]  /*cb10*/  IMAD.MOV.U32 R13, RZ, RZ, R7 ;  /* 0x000000ffff0d7224 */ /* 0x000fe200078e0007 */
[----:B------:R-:W-:Y:S02]  /*cb20*/  MOV R12, 0x5 ;  /* 0x00000005000c7802 */ /* 0x000fe40000000f00 */
[----:B------:R-:W-:-:S07]  /*cb30*/  MOV R2, R14 ;  /* 0x0000000e00027202 */ /* 0x000fce0000000f00 */
[----:B------:R-:W-:Y:S05]  /*cb40*/  WARPSYNC.COLLECTIVE R15, `(.L_x_100) ;  /* 0x000000000f087348 */ /* 0x000fea0003c00000 */
[----:B------:R0:W1:Y:S02]  /*cb50*/  SHFL.IDX P6, R14, R13, R12, R11 ;  /* 0x0000000c0d0e7389 */ /* 0x00006400000c000b */
[----:B01----:R-:W-:Y:S01]  /*cb60*/  ENDCOLLECTIVE ;  /* 0x000000000000791b */ /* 0x003fe20003800000 */
.L_x_100:
        /* <DEDUP_REMOVED lines=8> */
[----:B------:R-:W-:-:S07]  /*cbf0*/  IMAD.MOV.U32 R7, RZ, RZ, R14 ;  /* 0x000000ffff077224 */ /* 0x000fce00078e000e */
[----:B0-----:R-:W-:Y:S05]  /*cc00*/  WARPSYNC.COLLECTIVE R15, `(.L_x_101) ;  /* 0x000000000f087348 */ /* 0x001fea0003c00000 */
[----:B------:R1:W2:Y:S02]  /*cc10*/  SHFL.IDX P6, R14, R13, R12, R11 ;  /* 0x0000000c0d0e7389 */ /* 0x0002a400000c000b */
[----:B012---:R-:W-:Y:S01]  /*cc20*/  ENDCOLLECTIVE ;  /* 0x000000000000791b */ /* 0x007fe20003800000 */
.L_x_101:
[----:B------:R-:W-:Y:S05]  /*cc30*/  BRA `(.L_x_102) ;  /* 0xffffffcc00d07947 */ /* 0x000fea000383ffff */
.L_x_51:
[----:B------:R-:W-:Y:S01]  /*cc40*/  MOV R13, R8 ;  /* 0x00000008000d7202 */ /* 0x000fe20000000f00 */
[----:B------:R-:W-:Y:S01]  /*cc50*/  IMAD.MOV.U32 R12, RZ, RZ, RZ ;  /* 0x000000ffff0c7224 */ /* 0x000fe200078e00ff */
[----:B------:R-:W-:Y:S01]  /*cc60*/  MOV R15, 0xffffffff ;  /* 0xffffffff000f7802 */ /* 0x000fe20000000f00 */
[----:B------:R-:W-:Y:S02]  /*cc70*/  IMAD.MOV.U32 R11, RZ, RZ, 0x181f ;  /* 0x0000181fff0b7424 */ /* 0x000fe400078e00ff */
[----:B------:R-:W-:-:S07]  /*cc80*/  IMAD R7, R22, 0x80, R27 ;  /* 0x0000008016077824 */ /* 0x000fce00078e021b */
[----:B------:R-:W-:Y:S05]  /*cc90*/  WARPSYNC.COLLECTIVE R15, `(.L_x_103) ;  /* 0x000000000f087348 */ /* 0x000fea0003c00000 */
[----:B------:R0:W1:Y:S02]  /*cca0*/  SHFL.IDX P6, R14, R13, R12, R11 ;  /* 0x0000000c0d0e7389 */ /* 0x00006400000c000b */
[----:B01----:R-:W-:Y:S01]  /*ccb0*/  ENDCOLLECTIVE ;  /* 0x000000000000791b */ /* 0x003fe20003800000 */
.L_x_103:
[----:B------:R-:W-:Y:S02]  /*ccc0*/  VIADD R5, R7, 0x10 ;  /* 0x0000001007057836 */ /* 0x000fe40000000000 */
[----:B------:R-:W-:Y:S02]  /*ccd0*/  IMAD.MOV.U32 R13, RZ, RZ, R0 ;  /* 0x000000ffff0d7224 */ /* 0x000fe400078e0000 */
[----:B------:R-:W-:-:S07]  /*cce0*/  IMAD.MOV.U32 R3, RZ, RZ, R14 ;  /* 0x000000ffff037224 */ /* 0x000fce00078e000e */
[----:B------:R-:W-:Y:S05]  /*ccf0*/  WARPSYNC.COLLECTIVE R15, `(.L_x_104) ;  /* 0x000000000f087348 */ /* 0x000fea0003c00000 */
[----:B------:R0:W1:Y:S02]  /*cd00*/  SHFL.IDX P6, R14, R13, R12, R11 ;  /* 0x0000000c0d0e7389 */ /* 0x00006400000c000b */
[----:B01----:R-:W-:Y:S01]  /*cd10*/  ENDCOLLECTIVE ;  /* 0x000000000000791b */ /* 0x003fe20003800000 */
.L_x_104:
[----:B------:R-:W-:Y:S02]  /*cd20*/  ULDC UR4, c[0x0][0x288] ;  /* 0x0000a20000047ab9 */ /* 0x000fe40000000800 */
[----:B------:R-:W-:-:S05]  /*cd30*/  IMAD R6, R6, UR4, RZ ;  /* 0x0000000406067c24 */ /* 0x000fca000f8e02ff */
[----:B------:R-:W-:Y:S02]  /*cd40*/  ISETP.GE.AND P1, PT, R7, R6, PT ;  /* 0x000000060700720c */ /* 0x000fe40003f26270 */
[----:B------:R-:W-:Y:S01]  /*cd50*/  MOV R13, R8 ;  /* 0x00000008000d7202 */ /* 0x000fe20000000f00 */
[----:B------:R-:W-:-:S10]  /*cd60*/  IMAD.MOV.U32 R12, RZ, RZ, 0x1 ;  /* 0x00000001ff0c7424 */ /* 0x000fd400078e00ff */
[----:B------:R-:W-:Y:S02]  /*cd70*/  @!P1 LEA R9, R30, UR44, 0x1 ;  /* 0x0000002c1e099c11 */ /* 0x000fe4000f8e08ff */
[----:B------:R-:W-:-:S07]  /*cd80*/  MOV R2, R14 ;  /* 0x0000000e00027202 */ /* 0x000fce0000000f00 */
[----:B------:R-:W-:Y:S05]  /*cd90*/  WARPSYNC.COLLECTIVE R15, `(.L_x_105) ;  /* 0x000000000f087348 */ /* 0x000fea0003c00000 */
[----:B------:R0:W1:Y:S02]  /*cda0*/  SHFL.IDX P6, R14, R13, R12, R11 ;  /* 0x0000000c0d0e7389 */ /* 0x00006400000c000b */
[----:B01----:R-:W-:Y:S01]  /*cdb0*/  ENDCOLLECTIVE ;  /* 0x000000000000791b */ /* 0x003fe20003800000 */
.L_x_105:
[----:B------:R-:W-:-:S05]  /*cdc0*/  @!P1 IMAD.WIDE.U32 R2, R23, 0x2, R2 ;  /* 0x0000000217029825 */ /* 0x000fca00078e0002 */
[----:B------:R-:W-:Y:S01]  /*cdd0*/  @!PT LDS RZ, [RZ] ;  /* 0x00000000fffff984 */ /* 0x000fe20000000800 */
[----:B------:R-:W-:Y:S01]  /*cde0*/  @!PT LDS RZ, [RZ] ;  /* 0x00000000fffff984 */ /* 0x000fe20000000800 */
[----:B------:R-:W-:Y:S01]  /*cdf0*/  @!PT LDS RZ, [RZ] ;  /* 0x00000000fffff984 */ /* 0x000fe20000000800 */
[----:B------:R0:W-:Y:S04]  /*ce00*/  @!P1 LDGSTS.E.BYPASS.LTC128B.128 [R9+0x12400], desc[UR36][R2.64], !P3 ;  /* 0x1240000002099fae */ /* 0x0001e8000d901d64 */
[----:B------:R0:W-:Y:S01]  /*ce10*/  @!P1 LDGSTS.E.BYPASS.LTC128B.128 [R9+0x16400], desc[UR36][R2.64+0x80], !P2 ;  /* 0x1640008002099fae */ /* 0x0001e2000d101d64 */
[----:B------:R-:W-:-:S03]  /*ce20*/  MOV R13, R0 ;  /* 0x00000000000d7202 */ /* 0x000fc60000000f00 */
[----:B------:R0:W-:Y:S01]  /*ce30*/  @!P1 LDGSTS.E.BYPASS.LTC128B.128 [R9+0x1a400], desc[UR36][R2.64+0x100], !P0 ;  /* 0x1a40010002099fae */ /* 0x0001e2000c101d64 */
[----:B------:R-:W-:Y:S01]  /*ce40*/  ISETP.GE.AND P1, PT, R5, R6, PT ;  /* 0x000000060500720c */ /* 0x000fe20003f26270 */
[----:B------:R-:W-:-:S12]  /*ce50*/  IMAD.MOV.U32 R5, RZ, RZ, R14 ;  /* 0x000000ffff057224 */ /* 0x000fd800078e000e */
[----:B0-----:R-:W-:Y:S05]  /*ce60*/  WARPSYNC.COLLECTIVE R15, `(.L_x_106) ;  /* 0x000000000f087348 */ /* 0x001fea0003c00000 */
[----:B------:R1:W2:Y:S02]  /*ce70*/  SHFL.IDX P6, R14, R13, R12, R11 ;  /* 0x0000000c0d0e7389 */ /* 0x0002a400000c000b */
[----:B012---:R-:W-:Y:S01]  /*ce80*/  ENDCOLLECTIVE ;  /* 0x000000000000791b */ /* 0x007fe20003800000 */
.L_x_106:
[----:B------:R-:W-:Y:S01]  /*ce90*/  VIADD R3, R7, 0x20 ;  /* 0x0000002007037836 */ /* 0x000fe20000000000 */
[----:B------:R-:W-:Y:S02]  /*cea0*/  @!P1 LEA R21, R30, UR44, 0x1 ;  /* 0x0000002c1e159c11 */ /* 0x000fe4000f8e08ff */
[----:B------:R-:W-:Y:S01]  /*ceb0*/  MOV R13, R8 ;  /* 0x00000008000d7202 */ /* 0x000fe20000000f00 */
[----:B------:R-:W-:Y:S02]  /*cec0*/  IMAD.MOV.U32 R12, RZ, RZ, 0x2 ;  /* 0x00000002ff0c7424 */ /* 0x000fe400078e00ff */
[----:B------:R-:W-:-:S07]  /*ced0*/  IMAD.MOV.U32 R4, RZ, RZ, R14 ;  /* 0x000000ffff047224 */ /* 0x000fce00078e000e */
[----:B------:R-:W-:Y:S05]  /*cee0*/  WARPSYNC.COLLECTIVE R15, `(.L_x_107) ;  /* 0x000000000f087348 */ /* 0x000fea0003c00000 */
[----:B------:R0:W1:Y:S02]  /*cef0*/  SHFL.IDX P6, R14, R13, R12, R11 ;  /* 0x0000000c0d0e7389 */ /* 0x00006400000c000b */
[----:B01----:R-:W-:Y:S01]  /*cf00*/  ENDCOLLECTIVE ;  /* 0x000000000000791b */ /* 0x003fe20003800000 */
.L_x_107:
        /* <DEDUP_REMOVED lines=13> */
.L_x_108:
        /* <DEDUP_REMOVED lines=8> */
.L_x_109:
        /* <DEDUP_REMOVED lines=13> */
.L_x_110:
        /* <DEDUP_REMOVED lines=8> */
.L_x_111:
        /* <DEDUP_REMOVED lines=13> */
.L_x_112:
        /* <DEDUP_REMOVED lines=8> */
.L_x_113:
        /* <DEDUP_REMOVED lines=13> */
.L_x_114:
        /* <DEDUP_REMOVED lines=8> */
.L_x_115:
        /* <DEDUP_REMOVED lines=13> */
.L_x_116:
[----:B------:R-:W-:Y:S01]  /*d520*/  @!P1 LEA R9, R30, UR44, 0x1 ;  /* 0x0000002c1e099c11 */ /* 0x000fe2000f8e08ff */
[----:B------:R-:W-:Y:S01]  /*d530*/  IMAD.MOV.U32 R13, RZ, RZ, R8 ;  /* 0x000000ffff0d7224 */ /* 0x000fe200078e0008 */
[----:B------:R-:W-:Y:S01]  /*d540*/  MOV R12, 0x7 ;  /* 0x00000007000c7802 */ /* 0x000fe20000000f00 */
[----:B------:R-:W-:-:S07]  /*d550*/  IMAD.MOV.U32 R2, RZ, RZ, R14 ;  /* 0x000000ffff027224 */ /* 0x000fce00078e000e */
[----:B------:R-:W-:Y:S05]  /*d560*/  WARPSYNC.COLLECTIVE R15, `(.L_x_117) ;  /* 0x000000000f087348 */ /* 0x000fea0003c00000 */
[----:B------:R0:W1:Y:S02]  /*d570*/  SHFL.IDX P6, R14, R13, R12, R11 ;  /* 0x0000000c0d0e7389 */ /* 0x00006400000c000b */
[----:B01----:R-:W-:Y:S01]  /*d580*/  ENDCOLLECTIVE ;  /* 0x000000000000791b */ /* 0x003fe20003800000 */
.L_x_117:
[----:B------:R-:W-:-:S05]  /*d590*/  @!P1 IMAD.WIDE.U32 R2, R23, 0x2, R2 ;  /* 0x0000000217029825 */ /* 0x000fca00078e0002 */
[----:B------:R-:W-:Y:S01]  /*d5a0*/  @!PT LDS RZ, [RZ] ;  /* 0x00000000fffff984 */ /* 0x000fe20000000800 */
[----:B------:R-:W-:Y:S01]  /*d5b0*/  @!PT LDS RZ, [RZ] ;  /* 0x00000000fffff984 */ /* 0x000fe20000000800 */
[----:B------:R-:W-:Y:S01]  /*d5c0*/  @!PT LDS RZ, [RZ] ;  /* 0x00000000fffff984 */ /* 0x000fe20000000800 */
[----:B------:R0:W-:Y:S04]  /*d5d0*/  @!P1 LDGSTS.E.BYPASS.LTC128B.128 [R9+0x15400], desc[UR36][R2.64], !P3 ;  /* 0x1540000002099fae */ /* 0x0001e8000d901d64 */
[----:B------:R0:W-:Y:S01]  /*d5e0*/  @!P1 LDGSTS.E.BYPASS.LTC128B.128 [R9+0x19400], desc[UR36][R2.64+0x80], !P2 ;  /* 0x1940008002099fae */ /* 0x0001e2000d101d64 */
[----:B------:R-:W-:-:S03]  /*d5f0*/  IMAD.MOV.U32 R13, RZ, RZ, R0 ;  /* 0x000000ffff0d7224 */ /* 0x000fc600078e0000 */
[----:B------:R0:W-:Y:S01]  /*d600*/  @!P1 LDGSTS.E.BYPASS.LTC128B.128 [R9+0x1d400], desc[UR36][R2.64+0x100], !P0 ;  /* 0x1d40010002099fae */ /* 0x0001e2000c101d64 */
[----:B------:R-:W-:-:S07]  /*d610*/  IMAD.MOV.U32 R4, RZ, RZ, R14 ;  /* 0x000000ffff047224 */ /* 0x000fce00078e000e */
[----:B0-----:R-:W-:Y:S05]  /*d620*/  WARPSYNC.COLLECTIVE R15, `(.L_x_118) ;  /* 0x000000000f087348 */ /* 0x001fea0003c00000 */
[----:B------:R1:W2:Y:S02]  /*d630*/  SHFL.IDX P6, R14, R13, R12, R11 ;  /* 0x0000000c0d0e7389 */ /* 0x0002a400000c000b */
[----:B012---:R-:W-:Y:S01]  /*d640*/  ENDCOLLECTIVE ;  /* 0x000000000000791b */ /* 0x007fe20003800000 */
.L_x_118:
[----:B------:R-:W-:Y:S05]  /*d650*/  BRA `(.L_x_119) ;  /* 0xffffffcc00b47947 */ /* 0x000fea000383ffff */
.L_x_54:
[----:B0-----:R-:W-:-:S04]  /*d660*/  MOV R3, UR44 ;  /* 0x0000002c00037c02 */ /* 0x001fc80008000f00 */
[----:B------:R0:W1:Y:S03]  /*d670*/  SYNCS.PHASECHK.TRANS64.TRYWAIT P0, [R3+URZ+0x30820], R0 ;  /* 0x03082000030075a7 */ /* 0x000066000800017f */
[----:B-1----:R-:W-:Y:S05]  /*d680*/  @!P0 NANOSLEEP.SYNCS 0x989680 ;  /* 0x009896800000895d */ /* 0x002fea0003900000 */
[----:B------:R-:W1:Y:S02]  /*d690*/  @!P0 SYNCS.PHASECHK.TRANS64 P0, [R3+URZ+0x30820], R0 ;  /* 0x03082000030085a7 */ /* 0x000e64000800007f */
[----:B-1----:R-:W-:Y:S05]  /*d6a0*/  @!P0 BRA `(.L_x_54) ;  /* 0xfffffffc00ec8947 */ /* 0x002fea000383ffff */
[----:B------:R-:W-:Y:S05]  /*d6b0*/  BRA `(.L_x_120) ;  /* 0xffffffcc00fc7947 */ /* 0x000fea000383ffff */
.L_x_58:
[----:B0-----:R0:W1:Y:S02]  /*d6c0*/  SYNCS.PHASECHK.TRANS64.TRYWAIT P0, [R19+URZ+0x30840], R2 ;  /* 0x03084002130075a7 */ /* 0x001064000800017f */
[----:B-1----:R-:W-:Y:S05]  /*d6d0*/  @!P0 NANOSLEEP.SYNCS 0x989680 ;  /* 0x009896800000895d */ /* 0x002fea0003900000 */
[----:B------:R-:W1:Y:S02]  /*d6e0*/  @!P0 SYNCS.PHASECHK.TRANS64 P0, [R19+URZ+0x30840], R2 ;  /* 0x03084002130085a7 */ /* 0x000e64000800007f */
[----:B-1----:R-:W-:Y:S05]  /*d6f0*/  @!P0 BRA `(.L_x_58) ;  /* 0xfffffffc00f08947 */ /* 0x002fea000383ffff */
[----:B------:R-:W-:Y:S05]  /*d700*/  BRA `(.L_x_121) ;  /* 0xffffffd000e47947 */ /* 0x000fea000383ffff */
.L_x_59:
        /* <DEDUP_REMOVED lines=8> */
.L_x_123:
[----:B------:R-:W-:Y:S05]  /*d790*/  BSYNC B1 ;  /* 0x0000000000017941 */ /* 0x000fea0003800000 */
.L_x_122:
[----:B------:R-:W-:Y:S01]  /*d7a0*/  MOV R13, R21 ;  /* 0x00000015000d7202 */ /* 0x000fe20000000f00 */
[----:B------:R-:W-:Y:S01]  /*d7b0*/  IMAD.MOV.U32 R12, RZ, RZ, RZ ;  /* 0x000000ffff0c7224 */ /* 0x000fe200078e00ff */
[----:B------:R-:W-:Y:S01]  /*d7c0*/  SHF.L.U32 R8, R23, 0x1, RZ ;  /* 0x0000000117087819 */ /* 0x000fe200000006ff */
[----:B------:R-:W-:Y:S01]  /*d7d0*/  IMAD.MOV.U32 R11, RZ, RZ, 0x181f ;  /* 0x0000181fff0b7424 */ /* 0x000fe200078e00ff */
[----:B------:R-:W-:Y:S01]  /*d7e0*/  P2R R6, PR, RZ, 0x2 ;  /* 0x00000002ff067803 */ /* 0x000fe20000000000 */
[----:B------:R-:W-:Y:S01]  /*d7f0*/  IMAD.MOV.U32 R15, RZ, RZ, -0x1 ;  /* 0xffffffffff0f7424 */ /* 0x000fe200078e00ff */
[----:B------:R-:W-:Y:S01]  /*d800*/  LOP3.LUT P1, RZ, R16, 0x4, RZ, 0xc0, !PT ;  /* 0x0000000410ff7812 */ /* 0x000fe2000782c0ff */
[----:B------:R-:W-:Y:S01]  /*d810*/  IMAD.MOV.U32 R3, RZ, RZ, R14 ;  /* 0x000000ffff037224 */ /* 0x000fe200078e000e */
[----:B------:R-:W-:-:S11]  /*d820*/  LEA R22, R22, UR44, 0x1 ;  /* 0x0000002c16167c11 */ /* 0x000fd6000f8e08ff */
[----:B------:R-:W-:Y:S05]  /*d830*/  WARPSYNC.COLLECTIVE R15, `(.L_x_124) ;  /* 0x000000000f087348 */ /* 0x000fea0003c00000 */
[----:B------:R0:W1:Y:S02]  /*d840*/  SHFL.IDX P6, R14, R13, R12, R11 ;  /* 0x0000000c0d0e7389 */ /* 0x00006400000c000b */
[----:B01----:R-:W-:Y:S01]  /*d850*/  ENDCOLLECTIVE ;  /* 0x000000000000791b */ /* 0x003fe20003800000 */
.L_x_124:
[----:B------:R-:W-:Y:S01]  /*d860*/  MOV R13, R24 ;  /* 0x00000018000d7202 */ /* 0x000fe20000000f00 */
[----:B------:R-:W-:Y:S01]  /*d870*/  IMAD.MOV.U32 R12, RZ, RZ, 0x1 ;  /* 0x00000001ff0c7424 */ /* 0x000fe200078e00ff */
[----:B------:R-:W-:-:S13]  /*d880*/  IADD3 R2, P0, R14, R8, RZ ;  /* 0x000000080e027210 */ /* 0x000fda0007f1e0ff */
[----:B------:R-:W-:Y:S05]  /*d890*/  WARPSYNC.COLLECTIVE R15, `(.L_x_125) ;  /* 0x000000000f087348 */ /* 0x000fea0003c00000 */
[----:B------:R0:W1:Y:S02]  /*d8a0*/  SHFL.IDX P6, R14, R13, R12, R11 ;  /* 0x0000000c0d0e7389 */ /* 0x00006400000c000b */
[----:B01----:R-:W-:Y:S01]  /*d8b0*/  ENDCOLLECTIVE ;  /* 0x000000000000791b */ /* 0x003fe20003800000 */
.L_x_125:
[----:B------:R-:W-:-:S05]  /*d8c0*/  IMAD.X R3, RZ, RZ, R3, P0 ;  /* 0x000000ffff037224 */ /* 0x000fca00000e0603 */
[----:B------:R-:W-:Y:S01]  /*d8d0*/  @!PT LDS RZ, [RZ] ;  /* 0x00000000fffff984 */ /* 0x000fe20000000800 */
[----:B------:R-:W-:Y:S01]  /*d8e0*/  @!PT LDS RZ, [RZ] ;  /* 0x00000000fffff984 */ /* 0x000fe20000000800 */
[----:B------:R-:W-:Y:S01]  /*d8f0*/  @!PT LDS RZ, [RZ] ;  /* 0x00000000fffff984 */ /* 0x000fe20000000800 */
[----:B------:R0:W-:Y:S04]  /*d900*/  LDGSTS.E.BYPASS.LTC128B.128 [R22+0x1e400], desc[UR36][R2.64], !P1 ;  /* 0x1e40000002167fae */ /* 0x0001e8000c901d64 */
[----:B------:R0:W-:Y:S01]  /*d910*/  LDGSTS.E.BYPASS.LTC128B.128 [R22+0x21400], desc[UR36][R2.64+0x80], !P5 ;  /* 0x2140008002167fae */ /* 0x0001e2000e901d64 */
[----:B------:R-:W-:-:S03]  /*d920*/  MOV R13, R21 ;  /* 0x00000015000d7202 */ /* 0x000fc60000000f00 */
[----:B------:R0:W-:Y:S01]  /*d930*/  LDGSTS.E.BYPASS.LTC128B.128 [R22+0x24400], desc[UR36][R2.64+0x100], !P4 ;  /* 0x2440010002167fae */ /* 0x0001e2000e101d64 */
[----:B------:R-:W-:-:S07]  /*d940*/  IMAD.MOV.U32 R7, RZ, RZ, R14 ;  /* 0x000000ffff077224 */ /* 0x000fce00078e000e */
[----:B0-----:R-:W-:Y:S05]  /*d950*/  WARPSYNC.COLLECTIVE R15, `(.L_x_126) ;  /* 0x000000000f087348 */ /* 0x001fea0003c00000 */
[----:B------:R1:W2:Y:S02]  /*d960*/  SHFL.IDX P6, R14, R13, R12, R11 ;  /* 0x0000000c0d0e7389 */ /* 0x0002a400000c000b */
[----:B012---:R-:W-:Y:S01]  /*d970*/  ENDCOLLECTIVE ;  /* 0x000000000000791b */ /* 0x007fe20003800000 */
.L_x_126:
[----:B------:R-:W-:Y:S01]  /*d980*/  IMAD.MOV.U32 R13, RZ, RZ, R24 ;  /* 0x000000ffff0d7224 */ /* 0x000fe200078e0018 */
[----:B------:R-:W-:Y:S02]  /*d990*/  MOV R12, 0x2 ;  /* 0x00000002000c7802 */ /* 0x000fe40000000f00 */
[----:B------:R-:W-:-:S13]  /*d9a0*/  IADD3 R2, P0, R14, R8, RZ ;  /* 0x000000080e027210 */ /* 0x000fda0007f1e0ff */
[----:B------:R-:W-:Y:S05]  /*d9b0*/  WARPSYNC.COLLECTIVE R15, `(.L_x_127) ;  /* 0x000000000f087348 */ /* 0x000fea0003c00000 */
[----:B------:R0:W1:Y:S02]  /*d9c0*/  SHFL.IDX P6, R14, R13, R12, R11 ;  /* 0x0000000c0d0e7389 */ /* 0x00006400000c000b */
[----:B01----:R-:W-:Y:S01]  /*d9d0*/  ENDCOLLECTIVE ;  /* 0x000000000000791b */ /* 0x003fe20003800000 */
.L_x_127:
[----:B------:R-:W-:-:S05]  /*d9e0*/  IMAD.X R3, RZ, RZ, R7, P0 ;  /* 0x000000ffff037224 */ /* 0x000fca00000e0607 */
[----:B------:R-:W-:Y:S01]  /*d9f0*/  @!PT LDS RZ, [RZ] ;  /* 0x00000000fffff984 */ /* 0x000fe20000000800 */
[----:B------:R-:W-:Y:S01]  /*da00*/  @!PT LDS RZ, [RZ] ;  /* 0x00000000fffff984 */ /* 0x000fe20000000800 */
[----:B------:R-:W-:Y:S01]  /*da10*/  @!PT LDS RZ, [RZ] ;  /* 0x00000000fffff984 */ /* 0x000fe20000000800 */
[----:B------:R0:W-:Y:S04]  /*da20*/  LDGSTS.E.BYPASS.LTC128B.128 [R22+0x1ec00], desc[UR36][R2.64], !P1 ;  /* 0x1ec0000002167fae */ /* 0x0001e8000c901d64 */
[----:B------:R0:W-:Y:S01]  /*da30*/  LDGSTS.E.BYPASS.LTC128B.128 [R22+0x21c00], desc[UR36][R2.64+0x80], !P5 ;  /* 0x21c0008002167fae */ /* 0x0001e2000e901d64 */
[----:B------:R-:W-:-:S03]  /*da40*/  IMAD.MOV.U32 R13, RZ, RZ, R21 ;  /* 0x000000ffff0d7224 */ /* 0x000fc600078e0015 */
[----:B------:R0:W-:Y:S01]  /*da50*/  LDGSTS.E.BYPASS.LTC128B.128 [R22+0x24c00], desc[UR36][R2.64+0x100], !P4 ;  /* 0x24c0010002167fae */ /* 0x0001e2000e101d64 */
[----:B------:R-:W-:-:S07]  /*da60*/  IMAD.MOV.U32 R7, RZ, RZ, R14 ;  /* 0x000000ffff077224 */ /* 0x000fce00078e000e */
[----:B0-----:R-:W-:Y:S05]  /*da70*/  WARPSYNC.COLLECTIVE R15, `(.L_x_128) ;  /* 0x000000000f087348 */ /* 0x001fea0003c00000 */
[----:B------:R1:W2:Y:S02]  /*da80*/  SHFL.IDX P6, R14, R13, R12, R11 ;  /* 0x0000000c0d0e7389 */ /* 0x0002a400000c000b */
[----:B012---:R-:W-:Y:S01]  /*da90*/  ENDCOLLECTIVE ;  /* 0x000000000000791b */ /* 0x007fe20003800000 */
.L_x_128:
[----:B------:R-:W-:Y:S01]  /*daa0*/  IMAD.MOV.U32 R13, RZ, RZ, R24 ;  /* 0x000000ffff0d7224 */ /* 0x000fe200078e0018 */
[----:B------:R-:W-:Y:S02]  /*dab0*/  MOV R12, 0x3 ;  /* 0x00000003000c7802 */ /* 0x000fe40000000f00 */
[----:B------:R-:W-:-:S07]  /*dac0*/  MOV R10, R14 ;  /* 0x0000000e000a7202 */ /* 0x000fce0000000f00 */
[----:B------:R-:W-:Y:S05]  /*dad0*/  WARPSYNC.COLLECTIVE R15, `(.L_x_129) ;  /* 0x000000000f087348 */ /* 0x000fea0003c00000 */
[----:B------:R0:W1:Y:S02]  /*dae0*/  SHFL.IDX P6, R14, R13, R12, R11 ;  /* 0x0000000c0d0e7389 */ /* 0x00006400000c000b */
[----:B01----:R-:W-:Y:S01]  /*daf0*/  ENDCOLLECTIVE ;  /* 0x000000000000791b */ /* 0x003fe20003800000 */
.L_x_129:
[----:B------:R-:W-:-:S05]  /*db00*/  IADD3 R2, P0, R10, R8, RZ ;  /* 0x000000080a027210 */ /* 0x000fca0007f1e0ff */
[----:B------:R-:W-:-:S05]  /*db10*/  IMAD.X R3, RZ, RZ, R7, P0 ;  /* 0x000000ffff037224 */ /* 0x000fca00000e0607 */
[----:B------:R-:W-:Y:S01]  /*db20*/  @!PT LDS RZ, [RZ] ;  /* 0x00000000fffff984 */ /* 0x000fe20000000800 */
[----:B------:R-:W-:Y:S01]  /*db30*/  @!PT LDS RZ, [RZ] ;  /* 0x00000000fffff984 */ /* 0x000fe20000000800 */
[----:B------:R-:W-:Y:S01]  /*db40*/  @!PT LDS RZ, [RZ] ;  /* 0x00000000fffff984 */ /* 0x000fe20000000800 */
[----:B------:R-:W-:Y:S01]  /*db50*/  LDGSTS.E.BYPASS.LTC128B.128 [R22+0x1f400], desc[UR36][R2.64], !P1 ;  /* 0x1f40000002167fae */ /* 0x000fe2000c901d64 */
[----:B------:R-:W-:-:S03]  /*db60*/  IMAD.MOV.U32 R13, RZ, RZ, R21 ;  /* 0x000000ffff0d7224 */ /* 0x000fc600078e0015 */
[----:B------:R-:W-:Y:S04]  /*db70*/  LDGSTS.E.BYPASS.LTC128B.128 [R22+0x22400], desc[UR36][R2.64+0x80], !P5 ;  /* 0x2240008002167fae */ /* 0x000fe8000e901d64 */
[----:B------:R0:W-:Y:S02]  /*db80*/  LDGSTS.E.BYPASS.LTC128B.128 [R22+0x25400], desc[UR36][R2.64+0x100], !P4 ;  /* 0x2540010002167fae */ /* 0x0001e4000e101d64 */
[----:B0-----:R-:W-:-:S07]  /*db90*/  IMAD.MOV.U32 R3, RZ, RZ, R14 ;  /* 0x000000ffff037224 */ /* 0x001fce00078e000e */
[----:B------:R-:W-:Y:S05]  /*dba0*/  WARPSYNC.COLLECTIVE R15, `(.L_x_130) ;  /* 0x000000000f087348 */ /* 0x000fea0003c00000 */
[----:B------:R0:W1:Y:S02]  /*dbb0*/  SHFL.IDX P6, R14, R13, R12, R11 ;  /* 0x0000000c0d0e7389 */ /* 0x00006400000c000b */
[----:B01----:R-:W-:Y:S01]  /*dbc0*/  ENDCOLLECTIVE ;  /* 0x000000000000791b */ /* 0x003fe20003800000 */
.L_x_130:
[----:B------:R-:W-:Y:S01]  /*dbd0*/  IMAD.MOV.U32 R13, RZ, RZ, R24 ;  /* 0x000000ffff0d7224 */ /* 0x000fe200078e0018 */
[----:B------:R-:W-:Y:S02]  /*dbe0*/  MOV R12, 0x4 ;  /* 0x00000004000c7802 */ /* 0x000fe40000000f00 */
[----:B------:R-:W-:-:S07]  /*dbf0*/  MOV R2, R14 ;  /* 0x0000000e00027202 */ /* 0x000fce0000000f00 */
[----:B------:R-:W-:Y:S05]  /*dc00*/  WARPSYNC.COLLECTIVE R15, `(.L_x_131) ;  /* 0x000000000f087348 */ /* 0x000fea0003c00000 */
[----:B------:R0:W1:Y:S02]  /*dc10*/  SHFL.IDX P6, R14, R13, R12, R11 ;  /* 0x0000000c0d0e7389 */ /* 0x00006400000c000b */
[----:B01----:R-:W-:Y:S01]  /*dc20*/  ENDCOLLECTIVE ;  /* 0x000000000000791b */ /* 0x003fe20003800000 */
.L_x_131:
        /* <DEDUP_REMOVED lines=13> */
.L_x_132:
[----:B------:R-:W-:Y:S01]  /*dd00*/  IMAD.MOV.U32 R13, RZ, RZ, R24 ;  /* 0x000000ffff0d7224 */ /* 0x000fe200078e0018 */
[----:B------:R-:W-:Y:S02]  /*dd10*/  MOV R12, 0x5 ;  /* 0x00000005000c7802 */ /* 0x000fe40000000f00 */
[----:B------:R-:W-:-:S07]  /*dd20*/  MOV R2, R14 ;  /* 0x0000000e00027202 */ /* 0x000fce0000000f00 */
[----:B------:R-:W-:Y:S05]  /*dd30*/  WARPSYNC.COLLECTIVE R15, `(.L_x_133) ;  /* 0x000000000f087348 */ /* 0x000fea0003c00000 */
[----:B------:R0:W1:Y:S02]  /*dd40*/  SHFL.IDX P6, R14, R13, R12, R11 ;  /* 0x0000000c0d0e7389 */ /* 0x00006400000c000b */
[----:B01----:R-:W-:Y:S01]  /*dd50*/  ENDCOLLECTIVE ;  /* 0x000000000000791b */ /* 0x003fe20003800000 */
.L_x_133:
[----:B------:R-:W-:-:S05]  /*dd60*/  IADD3 R2, P0, R2, R8, RZ ;  /* 0x0000000802027210 */ /* 0x000fca0007f1e0ff */
[----:B------:R-:W-:-:S05]  /*dd70*/  IMAD.X R3, RZ, RZ, R3, P0 ;  /* 0x000000ffff037224 */ /* 0x000fca00000e0603 */
[----:B------:R-:W-:Y:S01]  /*dd80*/  @!PT LDS RZ, [RZ] ;  /* 0x00000000fffff984 */ /* 0x000fe20000000800 */
[----:B------:R-:W-:Y:S01]  /*dd90*/  @!PT LDS RZ, [RZ] ;  /* 0x00000000fffff984 */ /* 0x000fe20000000800 */
[----:B------:R-:W-:Y:S01]  /*dda0*/  @!PT LDS RZ, [RZ] ;  /* 0x00000000fffff984 */ /* 0x000fe20000000800 */
[----:B------:R0:W-:Y:S01]  /*ddb0*/  LDGSTS.E.BYPASS.LTC128B.128 [R22+0x20400], desc[UR36][R2.64], !P1 ;  /* 0x2040000002167fae */ /* 0x0001e2000c901d64 */
[----:B------:R-:W-:Y:S01]  /*ddc0*/  ISETP.NE.AND P1, PT, R6, RZ, PT ;  /* 0x000000ff0600720c */ /* 0x000fe20003f25270 */
[----:B------:R-:W-:Y:S02]  /*ddd0*/  IMAD.MOV.U32 R13, RZ, RZ, R21 ;  /* 0x000000ffff0d7224 */ /* 0x000fe400078e0015 */
[----:B------:R0:W-:Y:S04]  /*dde0*/  LDGSTS.E.BYPASS.LTC128B.128 [R22+0x23400], desc[UR36][R2.64+0x80], !P5 ;  /* 0x2340008002167fae */ /* 0x0001e8000e901d64 */
[----:B------:R0:W-:Y:S01]  /*ddf0*/  LDGSTS.E.BYPASS.LTC128B.128 [R22+0x26400], desc[UR36][R2.64+0x100], !P4 ;  /* 0x2640010002167fae */ /* 0x0001e2000e101d64 */
[----:B------:R-:W-:-:S07]  /*de00*/  IMAD.MOV.U32 R24, RZ, RZ, R14 ;  /* 0x000000ffff187224 */ /* 0x000fce00078e000e */
[----:B0-----:R-:W-:Y:S05]  /*de10*/  WARPSYNC.COLLECTIVE R15, `(.L_x_134) ;  /* 0x000000000f087348 */ /* 0x001fea0003c00000 */
[----:B------:R1:W2:Y:S02]  /*de20*/  SHFL.IDX P6, R14, R13, R12, R11 ;  /* 0x0000000c0d0e7389 */ /* 0x0002a400000c000b */
[----:B012---:R-:W-:Y:S01]  /*de30*/  ENDCOLLECTIVE ;  /* 0x000000000000791b */ /* 0x007fe20003800000 */
.L_x_134:
[----:B------:R-:W-:Y:S05]  /*de40*/  BRA `(.L_x_135) ;  /* 0xffffffd000307947 */ /* 0x000fea000383ffff */
.L_x_64:
[----:B0-----:R0:W2:Y:S02]  /*de50*/  SYNCS.PHASECHK.TRANS64.TRYWAIT P0, [R6+URZ+0x30860], R3 ;  /* 0x03086003060075a7 */ /* 0x0010a4000800017f */
[----:B--2---:R-:W-:Y:S05]  /*de60*/  @!P0 NANOSLEEP.SYNCS 0x989680 ;  /* 0x009896800000895d */ /* 0x004fea0003900000 */
[----:B------:R-:W2:Y:S02]  /*de70*/  @!P0 SYNCS.PHASECHK.TRANS64 P0, [R6+URZ+0x30860], R3 ;  /* 0x03086003060085a7 */ /* 0x000ea4000800007f */
[----:B--2---:R-:W-:Y:S05]  /*de80*/  @!P0 BRA `(.L_x_64) ;  /* 0xfffffffc00f08947 */ /* 0x004fea000383ffff */
[----:B------:R-:W-:Y:S05]  /*de90*/  BRA `(.L_x_136) ;  /* 0xffffffd000947947 */ /* 0x000fea000383ffff */
.L_x_65:
[----:B------:R-:W-:Y:S01]  /*dea0*/  BSSY B1, `(.L_x_137) ;  /* 0x0000008000017945 */ /* 0x000fe20003800000 */
[----:B------:R-:W-:Y:S01]  /*deb0*/  MOV R13, R18 ;  /* 0x00000012000d7202 */ /* 0x000fe20000000f00 */
[----:B------:R-:W-:Y:S01]  /*dec0*/  IMAD.MOV.U32 R12, RZ, RZ, RZ ;  /* 0x000000ffff0c7224 */ /* 0x000fe200078e00ff */
[----:B------:R-:W-:Y:S01]  /*ded0*/  MOV R15, 0xffffffff ;  /* 0xffffffff000f7802 */ /* 0x000fe20000000f00 */
[----:B------:R-:W-:-:S07]  /*dee0*/  IMAD.MOV.U32 R11, RZ, RZ, 0x181f ;  /* 0x0000181fff0b7424 */ /* 0x000fce00078e00ff */
[----:B01----:R-:W-:Y:S05]  /*def0*/  WARPSYNC.COLLECTIVE R15, `(.L_x_138) ;  /* 0x000000000f087348 */ /* 0x003fea0003c00000 */
[----:B------:R2:W3:Y:S02]  /*df00*/  SHFL.IDX P6, R14, R13, R12, R11 ;  /* 0x0000000c0d0e7389 */ /* 0x0004e400000c000b */
[----:B0123--:R-:W-:Y:S01]  /*df10*/  ENDCOLLECTIVE ;  /* 0x000000000000791b */ /* 0x00ffe20003800000 */
.L_x_138:
[----:B------:R-:W-:Y:S05]  /*df20*/  BSYNC B1 ;  /* 0x0000000000017941 */ /* 0x000fea0003800000 */
.L_x_137:
[----:B------:R-:W-:Y:S01]  /*df30*/  IMAD.MOV.U32 R13, RZ, RZ, R17 ;  /* 0x000000ffff0d7224 */ /* 0x000fe200078e0011 */
[----:B------:R-:W-:Y:S01]  /*df40*/  MOV R12, RZ ;  /* 0x000000ff000c7202 */ /* 0x000fe20000000f00 */
[----:B------:R-:W-:Y:S01]  /*df50*/  IMAD.MOV.U32 R11, RZ, RZ, 0x181f ;  /* 0x0000181fff0b7424 */ /* 0x000fe200078e00ff */
[----:B------:R-:W-:Y:S01]  /*df60*/  LEA R7, R7, UR44, 0x1 ;  /* 0x0000002c07077c11 */ /* 0x000fe2000f8e08ff */
[----:B------:R-:W-:Y:S02]  /*df70*/  IMAD.MOV.U32 R15, RZ, RZ, -0x1 ;  /* 0xffffffffff0f7424 */ /* 0x000fe400078e00ff */
[----:B------:R-:W-:-:S07]  /*df80*/  IMAD.MOV.U32 R3, RZ, RZ, R14 ;  /* 0x000000ffff037224 */ /* 0x000fce00078e000e */
[----:B------:R-:W-:Y:S05]  /*df90*/  WARPSYNC.COLLECTIVE R15, `(.L_x_139) ;  /* 0x000000000f087348 */ /* 0x000fea0003c00000 */
[----:B------:R0:W1:Y:S02]  /*dfa0*/  SHFL.IDX P6, R14, R13, R12, R11 ;  /* 0x0000000c0d0e7389 */ /* 0x00006400000c000b */
[----:B01----:R-:W-:Y:S01]  /*dfb0*/  ENDCOLLECTIVE ;  /* 0x000000000000791b */ /* 0x003fe20003800000 */
.L_x_139:
[----:B------:R-:W-:Y:S02]  /*dfc0*/  IMAD.MOV.U32 R13, RZ, RZ, R18 ;  /* 0x000000ffff0d7224 */ /* 0x000fe400078e0012 */
[----:B------:R-:W-:Y:S01]  /*dfd0*/  IMAD.MOV.U32 R12, RZ, RZ, 0x1 ;  /* 0x00000001ff0c7424 */ /* 0x000fe200078e00ff */
[----:B------:R-:W-:-:S13]  /*dfe0*/  IADD3 R2, P0, R14, R9, RZ ;  /* 0x000000090e027210 */ /* 0x000fda0007f1e0ff */
[----:B------:R-:W-:Y:S05]  /*dff0*/  WARPSYNC.COLLECTIVE R15, `(.L_x_140) ;  /* 0x000000000f087348 */ /* 0x000fea0003c00000 */
[----:B------:R0:W1:Y:S02]  /*e000*/  SHFL.IDX P6, R14, R13, R12, R11 ;  /* 0x0000000c0d0e7389 */ /* 0x00006400000c000b */
[----:B01----:R-:W-:Y:S01]  /*e010*/  ENDCOLLECTIVE ;  /* 0x000000000000791b */ /* 0x003fe20003800000 */
.L_x_140:
[----:B------:R-:W-:Y:S02]  /*e020*/  IADD3.X R3, RZ, R3, RZ, P0, !PT ;  /* 0x00000003ff037210 */ /* 0x000fe400007fe4ff */
[----:B------:R-:W-:Y:S01]  /*e030*/  ISETP.LT.OR P0, PT, R0, 0x1, P3 ;  /* 0x000000010000780c */ /* 0x000fe20001f01670 */
[----:B------:R-:W-:-:S12]  /*e040*/  IMAD.MOV.U32 R13, RZ, RZ, R17 ;  /* 0x000000ffff0d7224 */ /* 0x000fd800078e0011 */
[----:B------:R-:W-:Y:S01]  /*e050*/  @!PT LDS RZ, [RZ] ;  /* 0x00000000fffff984 */ /* 0x000fe20000000800 */
[----:B------:R-:W-:Y:S01]  /*e060*/  @!PT LDS RZ, [RZ] ;  /* 0x00000000fffff984 */ /* 0x000fe20000000800 */
[----:B------:R-:W-:Y:S01]  /*e070*/  @!PT LDS RZ, [RZ] ;  /* 0x00000000fffff984 */ /* 0x000fe20000000800 */
[----:B------:R0:W-:Y:S01]  /*e080*/  LDGSTS.E.BYPASS.LTC128B.128 [R7+0x400], desc[UR36][R2.64], !P0 ;  /* 0x0040000002077fae */ /* 0x0001e2000c101d64 */
[----:B------:R-:W-:Y:S02]  /*e090*/  ISETP.LT.OR P0, PT, R0, 0x1, P2 ;  /* 0x000000010000780c */ /* 0x000fe40001701670 */
[----:B------:R-:W-:-:S11]  /*e0a0*/  MOV R8, R14 ;  /* 0x0000000e00087202 */ /* 0x000fd60000000f00 */
[----:B0-----:R-:W-:Y:S05]  /*e0b0*/  WARPSYNC.COLLECTIVE R15, `(.L_x_141) ;  /* 0x000000000f087348 */ /* 0x001fea0003c00000 */
[----:B------:R1:W2:Y:S02]  /*e0c0*/  SHFL.IDX P6, R14, R13, R12, R11 ;  /* 0x0000000c0d0e7389 */ /* 0x0002a400000c000b */
[----:B012---:R-:W-:Y:S01]  /*e0d0*/  ENDCOLLECTIVE ;  /* 0x000000000000791b */ /* 0x007fe20003800000 */
.L_x_141:
[----:B------:R-:W-:Y:S01]  /*e0e0*/  @!PT LDS RZ, [RZ] ;  /* 0x00000000fffff984 */ /* 0x000fe20000000800 */
[----:B------:R-:W-:Y:S01]  /*e0f0*/  @!PT LDS RZ, [RZ] ;  /* 0x00000000fffff984 */ /* 0x000fe20000000800 */
[----:B------:R-:W-:Y:S01]  /*e100*/  @!PT LDS RZ, [RZ] ;  /* 0x00000000fffff984 */ /* 0x000fe20000000800 */
[----:B------:R-:W-:Y:S01]  /*e110*/  LDGSTS.E.BYPASS.LTC128B.128 [R7+0x3400], desc[UR36][R2.64+0x80], !P0 ;  /* 0x0340008002077fae */ /* 0x000fe2000c101d64 */
[----:B------:R-:W-:Y:S02]  /*e120*/  ISETP.LT.OR P0, PT, R0, 0x1, P1 ;  /* 0x000000010000780c */ /* 0x000fe40000f01670 */
[----:B------:R-:W-:Y:S01]  /*e130*/  MOV R13, R18 ;  /* 0x00000012000d7202 */ /* 0x000fe20000000f00 */
[----:B------:R-:W-:-:S10]  /*e140*/  IMAD.MOV.U32 R12, RZ, RZ, 0x2 ;  /* 0x00000002ff0c7424 */ /* 0x000fd400078e00ff */
[----:B------:R0:W-:Y:S02]  /*e150*/  LDGSTS.E.BYPASS.LTC128B.128 [R7+0x6400], desc[UR36][R2.64+0x100], !P0 ;  /* 0x0640010002077fae */ /* 0x0001e4000c101d64 */
[----:B0-----:R-:W-:-:S13]  /*e160*/  IADD3 R2, P0, R14, R9, RZ ;  /* 0x000000090e027210 */ /* 0x001fda0007f1e0ff */
[----:B------:R-:W-:Y:S05]  /*e170*/  WARPSYNC.COLLECTIVE R15, `(.L_x_142) ;  /* 0x000000000f087348 */ /* 0x000fea0003c00000 */
[----:B------:R0:W1:Y:S02]  /*e180*/  SHFL.IDX P6, R14, R13, R12, R11 ;  /* 0x0000000c0d0e7389 */ /* 0x00006400000c000b */
[----:B01----:R-:W-:Y:S01]  /*e190*/  ENDCOLLECTIVE ;  /* 0x000000000000791b */ /* 0x003fe20003800000 */
.L_x_142:
[----:B------:R-:W-:Y:S01]  /*e1a0*/  IMAD.X R3, RZ, RZ, R8, P0 ;  /* 0x000000ffff037224 */ /* 0x000fe200000e0608 */
[----:B------:R-:W-:Y:S02]  /*e1b0*/  ISETP.LT.OR P0, PT, R0, 0x11, P3 ;  /* 0x000000110000780c */ /* 0x000fe40001f01670 */
[----:B------:R-:W-:-:S11]  /*e1c0*/  MOV R13, R17 ;  /* 0x00000011000d7202 */ /* 0x000fd60000000f00 */
[----:B------:R-:W-:Y:S01]  /*e1d0*/  @!PT LDS RZ, [RZ] ;  /* 0x00000000fffff984 */ /* 0x000fe20000000800 */
[----:B------:R-:W-:Y:S01]  /*e1e0*/  @!PT LDS RZ, [RZ] ;  /* 0x00000000fffff984 */ /* 0x000fe20000000800 */
[----:B------:R-:W-:Y:S01]  /*e1f0*/  @!PT LDS RZ, [RZ] ;  /* 0x00000000fffff984 */ /* 0x000fe20000000800 */
[----:B------:R0:W-:Y:S01]  /*e200*/  LDGSTS.E.BYPASS.LTC128B.128 [R7+0xc00], desc[UR36][R2.64], !P0 ;  /* 0x00c0000002077fae */ /* 0x0001e2000c101d64 */
[----:B------:R-:W-:Y:S01]  /*e210*/  ISETP.LT.OR P0, PT, R0, 0x11, P2 ;  /* 0x000000110000780c */ /* 0x000fe20001701670 */
[----:B------:R-:W-:-:S12]  /*e220*/  IMAD.MOV.U32 R8, RZ, RZ, R14 ;  /* 0x000000ffff087224 */ /* 0x000fd800078e000e */
[----:B0-----:R-:W-:Y:S05]  /*e230*/  WARPSYNC.COLLECTIVE R15, `(.L_x_143) ;  /* 0x000000000f087348 */ /* 0x001fea0003c00000 */
[----:B------:R1:W2:Y:S02]  /*e240*/  SHFL.IDX P6, R14, R13, R12, R11 ;  /* 0x0000000c0d0e7389 */ /* 0x0002a400000c000b */
[----:B012---:R-:W-:Y:S01]  /*e250*/  ENDCOLLECTIVE ;  /* 0x000000000000791b */ /* 0x007fe20003800000 */
.L_x_143:
[----:B------:R-:W-:Y:S01]  /*e260*/  @!PT LDS RZ, [RZ] ;  /* 0x00000000fffff984 */ /* 0x000fe20000000800 */
[----:B------:R-:W-:Y:S01]  /*e270*/  @!PT LDS RZ, [RZ] ;  /* 0x00000000fffff984 */ /* 0x000fe20000000800 */
[----:B------:R-:W-:Y:S01]  /*e280*/  @!PT LDS RZ, [RZ] ;  /* 0x00000000fffff984 */ /* 0x000fe20000000800 */
[----:B------:R-:W-:Y:S01]  /*e290*/  LDGSTS.E.BYPASS.LTC128B.128 [R7+0x3c00], desc[UR36][R2.64+0x80], !P0 ;  /* 0x03c0008002077fae */ /* 0x000fe2000c101d64 */
[----:B------:R-:W-:Y:S01]  /*e2a0*/  ISETP.LT.OR P0, PT, R0, 0x11, P1 ;  /* 0x000000110000780c */ /* 0x000fe20000f01670 */
[----:B------:R-:W-:Y:S01]  /*e2b0*/  IMAD.MOV.U32 R13, RZ, RZ, R18 ;  /* 0x000000ffff0d7224 */ /* 0x000fe200078e0012 */
[----:B------:R-:W-:-:S11]  /*e2c0*/  MOV R12, 0x3 ;  /* 0x00000003000c7802 */ /* 0x000fd60000000f00 */
[----:B------:R0:W-:Y:S02]  /*e2d0*/  LDGSTS.E.BYPASS.LTC128B.128 [R7+0x6c00], desc[UR36][R2.64+0x100], !P0 ;  /* 0x06c0010002077fae */ /* 0x0001e4000c101d64 */
[----:B0-----:R-:W-:-:S13]  /*e2e0*/  IADD3 R2, P0, R14, R9, RZ ;  /* 0x000000090e027210 */ /* 0x001fda0007f1e0ff */
[----:B------:R-:W-:Y:S05]  /*e2f0*/  WARPSYNC.COLLECTIVE R15, `(.L_x_144) ;  /* 0x000000000f087348 */ /* 0x000fea0003c00000 */
[----:B------:R0:W1:Y:S02]  /*e300*/  SHFL.IDX P6, R14, R13, R12, R11 ;  /* 0x0000000c0d0e7389 */ /* 0x00006400000c000b */
[----:B01----:R-:W-:Y:S01]  /*e310*/  ENDCOLLECTIVE ;  /* 0x000000000000791b */ /* 0x003fe20003800000 */
.L_x_144:
[----:B------:R-:W-:Y:S01]  /*e320*/  IMAD.X R3, RZ, RZ, R8, P0 ;  /* 0x000000ffff037224 */ /* 0x000fe200000e0608 */
[----:B------:R-:W-:Y:S01]  /*e330*/  ISETP.LT.OR P0, PT, R0, 0x21, P3 ;  /* 0x000000210000780c */ /* 0x000fe20001f01670 */
[----:B------:R-:W-:-:S12]  /*e340*/  IMAD.MOV.U32 R13, RZ, RZ, R17 ;  /* 0x000000ffff0d7224 */ /* 0x000fd800078e0011 */
        /* <DEDUP_REMOVED lines=9> */
.L_x_145:
[----:B------:R-:W-:Y:S01]  /*e3e0*/  @!PT LDS RZ, [RZ] ;  /* 0x00000000fffff984 */ /* 0x000fe20000000800 */
[----:B------:R-:W-:Y:S01]  /*e3f0*/  @!PT LDS RZ, [RZ] ;  /* 0x00000000fffff984 */ /* 0x000fe20000000800 */
[----:B------:R-:W-:Y:S01]  /*e400*/  @!PT LDS RZ, [RZ] ;  /* 0x00000000fffff984 */ /* 0x000fe20000000800 */
[----:B------:R-:W-:Y:S01]  /*e410*/  LDGSTS.E.BYPASS.LTC128B.128 [R7+0x4400], desc[UR36][R2.64+0x80], !P0 ;  /* 0x0440008002077fae */ /* 0x000fe2000c101d64 */
[----:B------:R-:W-:Y:S01]  /*e420*/  ISETP.LT.OR P0, PT, R0, 0x21, P1 ;  /* 0x000000210000780c */ /* 0x000fe20000f01670 */
[----:B------:R-:W-:Y:S02]  /*e430*/  IMAD.MOV.U32 R13, RZ, RZ, R18 ;  /* 0x000000ffff0d7224 */ /* 0x000fe400078e0012 */
[----:B------:R-:W-:-:S10]  /*e440*/  IMAD.MOV.U32 R12, RZ, RZ, 0x4 ;  /* 0x00000004ff0c7424 */ /* 0x000fd400078e00ff */
[----:B------:R0:W-:Y:S02]  /*e450*/  LDGSTS.E.BYPASS.LTC128B.128 [R7+0x7400], desc[UR36][R2.64+0x100], !P0 ;  /* 0x0740010002077fae */ /* 0x0001e4000c101d64 */
[----:B0-----:R-:W-:-:S13]  /*e460*/  IADD3 R2, P0, R14, R9, RZ ;  /* 0x000000090e027210 */ /* 0x001fda0007f1e0ff */
[----:B------:R-:W-:Y:S05]  /*e470*/  WARPSYNC.COLLECTIVE R15, `(.L_x_146) ;  /* 0x000000000f087348 */ /* 0x000fea0003c00000 */
[----:B------:R0:W1:Y:S02]  /*e480*/  SHFL.IDX P6, R14, R13, R12, R11 ;  /* 0x0000000c0d0e7389 */ /* 0x00006400000c000b */
[----:B01----:R-:W-:Y:S01]  /*e490*/  ENDCOLLECTIVE ;  /* 0x000000000000791b */ /* 0x003fe20003800000 */
.L_x_146:
        /* <DEDUP_REMOVED lines=12> */
.L_x_147:
        /* <DEDUP_REMOVED lines=12> */
.L_x_148:
        /* <DEDUP_REMOVED lines=12> */
.L_x_149:
[----:B------:R-:W-:Y:S01]  /*e6e0*/  @!PT LDS RZ, [RZ] ;  /* 0x00000000fffff984 */ /* 0x000fe20000000800 */
[----:B------:R-:W-:Y:S01]  /*e6f0*/  @!PT LDS RZ, [RZ] ;  /* 0x00000000fffff984 */ /* 0x000fe20000000800 */
[----:B------:R-:W-:Y:S01]  /*e700*/  @!PT LDS RZ, [RZ] ;  /* 0x00000000fffff984 */ /* 0x000fe20000000800 */
[----:B------:R2:W-:Y:S01]  /*e710*/  LDGSTS.E.BYPASS.LTC128B.128 [R7+0x5400], desc[UR36][R2.64+0x80], !P0 ;  /* 0x0540008002077fae */ /* 0x0005e2000c101d64 */
[----:B------:R-:W-:-:S13]  /*e720*/  ISETP.LT.OR P0, PT, R0, 0x41, P1 ;  /* 0x000000410000780c */ /* 0x000fda0000f01670 */
[----:B------:R2:W-:Y:S01]  /*e730*/  LDGSTS.E.BYPASS.LTC128B.128 [R7+0x8400], desc[UR36][R2.64+0x100], !P0 ;  /* 0x0840010002077fae */ /* 0x0005e2000c101d64 */
[----:B------:R-:W-:Y:S05]  /*e740*/  BRA `(.L_x_150) ;  /* 0xffffffcc00507947 */ /* 0x000fea000383ffff */
.L_x_71:
[----:B0-----:R0:W1:Y:S02]  /*e750*/  SYNCS.PHASECHK.TRANS64.TRYWAIT P0, [R0+URZ+0x30860], R3 ;  /* 0x03086003000075a7 */ /* 0x001064000800017f */
[----:B-1----:R-:W-:Y:S05]  /*e760*/  @!P0 NANOSLEEP.SYNCS 0x989680 ;  /* 0x009896800000895d */ /* 0x002fea0003900000 */
[----:B------:R-:W1:Y:S02]  /*e770*/  @!P0 SYNCS.PHASECHK.TRANS64 P0, [R0+URZ+0x30860], R3 ;  /* 0x03086003000085a7 */ /* 0x000e64000800007f */
[----:B-1----:R-:W-:Y:S05]  /*e780*/  @!P0 BRA `(.L_x_71) ;  /* 0xfffffffc00f08947 */ /* 0x002fea000383ffff */
[----:B------:R-:W-:Y:S05]  /*e790*/  BRA `(.L_x_151) ;  /* 0xffffffd0004c7947 */ /* 0x000fea000383ffff */
.L_x_72:
[----:B------:R-:W-:Y:S01]  /*e7a0*/  BSSY B0, `(.L_x_152) ;  /* 0x0000008000007945 */ /* 0x000fe20003800000 */
[----:B------:R-:W-:Y:S01]  /*e7b0*/  IMAD.MOV.U32 R13, RZ, RZ, R18 ;  /* 0x000000ffff0d7224 */ /* 0x000fe200078e0012 */
[----:B------:R-:W-:Y:S01]  /*e7c0*/  MOV R11, 0x181f ;  /* 0x0000181f000b7802 */ /* 0x000fe20000000f00 */
[----:B------:R-:W-:Y:S02]  /*e7d0*/  IMAD.MOV.U32 R12, RZ, RZ, RZ ;  /* 0x000000ffff0c7224 */ /* 0x000fe400078e00ff */
[----:B------:R-:W-:-:S07]  /*e7e0*/  IMAD.MOV.U32 R15, RZ, RZ, -0x1 ;  /* 0xffffffffff0f7424 */ /* 0x000fce00078e00ff */
[----:B0-----:R-:W-:Y:S05]  /*e7f0*/  WARPSYNC.COLLECTIVE R15, `(.L_x_153) ;  /* 0x000000000f087348 */ /* 0x001fea0003c00000 */
[----:B------:R1:W2:Y:S02]  /*e800*/  SHFL.IDX P6, R14, R13, R12, R11 ;  /* 0x0000000c0d0e7389 */ /* 0x0002a400000c000b */
[----:B012---:R-:W-:Y:S01]  /*e810*/  ENDCOLLECTIVE ;  /* 0x000000000000791b */ /* 0x007fe20003800000 */
.L_x_153:
[----:B------:R-:W-:Y:S05]  /*e820*/  BSYNC B0 ;  /* 0x0000000000007941 */ /* 0x000fea0003800000 */
.L_x_152:
[----:B------:R-:W-:Y:S01]  /*e830*/  MOV R13, R17 ;  /* 0x00000011000d7202 */ /* 0x000fe20000000f00 */
[----:B------:R-:W-:Y:S01]  /*e840*/  IMAD.MOV.U32 R12, RZ, RZ, RZ ;  /* 0x000000ffff0c7224 */ /* 0x000fe200078e00ff */
[----:B------:R-:W-:Y:S01]  /*e850*/  MOV R15, 0xffffffff ;  /* 0xffffffff000f7802 */ /* 0x000fe20000000f00 */
[----:B------:R-:W-:Y:S01]  /*e860*/  IMAD.MOV.U32 R11, RZ, RZ, 0x181f ;  /* 0x0000181fff0b7424 */ /* 0x000fe200078e00ff */
[----:B------:R-:W-:Y:S01]  /*e870*/  LEA R4, R4, UR44, 0x1 ;  /* 0x0000002c04047c11 */ /* 0x000fe2000f8e08ff */
[----:B------:R-:W-:-:S07]  /*e880*/  IMAD.MOV.U32 R3, RZ, RZ, R14 ;  /* 0x000000ffff037224 */ /* 0x000fce00078e000e */
[----:B------:R-:W-:Y:S05]  /*e890*/  WARPSYNC.COLLECTIVE R15, `(.L_x_154) ;  /* 0x000000000f087348 */ /* 0x000fea0003c00000 */
[----:B------:R0:W1:Y:S02]  /*e8a0*/  SHFL.IDX P6, R14, R13, R12, R11 ;  /* 0x0000000c0d0e7389 */ /* 0x00006400000c000b */
[----:B01----:R-:W-:Y:S01]  /*e8b0*/  ENDCOLLECTIVE ;  /* 0x000000000000791b */ /* 0x003fe20003800000 */
.L_x_154:
[----:B------:R-:W-:Y:S02]  /*e8c0*/  ULDC UR4, c[0x0][0x2f4] ;  /* 0x0000bd0000047ab9 */ /* 0x000fe40000000800 */
[----:B------:R-:W-:Y:S02]  /*e8d0*/  ISETP.GE.AND P1, PT, R34, UR4, PT ;  /* 0x0000000422007c0c */ /* 0x000fe4000bf26270 */
[----:B------:R-:W-:Y:S02]  /*e8e0*/  ISETP.GE.AND P0, PT, R33, UR4, PT ;  /* 0x0000000421007c0c */ /* 0x000fe4000bf06270 */
[----:B------:R-:W-:Y:S02]  /*e8f0*/  ISETP.GE.AND P2, PT, R23, UR4, PT ;  /* 0x0000000417007c0c */ /* 0x000fe4000bf46270 */
[C---:B------:R-:W-:Y:S02]  /*e900*/  ISETP.LT.OR P4, PT, R5.reuse, 0x1, P1 ;  /* 0x000000010500780c */ /* 0x040fe40000f81670 */
[----:B------:R-:W-:-:S02]  /*e910*/  ISETP.LT.OR P3, PT, R5, 0x1, P2 ;  /* 0x000000010500780c */ /* 0x000fc40001761670 */
[----:B------:R-:W-:Y:S01]  /*e920*/  ISETP.LT.OR P5, PT, R5, 0x1, P0 ;  /* 0x000000010500780c */ /* 0x000fe200007a1670 */
[----:B------:R-:W-:Y:S01]  /*e930*/  IMAD.MOV.U32 R13, RZ, RZ, R18 ;  /* 0x000000ffff0d7224 */ /* 0x000fe200078e0012 */
[----:B------:R-:W-:Y:S01]  /*e940*/  MOV R12, 0x1 ;  /* 0x00000001000c7802 */ /* 0x000fe20000000f00 */
[----:B------:R-:W-:-:S10]  /*e950*/  IMAD.MOV.U32 R2, RZ, RZ, R14 ;  /* 0x000000ffff027224 */ /* 0x000fd400078e000e */
[----:B------:R-:W-:Y:S05]  /*e960*/  WARPSYNC.COLLECTIVE R15, `(.L_x_155) ;  /* 0x000000000f087348 */ /* 0x000fea0003c00000 */
[----:B------:R0:W1:Y:S02]  /*e970*/  SHFL.IDX P6, R14, R13, R12, R11 ;  /* 0x0000000c0d0e7389 */ /* 0x00006400000c000b */
[----:B01----:R-:W-:Y:S01]  /*e980*/  ENDCOLLECTIVE ;  /* 0x000000000000791b */ /* 0x003fe20003800000 */
.L_x_155:
[----:B------:R-:W-:-:S05]  /*e990*/  IMAD.WIDE.U32 R2, R23, 0x2, R2 ;  /* 0x0000000217027825 */ /* 0x000fca00078e0002 */
[----:B------:R-:W-:Y:S01]  /*e9a0*/  @!PT LDS RZ, [RZ] ;  /* 0x00000000fffff984 */ /* 0x000fe20000000800 */
[----:B------:R-:W-:Y:S01]  /*e9b0*/  @!PT LDS RZ, [RZ] ;  /* 0x00000000fffff984 */ /* 0x000fe20000000800 */
[----:B------:R-:W-:Y:S01]  /*e9c0*/  @!PT LDS RZ, [RZ] ;  /* 0x00000000fffff984 */ /* 0x000fe20000000800 */
[----:B------:R0:W-:Y:S01]  /*e9d0*/  LDGSTS.E.BYPASS.LTC128B.128 [R4+0x400], desc[UR36][R2.64], !P3 ;  /* 0x0040000002047fae */ /* 0x0001e2000d901d64 */
[----:B------:R-:W-:-:S03]  /*e9e0*/  ISETP.LT.OR P3, PT, R5, 0x11, P2 ;  /* 0x000000110500780c */ /* 0x000fc60001761670 */
[----:B------:R0:W-:Y:S01]  /*e9f0*/  LDGSTS.E.BYPASS.LTC128B.128 [R4+0x3400], desc[UR36][R2.64+0x80], !P4 ;  /* 0x0340008002047fae */ /* 0x0001e2000e101d64 */
[C---:B------:R-:W-:Y:S01]  /*ea00*/  ISETP.LT.OR P4, PT, R5.reuse, 0x11, P1 ;  /* 0x000000110500780c */ /* 0x040fe20000f81670 */
[----:B------:R-:W-:Y:S02]  /*ea10*/  IMAD.MOV.U32 R13, RZ, RZ, R17 ;  /* 0x000000ffff0d7224 */ /* 0x000fe400078e0011 */
[----:B------:R0:W-:Y:S01]  /*ea20*/  LDGSTS.E.BYPASS.LTC128B.128 [R4+0x6400], desc[UR36][R2.64+0x100], !P5 ;  /* 0x0640010002047fae */ /* 0x0001e2000e901d64 */
[----:B------:R-:W-:Y:S01]  /*ea30*/  ISETP.LT.OR P5, PT, R5, 0x11, P0 ;  /* 0x000000110500780c */ /* 0x000fe200007a1670 */
[----:B------:R-:W-:-:S12]  /*ea40*/  IMAD.MOV.U32 R6, RZ, RZ, R14 ;  /* 0x000000ffff067224 */ /* 0x000fd800078e000e */
[----:B0-----:R-:W-:Y:S05]  /*ea50*/  WARPSYNC.COLLECTIVE R15, `(.L_x_156) ;  /* 0x000000000f087348 */ /* 0x001fea0003c00000 */
[----:B------:R1:W2:Y:S02]  /*ea60*/  SHFL.IDX P6, R14, R13, R12, R11 ;  /* 0x0000000c0d0e7389 */ /* 0x0002a400000c000b */
[----:B012---:R-:W-:Y:S01]  /*ea70*/  ENDCOLLECTIVE ;  /* 0x000000000000791b */ /* 0x007fe20003800000 */
.L_x_156:
[----:B------:R-:W-:Y:S02]  /*ea80*/  IMAD.MOV.U32 R3, RZ, RZ, R6 ;  /* 0x000000ffff037224 */ /* 0x000fe400078e0006 */
[----:B------:R-:W-:Y:S01]  /*ea90*/  IMAD.MOV.U32 R13, RZ, RZ, R18 ;  /* 0x000000ffff0d7224 */ /* 0x000fe200078e0012 */
[----:B------:R-:W-:Y:S02]  /*eaa0*/  MOV R12, 0x2 ;  /* 0x00000002000c7802 */ /* 0x000fe40000000f00 */
[----:B------:R-:W-:-:S07]  /*eab0*/  MOV R2, R14 ;  /* 0x0000000e00027202 */ /* 0x000fce0000000f00 */
[----:B------:R-:W-:Y:S05]  /*eac0*/  WARPSYNC.COLLECTIVE R15, `(.L_x_157) ;  /* 0x000000000f087348 */ /* 0x000fea0003c00000 */
[----:B------:R0:W1:Y:S02]  /*ead0*/  SHFL.IDX P6, R14, R13, R12, R11 ;  /* 0x0000000c0d0e7389 */ /* 0x00006400000c000b */
[----:B01----:R-:W-:Y:S01]  /*eae0*/  ENDCOLLECTIVE ;  /* 0x000000000000791b */ /* 0x003fe20003800000 */
.L_x_157:
        /* <DEDUP_REMOVED lines=15> */
.L_x_158:
[----:B------:R-:W-:Y:S01]  /*ebe0*/  IMAD.MOV.U32 R3, RZ, RZ, R7 ;  /* 0x000000ffff037224 */ /* 0x000fe200078e0007 */
[----:B------:R-:W-:Y:S01]  /*ebf0*/  MOV R13, R18 ;  /* 0x00000012000d7202 */ /* 0x000fe20000000f00 */
[----:B------:R-:W-:Y:S01]  /*ec00*/  IMAD.MOV.U32 R12, RZ, RZ, 0x3 ;  /* 0x00000003ff0c7424 */ /* 0x000fe200078e00ff */
[----:B------:R-:W-:-:S07]  /*ec10*/  MOV R8, R14 ;  /* 0x0000000e00087202 */ /* 0x000fce0000000f00 */
[----:B------:R-:W-:Y:S05]  /*ec20*/  WARPSYNC.COLLECTIVE R15, `(.L_x_159) ;  /* 0x000000000f087348 */ /* 0x000fea0003c00000 */
[----:B------:R0:W1:Y:S02]  /*ec30*/  SHFL.IDX P6, R14, R13, R12, R11 ;  /* 0x0000000c0d0e7389 */ /* 0x00006400000c000b */
[----:B01----:R-:W-:Y:S01]  /*ec40*/  ENDCOLLECTIVE ;  /* 0x000000000000791b */ /* 0x003fe20003800000 */
.L_x_159:
[----:B------:R-:W-:-:S04]  /*ec50*/  IMAD.MOV.U32 R2, RZ, RZ, R8 ;  /* 0x000000ffff027224 */ /* 0x000fc800078e0008 */
[----:B------:R-:W-:-:S05]  /*ec60*/  IMAD.WIDE.U32 R2, R23, 0x2, R2 ;  /* 0x0000000217027825 */ /* 0x000fca00078e0002 */
[----:B------:R-:W-:Y:S01]  /*ec70*/  @!PT LDS RZ, [RZ] ;  /* 0x00000000fffff984 */ /* 0x000fe20000000800 */
[----:B------:R-:W-:Y:S01]  /*ec80*/  @!PT LDS RZ, [RZ] ;  /* 0x00000000fffff984 */ /* 0x000fe20000000800 */
[----:B------:R-:W-:Y:S01]  /*ec90*/  @!PT LDS RZ, [RZ] ;  /* 0x00000000fffff984 */ /* 0x000fe20000000800 */
[----:B------:R0:W-:Y:S01]  /*eca0*/  LDGSTS.E.BYPASS.LTC128B.128 [R4+0x1400], desc[UR36][R2.64], !P3 ;  /* 0x0140000002047fae */ /* 0x0001e2000d901d64 */
[C---:B------:R-:W-:Y:S02]  /*ecb0*/  ISETP.LT.OR P3, PT, R5.reuse, 0x31, P2 ;  /* 0x000000310500780c */ /* 0x040fe40001761670 */
[----:B------:R-:W-:Y:S01]  /*ecc0*/  MOV R13, R17 ;  /* 0x00000011000d7202 */ /* 0x000fe20000000f00 */
[----:B------:R0:W-:Y:S01]  /*ecd0*/  LDGSTS.E.BYPASS.LTC128B.128 [R4+0x4400], desc[UR36][R2.64+0x80], !P4 ;  /* 0x0440008002047fae */ /* 0x0001e2000e101d64 */
[----:B------:R-:W-:-:S03]  /*ece0*/  ISETP.LT.OR P4, PT, R5, 0x31, P1 ;  /* 0x000000310500780c */ /* 0x000fc60000f81670 */
[----:B------:R0:W-:Y:S01]  /*ecf0*/  LDGSTS.E.BYPASS.LTC128B.128 [R4+0x7400], desc[UR36][R2.64+0x100], !P5 ;  /* 0x0740010002047fae */ /* 0x0001e2000e901d64 */
[----:B------:R-:W-:Y:S01]  /*ed00*/  ISETP.LT.OR P5, PT, R5, 0x31, P0 ;  /* 0x000000310500780c */ /* 0x000fe200007a1670 */
[----:B------:R-:W-:-:S12]  /*ed10*/  IMAD.MOV.U32 R6, RZ, RZ, R14 ;  /* 0x000000ffff067224 */ /* 0x000fd800078e000e */
[----:B0-----:R-:W-:Y:S05]  /*ed20*/  WARPSYNC.COLLECTIVE R15, `(.L_x_160) ;  /* 0x000000000f087348 */ /* 0x001fea0003c00000 */
[----:B------:R1:W2:Y:S02]  /*ed30*/  SHFL.IDX P6, R14, R13, R12, R11 ;  /* 0x0000000c0d0e7389 */ /* 0x0002a400000c000b */
[----:B012---:R-:W-:Y:S01]  /*ed40*/  ENDCOLLECTIVE ;  /* 0x000000000000791b */ /* 0x007fe20003800000 */
.L_x_160:
[----:B------:R-:W-:Y:S02]  /*ed50*/  IMAD.MOV.U32 R3, RZ, RZ, R6 ;  /* 0x000000ffff037224 */ /* 0x000fe400078e0006 */
[----:B------:R-:W-:Y:S01]  /*ed60*/  IMAD.MOV.U32 R6, RZ, RZ, RZ ;  /* 0x000000ffff067224 */ /* 0x000fe200078e00ff */
[----:B------:R-:W-:Y:S01]  /*ed70*/  MOV R13, R18 ;  /* 0x00000012000d7202 */ /* 0x000fe20000000f00 */
[----:B------:R-:W-:Y:S02]  /*ed80*/  IMAD.MOV.U32 R12, RZ, RZ, 0x4 ;  /* 0x00000004ff0c7424 */ /* 0x000fe400078e00ff */
[----:B------:R-:W-:-:S07]  /*ed90*/  IMAD.MOV.U32 R2, RZ, RZ, R14 ;  /* 0x000000ffff027224 */ /* 0x000fce00078e000e */
[----:B------:R-:W-:Y:S05]  /*eda0*/  WARPSYNC.COLLECTIVE R15, `(.L_x_161) ;  /* 0x000000000f087348 */ /* 0x000fea0003c00000 */
[----:B------:R0:W1:Y:S02]  /*edb0*/  SHFL.IDX P6, R14, R13, R12, R11 ;  /* 0x0000000c0d0e7389 */ /* 0x00006400000c000b */
[----:B01----:R-:W-:Y:S01]  /*edc0*/  ENDCOLLECTIVE ;  /* 0x000000000000791b */ /* 0x003fe20003800000 */
.L_x_161:
[----:B------:R-:W-:-:S05]  /*edd0*/  IMAD.WIDE.U32 R2, R23, 0x2, R2 ;  /* 0x0000000217027825 */ /* 0x000fca00078e0002 */
[----:B------:R-:W-:Y:S01]  /*ede0*/  @!PT LDS RZ, [RZ] ;  /* 0x00000000fffff984 */ /* 0x000fe20000000800 */
[----:B------:R-:W-:Y:S01]  /*edf0*/  @!PT LDS RZ, [RZ] ;  /* 0x00000000fffff984 */ /* 0x000fe20000000800 */
[----:B------:R-:W-:Y:S01]  /*ee00*/  @!PT LDS RZ, [RZ] ;  /* 0x00000000fffff984 */ /* 0x000fe20000000800 */
[----:B------:R0:W-:Y:S01]  /*ee10*/  LDGSTS.E.BYPASS.LTC128B.128 [R4+0x1c00], desc[UR36][R2.64], !P3 ;  /* 0x01c0000002047fae */ /* 0x0001e2000d901d64 */
[----:B------:R-:W-:-:S03]  /*ee20*/  ISETP.LT.OR P3, PT, R5, 0x41, P2 ;  /* 0x000000410500780c */ /* 0x000fc60001761670 */
[----:B------:R0:W-:Y:S01]  /*ee30*/  LDGSTS.E.BYPASS.LTC128B.128 [R4+0x4c00], desc[UR36][R2.64+0x80], !P4 ;  /* 0x04c0008002047fae */ /* 0x0001e2000e101d64 */
[C---:B------:R-:W-:Y:S02]  /*ee40*/  ISETP.LT.OR P4, PT, R5.reuse, 0x41, P1 ;  /* 0x000000410500780c */ /* 0x040fe40000f81670 */
[----:B------:R-:W-:Y:S01]  /*ee50*/  MOV R13, R17 ;  /* 0x00000011000d7202 */ /* 0x000fe20000000f00 */
[----:B------:R0:W-:Y:S01]  /*ee60*/  LDGSTS.E.BYPASS.LTC128B.128 [R4+0x7c00], desc[UR36][R2.64+0x100], !P5 ;  /* 0x07c0010002047fae */ /* 0x0001e2000e901d64 */
[----:B------:R-:W-:Y:S01]  /*ee70*/  ISETP.LT.OR P5, PT, R5, 0x41, P0 ;  /* 0x000000410500780c */ /* 0x000fe200007a1670 */
[----:B------:R-:W-:-:S12]  /*ee80*/  IMAD.MOV.U32 R7, RZ, RZ, R14 ;  /* 0x000000ffff077224 */ /* 0x000fd800078e000e */
[----:B0-----:R-:W-:Y:S05]  /*ee90*/  WARPSYNC.COLLECTIVE R15, `(.L_x_162) ;  /* 0x000000000f087348 */ /* 0x001fea0003c00000 */
[----:B------:R1:W2:Y:S02]  /*eea0*/  SHFL.IDX P6, R14, R13, R12, R11 ;  /* 0x0000000c0d0e7389 */ /* 0x0002a400000c000b */
[----:B012---:R-:W-:Y:S01]  /*eeb0*/  ENDCOLLECTIVE ;  /* 0x000000000000791b */ /* 0x007fe20003800000 */
.L_x_162:
[----:B------:R-:W-:Y:S01]  /*eec0*/  MOV R3, R7 ;  /* 0x0000000700037202 */ /* 0x000fe20000000f00 */
[----:B------:R-:W-:Y:S02]  /*eed0*/  IMAD.MOV.U32 R13, RZ, RZ, R18 ;  /* 0x000000ffff0d7224 */ /* 0x000fe400078e0012 */
[----:B------:R-:W-:Y:S02]  /*eee0*/  IMAD.MOV.U32 R12, RZ, RZ, 0x5 ;  /* 0x00000005ff0c7424 */ /* 0x000fe400078e00ff */
[----:B------:R-:W-:-:S07]  /*eef0*/  IMAD.MOV.U32 R8, RZ, RZ, R14 ;  /* 0x000000ffff087224 */ /* 0x000fce00078e000e */
[----:B------:R-:W-:Y:S05]  /*ef00*/  WARPSYNC.COLLECTIVE R15, `(.L_x_163) ;  /* 0x000000000f087348 */ /* 0x000fea0003c00000 */
[----:B------:R0:W1:Y:S02]  /*ef10*/  SHFL.IDX P6, R14, R13, R12, R11 ;  /* 0x0000000c0d0e7389 */ /* 0x00006400000c000b */
[----:B01----:R-:W-:Y:S01]  /*ef20*/  ENDCOLLECTIVE ;  /* 0x000000000000791b */ /* 0x003fe20003800000 */
.L_x_163:
[----:B------:R-:W-:-:S04]  /*ef30*/  IMAD.MOV.U32 R2, RZ, RZ, R8 ;  /* 0x000000ffff027224 */ /* 0x000fc800078e0008 */
[----:B------:R-:W-:-:S05]  /*ef40*/  IMAD.WIDE.U32 R2, R23, 0x2, R2 ;  /* 0x0000000217027825 */ /* 0x000fca00078e0002 */
[----:B------:R-:W-:Y:S01]  /*ef50*/  @!PT LDS RZ, [RZ] ;  /* 0x00000000fffff984 */ /* 0x000fe20000000800 */
[----:B------:R-:W-:Y:S01]  /*ef60*/  @!PT LDS RZ, [RZ] ;  /* 0x00000000fffff984 */ /* 0x000fe20000000800 */
[----:B------:R-:W-:Y:S01]  /*ef70*/  @!PT LDS RZ, [RZ] ;  /* 0x00000000fffff984 */ /* 0x000fe20000000800 */
[----:B------:R0:W-:Y:S01]  /*ef80*/  LDGSTS.E.BYPASS.LTC128B.128 [R4+0x2400], desc[UR36][R2.64], !P3 ;  /* 0x0240000002047fae */ /* 0x0001e2000d901d64 */
[----:B------:R-:W-:-:S03]  /*ef90*/  IMAD.MOV.U32 R13, RZ, RZ, R17 ;  /* 0x000000ffff0d7224 */ /* 0x000fc600078e0011 */
[----:B------:R0:W-:Y:S04]  /*efa0*/  LDGSTS.E.BYPASS.LTC128B.128 [R4+0x5400], desc[UR36][R2.64+0x80], !P4 ;  /* 0x0540008002047fae */ /* 0x0001e8000e101d64 */
[----:B------:R0:W-:Y:S01]  /*efb0*/  LDGSTS.E.BYPASS.LTC128B.128 [R4+0x8400], desc[UR36][R2.64+0x100], !P5 ;  /* 0x0840010002047fae */ /* 0x0001e2000e901d64 */
[----:B------:R-:W-:-:S07]  /*efc0*/  MOV R18, R14 ;  /* 0x0000000e00127202 */ /* 0x000fce0000000f00 */
[----:B0-----:R-:W-:Y:S05]  /*efd0*/  WARPSYNC.COLLECTIVE R15, `(.L_x_164) ;  /* 0x000000000f087348 */ /* 0x001fea0003c00000 */
[----:B------:R1:W2:Y:S02]  /*efe0*/  SHFL.IDX P6, R14, R13, R12, R11 ;  /* 0x0000000c0d0e7389 */ /* 0x0002a400000c000b */
[----:B012---:R-:W-:Y:S01]  /*eff0*/  ENDCOLLECTIVE ;  /* 0x000000000000791b */ /* 0x007fe20003800000 */
.L_x_164:
[----:B------:R-:W-:Y:S05]  /*f000*/  BRA `(.L_x_165) ;  /* 0xffffffcc00307947 */ /* 0x000fea000383ffff */
.L_x_75:
[----:B0-----:R0:W1:Y:S02]  /*f010*/  SYNCS.PHASECHK.TRANS64.TRYWAIT P0, [R7+URZ+0x30820], R6 ;  /* 0x03082006070075a7 */ /* 0x001064000800017f */
[----:B-1----:R-:W-:Y:S05]  /*f020*/  @!P0 NANOSLEEP.SYNCS 0x989680 ;  /* 0x009896800000895d */ /* 0x002fea0003900000 */
[----:B------:R-:W1:Y:S02]  /*f030*/  @!P0 SYNCS.PHASECHK.TRANS64 P0, [R7+URZ+0x30820], R6 ;  /* 0x03082006070085a7 */ /* 0x000e64000800007f */
[----:B-1----:R-:W-:Y:S05]  /*f040*/  @!P0 BRA `(.L_x_75) ;  /* 0xfffffffc00f08947 */ /* 0x002fea000383ffff */
[----:B------:R-:W-:Y:S05]  /*f050*/  BRA `(.L_x_166) ;  /* 0xffffffcc00ac7947 */ /* 0x000fea000383ffff */
.L_x_76:
[----:B------:R-:W1:Y:S01]  /*f060*/  S2R R2, SR_TID.X ;  /* 0x0000000000027919 */ /* 0x000e620000002100 */
[----:B------:R-:W-:Y:S01]  /*f070*/  BSSY B0, `(.L_x_167) ;  /* 0x000000a000007945 */ /* 0x000fe20003800000 */
[----:B------:R-:W-:Y:S01]  /*f080*/  IMAD.MOV.U32 R12, RZ, RZ, RZ ;  /* 0x000000ffff0c7224 */ /* 0x000fe200078e00ff */
[----:B------:R-:W-:Y:S01]  /*f090*/  MOV R15, 0xffffffff ;  /* 0xffffffff000f7802 */ /* 0x000fe20000000f00 */
[----:B------:R-:W-:Y:S01]  /*f0a0*/  IMAD.MOV.U32 R11, RZ, RZ, 0x1f ;  /* 0x0000001fff0b7424 */ /* 0x000fe200078e00ff */
[----:B-1----:R-:W-:-:S04]  /*f0b0*/  SHF.R.U32.HI R2, RZ, 0x5, R2 ;  /* 0x00000005ff027819 */ /* 0x002fc80000011602 */
[----:B------:R-:W-:-:S04]  /*f0c0*/  LOP3.LUT R2, R2, 0x3, RZ, 0xc0, !PT ;  /* 0x0000000302027812 */ /* 0x000fc800078ec0ff */
[----:B------:R-:W-:-:S07]  /*f0d0*/  MOV R13, R2 ;  /* 0x00000002000d7202 */ /* 0x000fce0000000f00 */
[----:B0----5:R-:W-:Y:S05]  /*f0e0*/  WARPSYNC.COLLECTIVE R15, `(.L_x_168) ;  /* 0x000000000f087348 */ /* 0x021fea0003c00000 */
[----:B------:R1:W2:Y:S02]  /*f0f0*/  SHFL.IDX P6, R14, R13, R12, R11 ;  /* 0x0000000c0d0e7389 */ /* 0x0002a400000c000b */
[----:B012--5:R-:W-:Y:S01]  /*f100*/  ENDCOLLECTIVE ;  /* 0x000000000000791b */ /* 0x027fe20003800000 */
.L_x_168:
[----:B------:R-:W-:Y:S05]  /*f110*/  BSYNC B0 ;  /* 0x0000000000007941 */ /* 0x000fea0003800000 */
.L_x_167:
[----:B------:R-:W-:Y:S05]  /*f120*/  BRA `(.L_x_169) ;  /* 0xffffffcc00907947 */ /* 0x000fea000383ffff */
.L_x_77:
[----:B------:R-:W-:Y:S01]  /*f130*/  BSSY B0, `(.L_x_170) ;  /* 0x0000006000007945 */ /* 0x000fe20003800000 */
[----:B------:R-:W-:-:S07]  /*f140*/  IMAD.MOV.U32 R15, RZ, RZ, -0x1 ;  /* 0xffffffffff0f7424 */ /* 0x000fce00078e00ff */
[----:B01---5:R-:W-:Y:S05]  /*f150*/  WARPSYNC.COLLECTIVE R15, `(.L_x_171) ;  /* 0x000000000f0c7348 */ /* 0x023fea0003c00000 */
[----:B------:R-:W-:Y:S02]  /*f160*/  ELECT P6, UR62, PT ;  /* 0x00000000003e782f */ /* 0x000fe400038c0000 */
[----:B------:R-:W-:Y:S01]  /*f170*/  MOV R14, UR62 ;  /* 0x0000003e000e7c02 */ /* 0x000fe20008000f00 */
[----:B01---5:R-:W-:Y:S10]  /*f180*/  ENDCOLLECTIVE ;  /* 0x000000000000791b */ /* 0x023ff40003800000 */
.L_x_171:
[----:B------:R-:W-:Y:S05]  /*f190*/  BSYNC B0 ;  /* 0x0000000000007941 */ /* 0x000fea0003800000 */
.L_x_170:
[----:B------:R-:W-:Y:S05]  /*f1a0*/  BRA `(.L_x_172) ;  /* 0xffffffcc00847947 */ /* 0x000fea000383ffff */
.L_x_79:
[----:B-1----:R1:W2:Y:S02]  /*f1b0*/  SYNCS.PHASECHK.TRANS64.TRYWAIT P1, [R5+URZ+0x30840], R2 ;  /* 0x03084002050075a7 */ /* 0x0022a4000802017f */
[----:B--2---:R-:W-:Y:S05]  /*f1c0*/  @!P1 NANOSLEEP.SYNCS 0x989680 ;  /* 0x009896800000995d */ /* 0x004fea0003900000 */
[----:B------:R-:W2:Y:S02]  /*f1d0*/  @!P1 SYNCS.PHASECHK.TRANS64 P1, [R5+URZ+0x30840], R2 ;  /* 0x03084002050095a7 */ /* 0x000ea4000802007f */
[----:B--2---:R-:W-:Y:S05]  /*f1e0*/  @!P1 BRA `(.L_x_79) ;  /* 0xfffffffc00f09947 */ /* 0x004fea000383ffff */
[----:B------:R-:W-:Y:S05]  /*f1f0*/  BRA `(.L_x_173) ;  /* 0xffffffcc00ac7947 */ /* 0x000fea000383ffff */
.L_x_81:
[----:B0-----:R0:W2:Y:S02]  /*f200*/  SYNCS.PHASECHK.TRANS64.TRYWAIT P1, [R7+URZ+0x30840], R0 ;  /* 0x03084000070075a7 */ /* 0x0010a4000802017f */
[----:B--2---:R-:W-:Y:S05]  /*f210*/  @!P1 NANOSLEEP.SYNCS 0x989680 ;  /* 0x009896800000995d */ /* 0x004fea0003900000 */
[----:B------:R-:W2:Y:S02]  /*f220*/  @!P1 SYNCS.PHASECHK.TRANS64 P1, [R7+URZ+0x30840], R0 ;  /* 0x03084000070095a7 */ /* 0x000ea4000802007f */
[----:B--2---:R-:W-:Y:S05]  /*f230*/  @!P1 BRA `(.L_x_81) ;  /* 0xfffffffc00f09947 */ /* 0x004fea000383ffff */
[----:B------:R-:W-:Y:S05]  /*f240*/  BRA `(.L_x_174) ;  /* 0xffffffcc00b87947 */ /* 0x000fea000383ffff */
.L_x_83:
[----:B--2---:R2:W3:Y:S02]  /*f250*/  SYNCS.PHASECHK.TRANS64.TRYWAIT P1, [R5+URZ+0x30860], R2 ;  /* 0x03086002050075a7 */ /* 0x0044e4000802017f */
[----:B---3--:R-:W-:Y:S05]  /*f260*/  @!P1 NANOSLEEP.SYNCS 0x989680 ;  /* 0x009896800000995d */ /* 0x008fea0003900000 */
[----:B------:R-:W3:Y:S02]  /*f270*/  @!P1 SYNCS.PHASECHK.TRANS64 P1, [R5+URZ+0x30860], R2 ;  /* 0x03086002050095a7 */ /* 0x000ee4000802007f */
[----:B---3--:R-:W-:Y:S05]  /*f280*/  @!P1 BRA `(.L_x_83) ;  /* 0xfffffffc00f09947 */ /* 0x008fea000383ffff */
[----:B------:R-:W-:Y:S05]  /*f290*/  BRA `(.L_x_175) ;  /* 0xffffffcc00b47947 */ /* 0x000fea000383ffff */
.L_x_176:
[----:B------:R-:W-:-:S00]  /*f2a0*/  BRA `(.L_x_176) ;  /* 0xfffffffc00fc7947 */ /* 0x000fc0000383ffff */
[----:B------:R-:W-:-:S00]  /*f2b0*/  NOP ;  /* 0x0000000000007918 */ /* 0x000fc00000000000 */
        /* <DEDUP_REMOVED lines=12> */
.L_x_3210:


//--------------------- .text._ZN7cutlass13device_kernelIN5flash11enable_sm90INS1_16FlashAttnFwdSm90INS1_25CollectiveMainloopFwdSm90ILi2EN4cute5tupleIJNS5_1CILi1EEES8_S8_EEENS6_IJNS7_ILi128EEENS7_ILi96EEENS7_ILi192EEEEEELi192ENS_6half_tEfNS_4arch4Sm90ELb0ELb0ELb0ELb1ELb1ELb0ELb0ELb1ELb1ELb1ELb1ELb0EEENS1_21CollectiveEpilogueFwdINS6_IJSA_SC_SB_EEES9_SE_SG_Li256ELb1ELb1ELb1ELb0EEENS1_36VarlenDynamicPersistentTileSchedulerILi128ELi96ELi256ELi128ELb1ELb1ELb1ELb0ELb1ELb1EEEEEEEEEvNT_6ParamsE --------------------------
	.section	.text._ZN7cutlass13device_kernelIN5flash11enable_sm90INS1_16FlashAttnFwdSm90INS1_25CollectiveMainloopFwdSm90ILi2EN4cute5tupleIJNS5_1CILi1EEES8_S8_EEENS6_IJNS7_ILi128EEENS7_ILi96EEENS7_ILi192EEEEEELi192ENS_6half_tEfNS_4arch4Sm90ELb0ELb0ELb0ELb1ELb1ELb0ELb0ELb1ELb1ELb1ELb1ELb0EEENS1_21CollectiveEpilogueFwdINS6_IJSA_SC_SB_EEES9_SE_SG_Li256ELb1ELb1ELb1ELb0EEENS1_36VarlenDynamicPersistentTileSchedulerILi128ELi96ELi256ELi128ELb1ELb1ELb1ELb0ELb1ELb1EEEEEEEEEvNT_6ParamsE,"ax",@progbits
	.align	128
.text._ZN7cutlass13device_kernelIN5flash11enable_sm90INS1_16FlashAttnFwdSm90INS1_25CollectiveMainloopFwdSm90ILi2EN4cute5tupleIJNS5_1CILi1EEES8_S8_EEENS6_IJNS7_ILi128EEENS7_ILi96EEENS7_ILi192EEEEEELi192ENS_6half_tEfNS_4arch4Sm90ELb0ELb0ELb0ELb1ELb1ELb0ELb0ELb1ELb1ELb1ELb1ELb0EEENS1_21CollectiveEpilogueFwdINS6_IJSA_SC_SB_EEES9_SE_SG_Li256ELb1ELb1ELb1ELb0EEENS1_36VarlenDynamicPersistentTileSchedulerILi128ELi96ELi256ELi128ELb1ELb1ELb1ELb0ELb1ELb1EEEEEEEEEvNT_6ParamsE:
        .type           _ZN7cutlass13device_kernelIN5flash11enable_sm90INS1_16FlashAttnFwdSm90INS1_25CollectiveMainloopFwdSm90ILi2EN4cute5tupleIJNS5_1CILi1EEES8_S8_EEENS6_IJNS7_ILi128EEENS7_ILi96EEENS7_ILi192EEEEEELi192ENS_6half_tEfNS_4arch4Sm90ELb0ELb0ELb0ELb1ELb1ELb0ELb0ELb1ELb1ELb1ELb1ELb0EEENS1_21CollectiveEpilogueFwdINS6_IJSA_SC_SB_EEES9_SE_SG_Li256ELb1ELb1ELb1ELb0EEENS1_36VarlenDynamicPersistentTileSchedulerILi128ELi96ELi256ELi128ELb1ELb1ELb1ELb0ELb1ELb1EEEEEEEEEvNT_6ParamsE,@function
        .size           _ZN7cutlass13device_kernelIN5flash11enable_sm90INS1_16FlashAttnFwdSm90INS1_25CollectiveMainloopFwdSm90ILi2EN4cute5tupleIJNS5_1CILi1EEES8_S8_EEENS6_IJNS7_ILi128EEENS7_ILi96EEENS7_ILi192EEEEEELi192ENS_6half_tEfNS_4arch4Sm90ELb0ELb0ELb0ELb1ELb1ELb0ELb0ELb1ELb1ELb1ELb1ELb0EEENS1_21CollectiveEpilogueFwdINS6_IJSA_SC_SB_EEES9_SE_SG_Li256ELb1ELb1ELb1ELb0EEENS1_36VarlenDynamicPersistentTileSchedulerILi128ELi96ELi256ELi128ELb1ELb1ELb1ELb0ELb1ELb1EEEEEEEEEvNT_6ParamsE,(.L_x_3211 - _ZN7cutlass13device_kernelIN5flash11enable_sm90INS1_16FlashAttnFwdSm90INS1_25CollectiveMainloopFwdSm90ILi2EN4cute5tupleIJNS5_1CILi1EEES8_S8_EEENS6_IJNS7_ILi128EEENS7_ILi96EEENS7_ILi192EEEEEELi192ENS_6half_tEfNS_4arch4Sm90ELb0ELb0ELb0ELb1ELb1ELb0ELb0ELb1ELb1ELb1ELb1ELb0EEENS1_21CollectiveEpilogueFwdINS6_IJSA_SC_SB_EEES9_SE_SG_Li256ELb1ELb1ELb1ELb0EEENS1_36VarlenDynamicPersistentTileSchedulerILi128ELi96ELi256ELi128ELb1ELb1ELb1ELb0ELb1ELb1EEEEEEEEEvNT_6ParamsE)
        .other          _ZN7cutlass13device_kernelIN5flash11enable_sm90INS1_16FlashAttnFwdSm90INS1_25CollectiveMainloopFwdSm90ILi2EN4cute5tupleIJNS5_1CILi1EEES8_S8_EEENS6_IJNS7_ILi128EEENS7_ILi96EEENS7_ILi192EEEEEELi192ENS_6half_tEfNS_4arch4Sm90ELb0ELb0ELb0ELb1ELb1ELb0ELb0ELb1ELb1ELb1ELb1ELb0EEENS1_21CollectiveEpilogueFwdINS6_IJSA_SC_SB_EEES9_SE_SG_Li256ELb1ELb1ELb1ELb0EEENS1_36VarlenDynamicPersistentTileSchedulerILi128ELi96ELi256ELi128ELb1ELb1ELb1ELb0ELb1ELb1EEEEEEEEEvNT_6ParamsE,@"STO_CUDA_ENTRY STV_DEFAULT"
_ZN7cutlass13device_kernelIN5flash11enable_sm90INS1_16FlashAttnFwdSm90INS1_25CollectiveMainloopFwdSm90ILi2EN4cute5tupleIJNS5_1CILi1EEES8_S8_EEENS6_IJNS7_ILi128EEENS7_ILi96EEENS7_ILi192EEEEEELi192ENS_6half_tEfNS_4arch4Sm90ELb0ELb0ELb0ELb1ELb1ELb0ELb0ELb1ELb1ELb1ELb1ELb0EEENS1_21CollectiveEpilogueFwdINS6_IJSA_SC_SB_EEES9_SE_SG_Li256ELb1ELb1ELb1ELb0EEENS1_36VarlenDynamicPersistentTileSchedulerILi128ELi96ELi256ELi128ELb1ELb1ELb1ELb0ELb1ELb1EEEEEEEEEvNT_6ParamsE:
        /* <DEDUP_REMOVED lines=45> */
.L_x_177:
        /* <DEDUP_REMOVED lines=22> */
.L_x_178:
        /* <DEDUP_REMOVED lines=18> */
.L_x_179:
        /* <DEDUP_REMOVED lines=22> */
.L_x_180:
        /* <DEDUP_REMOVED lines=23> */
.L_x_181:
[----:B------:R-:W-:Y:S01]  /*0820*/  UISETP.NE.AND UP0, UPT, UR9, URZ, UPT ;  /* 0x0000003f0900728c */ /* 0x000fe2000bf05270 */
[----:B------:R-:W-:Y:S01]  /*0830*/  NOP ;  /* 0x0000000000007918 */ /* 0x000fe20000000000 */
[----:B0-----:R-:W-:Y:S01]  /*0840*/  UMOV UR4, 0x1 ;  /* 0x0000000100047882 */ /* 0x001fe20000000000 */
[----:B------:R-:W-:Y:S01]  /*0850*/  ULDC.64 UR36, c[0x0][0x208] ;  /* 0x0000820000247ab9 */ /* 0x000fe20000000a00 */
[----:B------:R-:W-:Y:S01]  /*0860*/  USEL UR4, UR4, 0x2, !UP0 ;  /* 0x0000000204047887 */ /* 0x000fe2000c000000 */
[----:B-1234-:R-:W-:Y:S01]  /*0870*/  BAR.SYNC.DEFER_BLOCKING 0x0 ;  /* 0x0000000000007b1d */ /* 0x01efe20000010000 */
[----:B------:R-:W-:-:S04]  /*0880*/  PLOP3.LUT P0, PT, PT, PT, UP0, 0x80, 0x0 ;  /* 0x000000000000781c */ /* 0x000fc80003f0f008 */
[----:B------:R-:W-:-:S05]  /*0890*/  IMAD.U32 R3, RZ, RZ, UR4 ;  /* 0x00000004ff037e24 */ /* 0x000fca000f8e00ff */
[----:B------:R0:W-:Y:S04]  /*08a0*/  STL [R1+0x2c], R3 ;  /* 0x00002c0301007387 */ /* 0x0001e80000100800 */
[----:B------:R-:W-:Y:S05]  /*08b0*/  @!P0 BRA `(.L_x_182) ;  /* 0x000000a400b88947 */ /* 0x000fea0003800000 */
.L_x_183:
[----:B------:R-:W-:-:S08]  /*08c0*/  NOP ;  /* 0x0000000000007918 */ /* 0x000fd00000000000 */
[----:B------:R-:W1:Y:S02]  /*08d0*/  USETMAXREG.TRY_ALLOC.CTAPOOL UP0, 0xe8 ;  /* 0x000000e8000079c8 */ /* 0x000e640008000600 */
[----:B-1----:R-:W-:-:S13]  /*08e0*/  PLOP3.LUT P0, PT, PT, PT, UP0, 0x80, 0x0 ;  /* 0x000000000000781c */ /* 0x002fda0003f0f008 */
[----:B------:R-:W-:Y:S05]  /*08f0*/  @!P0 BRA `(.L_x_183) ;  /* 0xfffffffc00f08947 */ /* 0x000fea000383ffff */
[----:B------:R-:W1:Y:S08]  /*0900*/  S2UR UR5, SR_CgaCtaId ;  /* 0x00000000000579c3 */ /* 0x000e700000008800 */
[----:B------:R-:W-:Y:S06]  /*0910*/  BAR.ARV 0x8, 0x180 ;  /* 0x0206000000007b1d */ /* 0x000fec0000002000 */
[----:B------:R-:W-:-:S02]  /*0920*/  UMOV UR4, 0x400 ;  /* 0x0000040000047882 */ /* 0x000fc40000000000 */
[----:B------:R-:W-:Y:S01]  /*0930*/  BAR.SYNC.DEFER_BLOCKING 0x5, 0x180 ;  /* 0x0146000000007b1d */ /* 0x000fe20000010000 */
[----:B-1----:R-:W-:-:S09]  /*0940*/  ULEA UR4, UR5, UR4, 0x18 ;  /* 0x0000000405047291 */ /* 0x002fd2000f8ec03f */
[----:B------:R-:W1:Y:S01]  /*0950*/  LDS.128 R8, [UR4+0x308d0] ;  /* 0x0308d004ff087984 */ /* 0x000e620008000c00 */
[----:B------:R-:W-:Y:S01]  /*0960*/  ULDC UR4, c[0x0][0xc3c] ;  /* 0x00030f0000047ab9 */ /* 0x000fe20000000800 */
[----:B------:R-:W-:Y:S06]  /*0970*/  BAR.ARV 0x4, 0x180 ;  /* 0x0106000000007b1d */ /* 0x000fec0000002000 */
[----:B-1----:R-:W-:-:S13]  /*0980*/  ISETP.GE.AND P0, PT, R11, UR4, PT ;  /* 0x000000040b007c0c */ /* 0x002fda000bf06270 */
[----:B------:R-:W-:Y:S05]  /*0990*/  @P0 EXIT ;  /* 0x000000000000094d */ /* 0x000fea0003800000 */
[----:B------:R-:W2:Y:S01]  /*09a0*/  LDL R2, [R1+0x2c] ;  /* 0x00002c0001027983 */ /* 0x000ea20000100800 */
[----:B------:R-:W-:Y:S01]  /*09b0*/  VIADD R12, R0, 0xffffff80 ;  /* 0xffffff80000c7836 */ /* 0x000fe20000000000 */
[----:B------:R-:W-:Y:S01]  /*09c0*/  R2UR UR7, R11 ;  /* 0x000000000b0772ca */ /* 0x000fe200000e0000 */
[----:B------:R-:W-:Y:S01]  /*09d0*/  UMOV UR39, URZ ;  /* 0x0000003f00277c82 */ /* 0x000fe20008000000 */
[----:B------:R-:W-:Y:S01]  /*09e0*/  R2UR UR6, R9 ;  /* 0x00000000090672ca */ /* 0x000fe200000e0000 */
[----:B------:R-:W-:Y:S01]  /*09f0*/  UMOV UR38, URZ ;  /* 0x0000003f00267c82 */ /* 0x000fe20008000000 */
[----:B------:R-:W-:Y:S02]  /*0a00*/  SHF.R.S32.HI R0, RZ, 0x1f, R12 ;  /* 0x0000001fff007819 */ /* 0x000fe4000001140c */
[----:B------:R-:W-:Y:S02]  /*0a10*/  R2UR UR5, R10 ;  /* 0x000000000a0572ca */ /* 0x000fe400000e0000 */
[----:B0-----:R-:W-:-:S02]  /*0a20*/  LEA.HI R3, R0, R12, RZ, 0x4 ;  /* 0x0000000c00037211 */ /* 0x001fc400078f20ff */
[CC--:B------:R-:W-:Y:S02]  /*0a30*/  LEA.HI R4, R0.reuse, R12.reuse, RZ, 0x5 ;  /* 0x0000000c00047211 */ /* 0x0c0fe400078f28ff */
[----:B------:R-:W-:Y:S02]  /*0a40*/  SHF.R.S32.HI R6, RZ, 0x4, R3 ;  /* 0x00000004ff067819 */ /* 0x000fe40000011403 */
[----:B------:R-:W-:Y:S01]  /*0a50*/  LEA.HI R11, R0, R12, RZ, 0x2 ;  /* 0x0000000c000b7211 */ /* 0x000fe200078f10ff */
[----:B------:R-:W-:Y:S01]  /*0a60*/  IMAD.SHL.U32 R5, R4, 0x20, RZ ;  /* 0x0000002004057824 */ /* 0x000fe200078e00ff */
[C---:B------:R-:W-:Y:S02]  /*0a70*/  LOP3.LUT R4, R3.reuse, 0x3fffff0, RZ, 0xc0, !PT ;  /* 0x03fffff003047812 */ /* 0x040fe400078ec0ff */
[----:B------:R-:W-:Y:S02]  /*0a80*/  LEA.HI R3, R3, R6, RZ, 0x1 ;  /* 0x0000000603037211 */ /* 0x000fe400078f08ff */
[----:B------:R-:W-:Y:S01]  /*0a90*/  LOP3.LUT R5, R5, 0xfffffc00, RZ, 0xc0, !PT ;  /* 0xfffffc0005057812 */ /* 0x000fe200078ec0ff */
[----:B------:R-:W-:Y:S01]  /*0aa0*/  IMAD.IADD R4, R12, 0x1, -R4 ;  /* 0x000000010c047824 */ /* 0x000fe200078e0a04 */
[----:B------:R-:W-:-:S02]  /*0ab0*/  LOP3.LUT R3, R3, 0x1ffffffe, RZ, 0xc0, !PT ;  /* 0x1ffffffe03037812 */ /* 0x000fc400078ec0ff */
[----:B------:R-:W-:Y:S01]  /*0ac0*/  LOP3.LUT R11, R11, 0xfffffffc, RZ, 0xc0, !PT ;  /* 0xfffffffc0b0b7812 */ /* 0x000fe200078ec0ff */
[----:B------:R-:W-:Y:S02]  /*0ad0*/  IMAD R4, R4, 0x40, R5 ;  /* 0x0000004004047824 */ /* 0x000fe400078e0205 */
[----:B------:R-:W-:Y:S02]  /*0ae0*/  IMAD.IADD R3, R6, 0x1, -R3 ;  /* 0x0000000106037824 */ /* 0x000fe400078e0a03 */
[----:B------:R-:W-:Y:S02]  /*0af0*/  IMAD.IADD R11, R12, 0x1, -R11 ;  /* 0x000000010c0b7824 */ /* 0x000fe400078e0a0b */
[----:B------:R-:W-:-:S03]  /*0b00*/  IMAD R3, R3, 0x8, R4 ;  /* 0x0000000803037824 */ /* 0x000fc600078e0204 */
[----:B------:R-:W-:Y:S02]  /*0b10*/  LEA.HI R5, R11, R11, RZ, 0x1 ;  /* 0x0000000b0b057211 */ /* 0x000fe400078f08ff */
[----:B------:R0:W-:Y:S02]  /*0b20*/  STL [R1+0x24], R3 ;  /* 0x0000240301007387 */ /* 0x0001e40000100800 */
[----:B------:R-:W-:-:S05]  /*0b30*/  LOP3.LUT R4, R5, 0x1ffffffe, RZ, 0xc0, !PT ;  /* 0x1ffffffe05047812 */ /* 0x000fca00078ec0ff */
[----:B------:R-:W-:Y:S01]  /*0b40*/  IMAD.IADD R4, R11, 0x1, -R4 ;  /* 0x000000010b047824 */ /* 0x000fe200078e0a04 */
[----:B--2---:R-:W-:Y:S02]  /*0b50*/  R2UR UR4, R2 ;  /* 0x00000000020472ca */ /* 0x004fe400000e0000 */
[CC--:B------:R-:W-:Y:S02]  /*0b60*/  LEA.HI R2, R0.reuse, R12.reuse, RZ, 0x7 ;  /* 0x0000000c00027211 */ /* 0x0c0fe400078f38ff */
[----:B------:R-:W-:Y:S02]  /*0b70*/  LEA.HI R0, R0, R12, RZ, 0x3 ;  /* 0x0000000c00007211 */ /* 0x000fe400078f18ff */
[----:B------:R-:W-:Y:S02]  /*0b80*/  LOP3.LUT R216, R2, 0xffffff80, RZ, 0xc0, !PT ;  /* 0xffffff8002d87812 */ /* 0x000fe400078ec0ff */
[----:B------:R-:W-:Y:S02]  /*0b90*/  SHF.R.S32.HI R13, RZ, 0x7, R2 ;  /* 0x00000007ff0d7819 */ /* 0x000fe40000011402 */
[----:B------:R-:W-:Y:S01]  /*0ba0*/  LOP3.LUT R16, R0, 0xfffffff8, RZ, 0xc0, !PT ;  /* 0xfffffff800107812 */ /* 0x000fe200078ec0ff */
[----:B------:R-:W-:Y:S01]  /*0bb0*/  IMAD.IADD R216, R12, 0x1, -R216 ;  /* 0x000000010cd87824 */ /* 0x000fe200078e0ad8 */
[----:B------:R-:W-:Y:S01]  /*0bc0*/  LEA.HI R2, R2, R13, RZ, 0x1 ;  /* 0x0000000d02027211 */ /* 0x000fe200078f08ff */
[----:B------:R-:W-:Y:S01]  /*0bd0*/  ULOP3.LUT UR4, UR4, 0x1, URZ, 0xfc, !UPT ;  /* 0x0000000104047892 */ /* 0x000fe2000f8efc3f */
[----:B------:R-:W-:Y:S01]  /*0be0*/  SHF.R.S32.HI R213, RZ, 0x3, R0 ;  /* 0x00000003ffd57819 */ /* 0x000fe20000011400 */
[----:B------:R-:W-:Y:S01]  /*0bf0*/  IMAD.IADD R16, R12, 0x1, -R16 ;  /* 0x000000010c107824 */ /* 0x000fe200078e0a10 */
[----:B------:R-:W-:-:S02]  /*0c00*/  SHF.R.S32.HI R7, RZ, 0x1f, R216 ;  /* 0x0000001fff077819 */ /* 0x000fc400000114d8 */
[----:B------:R-:W-:Y:S02]  /*0c10*/  LOP3.LUT R2, R2, 0x3fffffe, RZ, 0xc0, !PT ;  /* 0x03fffffe02027812 */ /* 0x000fe400078ec0ff */
[CC--:B------:R-:W-:Y:S02]  /*0c20*/  LEA.HI R8, R7.reuse, R216.reuse, RZ, 0x2 ;  /* 0x000000d807087211 */ /* 0x0c0fe400078f10ff */
[----:B------:R-:W-:Y:S01]  /*0c30*/  LEA.HI R7, R7, R216, RZ, 0x5 ;  /* 0x000000d807077211 */ /* 0x000fe200078f28ff */
[----:B------:R-:W-:Y:S01]  /*0c40*/  IMAD.IADD R2, R13, 0x1, -R2 ;  /* 0x000000010d027824 */ /* 0x000fe200078e0a02 */
[--C-:B------:R-:W-:Y:S02]  /*0c50*/  SHF.R.S32.HI R9, RZ, 0x2, R8.reuse ;  /* 0x00000002ff097819 */ /* 0x100fe40000011408 */
[----:B------:R-:W-:Y:S02]  /*0c60*/  SHF.R.S32.HI R10, RZ, 0x1f, R8 ;  /* 0x0000001fff0a7819 */ /* 0x000fe40000011408 */
[----:B0-----:R-:W-:-:S02]  /*0c70*/  LOP3.LUT R3, R8, 0x7ffffffc, RZ, 0xc0, !PT ;  /* 0x7ffffffc08037812 */ /* 0x001fc400078ec0ff */
[----:B------:R-:W-:Y:S02]  /*0c80*/  LEA.HI R10, R10, R9, RZ, 0x3 ;  /* 0x000000090a0a7211 */ /* 0x000fe400078f18ff */
[----:B------:R-:W-:Y:S01]  /*0c90*/  SHF.R.S32.HI R7, RZ, 0x5, R7 ;  /* 0x00000005ff077819 */ /* 0x000fe20000011407 */
[----:B------:R-:W-:Y:S01]  /*0ca0*/  IMAD.IADD R3, R216, 0x1, -R3 ;  /* 0x00000001d8037824 */ /* 0x000fe200078e0a03 */
[----:B------:R-:W-:-:S03]  /*0cb0*/  LOP3.LUT R10, R10, 0xfffffff8, RZ, 0xc0, !PT ;  /* 0xfffffff80a0a7812 */ /* 0x000fc600078ec0ff */
[----:B------:R-:W-:Y:S02]  /*0cc0*/  IMAD.SHL.U32 R17, R3, 0x2, RZ ;  /* 0x0000000203117824 */ /* 0x000fe400078e00ff */
[----:B------:R-:W-:Y:S02]  /*0cd0*/  IMAD.IADD R10, R9, 0x1, -R10 ;  /* 0x00000001090a7824 */ /* 0x000fe400078e0a0a */
[C---:B------:R-:W-:Y:S01]  /*0ce0*/  VIADD R208, R17.reuse, 0x38 ;  /* 0x0000003811d07836 */ /* 0x040fe20000000000 */
[----:B------:R-:W-:Y:S01]  /*0cf0*/  IADD3 R198, R17, 0x88, RZ ;  /* 0x0000008811c67810 */ /* 0x000fe20007ffe0ff */
[----:B------:R-:W-:Y:S02]  /*0d00*/  IMAD R7, R7, 0x10, R10 ;  /* 0x0000001007077824 */ /* 0x000fe400078e020a */
[C---:B------:R-:W-:Y:S01]  /*0d10*/  VIADD R205, R17.reuse, 0x50 ;  /* 0x0000005011cd7836 */ /* 0x040fe20000000000 */
[----:B------:R-:W-:Y:S01]  /*0d20*/  SHF.R.S32.HI R0, RZ, 0x1f, R208 ;  /* 0x0000001fff007819 */ /* 0x000fe200000114d0 */
[----:B------:R-:W-:Y:S01]  /*0d30*/  IMAD R5, R2, 0x40, R7 ;  /* 0x0000004002057824 */ /* 0x000fe200078e0207 */
[----:B------:R-:W-:Y:S01]  /*0d40*/  MOV R2, UR4 ;  /* 0x0000000400027c02 */ /* 0x000fe20008000f00 */
[C---:B------:R-:W-:Y:S01]  /*0d50*/  VIADD R210, R17.reuse, 0x8 ;  /* 0x0000000811d27836 */ /* 0x040fe20000000000 */
[----:B------:R-:W-:Y:S01]  /*0d60*/  SHF.R.S32.HI R0, RZ, 0x1f, R205 ;  /* 0x0000001fff007819 */ /* 0x000fe200000114cd */
[----:B------:R-:W-:Y:S01]  /*0d70*/  IMAD R0, R4, 0x8, R5 ;  /* 0x0000000804007824 */ /* 0x000fe200078e0205 */
[----:B------:R-:W-:Y:S01]  /*0d80*/  STL [R1+0x1c], R5 ;  /* 0x00001c0501007387 */ /* 0x000fe20000100800 */
[C---:B------:R-:W-:Y:S01]  /*0d90*/  VIADD R209, R17.reuse, 0x30 ;  /* 0x0000003011d17836 */ /* 0x040fe20000000000 */
[----:B------:R-:W-:Y:S01]  /*0da0*/  UMOV UR4, URZ ;  /* 0x0000003f00047c82 */ /* 0x000fe20008000000 */
[C---:B------:R-:W-:Y:S01]  /*0db0*/  VIADD R207, R17.reuse, 0x40 ;  /* 0x0000004011cf7836 */ /* 0x040fe20000000000 */
[----:B------:R0:W-:Y:S01]  /*0dc0*/  STL [R1+0x28], R2 ;  /* 0x0000280201007387 */ /* 0x0001e20000100800 */
[C---:B------:R-:W-:Y:S01]  /*0dd0*/  VIADD R206, R17.reuse, 0x48 ;  /* 0x0000004811ce7836 */ /* 0x040fe20000000000 */
[----:B------:R-:W-:Y:S01]  /*0de0*/  SHF.R.S32.HI R3, RZ, 0x1f, R210 ;  /* 0x0000001fff037819 */ /* 0x000fe200000114d2 */
[C---:B------:R-:W-:Y:S01]  /*0df0*/  VIADD R204, R17.reuse, 0x58 ;  /* 0x0000005811cc7836 */ /* 0x040fe20000000000 */
[----:B------:R1:W-:Y:S01]  /*0e00*/  STL [R1+0x20], R0 ;  /* 0x0000200001007387 */ /* 0x0003e20000100800 */
[C---:B------:R-:W-:Y:S01]  /*0e10*/  VIADD R203, R17.reuse, 0x60 ;  /* 0x0000006011cb7836 */ /* 0x040fe20000000000 */
[----:B------:R-:W-:Y:S01]  /*0e20*/  SHF.R.S32.HI R3, RZ, 0x1f, R207 ;  /* 0x0000001fff037819 */ /* 0x000fe200000114cf */
[C---:B------:R-:W-:Y:S01]  /*0e30*/  VIADD R202, R17.reuse, 0x68 ;  /* 0x0000006811ca7836 */ /* 0x040fe20000000000 */
[----:B------:R-:W-:Y:S01]  /*0e40*/  SHF.R.S32.HI R229, RZ, 0x1f, R204 ;  /* 0x0000001fffe57819 */ /* 0x000fe200000114cc */
[C---:B------:R-:W-:Y:S01]  /*0e50*/  VIADD R201, R17.reuse, 0x70 ;  /* 0x0000007011c97836 */ /* 0x040fe20000000000 */
[----:B0-----:R-:W-:Y:S01]  /*0e60*/  SHF.R.S32.HI R2, RZ, 0x1f, R209 ;  /* 0x0000001fff027819 */ /* 0x001fe200000114d1 */
[C---:B------:R-:W-:Y:S01]  /*0e70*/  VIADD R200, R17.reuse, 0x78 ;  /* 0x0000007811c87836 */ /* 0x040fe20000000000 */
[----:B------:R-:W-:Y:S01]  /*0e80*/  SHF.R.S32.HI R2, RZ, 0x1f, R206 ;  /* 0x0000001fff027819 */ /* 0x000fe200000114ce */
        /* <DEDUP_REMOVED lines=14> */
[----:B------:R-:W-:Y:S01]  /*0f70*/  IMAD.U32 R214, RZ, RZ, UR4 ;  /* 0x00000004ffd67e24 */ /* 0x000fe2000f8e00ff */
[----:B------:R-:W-:Y:S01]  /*0f80*/  SHF.R.S32.HI R221, RZ, 0x1f, R196 ;  /* 0x0000001fffdd7819 */ /* 0x000fe200000114c4 */
[C---:B------:R-:W-:Y:S01]  /*0f90*/  VIADD R22, R17.reuse, 0x10 ;  /* 0x0000001011167836 */ /* 0x040fe20000000000 */
[----:B------:R-:W-:Y:S01]  /*0fa0*/  SHF.R.S32.HI R220, RZ, 0x1f, R195 ;  /* 0x0000001fffdc7819 */ /* 0x000fe200000114c3 */
[----:B------:R-:W-:Y:S01]  /*0fb0*/  VIADD R19, R17, 0x28 ;  /* 0x0000002811137836 */ /* 0x000fe20000000000 */
[----:B------:R-:W-:-:S02]  /*0fc0*/  SHF.R.S32.HI R219, RZ, 0x1f, R194 ;  /* 0x0000001fffdb7819 */ /* 0x000fc400000114c2 */
[----:B------:R-:W-:Y:S02]  /*0fd0*/  SHF.R.S32.HI R218, RZ, 0x1f, R193 ;  /* 0x0000001fffda7819 */ /* 0x000fe400000114c1 */
[----:B-1----:R-:W-:-:S07]  /*0fe0*/  SHF.R.S32.HI R217, RZ, 0x1f, R192 ;  /* 0x0000001fffd97819 */ /* 0x002fce00000114c0 */
.L_x_233:
[----:B------:R-:W-:Y:S01]  /*0ff0*/  ULDC.64 UR8, c[0x0][0xc88] ;  /* 0x0003220000087ab9 */ /* 0x000fe20000000a00 */
[----:B------:R-:W-:Y:S01]  /*1000*/  ULDC.64 UR10, c[0x0][0xa20] ;  /* 0x00028800000a7ab9 */ /* 0x000fe20000000a00 */
[----:B------:R-:W-:Y:S02]  /*1010*/  UIMAD.WIDE UR8, UR7, 0x4, UR8 ;  /* 0x00000004070878a5 */ /* 0x000fe4000f8e0208 */
[----:B------:R-:W-:Y:S01]  /*1020*/  UISETP.NE.U32.AND UP1, UPT, UR10, URZ, UPT ;  /* 0x0000003f0a00728c */ /* 0x000fe2000bf25070 */
[----:B------:R-:W-:-:S03]  /*1030*/  ULDC UR7, c[0x0][0x2f0] ;  /* 0x0000bc0000077ab9 */ /* 0x000fc60000000800 */
[----:B0-23--:R-:W-:Y:S02]  /*1040*/  IMAD.U32 R2, RZ, RZ, UR8 ;  /* 0x00000008ff027e24 */ /* 0x00dfe4000f8e00ff */
[----:B------:R-:W-:Y:S01]  /*1050*/  IMAD.U32 R3, RZ, RZ, UR9 ;  /* 0x00000009ff037e24 */ /* 0x000fe2000f8e00ff */
[----:B------:R-:W-:-:S04]  /*1060*/  ULDC.64 UR8, c[0x0][0xa28] ;  /* 0x00028a0000087ab9 */ /* 0x000fc80000000a00 */
[----:B------:R-:W2:Y:S01]  /*1070*/  LDG.E R2, desc[UR36][R2.64] ;  /* 0x0000002402027981 */ /* 0x000ea2000c1e1900 */
[----:B------:R-:W-:Y:S02]  /*1080*/  UISETP.NE.U32.AND UP0, UPT, UR8, URZ, UPT ;  /* 0x0000003f0800728c */ /* 0x000fe4000bf05070 */
[----:B------:R-:W-:Y:S02]  /*1090*/  UISETP.NE.AND.EX UP1, UPT, UR11, URZ, UPT, UP1 ;  /* 0x0000003f0b00728c */ /* 0x000fe4000bf25310 */
[----:B------:R-:W-:-:S04]  /*10a0*/  UISETP.NE.AND.EX UP0, UPT, UR9, URZ, UPT, UP0 ;  /* 0x0000003f0900728c */ /* 0x000fc8000bf05300 */
[----:B------:R-:W-:Y:S02]  /*10b0*/  PLOP3.LUT P1, PT, PT, PT, UP1, 0x80, 0x0 ;  /* 0x000000000000781c */ /* 0x000fe40003f2f018 */
[----:B------:R-:W-:Y:S02]  /*10c0*/  PLOP3.LUT P0, PT, PT, PT, UP0, 0x80, 0x0 ;  /* 0x000000000000781c */ /* 0x000fe40003f0f008 */
[----:B--2---:R-:W-:-:S13]  /*10d0*/  R2UR UR61, R2 ;  /* 0x00000000023d72ca */ /* 0x004fda00000e0000 */
[----:B------:R-:W-:Y:S02]  /*10e0*/  USHF.R.S32.HI UR4, URZ, 0x1f, UR61 ;  /* 0x0000001f3f047899 */ /* 0x000fe4000801143d */
[----:B------:R-:W-:-:S04]  /*10f0*/  @UP0 ULEA UR8, UP2, UR61, UR8, 0x2 ;  /* 0x000000083d080291 */ /* 0x000fc8000f84103f */
[----:B------:R-:W-:Y:S02]  /*1100*/  @UP0 ULEA.HI.X UR9, UR61, UR9, UR4, 0x2, UP2 ;  /* 0x000000093d090291 */ /* 0x000fe400090f1404 */
[----:B------:R-:W-:Y:S01]  /*1110*/  IMAD.U32 R215, RZ, RZ, UR4 ;  /* 0x00000004ffd77e24 */ /* 0x000fe2000f8e00ff */
[----:B------:R-:W-:Y:S01]  /*1120*/  @UP1 ULEA UR10, UP0, UR61, UR10, 0x2 ;  /* 0x0000000a3d0a1291 */ /* 0x000fe2000f80103f */
[----:B------:R-:W-:-:S03]  /*1130*/  IMAD.U32 R2, RZ, RZ, UR8 ;  /* 0x00000008ff027e24 */ /* 0x000fc6000f8e00ff */
[----:B------:R-:W-:Y:S01]  /*1140*/  @UP1 ULEA.HI.X UR11, UR61, UR11, UR4, 0x2, UP0 ;  /* 0x0000000b3d0b1291 */ /* 0x000fe200080f1404 */
[----:B------:R-:W-:Y:S01]  /*1150*/  IMAD.U32 R3, RZ, RZ, UR9 ;  /* 0x00000009ff037e24 */ /* 0x000fe2000f8e00ff */
[----:B------:R-:W-:Y:S01]  /*1160*/  ULDC.64 UR8, c[0x0][0x418] ;  /* 0x0001060000087ab9 */ /* 0x000fe20000000a00 */
[----:B-1----:R-:W-:Y:S01]  /*1170*/  IMAD.U32 R4, RZ, RZ, UR10 ;  /* 0x0000000aff047e24 */ /* 0x002fe2000f8e00ff */
[----:B------:R-:W-:Y:S02]  /*1180*/  ULDC UR4, c[0x0][0x424] ;  /* 0x0001090000047ab9 */ /* 0x000fe40000000800 */
[----:B------:R-:W-:Y:S01]  /*1190*/  IMAD.U32 R5, RZ, RZ, UR11 ;  /* 0x0000000bff057e24 */ /* 0x000fe2000f8e00ff */
[----:B------:R-:W2:Y:S04]  /*11a0*/  @P0 LDG.E R2, desc[UR36][R2.64] ;  /* 0x0000002402020981 */ /* 0x000ea8000c1e1900 */
[----:B------:R-:W3:Y:S01]  /*11b0*/  @P1 LDG.E R4, desc[UR36][R4.64] ;  /* 0x0000002404041981 */ /* 0x000ee2000c1e1900 */
[----:B------:R-:W-:Y:S01]  /*11c0*/  UISETP.NE.U32.AND UP0, UPT, UR8, URZ, UPT ;  /* 0x0000003f0800728c */ /* 0x000fe2000bf05070 */
[----:B------:R-:W-:Y:S01]  /*11d0*/  IMAD.U32 R212, RZ, RZ, UR6 ;  /* 0x00000006ffd47e24 */ /* 0x000fe2000f8e00ff */
[----:B------:R-:W-:Y:S01]  /*11e0*/  UMOV UR41, URZ ;  /* 0x0000003f00297c82 */ /* 0x000fe20008000000 */
[----:B------:R-:W-:-:S02]  /*11f0*/  ULOP3.LUT UR8, UR5, 0xff000000, URZ, 0xc0, !UPT ;  /* 0xff00000005087892 */ /* 0x000fc4000f8ec03f */
[----:B------:R-:W-:-:S04]  /*1200*/  UISETP.NE.AND.EX UP0, UPT, UR9, URZ, UPT, UP0 ;  /* 0x0000003f0900728c */ /* 0x000fc8000bf05300 */
[----:B------:R-:W-:-:S04]  /*1210*/  USEL UR4, UR4, 0x1, UP0 ;  /* 0x0000000104047887 */ /* 0x000fc80008000000 */
[----:B------:R-:W-:Y:S01]  /*1220*/  UIMAD UR4, UR4, UR7, URZ ;  /* 0x00000007040472a4 */ /* 0x000fe2000f8e023f */
[----:B--2---:R-:W-:-:S06]  /*1230*/  @P0 R2UR UR41, R2 ;  /* 0x00000000022902ca */ /* 0x004fcc00000e0000 */
[----:B---3--:R-:W-:Y:S01]  /*1240*/  @P1 R2UR UR4, R4 ;  /* 0x00000000040412ca */ /* 0x008fe200000e0000 */
[----:B----45:R-:W-:-:S14]  /*1250*/  @P1 BRA `(.L_x_184) ;  /* 0x0000000000341947 */ /* 0x030fdc0003800000 */
[----:B------:R-:W-:Y:S02]  /*1260*/  ULDC.64 UR6, c[0x0][0xa08] ;  /* 0x0002820000067ab9 */ /* 0x000fe40000000a00 */
[----:B------:R-:W-:-:S04]  /*1270*/  ISETP.NE.U32.AND P0, PT, RZ, UR6, PT ;  /* 0x00000006ff007c0c */ /* 0x000fc8000bf05070 */
[----:B------:R-:W-:-:S13]  /*1280*/  ISETP.NE.AND.EX P0, PT, RZ, UR7, PT, P0 ;  /* 0x00000007ff007c0c */ /* 0x000fda000bf05300 */
[----:B------:R-:W-:Y:S05]  /*1290*/  @!P0 BRA `(.L_x_184) ;  /* 0x0000000000248947 */ /* 0x000fea0003800000 */
[----:B------:R-:W-:Y:S02]  /*12a0*/  ULDC.64 UR6, c[0x0][0xa08] ;  /* 0x0002820000067ab9 */ /* 0x000fe40000000a00 */
[----:B------:R-:W-:-:S06]  /*12b0*/  UIMAD.WIDE UR6, UR61, 0x4, UR6 ;  /* 0x000000043d0678a5 */ /* 0x000fcc000f8e0206 */
[----:B------:R-:W-:Y:S01]  /*12c0*/  IMAD.U32 R2, RZ, RZ, UR6 ;  /* 0x00000006ff027e24 */ /* 0x000fe2000f8e00ff */
[----:B------:R-:W-:-:S05]  /*12d0*/  MOV R3, UR7 ;  /* 0x0000000700037c02 */ /* 0x000fca0008000f00 */
[----:B------:R-:W2:Y:S04]  /*12e0*/  LDG.E R4, desc[UR36][R2.64] ;  /* 0x0000002402047981 */ /* 0x000ea8000c1e1900 */
[----:B------:R-:W3:Y:S01]  /*12f0*/  LDG.E R0, desc[UR36][R2.64+0x4] ;  /* 0x0000042402007981 */ /* 0x000ee2000c1e1900 */
[----:B--2---:R-:W-:Y:S02]  /*1300*/  R2UR UR4, R4 ;  /* 0x00000000040472ca */ /* 0x004fe400000e0000 */
[----:B---3--:R-:W-:-:S13]  /*1310*/  R2UR UR6, R0 ;  /* 0x00000000000672ca */ /* 0x008fda00000e0000 */
[----:B------:R-:W-:-:S12]  /*1320*/  UIADD3 UR4, -UR4, UR6, URZ ;  /* 0x0000000604047290 */ /* 0x000fd8000fffe13f */
.L_x_184:
[----:B------:R-:W-:Y:S02]  /*1330*/  UIADD3 UR41, -UR41, UR4, URZ ;  /* 0x0000000429297290 */ /* 0x000fe4000fffe13f */
[----:B------:R-:W-:Y:S02]  /*1340*/  ULOP3.LUT UR4, UR5, 0xff0000, URZ, 0xc0, !UPT ;  /* 0x00ff000005047892 */ /* 0x000fe4000f8ec03f */
[----:B------:R-:W-:Y:S02]  /*1350*/  UISETP.GE.AND UP0, UPT, UR41, 0x1, UPT ;  /* 0x000000012900788c */ /* 0x000fe4000bf06270 */
[----:B------:R-:W-:Y:S02]  /*1360*/  USHF.R.U32.HI UR8, URZ, 0x8, UR8 ;  /* 0x000000083f087899 */ /* 0x000fe40008011608 */
[----:B------:R-:W-:Y:S02]  /*1370*/  UIADD3 UR6, UR41, 0x5f, URZ ;  /* 0x0000005f29067890 */ /* 0x000fe4000fffe03f */
[----:B------:R-:W-:Y:S01]  /*1380*/  PLOP3.LUT P0, PT, PT, PT, UP0, 0x80, 0x0 ;  /* 0x000000000000781c */ /* 0x000fe20003f0f008 */
[----:B------:R-:W-:-:S02]  /*1390*/  ULEA.HI UR8, UR4, UR8, URZ, 0x10 ;  /* 0x0000000804087291 */ /* 0x000fc4000f8f803f */
[----:B------:R-:W-:Y:S02]  /*13a0*/  UIMAD.WIDE UR6, UR6, 0x2aaaaaab, URZ ;  /* 0x2aaaaaab060678a5 */ /* 0x000fe4000f8e023f */
[----:B------:R-:W-:Y:S02]  /*13b0*/  ULOP3.LUT UR4, UR8, 0xff, URZ, 0xc0, !UPT ;  /* 0x000000ff08047892 */ /* 0x000fe4000f8ec03f */
[----:B------:R-:W-:Y:S02]  /*13c0*/  ULOP3.LUT UR9, UR5, 0xffff, URZ, 0xc0, !UPT ;  /* 0x0000ffff05097892 */ /* 0x000fe4000f8ec03f */
[----:B------:R-:W-:Y:S02]  /*13d0*/  USHF.R.U32.HI UR5, URZ, 0x10, UR8 ;  /* 0x000000103f057899 */ /* 0x000fe40008011608 */
[----:B------:R-:W-:Y:S01]  /*13e0*/  USHF.R.U32.HI UR6, URZ, 0x1f, UR7 ;  /* 0x0000001f3f067899 */ /* 0x000fe20008011607 */
[----:B------:R-:W-:Y:S01]  /*13f0*/  IMAD.U32 R23, RZ, RZ, UR4 ;  /* 0x00000004ff177e24 */ /* 0x000fe2000f8e00ff */
[----:B------:R-:W-:Y:S01]  /*1400*/  UMOV UR4, URZ ;  /* 0x0000003f00047c82 */ /* 0x000fe20008000000 */
[----:B------:R-:W-:Y:S01]  /*1410*/  IMAD.U32 R211, RZ, RZ, UR9 ;  /* 0x00000009ffd37e24 */ /* 0x000fe2000f8e00ff */
[----:B------:R-:W-:Y:S01]  /*1420*/  ULEA.HI.SX32 UR9, UR7, UR6, 0x1c ;  /* 0x0000000607097291 */ /* 0x000fe2000f8fe23f */
[----:B------:R-:W-:Y:S01]  /*1430*/  IMAD.U32 R18, RZ, RZ, UR5 ;  /* 0x00000005ff127e24 */ /* 0x000fe2000f8e00ff */
[----:B------:R-:W-:Y:S10]  /*1440*/  @!P0 BRA `(.L_x_185) ;  /* 0x0000000000948947 */ /* 0x000ff40003800000 */
[----:B------:R-:W-:Y:S01]  /*1450*/  R2UR UR5, R18 ;  /* 0x00000000120572ca */ /* 0x000fe200000e0000 */
[----:B------:R-:W-:-:S12]  /*1460*/  ULDC UR4, c[0x0][0x9f0] ;  /* 0x00027c0000047ab9 */ /* 0x000fd80000000800 */
[----:B------:R-:W-:-:S04]  /*1470*/  UISETP.NE.AND UP0, UPT, UR5, URZ, UPT ;  /* 0x0000003f0500728c */ /* 0x000fc8000bf05270 */
[----:B------:R-:W-:-:S03]  /*1480*/  USEL UR10, UR5, UR4, UP0 ;  /* 0x00000004050a7287 */ /* 0x000fc60008000000 */
[----:B------:R-:W-:Y:S01]  /*1490*/  UMOV UR4, URZ ;  /* 0x0000003f00047c82 */ /* 0x000fe20008000000 */
[----:B------:R-:W-:Y:S02]  /*14a0*/  UIADD3 UR6, UR9, -0x1, UR10 ;  /* 0xffffffff09067890 */ /* 0x000fe4000fffe00a */
[----:B------:R-:W-:-:S04]  /*14b0*/  IMAD.U32 R3, RZ, RZ, UR10 ;  /* 0x0000000aff037e24 */ /* 0x000fc8000f8e00ff */
[----:B------:R-:W-:Y:S01]  /*14c0*/  IMAD.U32 R4, RZ, RZ, UR6 ;  /* 0x00000006ff047e24 */ /* 0x000fe2000f8e00ff */
[-C--:B------:R-:W-:Y:S01]  /*14d0*/  IABS R0, R3.reuse ;  /* 0x0000000300007213 */ /* 0x080fe20000000000 */
[----:B------:R-:W-:Y:S01]  /*14e0*/  ULOP3.LUT UR6, UR6, UR10, URZ, 0x3c, !UPT ;  /* 0x0000000a06067292 */ /* 0x000fe2000f8e3c3f */
[----:B------:R-:W-:Y:S02]  /*14f0*/  IABS R5, R3 ;  /* 0x0000000300057213 */ /* 0x000fe40000000000 */
[----:B------:R-:W-:Y:S02]  /*1500*/  R2UR UR11, R0 ;  /* 0x00000000000b72ca */ /* 0x000fe400000e0000 */
[----:B------:R-:W-:-:S05]  /*1510*/  IABS R4, R4 ;  /* 0x0000000400047213 */ /* 0x000fca0000000000 */
[----:B------:R-:W-:-:S05]  /*1520*/  IMAD.MOV.U32 R3, RZ, RZ, R4 ;  /* 0x000000ffff037224 */ /* 0x000fca00078e0004 */
[----:B------:R-:W-:Y:S01]  /*1530*/  R2UR UR8, R3 ;  /* 0x00000000030872ca */ /* 0x000fe200000e0000 */
        /* <DEDUP_REMOVED lines=22> */
.L_x_185:
[----:B------:R-:W-:Y:S01]  /*16a0*/  R2UR UR5, R23 ;  /* 0x00000000170572ca */ /* 0x000fe200000e0000 */
[----:B------:R-:W-:Y:S01]  /*16b0*/  IMAD.U32 R0, RZ, RZ, UR9 ;  /* 0x00000009ff007e24 */ /* 0x000fe2000f8e00ff */
[----:B------:R-:W-:Y:S01]  /*16c0*/  PLOP3.LUT P0, PT, PT, PT, PT, 0x80, 0x0 ;  /* 0x000000000000781c */ /* 0x000fe20003f0f070 */
[----:B------:R-:W-:Y:S01]  /*16d0*/  IMAD.U32 R3, RZ, RZ, UR4 ;  /* 0x00000004ff037e24 */ /* 0x000fe2000f8e00ff */
[----:B------:R-:W-:Y:S01]  /*16e0*/  CS2R R118, SRZ ;  /* 0x0000000000767805 */ /* 0x000fe2000001ff00 */
[----:B------:R-:W-:Y:S01]  /*16f0*/  IMAD.MOV.U32 R4, RZ, RZ, RZ ;  /* 0x000000ffff047224 */ /* 0x000fe200078e00ff */
[----:B------:R-:W-:Y:S02]  /*1700*/  CS2R R116, SRZ ;  /* 0x0000000000747805 */ /* 0x000fe4000001ff00 */
[----:B------:R-:W-:Y:S02]  /*1710*/  CS2R R114, SRZ ;  /* 0x0000000000727805 */ /* 0x000fe4000001ff00 */
[----:B------:R-:W-:-:S02]  /*1720*/  CS2R R112, SRZ ;  /* 0x0000000000707805 */ /* 0x000fc4000001ff00 */
[----:B------:R-:W-:Y:S02]  /*1730*/  CS2R R110, SRZ ;  /* 0x00000000006e7805 */ /* 0x000fe4000001ff00 */
[----:B------:R-:W-:Y:S02]  /*1740*/  CS2R R108, SRZ ;  /* 0x00000000006c7805 */ /* 0x000fe4000001ff00 */
[----:B------:R-:W-:Y:S02]  /*1750*/  CS2R R106, SRZ ;  /* 0x00000000006a7805 */ /* 0x000fe4000001ff00 */
[----:B------:R-:W-:Y:S01]  /*1760*/  CS2R R104, SRZ ;  /* 0x0000000000687805 */ /* 0x000fe2000001ff00 */
[----:B------:R-:W-:Y:S01]  /*1770*/  UIMAD UR60, UR5, UR4, URZ ;  /* 0x00000004053c72a4 */ /* 0x000fe2000f8e023f */
[----:B------:R-:W-:Y:S02]  /*1780*/  CS2R R102, SRZ ;  /* 0x0000000000667805 */ /* 0x000fe4000001ff00 */
[----:B------:R-:W-:-:S02]  /*1790*/  CS2R R100, SRZ ;  /* 0x0000000000647805 */ /* 0x000fc4000001ff00 */
[----:B------:R-:W-:Y:S02]  /*17a0*/  CS2R R98, SRZ ;  /* 0x0000000000627805 */ /* 0x000fe4000001ff00 */
[----:B------:R-:W-:Y:S02]  /*17b0*/  CS2R R96, SRZ ;  /* 0x0000000000607805 */ /* 0x000fe4000001ff00 */
[----:B------:R-:W-:Y:S02]  /*17c0*/  CS2R R126, SRZ ;  /* 0x00000000007e7805 */ /* 0x000fe4000001ff00 */
[----:B------:R-:W-:Y:S02]  /*17d0*/  VIADDMNMX R0, R3, UR60, R0, PT ;  /* 0x0000003c03007c46 */ /* 0x000fe4000b800100 */
[----:B------:R-:W-:Y:S02]  /*17e0*/  CS2R R120, SRZ ;  /* 0x0000000000787805 */ /* 0x000fe4000001ff00 */
[----:B------:R-:W-:-:S02]  /*17f0*/  CS2R R124, SRZ ;  /* 0x00000000007c7805 */ /* 0x000fc4000001ff00 */
[----:B------:R-:W-:Y:S02]  /*1800*/  CS2R R20, SRZ ;  /* 0x0000000000147805 */ /* 0x000fe4000001ff00 */
[----:B------:R-:W-:Y:S01]  /*1810*/  R2UR UR40, R0 ;  /* 0x00000000002872ca */ /* 0x000fe200000e0000 */
[----:B------:R-:W-:Y:S01]  /*1820*/  IMAD.MOV.U32 R0, RZ, RZ, RZ ;  /* 0x000000ffff007224 */ /* 0x000fe200078e00ff */
        /* <DEDUP_REMOVED lines=11> */
[----:B------:R-:W-:Y:S01]  /*18e0*/  UISETP.GT.AND UP0, UPT, UR40, UR60, UPT ;  /* 0x0000003c2800728c */ /* 0x000fe2000bf04270 */
[----:B------:R-:W-:Y:S02]  /*18f0*/  CS2R R64, SRZ ;  /* 0x0000000000407805 */ /* 0x000fe4000001ff00 */
[----:B------:R-:W-:Y:S02]  /*1900*/  CS2R R62, SRZ ;  /* 0x00000000003e7805 */ /* 0x000fe4000001ff00 */
[----:B------:R-:W-:Y:S02]  /*1910*/  CS2R R60, SRZ ;  /* 0x00000000003c7805 */ /* 0x000fe4000001ff00 */
[----:B------:R-:W-:Y:S02]  /*1920*/  CS2R R58, SRZ ;  /* 0x00000000003a7805 */ /* 0x000fe4000001ff00 */
[----:B------:R-:W-:-:S02]  /*1930*/  CS2R R56, SRZ ;  /* 0x0000000000387805 */ /* 0x000fc4000001ff00 */
[----:B------:R-:W-:Y:S02]  /*1940*/  PLOP3.LUT P1, PT, PT, PT, UP0, 0x80, 0x0 ;  /* 0x000000000000781c */ /* 0x000fe40003f2f008 */
        /* <DEDUP_REMOVED lines=15> */
[----:B------:R-:W-:Y:S01]  /*1a40*/  CS2R R24, SRZ ;  /* 0x0000000000187805 */ /* 0x000fe2000001ff00 */
[----:B------:R-:W-:Y:S06]  /*1a50*/  @!P1 BRA `(.L_x_186) ;  /* 0x00000058000c9947 */ /* 0x000fec0003800000 */
[----:B------:R-:W0:Y:S01]  /*1a60*/  S2R R6, SR_TID.X ;  /* 0x0000000000067919 */ /* 0x000e220000002100 */
[----:B------:R-:W1:Y:S01]  /*1a70*/  S2UR UR7, SR_CgaCtaId ;  /* 0x00000000000779c3 */ /* 0x000e620000008800 */
[----:B------:R-:W-:Y:S02]  /*1a80*/  UMOV UR6, 0x400 ;  /* 0x0000040000067882 */ /* 0x000fe40000000000 */
[----:B-1----:R-:W-:-:S04]  /*1a90*/  ULEA UR6, UR7, UR6, 0x18 ;  /* 0x0000000607067291 */ /* 0x002fc8000f8ec03f */
[----:B------:R-:W-:Y:S01]  /*1aa0*/  UIADD3 UR6, UR6, 0x12400, URZ ;  /* 0x0001240006067890 */ /* 0x000fe2000fffe03f */
[----:B0-----:R-:W-:-:S03]  /*1ab0*/  VIADD R6, R6, 0xffffff80 ;  /* 0xffffff8006067836 */ /* 0x001fc60000000000 */
[----:B------:R-:W-:Y:S02]  /*1ac0*/  ULOP3.LUT UP0, URZ, UR6, 0x1bf, URZ, 0xc0, !UPT ;  /* 0x000001bf063f7892 */ /* 0x000fe4000f80c03f */
[----:B------:R-:W-:-:S04]  /*1ad0*/  SHF.R.S32.HI R5, RZ, 0x1f, R6 ;  /* 0x0000001fff057819 */ /* 0x000fc80000011406 */
[----:B------:R-:W-:Y:S02]  /*1ae0*/  PLOP3.LUT P0, PT, PT, PT, UP0, 0x80, 0x0 ;  /* 0x000000000000781c */ /* 0x000fe40003f0f008 */
[----:B------:R-:W-:-:S04]  /*1af0*/  LEA.HI R5, R5, R6, RZ, 0x7 ;  /* 0x0000000605057211 */ /* 0x000fc800078f38ff */
[----:B------:R-:W-:-:S05]  /*1b00*/  SHF.R.S32.HI R5, RZ, 0x7, R5 ;  /* 0x00000007ff057819 */ /* 0x000fca0000011405 */
[----:B------:R-:W0:Y:S02]  /*1b10*/  SHFL.IDX PT, R0, R5, RZ, 0x1f ;  /* 0x00001fff05007589 */ /* 0x000e2400000e0000 */
[----:B0-----:R-:W-:-:S13]  /*1b20*/  R2UR UR4, R0 ;  /* 0x00000000000472ca */ /* 0x001fda00000e0000 */
        /* <DEDUP_REMOVED lines=16> */
[----:B------:R-:W-:Y:S02]  /*1c30*/  IMAD.U32 R6, RZ, RZ, UR4 ;  /* 0x00000004ff067e24 */ /* 0x000fe4000f8e00ff */
[----:B------:R-:W-:-:S02]  /*1c40*/  IMAD.U32 R11, RZ, RZ, UR7 ;  /* 0x00000007ff0b7e24 */ /* 0x000fc4000f8e00ff */
[----:B------:R-:W-:Y:S02]  /*1c50*/  IMAD.MOV.U32 R8, RZ, RZ, 0x70 ;  /* 0x00000070ff087424 */ /* 0x000fe400078e00ff */
[----:B------:R-:W-:Y:S02]  /*1c60*/  IMAD.MOV.U32 R12, RZ, RZ, 0x1 ;  /* 0x00000001ff0c7424 */ /* 0x000fe400078e00ff */
[----:B0-----:R-:W-:-:S07]  /*1c70*/  IMAD.MOV.U32 R13, RZ, RZ, RZ ;  /* 0x000000ffff0d7224 */ /* 0x001fce00078e00ff */
[----:B------:R-:W-:-:S07]  /*1c80*/  LEPC R20, `(.L_x_187) ;  /* 0x000000001014794e */ /* 0x000fce0000000000 */
[----:B-1----:R-:W-:Y:S05]  /*1c90*/  CALL.ABS.NOINC R2 ;  /* 0x0000000002007343 */ /* 0x002fea0003c00000 */
.L_x_187:
[----:B------:R-:W2:Y:S01]  /*1ca0*/  LDL R2, [R1+0x28] ;  /* 0x0000280001027983 */ /* 0x000ea20000100800 */
[----:B------:R-:W-:Y:S01]  /*1cb0*/  R2UR UR7, R214 ;  /* 0x00000000d60772ca */ /* 0x000fe200000e0000 */
[----:B------:R-:W0:Y:S01]  /*1cc0*/  S2UR UR5, SR_CgaCtaId ;  /* 0x00000000000579c3 */ /* 0x000e220000008800 */
[----:B------:R-:W-:-:S11]  /*1cd0*/  MOV R4, 0x400 ;  /* 0x0000040000047802 */ /* 0x000fd60000000f00 */
[----:B------:R-:W-:-:S04]  /*1ce0*/  ULEA.HI UR4, UR7, UR7, URZ, 0x1 ;  /* 0x0000000707047291 */ /* 0x000fc8000f8f083f */
[----:B------:R-:W-:-:S04]  /*1cf0*/  ULOP3.LUT UR4, UR4, 0xfffffffe, URZ, 0xc0, !UPT ;  /* 0xfffffffe04047892 */ /* 0x000fc8000f8ec03f */
[----:B------:R-:W-:Y:S01]  /*1d00*/  UIADD3 UR4, UR7, -UR4, URZ ;  /* 0x8000000407047290 */ /* 0x000fe2000fffe03f */
[----:B0-----:R-:W-:-:S05]  /*1d10*/  IMAD.U32 R5, RZ, RZ, UR5 ;  /* 0x00000005ff057e24 */ /* 0x001fca000f8e00ff */
[----:B------:R-:W-:Y:S01]  /*1d20*/  IMAD.U32 R3, RZ, RZ, UR4 ;  /* 0x00000004ff037e24 */ /* 0x000fe2000f8e00ff */
[----:B------:R-:W-:-:S04]  /*1d30*/  LEA R4, R5, R4, 0x18 ;  /* 0x0000000405047211 */ /* 0x000fc800078ec0ff */
[----:B------:R-:W-:-:S04]  /*1d40*/  SHF.L.U32 R3, R3, 0x1f, RZ ;  /* 0x0000001f03037819 */ /* 0x000fc800000006ff */
[----:B------:R-:W0:Y:S01]  /*1d50*/  SYNCS.PHASECHK.TRANS64.TRYWAIT P1, [R4+URZ+0x30800], R3 ;  /* 0x03080003040075a7 */ /* 0x000e22000802017f */
[----:B--2---:R-:W-:-:S13]  /*1d60*/  R2UR UR6, R2 ;  /* 0x00000000020672ca */ /* 0x004fda00000e0000 */
[----:B------:R-:W-:-:S05]  /*1d70*/  IMAD.U32 R0, RZ, RZ, UR6 ;  /* 0x00000006ff007e24 */ /* 0x000fca000f8e00ff */
[----:B------:R-:W-:Y:S01]  /*1d80*/  ISETP.NE.AND P0, PT, R0, 0x3, PT ;  /* 0x000000030000780c */ /* 0x000fe20003f05270 */
[----:B0-----:R-:W-:-:S12]  /*1d90*/  @!P1 BRA `(.L_x_188) ;  /* 0x000000ec00209947 */ /* 0x001fd80003800000 */
.L_x_318:
[----:B------:R-:W-:Y:S05]  /*1da0*/  @!P0 BRA `(.L_x_189) ;  /* 0x0000000000048947 */ /* 0x000fea0003800000 */
[----:B------:R-:W-:Y:S01]  /*1db0*/  BPT.TRAP 0x1 ;  /* 0x000000040000795c */ /* 0x000fe20000300000 */
.L_x_189:
[----:B0-----:R-:W-:Y:S02]  /*1dc0*/  IMAD.U32 R3, RZ, RZ, UR38 ;  /* 0x00000026ff037e24 */ /* 0x001fe4000f8e00ff */
[----:B------:R-:W-:Y:S02]  /*1dd0*/  IMAD.U32 R2, RZ, RZ, UR39 ;  /* 0x00000027ff027e24 */ /* 0x000fe4000f8e00ff */
[----:B------:R-:W-:-:S03]  /*1de0*/  IMAD R0, R3, 0x8, R4 ;  /* 0x0000000803007824 */ /* 0x000fc600078e0204 */
[----:B------:R-:W-:-:S04]  /*1df0*/  SHF.L.U32 R3, R2, 0x1f, RZ ;  /* 0x0000001f02037819 */ /* 0x000fc800000006ff */
[----:B------:R0:W1:Y:S01]  /*1e00*/  SYNCS.PHASECHK.TRANS64.TRYWAIT P1, [R0+URZ+0x30830], R3 ;  /* 0x03083003000075a7 */ /* 0x000062000802017f */
[----:B------:R-:W-:Y:S05]  /*1e10*/  @!P0 BRA `(.L_x_190) ;  /* 0x0000000000048947 */ /* 0x000fea0003800000 */
[----:B------:R-:W-:Y:S01]  /*1e20*/  BPT.TRAP 0x1 ;  /* 0x000000040000795c */ /* 0x000fe20000300000 */
.L_x_190:
[----:B------:R-:W-:Y:S01]  /*1e30*/  IMAD.MOV.U32 R119, RZ, RZ, RZ ;  /* 0x000000ffff777224 */ /* 0x000fe200078e00ff */
[----:B-1----:R-:W-:Y:S06]  /*1e40*/  @P1 BRA `(.L_x_191) ;  /* 0x0000000000081947 */ /* 0x002fec0003800000 */
[----:B------:R-:W1:Y:S02]  /*1e50*/  SYNCS.PHASECHK.TRANS64.TRYWAIT P1, [R0+URZ+0x30830], R3 ;  /* 0x03083003000075a7 */ /* 0x000e64000802017f */
[----:B-1----:R-:W-:Y:S05]  /*1e60*/  @!P1 BRA `(.L_x_192) ;  /* 0x000000ec00009947 */ /* 0x002fea0003800000 */
.L_x_191:
[----:B------:R-:W-:Y:S05]  /*1e70*/  WARPSYNC.ALL ;  /* 0x0000000000007948 */ /* 0x000fea0003800000 */
[----:B------:R-:W-:Y:S01]  /*1e80*/  R2UR UR4, R4 ;  /* 0x00000000040472ca */ /* 0x000fe200000e0000 */
[----:B------:R-:W-:Y:S01]  /*1e90*/  ULOP3.LUT UR5, UR42, 0x10000, URZ, 0xfc, !UPT ;  /* 0x000100002a057892 */ /* 0x000fe2000f8efc3f */
[----:B------:R-:W-:Y:S01]  /*1ea0*/  WARPGROUP.ARRIVE ;  /* 0x00000000000079c5 */ /* 0x000fe20000000000 */
[----:B------:R-:W-:Y:S01]  /*1eb0*/  UMOV UR9, 0x40000040 ;  /* 0x4000004000097882 */ /* 0x000fe20000000000 */
[----:B------:R-:W-:Y:S01]  /*1ec0*/  UMOV UR11, 0x40000040 ;  /* 0x40000040000b7882 */ /* 0x000fe20000000000 */
[----:B------:R-:W-:Y:S01]  /*1ed0*/  UIADD3 UR7, UR5, 0x2, URZ ;  /* 0x0000000205077890 */ /* 0x000fe2000fffe03f */
[----:B------:R-:W-:Y:S01]  /*1ee0*/  IMAD.U32 R9, RZ, RZ, UR9 ;  /* 0x00000009ff097e24 */ /* 0x000fe2000f8e00ff */
[----:B------:R-:W-:Y:S01]  /*1ef0*/  UMOV UR13, 0x40000040 ;  /* 0x40000040000d7882 */ /* 0x000fe20000000000 */
[----:B------:R-:W-:Y:S01]  /*1f00*/  UMOV UR8, UR5 ;  /* 0x0000000500087c82 */ /* 0x000fe20008000000 */
[----:B------:R-:W-:Y:S01]  /*1f10*/  UMOV UR15, 0x40000040 ;  /* 0x40000040000f7882 */ /* 0x000fe20000000000 */
[----:B------:R-:W-:Y:S01]  /*1f20*/  IMAD.U32 R8, RZ, RZ, UR8 ;  /* 0x00000008ff087e24 */ /* 0x000fe2000f8e00ff */
[----:B------:R-:W-:Y:S01]  /*1f30*/  UIADD3 UR56, UR5, 0x4, URZ ;  /* 0x0000000405387890 */ /* 0x000fe2000fffe03f */
[----:B------:R-:W-:Y:S01]  /*1f40*/  IMAD.U32 R7, RZ, RZ, UR13 ;  /* 0x0000000dff077e24 */ /* 0x000fe2000f8e00ff */
[----:B------:R-:W-:Y:S01]  /*1f50*/  UIADD3 UR4, UR4, 0x1e400, URZ ;  /* 0x0001e40004047890 */ /* 0x000fe2000fffe03f */
[----:B------:R-:W-:Y:S01]  /*1f60*/  UMOV UR12, UR7 ;  /* 0x00000007000c7c82 */ /* 0x000fe20008000000 */
[----:B------:R-:W-:-:S02]  /*1f70*/  UMOV UR57, 0x40000040 ;  /* 0x4000004000397882 */ /* 0x000fc40000000000 */
[----:B------:R-:W-:Y:S01]  /*1f80*/  USHF.R.U32.HI UR4, URZ, 0x4, UR4 ;  /* 0x000000043f047899 */ /* 0x000fe20008011604 */
[----:B------:R-:W-:Y:S01]  /*1f90*/  IMAD.U32 R6, RZ, RZ, UR12 ;  /* 0x0000000cff067e24 */ /* 0x000fe2000f8e00ff */
[----:B------:R-:W-:Y:S01]  /*1fa0*/  UMOV UR59, 0x40000040 ;  /* 0x40000040003b7882 */ /* 0x000fe20000000000 */
[----:B------:R-:W-:Y:S02]  /*1fb0*/  UIADD3 UR52, UR5, 0x6, URZ ;  /* 0x0000000605347890 */ /* 0x000fe4000fffe03f */
[----:B------:R-:W-:Y:S01]  /*1fc0*/  ULOP3.LUT UR4, UR4, 0x3fff, URZ, 0xc0, !UPT ;  /* 0x00003fff04047892 */ /* 0x000fe2000f8ec03f */
[----:B------:R-:W-:Y:S01]  /*1fd0*/  UMOV UR53, 0x40000040 ;  /* 0x4000004000357882 */ /* 0x000fe20000000000 */
[----:B------:R-:W-:Y:S02]  /*1fe0*/  UMOV UR55, 0x40000040 ;  /* 0x4000004000377882 */ /* 0x000fe40000000000 */
[----:B------:R-:W-:Y:S02]  /*1ff0*/  ULOP3.LUT UR4, UR4, 0x10000, URZ, 0xfc, !UPT ;  /* 0x0001000004047892 */ /* 0x000fe4000f8efc3f */
[----:B------:R-:W-:-:S02]  /*2000*/  UIADD3 UR48, UR5, 0x400, URZ ;  /* 0x0000040005307890 */ /* 0x000fc4000fffe03f */
[----:B------:R-:W-:Y:S01]  /*2010*/  UIMAD UR6, UR38, 0x900, UR4 ;  /* 0x00000900260678a4 */ /* 0x000fe2000f8e0204 */
[----:B------:R-:W-:Y:S01]  /*2020*/  UMOV UR49, 0x40000040 ;  /* 0x4000004000317882 */ /* 0x000fe20000000000 */
[----:B------:R-:W-:Y:S02]  /*2030*/  UMOV UR51, 0x40000040 ;  /* 0x4000004000337882 */ /* 0x000fe40000000000 */
[----:B------:R-:W-:Y:S02]  /*2040*/  UIADD3 UR58, UR6, 0x4, URZ ;  /* 0x00000004063a7890 */ /* 0x000fe4000fffe03f */
[----:B------:R-:W-:Y:S02]  /*2050*/  UIADD3 UR54, UR6, 0x6, URZ ;  /* 0x0000000606367890 */ /* 0x000fe4000fffe03f */
[----:B------:R-:W-:Y:S01]  /*2060*/  UMOV UR10, UR6 ;  /* 0x00000006000a7c82 */ /* 0x000fe20008000000 */
[----:B------:R-:W-:Y:S01]  /*2070*/  UIADD3 UR50, UR6, 0x300, URZ ;  /* 0x0000030006327890 */ /* 0x000fe2000fffe03f */
[----:B------:R-:W-:Y:S01]  /*2080*/  HGMMA.64x96x16.F32 R24, gdesc[UR8], RZ, !UPT, gsb0 ;  /* 0x01600000081879f0 */ /* 0x000fe2000c0008ff */
[----:B------:R-:W-:-:S02]  /*2090*/  UIADD3 UR8, UR6, 0x2, URZ ;  /* 0x0000000206087890 */ /* 0x000fc4000fffe03f */
[----:B------:R-:W-:Y:S02]  /*20a0*/  UIADD3 UR16, UR5, 0x404, URZ ;  /* 0x0000040405107890 */ /* 0x000fe4000fffe03f */
[----:B------:R-:W-:Y:S01]  /*20b0*/  UIADD3 UR18, UR6, 0x304, URZ ;  /* 0x0000030406127890 */ /* 0x000fe2000fffe03f */
[----:B------:R-:W-:Y:S02]  /*20c0*/  UMOV UR17, 0x40000040 ;  /* 0x4000004000117882 */ /* 0x000fe40000000000 */
[----:B------:R-:W-:Y:S01]  /*20d0*/  UMOV UR14, UR8 ;  /* 0x00000008000e7c82 */ /* 0x000fe20008000000 */
[----:B------:R-:W-:Y:S01]  /*20e0*/  UMOV UR19, 0x40000040 ;  /* 0x4000004000137882 */ /* 0x000fe20000000000 */
[----:B------:R-:W-:Y:S02]  /*20f0*/  UIADD3 UR20, UR5, 0x406, URZ ;  /* 0x0000040605147890 */ /* 0x000fe4000fffe03f */
[----:B------:R-:W-:Y:S01]  /*2100*/  UIADD3 UR22, UR6, 0x306, URZ ;  /* 0x0000030606167890 */ /* 0x000fe2000fffe03f */
[----:B------:R-:W-:Y:S01]  /*2110*/  UMOV UR21, 0x40000040 ;  /* 0x4000004000157882 */ /* 0x000fe20000000000 */
[----:B------:R-:W-:Y:S01]  /*2120*/  UMOV UR23, 0x40000040 ;  /* 0x4000004000177882 */ /* 0x000fe20000000000 */
[----:B------:R-:W-:-:S02]  /*2130*/  UIADD3 UR24, UR5, 0x800, URZ ;  /* 0x0000080005187890 */ /* 0x000fc4000fffe03f */
[----:B------:R-:W-:Y:S01]  /*2140*/  UIADD3 UR26, UR6, 0x600, URZ ;  /* 0x00000600061a7890 */ /* 0x000fe2000fffe03f */
[----:B------:R-:W-:Y:S01]  /*2150*/  UMOV UR25, 0x40000040 ;  /* 0x4000004000197882 */ /* 0x000fe20000000000 */
[----:B------:R-:W-:Y:S01]  /*2160*/  UMOV UR27, 0x40000040 ;  /* 0x40000040001b7882 */ /* 0x000fe20000000000 */
[----:B------:R-:W-:Y:S02]  /*2170*/  UIADD3 UR28, UR5, 0x802, URZ ;  /* 0x00000802051c7890 */ /* 0x000fe4000fffe03f */
[----:B------:R-:W-:Y:S01]  /*2180*/  UIADD3 UR30, UR6, 0x602, URZ ;  /* 0x00000602061e7890 */ /* 0x000fe2000fffe03f */
[----:B------:R-:W-:Y:S01]  /*2190*/  UMOV UR29, 0x40000040 ;  /* 0x40000040001d7882 */ /* 0x000fe20000000000 */
        /* <DEDUP_REMOVED lines=9> */
[----:B------:R-:W-:Y:S02]  /*2230*/  WARPGROUP.DEPBAR.LE gsb0, 0x0 ;  /* 0x00008000000079c5 */ /* 0x000fe40000010000 */
[----:B------:R-:W-:-:S06]  /*2240*/  WARPGROUP.ARRIVE ;  /* 0x00000000000079c5 */ /* 0x000fcc0000000000 */
[----:B------:R-:W-:Y:S01]  /*2250*/  HGMMA.64x96x16.F32 R24, gdesc[UR12], R24, gsb0 ;  /* 0x016000000c1879f0 */ /* 0x000fe20008000818 */
[----:B------:R-:W-:Y:S02]  /*2260*/  UIADD3 UR12, UR5, 0x402, URZ ;  /* 0x00000402050c7890 */ /* 0x000fe4000fffe03f */
[----:B------:R-:W-:Y:S01]  /*2270*/  UIADD3 UR14, UR6, 0x302, URZ ;  /* 0x00000302060e7890 */ /* 0x000fe2000fffe03f */
[----:B------:R-:W-:Y:S01]  /*2280*/  UMOV UR13, 0x40000040 ;  /* 0x40000040000d7882 */ /* 0x000fe20000000000 */
        /* <DEDUP_REMOVED lines=34> */
.L_x_193:
[----:B------:R-:W-:Y:S01]  /*24b0*/  MOV R2, UR41 ;  /* 0x0000002900027c02 */ /* 0x000fe20008000f00 */
[----:B01----:R-:W-:Y:S01]  /*24c0*/  IMAD.U32 R3, RZ, RZ, UR40 ;  /* 0x00000028ff037e24 */ /* 0x003fe2000f8e00ff */
[----:B------:R-:W-:Y:S01]  /*24d0*/  ULDC UR10, c[0x0][0x988] ;  /* 0x00026200000a7ab9 */ /* 0x000fe20000000800 */
[----:B------:R-:W-:Y:S01]  /*24e0*/  P2R R11, PR, RZ, 0x1 ;  /* 0x00000001ff0b7803 */ /* 0x000fe20000000000 */
[----:B------:R-:W-:Y:S01]  /*24f0*/  VIADD R0, R0, 0x30840 ;  /* 0x0003084000007836 */ /* 0x000fe20000000000 */
[----:B------:R-:W-:Y:S01]  /*2500*/  IADD3 R2, R2, 0x60, -R17 ;  /* 0x0000006002027810 */ /* 0x000fe20007ffe811 */
[----:B------:R-:W-:Y:S01]  /*2510*/  UIADD3 UR5, UR40, -0x2, URZ ;  /* 0xfffffffe28057890 */ /* 0x000fe2000fffe03f */
[--C-:B------:R-:W-:Y:S01]  /*2520*/  IMAD.MOV.U32 R118, RZ, RZ, R119.reuse ;  /* 0x000000ffff767224 */ /* 0x100fe200078e0077 */
[----:B------:R-:W-:Y:S01]  /*2530*/  MOV R106, R119 ;  /* 0x00000077006a7202 */ /* 0x000fe20000000f00 */
[--C-:B------:R-:W-:Y:S01]  /*2540*/  IMAD.MOV.U32 R117, RZ, RZ, R119.reuse ;  /* 0x000000ffff757224 */ /* 0x100fe200078e0077 */
[----:B------:R-:W-:Y:S01]  /*2550*/  PRMT R0, R5, 0x654, R0 ;  /* 0x0000065405007816 */ /* 0x000fe20000000000 */
[----:B------:R-:W-:Y:S01]  /*2560*/  IMAD R2, R3, -0x60, R2 ;  /* 0xffffffa003027824 */ /* 0x000fe200078e0202 */
[----:B------:R-:W-:Y:S01]  /*2570*/  UISETP.GE.AND UP0, UPT, UR5, UR60, UPT ;  /* 0x0000003c0500728c */ /* 0x000fe2000bf06270 */
[--C-:B------:R-:W-:Y:S01]  /*2580*/  IMAD.MOV.U32 R116, RZ, RZ, R119.reuse ;  /* 0x000000ffff747224 */ /* 0x100fe200078e0077 */
[----:B------:R0:W-:Y:S01]  /*2590*/  SYNCS.ARRIVE.TRANS64.RED.A1T0 RZ, [R0+URZ], RZ ;  /* 0x000000ff00ff79a7 */ /* 0x0001e2000810043f */
        /* <DEDUP_REMOVED lines=80> */
[----:B------:R-:W-:Y:S01]  /*2aa0*/  IMAD.MOV.U32 R73, RZ, RZ, R119 ;  /* 0x000000ffff497224 */ /* 0x000fe200078e0077 */
[----:B------:R-:W-:-:S02]  /*2ab0*/  FSEL R45, R45, -INF , P1 ;  /* 0xff8000002d2d7808 */ /* 0x000fc40000800000 */
[----:B------:R-:W-:Y:S02]  /*2ac0*/  FMNMX.FTZ R10, R44, R3, !PT ;  /* 0x000000032c0a7209 */ /* 0x000fe40007810000 */
[----:B------:R-:W-:Y:S02]  /*2ad0*/  FSEL R39, R39, -INF , P5 ;  /* 0xff80000027277808 */ /* 0x000fe40002800000 */
[----:B------:R-:W-:Y:S02]  /*2ae0*/  ISETP.GT.AND P5, PT, R2, 0x31, PT ;  /* 0x000000310200780c */ /* 0x000fe40003fa4270 */
[----:B------:R-:W-:Y:S02]  /*2af0*/  FSEL R48, R48, -INF , P6 ;  /* 0xff80000030307808 */ /* 0x000fe40003000000 */
[----:B------:R-:W-:Y:S02]  /*2b00*/  FMNMX.FTZ R3, R45, R10, !PT ;  /* 0x0000000a2d037209 */ /* 0x000fe40007810000 */
[----:B------:R-:W-:-:S02]  /*2b10*/  FSEL R42, R42, -INF , P4 ;  /* 0xff8000002a2a7808 */ /* 0x000fc40002000000 */
[----:B------:R-:W-:Y:S02]  /*2b20*/  ISETP.GT.AND P4, PT, R2, 0x38, PT ;  /* 0x000000380200780c */ /* 0x000fe40003f84270 */
[----:B------:R-:W-:Y:S02]  /*2b30*/  FSEL R49, R49, -INF , P5 ;  /* 0xff80000031317808 */ /* 0x000fe40002800000 */
[----:B------:R-:W-:Y:S02]  /*2b40*/  FMNMX.FTZ R10, R48, R3, !PT ;  /* 0x00000003300a7209 */ /* 0x000fe40007810000 */
[----:B------:R-:W-:Y:S02]  /*2b50*/  FSEL R43, R43, -INF , P3 ;  /* 0xff8000002b2b7808 */ /* 0x000fe40001800000 */
[----:B------:R-:W-:Y:S02]  /*2b60*/  ISETP.GT.AND P3, PT, R2, 0x39, PT ;  /* 0x000000390200780c */ /* 0x000fe40003f64270 */
        /* <DEDUP_REMOVED lines=35> */
[----:B------:R-:W-:Y:S02]  /*2da0*/  FMNMX.FTZ R2, R68, R3, !PT ;  /* 0x0000000344027209 */ /* 0x000fe40007810000 */
[----:B------:R-:W-:-:S02]  /*2db0*/  FSEL R62, R62, -INF , P6 ;  /* 0xff8000003e3e7808 */ /* 0x000fc40003000000 */
[----:B------:R-:W-:Y:S02]  /*2dc0*/  FMNMX.FTZ R10, R69, R2, !PT ;  /* 0x00000002450a7209 */ /* 0x000fe40007810000 */
[----:B------:R-:W-:Y:S02]  /*2dd0*/  FSEL R63, R63, -INF , P5 ;  /* 0xff8000003f3f7808 */ /* 0x000fe40002800000 */
[----:B------:R-:W-:Y:S01]  /*2de0*/  FSEL R66, R66, -INF , P4 ;  /* 0xff80000042427808 */ /* 0x000fe20002000000 */
[----:B------:R-:W1:Y:S01]  /*2df0*/  SHFL.BFLY PT, R3, R10, 0x2, 0x1f ;  /* 0x0c401f000a037f89 */ /* 0x000e6200000e0000 */
[----:B------:R-:W-:Y:S02]  /*2e00*/  FSEL R67, R67, -INF , P3 ;  /* 0xff80000043437808 */ /* 0x000fe40001800000 */
[----:B------:R-:W-:Y:S02]  /*2e10*/  FSEL R70, R70, -INF , P2 ;  /* 0xff80000046467808 */ /* 0x000fe40001000000 */
[----:B------:R-:W-:-:S02]  /*2e20*/  FSEL R71, R71, -INF , P1 ;  /* 0xff80000047477808 */ /* 0x000fc40000800000 */
[-C--:B------:R-:W-:Y:S02]  /*2e30*/  MOV R89, R119.reuse ;  /* 0x0000007700597202 */ /* 0x080fe40000000f00 */
[----:B------:R-:W-:Y:S02]  /*2e40*/  MOV R72, R119 ;  /* 0x0000007700487202 */ /* 0x000fe40000000f00 */
[----:B-1----:R-:W-:-:S05]  /*2e50*/  FMNMX.FTZ R12, R10, R3, !PT ;  /* 0x000000030a0c7209 */ /* 0x002fca0007810000 */
[----:B------:R-:W1:Y:S02]  /*2e60*/  SHFL.BFLY PT, R3, R12, 0x1, 0x1f ;  /* 0x0c201f000c037f89 */ /* 0x000e6400000e0000 */
[----:B-1----:R-:W-:-:S04]  /*2e70*/  FMNMX.FTZ R3, R12, R3, !PT ;  /* 0x000000030c037209 */ /* 0x002fc80007810000 */
[C---:B------:R-:W-:Y:S01]  /*2e80*/  FSETP.NEU.FTZ.AND P0, PT, R3.reuse, -INF , PT ;  /* 0xff8000000300780b */ /* 0x040fe20003f1d000 */
[----:B------:R-:W-:-:S05]  /*2e90*/  FMUL.FTZ R2, R3, UR10 ;  /* 0x0000000a03027c20 */ /* 0x000fca0008410000 */
[----:B------:R-:W-:Y:S02]  /*2ea0*/  FSEL R14, R2, RZ, P0 ;  /* 0x000000ff020e7208 */ /* 0x000fe40000000000 */
[----:B------:R-:W-:Y:S02]  /*2eb0*/  ISETP.NE.AND P0, PT, R11, RZ, PT ;  /* 0x000000ff0b00720c */ /* 0x000fe40003f05270 */
[----:B------:R-:W-:Y:S01]  /*2ec0*/  FMNMX.FTZ R11, R26, R27, !PT ;  /* 0x0000001b1a0b7209 */ /* 0x000fe20007810000 */
[--C-:B------:R-:W-:Y:S01]  /*2ed0*/  FFMA.FTZ R188, R24, UR10, -R14.reuse ;  /* 0x0000000a18bc7c23 */ /* 0x100fe2000801080e */
[--C-:B------:R-:W-:Y:S01]  /*2ee0*/  FFMA.FTZ R190, R28, UR10, -R14.reuse ;  /* 0x0000000a1cbe7c23 */ /* 0x100fe2000801080e */
[--C-:B------:R-:W-:Y:S01]  /*2ef0*/  FFMA.FTZ R184, R32, UR10, -R14.reuse ;  /* 0x0000000a20b87c23 */ /* 0x100fe2000801080e */
[----:B------:R-:W-:Y:S01]  /*2f00*/  FMNMX.FTZ R2, R30, R11, !PT ;  /* 0x0000000b1e027209 */ /* 0x000fe20007810000 */
[--C-:B------:R-:W-:Y:S01]  /*2f10*/  FFMA.FTZ R186, R36, UR10, -R14.reuse ;  /* 0x0000000a24ba7c23 */ /* 0x100fe2000801080e */
[--C-:B------:R-:W-:Y:S01]  /*2f20*/  FFMA.FTZ R180, R40, UR10, -R14.reuse ;  /* 0x0000000a28b47c23 */ /* 0x100fe2000801080e */
[----:B------:R-:W-:Y:S01]  /*2f30*/  MUFU.EX2 R188, R188 ;  /* 0x000000bc00bc7308 */ /* 0x000fe20000000800 */
        /* <DEDUP_REMOVED lines=15> */
[----:B------:R-:W1:Y:S01]  /*3030*/  MUFU.EX2 R11, R11 ;  /* 0x0000000b000b7308 */ /* 0x000e620000000800 */
[----:B------:R-:W-:Y:S01]  /*3040*/  FMNMX.FTZ R13, R39, R2, !PT ;  /* 0x00000002270d7209 */ /* 0x000fe20007810000 */
[--C-:B------:R-:W-:Y:S01]  /*3050*/  FFMA.FTZ R65, R65, UR10, -R14.reuse ;  /* 0x0000000a41417c23 */ /* 0x100fe2000801080e */
[--C-:B------:R-:W-:Y:S01]  /*3060*/  FFMA.FTZ R68, R68, UR10, -R14.reuse ;  /* 0x0000000a44447c23 */ /* 0x100fe2000801080e */
[--C-:B------:R-:W-:Y:S01]  /*3070*/  IMAD.MOV.U32 R52, RZ, RZ, R119.reuse ;  /* 0x000000ffff347224 */ /* 0x100fe200078e0077 */
[----:B------:R-:W-:Y:S01]  /*3080*/  FMNMX.FTZ R2, R42, R13, !PT ;  /* 0x0000000d2a027209 */ /* 0x000fe20007810000 */
[----:B------:R-:W-:Y:S01]  /*3090*/  FFMA.FTZ R13, R29, UR10, -R14 ;  /* 0x0000000a1d0d7c23 */ /* 0x000fe2000801080e */
[--C-:B------:R-:W-:Y:S01]  /*30a0*/  IMAD.MOV.U32 R48, RZ, RZ, R119.reuse ;  /* 0x000000ffff307224 */ /* 0x100fe200078e0077 */
[----:B------:R-:W-:Y:S01]  /*30b0*/  MUFU.EX2 R184, R184 ;  /* 0x000000b800b87308 */ /* 0x000fe20000000800 */
[----:B------:R-:W-:Y:S01]  /*30c0*/  FMNMX.FTZ R15, R43, R2, !PT ;  /* 0x000000022b0f7209 */ /* 0x000fe20007810000 */
[----:B------:R-:W-:-:S02]  /*30d0*/  IMAD.MOV.U32 R44, RZ, RZ, R119 ;  /* 0x000000ffff2c7224 */ /* 0x000fc400078e0077 */
[--C-:B------:R-:W-:Y:S01]  /*30e0*/  IMAD.MOV.U32 R40, RZ, RZ, R119.reuse ;  /* 0x000000ffff287224 */ /* 0x100fe200078e0077 */
[----:B------:R-:W-:Y:S01]  /*30f0*/  FMNMX.FTZ R2, R46, R15, !PT ;  /* 0x0000000f2e027209 */ /* 0x000fe20007810000 */
[--C-:B------:R-:W-:Y:S02]  /*3100*/  IMAD.MOV.U32 R36, RZ, RZ, R119.reuse ;  /* 0x000000ffff247224 */ /* 0x100fe400078e0077 */
[----:B------:R-:W2:Y:S01]  /*3110*/  MUFU.EX2 R13, R13 ;  /* 0x0000000d000d7308 */ /* 0x000ea20000000800 */
[----:B------:R-:W-:Y:S01]  /*3120*/  FMNMX.FTZ R15, R47, R2, !PT ;  /* 0x000000022f0f7209 */ /* 0x000fe20007810000 */
[--C-:B------:R-:W-:Y:S02]  /*3130*/  IMAD.MOV.U32 R32, RZ, RZ, R119.reuse ;  /* 0x000000ffff207224 */ /* 0x100fe400078e0077 */
[--C-:B------:R-:W-:Y:S01]  /*3140*/  IMAD.MOV.U32 R28, RZ, RZ, R119.reuse ;  /* 0x000000ffff1c7224 */ /* 0x100fe200078e0077 */
[----:B------:R-:W-:Y:S01]  /*3150*/  FMNMX.FTZ R2, R50, R15, !PT ;  /* 0x0000000f32027209 */ /* 0x000fe20007810000 */
[--C-:B------:R-:W-:Y:S01]  /*3160*/  FFMA.FTZ R15, R33, UR10, -R14.reuse ;  /* 0x0000000a210f7c23 */ /* 0x100fe2000801080e */
[----:B------:R-:W-:Y:S01]  /*3170*/  FFMA.FTZ R33, R49, UR10, -R14 ;  /* 0x0000000a31217c23 */ /* 0x000fe2000801080e */
[----:B------:R-:W-:Y:S01]  /*3180*/  MUFU.EX2 R186, R186 ;  /* 0x000000ba00ba7308 */ /* 0x000fe20000000800 */
[----:B------:R-:W-:Y:S01]  /*3190*/  FMNMX.FTZ R21, R51, R2, !PT ;  /* 0x0000000233157209 */ /* 0x000fe20007810000 */
[----:B------:R-:W-:-:S02]  /*31a0*/  IMAD.MOV.U32 R49, RZ, RZ, R119 ;  /* 0x000000ffff317224 */ /* 0x000fc400078e0077 */
[----:B------:R-:W-:Y:S01]  /*31b0*/  IMAD.MOV.U32 R24, RZ, RZ, R119 ;  /* 0x000000ffff187224 */ /* 0x000fe200078e0077 */
[----:B------:R-:W-:-:S03]  /*31c0*/  FMNMX.FTZ R2, R54, R21, !PT ;  /* 0x0000001536027209 */ /* 0x000fc60007810000 */
[----:B------:R-:W3:Y:S01]  /*31d0*/  MUFU.EX2 R15, R15 ;  /* 0x0000000f000f7308 */ /* 0x000ee20000000800 */
[----:B------:R-:W-:-:S04]  /*31e0*/  FMNMX.FTZ R21, R55, R2, !PT ;  /* 0x0000000237157209 */ /* 0x000fc80007810000 */
[----:B------:R-:W-:Y:S01]  /*31f0*/  FMNMX.FTZ R2, R58, R21, !PT ;  /* 0x000000153a027209 */ /* 0x000fe20007810000 */
[----:B------:R-:W-:Y:S02]  /*3200*/  FFMA.FTZ R21, R37, UR10, -R14 ;  /* 0x0000000a25157c23 */ /* 0x000fe4000801080e */
[----:B------:R-:W-:Y:S01]  /*3210*/  MUFU.EX2 R180, R180 ;  /* 0x000000b400b47308 */ /* 0x000fe20000000800 */
[----:B------:R-:W-:-:S04]  /*3220*/  FMNMX.FTZ R25, R59, R2, !PT ;  /* 0x000000023b197209 */ /* 0x000fc80007810000 */
[----:B------:R-:W-:-:S03]  /*3230*/  FMNMX.FTZ R2, R62, R25, !PT ;  /* 0x000000193e027209 */ /* 0x000fc60007810000 */
[----:B------:R-:W4:Y:S01]  /*3240*/  MUFU.EX2 R21, R21 ;  /* 0x0000001500157308 */ /* 0x000f220000000800 */
[----:B------:R-:W-:-:S04]  /*3250*/  FMNMX.FTZ R25, R63, R2, !PT ;  /* 0x000000023f197209 */ /* 0x000fc80007810000 */
[----:B------:R-:W-:Y:S01]  /*3260*/  FMNMX.FTZ R2, R66, R25, !PT ;  /* 0x0000001942027209 */ /* 0x000fe20007810000 */
[----:B------:R-:W-:Y:S01]  /*3270*/  FFMA.FTZ R25, R41, UR10, -R14 ;  /* 0x0000000a29197c23 */ /* 0x000fe2000801080e */
[----:B-1----:R-:W-:Y:S01]  /*3280*/  FADD.FTZ R41, R188, R11 ;  /* 0x0000000bbc297221 */ /* 0x002fe20000010000 */
[----:B------:R-:W-:Y:S01]  /*3290*/  MUFU.EX2 R182, R182 ;  /* 0x000000b600b67308 */ /* 0x000fe20000000800 */
[----:B------:R-:W-:Y:S02]  /*32a0*/  FMNMX.FTZ R29, R67, R2, !PT ;  /* 0x00000002431d7209 */ /* 0x000fe40007810000 */
[----:B------:R-:W-:Y:S01]  /*32b0*/  FADD.FTZ R12, R190, R41 ;  /* 0x00000029be0c7221 */ /* 0x000fe20000010000 */
[----:B------:R-:W-:Y:S02]  /*32c0*/  F2FP.F16.F32.PACK_AB R188, R11, R188 ;  /* 0x000000bc0bbc723e */ /* 0x000fe400000000ff */
[----:B------:R-:W-:Y:S01]  /*32d0*/  FMNMX.FTZ R2, R70, R29, !PT ;  /* 0x0000001d46027209 */ /* 0x000fe20007810000 */
[----:B--2---:R-:W-:Y:S01]  /*32e0*/  FADD.FTZ R41, R13, R12 ;  /* 0x0000000c0d297221 */ /* 0x004fe20000010000 */
[--C-:B------:R-:W-:Y:S01]  /*32f0*/  FFMA.FTZ R29, R45, UR10, -R14.reuse ;  /* 0x0000000a2d1d7c23 */ /* 0x100fe2000801080e */
[----:B------:R-:W1:Y:S01]  /*3300*/  MUFU.EX2 R25, R25 ;  /* 0x0000001900197308 */ /* 0x000e620000000800 */
[----:B------:R-:W-:Y:S01]  /*3310*/  FMNMX.FTZ R2, R71, R2, !PT ;  /* 0x0000000247027209 */ /* 0x000fe20007810000 */
[----:B------:R-:W-:Y:S01]  /*3320*/  FADD.FTZ R12, R184, R41 ;  /* 0x00000029b80c7221 */ /* 0x000fe20000010000 */
[----:B------:R-:W-:Y:S01]  /*3330*/  FFMA.FTZ R14, R69, UR10, -R14 ;  /* 0x0000000a450e7c23 */ /* 0x000fe2000801080e */
[----:B------:R-:W-:Y:S01]  /*3340*/  F2FP.F16.F32.PACK_AB R190, R13, R190 ;  /* 0x000000be0dbe723e */ /* 0x000fe200000000ff */
[----:B------:R-:W-:Y:S01]  /*3350*/  IMAD.MOV.U32 R69, RZ, RZ, R119 ;  /* 0x000000ffff457224 */ /* 0x000fe200078e0077 */
[----:B------:R-:W2:Y:S01]  /*3360*/  SHFL.BFLY PT, R37, R2, 0x2, 0x1f ;  /* 0x0c401f0002257f89 */ /* 0x000ea200000e0000 */
[C---:B---3--:R-:W-:Y:S01]  /*3370*/  FADD.FTZ R45, R15.reuse, R12 ;  /* 0x0000000c0f2d7221 */ /* 0x048fe20000010000 */
[----:B------:R-:W3:Y:S01]  /*3380*/  MUFU.EX2 R29, R29 ;  /* 0x0000001d001d7308 */ /* 0x000ee20000000800 */
[----:B------:R-:W-:-:S07]  /*3390*/  F2FP.F16.F32.PACK_AB R184, R15, R184 ;  /* 0x000000b80fb8723e */ /* 0x000fce00000000ff */
[----:B------:R-:W-:Y:S08]  /*33a0*/  MUFU.EX2 R176, R176 ;  /* 0x000000b000b07308 */ /* 0x000ff00000000800 */
[----:B------:R-:W-:Y:S01]  /*33b0*/  MUFU.EX2 R33, R33 ;  /* 0x0000002100217308 */ /* 0x000fe20000000800 */
[----:B--2---:R-:W-:-:S07]  /*33c0*/  FMNMX.FTZ R37, R2, R37, !PT ;  /* 0x0000002502257209 */ /* 0x004fce0007810000 */
[----:B------:R-:W-:Y:S01]  /*33d0*/  MUFU.EX2 R178, R178 ;  /* 0x000000b200b27308 */ /* 0x000fe20000000800 */
[----:B------:R-:W2:Y:S07]  /*33e0*/  SHFL.BFLY PT, R2, R37, 0x1, 0x1f ;  /* 0x0c201f0025027f89 */ /* 0x000eae00000e0000 */
[----:B------:R-:W-:Y:S08]  /*33f0*/  MUFU.EX2 R53, R53 ;  /* 0x0000003500357308 */ /* 0x000ff00000000800 */
[----:B------:R-:W-:Y:S08]  /*3400*/  MUFU.EX2 R56, R56 ;  /* 0x0000003800387308 */ /* 0x000ff00000000800 */
[----:B------:R-:W-:Y:S01]  /*3410*/  MUFU.EX2 R57, R57 ;  /* 0x0000003900397308 */ /* 0x000fe20000000800 */
[----:B--2---:R-:W-:-:S04]  /*3420*/  FMNMX.FTZ R2, R37, R2, !PT ;  /* 0x0000000225027209 */ /* 0x004fc80007810000 */
[C---:B------:R-:W-:Y:S01]  /*3430*/  FSETP.NEU.FTZ.AND P1, PT, R2.reuse, -INF , PT ;  /* 0xff8000000200780b */ /* 0x040fe20003f3d000 */
[----:B------:R-:W-:Y:S02]  /*3440*/  FMUL.FTZ R10, R2, UR10 ;  /* 0x0000000a020a7c20 */ /* 0x000fe40008410000 */
[----:B------:R2:W-:Y:S03]  /*3450*/  MUFU.EX2 R37, R14 ;  /* 0x0000000e00257308 */ /* 0x0005e60000000800 */
[----:B------:R-:W-:Y:S02]  /*3460*/  FSEL R10, R10, RZ, P1 ;  /* 0x000000ff0a0a7208 */ /* 0x000fe40000800000 */
[----:B------:R-:W-:-:S03]  /*3470*/  PLOP3.LUT P1, PT, PT, PT, UP0, 0x80, 0x0 ;  /* 0x000000000000781c */ /* 0x000fc60003f2f008 */
[----:B------:R-:W-:Y:S01]  /*3480*/  MUFU.EX2 R60, R60 ;  /* 0x0000003c003c7308 */ /* 0x000fe20000000800 */
[--C-:B------:R-:W-:Y:S01]  /*3490*/  FFMA.FTZ R26, R26, UR10, -R10.reuse ;  /* 0x0000000a1a1a7c23 */ /* 0x100fe2000801080a */
[--C-:B------:R-:W-:Y:S01]  /*34a0*/  FFMA.FTZ R27, R27, UR10, -R10.reuse ;  /* 0x0000000a1b1b7c23 */ /* 0x100fe2000801080a */
[--C-:B------:R-:W-:Y:S01]  /*34b0*/  FFMA.FTZ R30, R30, UR10, -R10.reuse ;  /* 0x0000000a1e1e7c23 */ /* 0x100fe2000801080a */
[--C-:B------:R-:W-:Y:S01]  /*34c0*/  FFMA.FTZ R31, R31, UR10, -R10.reuse ;  /* 0x0000000a1f1f7c23 */ /* 0x100fe2000801080a */
[--C-:B------:R-:W-:Y:S01]  /*34d0*/  FFMA.FTZ R34, R34, UR10, -R10.reuse ;  /* 0x0000000a22227c23 */ /* 0x100fe2000801080a */
[--C-:B------:R-:W-:Y:S01]  /*34e0*/  FFMA.FTZ R35, R35, UR10, -R10.reuse ;  /* 0x0000000a23237c23 */ /* 0x100fe2000801080a */
[--C-:B------:R-:W-:Y:S01]  /*34f0*/  FFMA.FTZ R38, R38, UR10, -R10.reuse ;  /* 0x0000000a26267c23 */ /* 0x100fe2000801080a */
[----:B------:R-:W-:Y:S01]  /*3500*/  MUFU.EX2 R26, R26 ;  /* 0x0000001a001a7308 */ /* 0x000fe20000000800 */
[--C-:B------:R-:W-:Y:S01]  /*3510*/  FFMA.FTZ R39, R39, UR10, -R10.reuse ;  /* 0x0000000a27277c23 */ /* 0x100fe2000801080a */
[--C-:B------:R-:W-:Y:S01]  /*3520*/  FFMA.FTZ R42, R42, UR10, -R10.reuse ;  /* 0x0000000a2a2a7c23 */ /* 0x100fe2000801080a */
[----:B--2---:R-:W-:Y:S01]  /*3530*/  FADD.FTZ R14, R186, R45 ;  /* 0x0000002dba0e7221 */ /* 0x004fe20000010000 */
[--C-:B------:R-:W-:Y:S01]  /*3540*/  FFMA.FTZ R43, R43, UR10, -R10.reuse ;  /* 0x0000000a2b2b7c23 */ /* 0x100fe2000801080a */
[--C-:B------:R-:W-:Y:S01]  /*3550*/  FFMA.FTZ R46, R46, UR10, -R10.reuse ;  /* 0x0000000a2e2e7c23 */ /* 0x100fe2000801080a */
[----:B------:R-:W-:Y:S01]  /*3560*/  FFMA.FTZ R47, R47, UR10, -R10 ;  /* 0x0000000a2f2f7c23 */ /* 0x000fe2000801080a */
[----:B----4-:R-:W-:Y:S01]  /*3570*/  FADD.FTZ R45, R21, R14 ;  /* 0x0000000e152d7221 */ /* 0x010fe20000010000 */
[----:B------:R-:W2:Y:S01]  /*3580*/  MUFU.EX2 R27, R27 ;  /* 0x0000001b001b7308 */ /* 0x000ea20000000800 */
[--C-:B------:R-:W-:Y:S01]  /*3590*/  FFMA.FTZ R50, R50, UR10, -R10.reuse ;  /* 0x0000000a32327c23 */ /* 0x100fe2000801080a */
[--C-:B------:R-:W-:Y:S01]  /*35a0*/  FFMA.FTZ R51, R51, UR10, -R10.reuse ;  /* 0x0000000a33337c23 */ /* 0x100fe2000801080a */
[----:B------:R-:W-:Y:S01]  /*35b0*/  FADD.FTZ R14, R180, R45 ;  /* 0x0000002db40e7221 */ /* 0x000fe20000010000 */
[--C-:B------:R-:W-:Y:S01]  /*35c0*/  FFMA.FTZ R54, R54, UR10, -R10.reuse ;  /* 0x0000000a36367c23 */ /* 0x100fe2000801080a */
[--C-:B------:R-:W-:Y:S01]  /*35d0*/  FFMA.FTZ R55, R55, UR10, -R10.reuse ;  /* 0x0000000a37377c23 */ /* 0x100fe2000801080a */
[----:B------:R-:W-:Y:S01]  /*35e0*/  FFMA.FTZ R58, R58, UR10, -R10 ;  /* 0x0000000a3a3a7c23 */ /* 0x000fe2000801080a */
[----:B-1----:R-:W-:Y:S01]  /*35f0*/  FADD.FTZ R45, R25, R14 ;  /* 0x0000000e192d7221 */ /* 0x002fe20000010000 */
[----:B------:R-:W1:Y:S01]  /*3600*/  MUFU.EX2 R30, R30 ;  /* 0x0000001e001e7308 */ /* 0x000e620000000800 */
[--C-:B------:R-:W-:Y:S01]  /*3610*/  FFMA.FTZ R59, R59, UR10, -R10.reuse ;  /* 0x0000000a3b3b7c23 */ /* 0x100fe2000801080a */
[--C-:B------:R-:W-:Y:S01]  /*3620*/  FFMA.FTZ R62, R62, UR10, -R10.reuse ;  /* 0x0000000a3e3e7c23 */ /* 0x100fe2000801080a */
[----:B------:R-:W-:Y:S01]  /*3630*/  FADD.FTZ R14, R182, R45 ;  /* 0x0000002db60e7221 */ /* 0x000fe20000010000 */
[--C-:B------:R-:W-:Y:S01]  /*3640*/  FFMA.FTZ R63, R63, UR10, -R10.reuse ;  /* 0x0000000a3f3f7c23 */ /* 0x100fe2000801080a */
[--C-:B------:R-:W-:Y:S01]  /*3650*/  FFMA.FTZ R66, R66, UR10, -R10.reuse ;  /* 0x0000000a42427c23 */ /* 0x100fe2000801080a */
[----:B------:R-:W-:Y:S01]  /*3660*/  FFMA.FTZ R67, R67, UR10, -R10 ;  /* 0x0000000a43437c23 */ /* 0x000fe2000801080a */
[----:B---3--:R-:W-:Y:S01]  /*3670*/  FADD.FTZ R45, R29, R14 ;  /* 0x0000000e1d2d7221 */ /* 0x008fe20000010000 */
[----:B------:R-:W3:Y:S01]  /*3680*/  MUFU.EX2 R31, R31 ;  /* 0x0000001f001f7308 */ /* 0x000ee20000000800 */
[----:B--2---:R-:W-:Y:S01]  /*3690*/  FADD.FTZ R41, R26, R27 ;  /* 0x0000001b1a297221 */ /* 0x004fe20000010000 */
[--C-:B------:R-:W-:Y:S01]  /*36a0*/  FFMA.FTZ R70, R70, UR10, -R10.reuse ;  /* 0x0000000a46467c23 */ /* 0x100fe2000801080a */
[----:B------:R-:W-:Y:S01]  /*36b0*/  FFMA.FTZ R10, R71, UR10, -R10 ;  /* 0x0000000a470a7c23 */ /* 0x000fe2000801080a */
[----:B------:R-:W-:Y:S01]  /*36c0*/  F2FP.F16.F32.PACK_AB R180, R25, R180 ;  /* 0x000000b419b4723e */ /* 0x000fe200000000ff */
[--C-:B------:R-:W-:Y:S01]  /*36d0*/  IMAD.MOV.U32 R71, RZ, RZ, R119.reuse ;  /* 0x000000ffff477224 */ /* 0x100fe200078e0077 */
[----:B------:R-:W-:Y:S01]  /*36e0*/  F2FP.F16.F32.PACK_AB R182, R29, R182 ;  /* 0x000000b61db6723e */ /* 0x000fe200000000ff */
[----:B------:R-:W-:Y:S01]  /*36f0*/  IMAD.MOV.U32 R29, RZ, RZ, R119 ;  /* 0x000000ffff1d7224 */ /* 0x000fe200078e0077 */
[----:B------:R-:W2:Y:S01]  /*3700*/  MUFU.EX2 R34, R34 ;  /* 0x0000002200227308 */ /* 0x000ea20000000800 */
[----:B-1----:R-:W-:Y:S01]  /*3710*/  FADD.FTZ R12, R30, R41 ;  /* 0x000000291e0c7221 */ /* 0x002fe20000010000 */
[----:B------:R-:W-:Y:S01]  /*3720*/  F2FP.F16.F32.PACK_AB R172, R57, R56 ;  /* 0x0000003839ac723e */ /* 0x000fe200000000ff */
[--C-:B------:R-:W-:Y:S01]  /*3730*/  IMAD.MOV.U32 R25, RZ, RZ, R119.reuse ;  /* 0x000000ffff197224 */ /* 0x100fe200078e0077 */
[----:B------:R-:W-:Y:S01]  /*3740*/  F2FP.F16.F32.PACK_AB R189, R27, R26 ;  /* 0x0000001a1bbd723e */ /* 0x000fe200000000ff */
[--C-:B------:R-:W-:Y:S01]  /*3750*/  IMAD.MOV.U32 R27, RZ, RZ, R119.reuse ;  /* 0x000000ffff1b7224 */ /* 0x100fe200078e0077 */
[----:B------:R-:W-:Y:S01]  /*3760*/  F2FP.F16.F32.PACK_AB R186, R21, R186 ;  /* 0x000000ba15ba723e */ /* 0x000fe200000000ff */
[--C-:B------:R-:W-:Y:S01]  /*3770*/  IMAD.MOV.U32 R26, RZ, RZ, R119.reuse ;  /* 0x000000ffff1a7224 */ /* 0x100fe200078e0077 */
[----:B------:R-:W1:Y:S01]  /*3780*/  MUFU.EX2 R35, R35 ;  /* 0x0000002300237308 */ /* 0x000e620000000800 */
[C---:B---3--:R-:W-:Y:S01]  /*3790*/  FADD.FTZ R41, R31.reuse, R12 ;  /* 0x0000000c1f297221 */ /* 0x048fe20000010000 */
[----:B------:R-:W-:Y:S01]  /*37a0*/  F2FP.F16.F32.PACK_AB R191, R31, R30 ;  /* 0x0000001e1fbf723e */ /* 0x000fe200000000ff */
[----:B------:R-:W-:-:S02]  /*37b0*/  IMAD.MOV.U32 R31, RZ, RZ, R119 ;  /* 0x000000ffff1f7224 */ /* 0x000fc400078e0077 */
[----:B------:R-:W-:-:S03]  /*37c0*/  IMAD.MOV.U32 R30, RZ, RZ, R119 ;  /* 0x000000ffff1e7224 */ /* 0x000fc600078e0077 */
[----:B------:R-:W3:Y:S01]  /*37d0*/  MUFU.EX2 R38, R38 ;  /* 0x0000002600267308 */ /* 0x000ee20000000800 */
[----:B--2---:R-:W-:-:S07]  /*37e0*/  FADD.FTZ R12, R34, R41 ;  /* 0x00000029220c7221 */ /* 0x004fce0000010000 */
[----:B------:R-:W2:Y:S01]  /*37f0*/  MUFU.EX2 R39, R39 ;  /* 0x0000002700277308 */ /* 0x000ea20000000800 */
[C---:B-1----:R-:W-:Y:S01]  /*3800*/  FADD.FTZ R41, R35.reuse, R12 ;  /* 0x0000000c23297221 */ /* 0x042fe20000010000 */
[----:B------:R-:W-:Y:S01]  /*3810*/  F2FP.F16.F32.PACK_AB R185, R35, R34 ;  /* 0x0000002223b9723e */ /* 0x000fe200000000ff */
[--C-:B------:R-:W-:Y:S02]  /*3820*/  IMAD.MOV.U32 R35, RZ, RZ, R119.reuse ;  /* 0x000000ffff237224 */ /* 0x100fe400078e0077 */
[----:B------:R-:W-:-:S03]  /*3830*/  IMAD.MOV.U32 R34, RZ, RZ, R119 ;  /* 0x000000ffff227224 */ /* 0x000fc600078e0077 */
[----:B------:R-:W0:Y:S01]  /*3840*/  MUFU.EX2 R42, R42 ;  /* 0x0000002a002a7308 */ /* 0x000e220000000800 */
[----:B---3--:R-:W-:-:S07]  /*3850*/  FADD.FTZ R12, R38, R41 ;  /* 0x00000029260c7221 */ /* 0x008fce0000010000 */
[----:B------:R-:W1:Y:S01]  /*3860*/  MUFU.EX2 R43, R43 ;  /* 0x0000002b002b7308 */ /* 0x000e620000000800 */
[----:B--2---:R-:W-:Y:S01]  /*3870*/  FADD.FTZ R41, R39, R12 ;  /* 0x0000000c27297221 */ /* 0x004fe20000010000 */
[----:B------:R-:W-:Y:S01]  /*3880*/  FADD.FTZ R12, R176, R45 ;  /* 0x0000002db00c7221 */ /* 0x000fe20000010000 */
[----:B------:R-:W-:Y:S02]  /*3890*/  F2FP.F16.F32.PACK_AB R176, R33, R176 ;  /* 0x000000b021b0723e */ /* 0x000fe400000000ff */
[----:B------:R-:W-:Y:S01]  /*38a0*/  F2FP.F16.F32.PACK_AB R187, R39, R38 ;  /* 0x0000002627bb723e */ /* 0x000fe200000000ff */
[----:B------:R-:W-:Y:S01]  /*38b0*/  FADD.FTZ R45, R33, R12 ;  /* 0x0000000c212d7221 */ /* 0x000fe20000010000 */
[----:B------:R-:W-:Y:S01]  /*38c0*/  IMAD.MOV.U32 R39, RZ, RZ, R119 ;  /* 0x000000ffff277224 */ /* 0x000fe200078e0077 */
[----:B------:R-:W2:Y:S01]  /*38d0*/  MUFU.EX2 R46, R46 ;  /* 0x0000002e002e7308 */ /* 0x000ea20000000800 */
[----:B0-----:R-:W-:Y:S01]  /*38e0*/  FADD.FTZ R0, R42, R41 ;  /* 0x000000292a007221 */ /* 0x001fe20000010000 */
[----:B------:R-:W-:Y:S01]  /*38f0*/  FADD.FTZ R12, R178, R45 ;  /* 0x0000002db20c7221 */ /* 0x000fe20000010000 */
[C---:B------:R-:W-:Y:S01]  /*3900*/  F2FP.F16.F32.PACK_AB R178, R53.reuse, R178 ;  /* 0x000000b235b2723e */ /* 0x040fe200000000ff */
[--C-:B------:R-:W-:Y:S01]  /*3910*/  IMAD.MOV.U32 R33, RZ, RZ, R119.reuse ;  /* 0x000000ffff217224 */ /* 0x100fe200078e0077 */
[----:B------:R-:W-:Y:S01]  /*3920*/  MOV R38, R119 ;  /* 0x0000007700267202 */ /* 0x000fe20000000f00 */
[----:B------:R-:W-:Y:S01]  /*3930*/  FADD.FTZ R45, R53, R12 ;  /* 0x0000000c352d7221 */ /* 0x000fe20000010000 */
[----:B------:R-:W-:Y:S01]  /*3940*/  IMAD.MOV.U32 R53, RZ, RZ, R119 ;  /* 0x000000ffff357224 */ /* 0x000fe200078e0077 */
[----:B------:R-:W0:Y:S01]  /*3950*/  MUFU.EX2 R47, R47 ;  /* 0x0000002f002f7308 */ /* 0x000e220000000800 */
[C---:B-1----:R-:W-:Y:S01]  /*3960*/  FADD.FTZ R41, R43.reuse, R0 ;  /* 0x000000002b297221 */ /* 0x042fe20000010000 */
[----:B------:R-:W-:Y:S01]  /*3970*/  FADD.FTZ R12, R56, R45 ;  /* 0x0000002d380c7221 */ /* 0x000fe20000010000 */
[----:B------:R-:W-:Y:S01]  /*3980*/  F2FP.F16.F32.PACK_AB R181, R43, R42 ;  /* 0x0000002a2bb5723e */ /* 0x000fe200000000ff */
[----:B------:R-:W-:-:S02]  /*3990*/  IMAD.MOV.U32 R56, RZ, RZ, R119 ;  /* 0x000000ffff387224 */ /* 0x000fc400078e0077 */
[----:B------:R-:W-:Y:S01]  /*39a0*/  FADD.FTZ R13, R57, R12 ;  /* 0x0000000c390d7221 */ /* 0x000fe20000010000 */
[----:B------:R-:W-:Y:S01]  /*39b0*/  IMAD.MOV.U32 R57, RZ, RZ, R119 ;  /* 0x000000ffff397224 */ /* 0x000fe200078e0077 */
[----:B------:R-:W1:Y:S01]  /*39c0*/  MUFU.EX2 R50, R50 ;  /* 0x0000003200327308 */ /* 0x000e620000000800 */
[----:B--2---:R-:W-:Y:S01]  /*39d0*/  FADD.FTZ R0, R46, R41 ;  /* 0x000000292e007221 */ /* 0x004fe20000010000 */
[----:B------:R-:W-:Y:S01]  /*39e0*/  FADD.FTZ R12, R60, R13 ;  /* 0x0000000d3c0c7221 */ /* 0x000fe20000010000 */
[--C-:B------:R-:W-:Y:S02]  /*39f0*/  IMAD.MOV.U32 R45, RZ, RZ, R119.reuse ;  /* 0x000000ffff2d7224 */ /* 0x100fe400078e0077 */
[--C-:B------:R-:W-:Y:S02]  /*3a00*/  IMAD.MOV.U32 R43, RZ, RZ, R119.reuse ;  /* 0x000000ffff2b7224 */ /* 0x100fe400078e0077 */
[--C-:B------:R-:W-:Y:S01]  /*3a10*/  IMAD.MOV.U32 R42, RZ, RZ, R119.reuse ;  /* 0x000000ffff2a7224 */ /* 0x100fe200078e0077 */
[----:B------:R-:W2:Y:S01]  /*3a20*/  MUFU.EX2 R51, R51 ;  /* 0x0000003300337308 */ /* 0x000ea20000000800 */
[C---:B0-----:R-:W-:Y:S01]  /*3a30*/  FADD.FTZ R41, R47.reuse, R0 ;  /* 0x000000002f297221 */ /* 0x041fe20000010000 */
[----:B------:R-:W-:Y:S01]  /*3a40*/  F2FP.F16.F32.PACK_AB R183, R47, R46 ;  /* 0x0000002e2fb7723e */ /* 0x000fe200000000ff */
[----:B------:R-:W-:-:S02]  /*3a50*/  IMAD.MOV.U32 R47, RZ, RZ, R119 ;  /* 0x000000ffff2f7224 */ /* 0x000fc400078e0077 */
[----:B------:R-:W-:-:S03]  /*3a60*/  IMAD.MOV.U32 R46, RZ, RZ, R119 ;  /* 0x000000ffff2e7224 */ /* 0x000fc600078e0077 */
[----:B------:R-:W0:Y:S01]  /*3a70*/  MUFU.EX2 R54, R54 ;  /* 0x0000003600367308 */ /* 0x000e220000000800 */
[----:B-1----:R-:W-:Y:S01]  /*3a80*/  FADD.FTZ R0, R50, R41 ;  /* 0x0000002932007221 */ /* 0x002fe20000010000 */
[----:B------:R-:W-:-:S06]  /*3a90*/  IMAD.MOV.U32 R41, RZ, RZ, R119 ;  /* 0x000000ffff297224 */ /* 0x000fcc00078e0077 */
[----:B------:R-:W1:Y:S01]  /*3aa0*/  MUFU.EX2 R55, R55 ;  /* 0x0000003700377308 */ /* 0x000e620000000800 */
[C---:B--2---:R-:W-:Y:S01]  /*3ab0*/  FADD.FTZ R11, R51.reuse, R0 ;  /* 0x00000000330b7221 */ /* 0x044fe20000010000 */
[----:B------:R-:W-:Y:S01]  /*3ac0*/  F2FP.F16.F32.PACK_AB R177, R51, R50 ;  /* 0x0000003233b1723e */ /* 0x000fe200000000ff */
[--C-:B------:R-:W-:Y:S02]  /*3ad0*/  IMAD.MOV.U32 R51, RZ, RZ, R119.reuse ;  /* 0x000000ffff337224 */ /* 0x100fe400078e0077 */
[----:B------:R-:W-:-:S03]  /*3ae0*/  IMAD.MOV.U32 R50, RZ, RZ, R119 ;  /* 0x000000ffff327224 */ /* 0x000fc600078e0077 */
[----:B------:R-:W2:Y:S01]  /*3af0*/  MUFU.EX2 R61, R61 ;  /* 0x0000003d003d7308 */ /* 0x000ea20000000800 */
[----:B0-----:R-:W-:-:S07]  /*3b00*/  FADD.FTZ R0, R54, R11 ;  /* 0x0000000b36007221 */ /* 0x001fce0000010000 */
[----:B------:R-:W0:Y:S01]  /*3b10*/  MUFU.EX2 R58, R58 ;  /* 0x0000003a003a7308 */ /* 0x000e220000000800 */
[C---:B-1----:R-:W-:Y:S01]  /*3b20*/  FADD.FTZ R11, R55.reuse, R0 ;  /* 0x00000000370b7221 */ /* 0x042fe20000010000 */
[----:B------:R-:W-:Y:S01]  /*3b30*/  F2FP.F16.F32.PACK_AB R179, R55, R54 ;  /* 0x0000003637b3723e */ /* 0x000fe200000000ff */
[----:B------:R-:W-:Y:S01]  /*3b40*/  IMAD.MOV.U32 R54, RZ, RZ, R119 ;  /* 0x000000ffff367224 */ /* 0x000fe200078e0077 */
[----:B------:R-:W-:-:S04]  /*3b50*/  MOV R55, R119 ;  /* 0x0000007700377202 */ /* 0x000fc80000000f00 */
        /* <DEDUP_REMOVED lines=8> */
[----:B-1----:R-:W-:-:S07]  /*3be0*/  FADD.FTZ R12, R64, R13 ;  /* 0x0000000d400c7221 */ /* 0x002fce0000010000 */
[----:B------:R-:W1:Y:S01]  /*3bf0*/  MUFU.EX2 R62, R62 ;  /* 0x0000003e003e7308 */ /* 0x000e620000000800 */
[C---:B--2---:R-:W-:Y:S01]  /*3c00*/  FADD.FTZ R11, R59.reuse, R0 ;  /* 0x000000003b0b7221 */ /* 0x044fe20000010000 */
[----:B------:R-:W-:Y:S01]  /*3c10*/  F2FP.F16.F32.PACK_AB R173, R59, R58 ;  /* 0x0000003a3bad723e */ /* 0x000fe200000000ff */
[--C-:B------:R-:W-:Y:S02]  /*3c20*/  IMAD.MOV.U32 R59, RZ, RZ, R119.reuse ;  /* 0x000000ffff3b7224 */ /* 0x100fe400078e0077 */
[----:B------:R-:W-:-:S03]  /*3c30*/  IMAD.MOV.U32 R58, RZ, RZ, R119 ;  /* 0x000000ffff3a7224 */ /* 0x000fc600078e0077 */
[----:B------:R-:W2:Y:S01]  /*3c40*/  MUFU.EX2 R68, R68 ;  /* 0x0000004400447308 */ /* 0x000ea20000000800 */
[C---:B0-----:R-:W-:Y:S01]  /*3c50*/  FADD.FTZ R13, R65.reuse, R12 ;  /* 0x0000000c410d7221 */ /* 0x041fe20000010000 */
[----:B------:R-:W-:Y:S01]  /*3c60*/  F2FP.F16.F32.PACK_AB R168, R65, R64 ;  /* 0x0000004041a8723e */ /* 0x000fe200000000ff */
[--C-:B------:R-:W-:Y:S02]  /*3c70*/  IMAD.MOV.U32 R65, RZ, RZ, R119.reuse ;  /* 0x000000ffff417224 */ /* 0x100fe400078e0077 */
[----:B------:R-:W-:-:S03]  /*3c80*/  IMAD.MOV.U32 R64, RZ, RZ, R119 ;  /* 0x000000ffff407224 */ /* 0x000fc600078e0077 */
[----:B------:R-:W0:Y:S01]  /*3c90*/  MUFU.EX2 R63, R63 ;  /* 0x0000003f003f7308 */ /* 0x000e220000000800 */
[----:B-1----:R-:W-:-:S07]  /*3ca0*/  FADD.FTZ R0, R62, R11 ;  /* 0x0000000b3e007221 */ /* 0x002fce0000010000 */
[----:B------:R-:W1:Y:S01]  /*3cb0*/  MUFU.EX2 R66, R66 ;  /* 0x0000004200427308 */ /* 0x000e620000000800 */
[----:B--2---:R-:W-:Y:S01]  /*3cc0*/  FADD.FTZ R12, R68, R13 ;  /* 0x0000000d440c7221 */ /* 0x004fe20000010000 */
[C---:B------:R-:W-:Y:S01]  /*3cd0*/  F2FP.F16.F32.PACK_AB R170, R37.reuse, R68 ;  /* 0x0000004425aa723e */ /* 0x040fe200000000ff */
[--C-:B------:R-:W-:Y:S02]  /*3ce0*/  IMAD.MOV.U32 R68, RZ, RZ, R119.reuse ;  /* 0x000000ffff447224 */ /* 0x100fe400078e0077 */
[----:B------:R-:W-:Y:S01]  /*3cf0*/  FADD.FTZ R11, R37, R12 ;  /* 0x0000000c250b7221 */ /* 0x000fe20000010000 */
[----:B------:R-:W-:Y:S02]  /*3d00*/  IMAD.MOV.U32 R12, RZ, RZ, 0x3f800000 ;  /* 0x3f800000ff0c7424 */ /* 0x000fe400078e00ff */
[----:B------:R-:W2:Y:S01]  /*3d10*/  MUFU.EX2 R67, R67 ;  /* 0x0000004300437308 */ /* 0x000ea20000000800 */
[C---:B0-----:R-:W-:Y:S01]  /*3d20*/  FADD.FTZ R13, R63.reuse, R0 ;  /* 0x000000003f0d7221 */ /* 0x041fe20000010000 */
[----:B------:R-:W-:Y:S01]  /*3d30*/  F2FP.F16.F32.PACK_AB R175, R63, R62 ;  /* 0x0000003e3faf723e */ /* 0x000fe200000000ff */
[----:B------:R-:W-:-:S02]  /*3d40*/  IMAD.MOV.U32 R63, RZ, RZ, R119 ;  /* 0x000000ffff3f7224 */ /* 0x000fc400078e0077 */
[--C-:B------:R-:W-:Y:S02]  /*3d50*/  IMAD.MOV.U32 R62, RZ, RZ, R119.reuse ;  /* 0x000000ffff3e7224 */ /* 0x100fe400078e0077 */
[----:B------:R-:W-:Y:S01]  /*3d60*/  IMAD.MOV.U32 R37, RZ, RZ, R119 ;  /* 0x000000ffff257224 */ /* 0x000fe200078e0077 */
[----:B------:R-:W0:Y:S01]  /*3d70*/  MUFU.EX2 R70, R70 ;  /* 0x0000004600467308 */ /* 0x000e220000000800 */
[----:B-1----:R-:W-:-:S07]  /*3d80*/  FADD.FTZ R0, R66, R13 ;  /* 0x0000000d42007221 */ /* 0x002fce0000010000 */
[----:B------:R0:W1:Y:S01]  /*3d90*/  MUFU.EX2 R171, R10 ;  /* 0x0000000a00ab7308 */ /* 0x0000620000000800 */
[C---:B--2---:R-:W-:Y:S01]  /*3da0*/  FADD.FTZ R13, R67.reuse, R0 ;  /* 0x00000000430d7221 */ /* 0x044fe20000010000 */
[----:B------:R-:W-:Y:S01]  /*3db0*/  F2FP.F16.F32.PACK_AB R169, R67, R66 ;  /* 0x0000004243a9723e */ /* 0x000fe200000000ff */
[----:B------:R-:W-:Y:S02]  /*3dc0*/  IMAD.MOV.U32 R0, RZ, RZ, 0x3f800000 ;  /* 0x3f800000ff007424 */ /* 0x000fe400078e00ff */
[--C-:B------:R-:W-:Y:S02]  /*3dd0*/  IMAD.MOV.U32 R67, RZ, RZ, R119.reuse ;  /* 0x000000ffff437224 */ /* 0x100fe400078e0077 */
[----:B------:R-:W-:Y:S02]  /*3de0*/  IMAD.MOV.U32 R66, RZ, RZ, R119 ;  /* 0x000000ffff427224 */ /* 0x000fe400078e0077 */
[----:B0-----:R-:W-:-:S04]  /*3df0*/  FADD.FTZ R10, R70, R13 ;  /* 0x0000000d460a7221 */ /* 0x001fc80000010000 */
[C---:B-1----:R-:W-:Y:S01]  /*3e00*/  FADD.FTZ R10, R171.reuse, R10 ;  /* 0x0000000aab0a7221 */ /* 0x042fe20000010000 */
[----:B------:R-:W-:Y:S01]  /*3e10*/  F2FP.F16.F32.PACK_AB R171, R171, R70 ;  /* 0x00000046abab723e */ /* 0x000fe200000000ff */
[----:B------:R-:W-:Y:S01]  /*3e20*/  IMAD.MOV.U32 R70, RZ, RZ, R119 ;  /* 0x000000ffff467224 */ /* 0x000fe200078e0077 */
[----:B------:R-:W-:Y:S06]  /*3e30*/  @!P1 BRA `(.L_x_194) ;  /* 0x0000002000849947 */ /* 0x000fec0003800000 */
[----:B------:R-:W-:Y:S01]  /*3e40*/  IMAD.MOV.U32 R13, RZ, RZ, R2 ;  /* 0x000000ffff0d7224 */ /* 0x000fe200078e0002 */
[----:B------:R-:W-:Y:S01]  /*3e50*/  MOV R0, 0x3f800000 ;  /* 0x3f80000000007802 */ /* 0x000fe20000000f00 */
[----:B------:R-:W-:Y:S01]  /*3e60*/  IMAD.MOV.U32 R14, RZ, RZ, R3 ;  /* 0x000000ffff0e7224 */ /* 0x000fe200078e0003 */
        /* <DEDUP_REMOVED lines=48> */
[----:B------:R-:W-:Y:S01]  /*4170*/  UMOV UR6, UR39 ;  /* 0x0000002700067c82 */ /* 0x000fe20008000000 */
[----:B------:R-:W-:Y:S01]  /*4180*/  UMOV UR7, UR38 ;  /* 0x0000002600077c82 */ /* 0x000fe20008000000 */
[----:B------:R-:W-:-:S05]  /*4190*/  ULDC UR10, c[0x0][0x988] ;  /* 0x00026200000a7ab9 */ /* 0x000fca0000000800 */
.L_x_205:
[----:B------:R-:W-:-:S04]  /*41a0*/  UISETP.NE.AND UP0, UPT, UR7, 0x1, UPT ;  /* 0x000000010700788c */ /* 0x000fc8000bf05270 */
[----:B------:R-:W-:-:S04]  /*41b0*/  USEL UR39, URZ, 0x1, UP0 ;  /* 0x000000013f277887 */ /* 0x000fc80008000000 */
[----:B------:R-:W-:Y:S01]  /*41c0*/  ULOP3.LUT UR39, UR6, UR39, URZ, 0x3c, !UPT ;  /* 0x0000002706277292 */ /* 0x000fe2000f8e3c3f */
[----:B------:R-:W-:Y:S11]  /*41d0*/  @!P0 BRA `(.L_x_195) ;  /* 0x0000000000048947 */ /* 0x000ff60003800000 */
[----:B------:R-:W-:Y:S01]  /*41e0*/  BPT.TRAP 0x1 ;  /* 0x000000040000795c */ /* 0x000fe20000300000 */
.L_x_195:
[----:B------:R-:W0:Y:S01]  /*41f0*/  S2UR UR8, SR_CgaCtaId ;  /* 0x00000000000879c3 */ /* 0x000e220000008800 */
[----:B------:R-:W-:Y:S01]  /*4200*/  MOV R4, 0x400 ;  /* 0x0000040000047802 */ /* 0x000fe20000000f00 */
[----:B------:R-:W-:Y:S01]  /*4210*/  UIADD3 UR38, UR7, 0x1, URZ ;  /* 0x0000000107267890 */ /* 0x000fe2000fffe03f */
[----:B------:R-:W-:-:S03]  /*4220*/  IMAD.U32 R2, RZ, RZ, UR39 ;  /* 0x00000027ff027e24 */ /* 0x000fc6000f8e00ff */
[----:B------:R-:W-:Y:S02]  /*4230*/  UISETP.NE.AND UP0, UPT, UR38, 0x2, UPT ;  /* 0x000000022600788c */ /* 0x000fe4000bf05270 */
[----:B------:R-:W-:Y:S02]  /*4240*/  SHF.L.U32 R2, R2, 0x1f, RZ ;  /* 0x0000001f02027819 */ /* 0x000fe400000006ff */
[----:B------:R-:W-:Y:S01]  /*4250*/  USEL UR38, UR38, URZ, UP0 ;  /* 0x0000003f26267287 */ /* 0x000fe20008000000 */
[----:B0-----:R-:W-:-:S05]  /*4260*/  IMAD.U32 R5, RZ, RZ, UR8 ;  /* 0x00000008ff057e24 */ /* 0x001fca000f8e00ff */
[----:B------:R-:W-:-:S04]  /*4270*/  LEA R4, R5, R4, 0x18 ;  /* 0x0000000405047211 */ /* 0x000fc800078ec0ff */
[----:B------:R-:W-:-:S13]  /*4280*/  R2UR UR8, R4 ;  /* 0x00000000040872ca */ /* 0x000fda00000e0000 */
[----:B------:R-:W-:-:S09]  /*4290*/  ULEA UR8, UR38, UR8, 0x3 ;  /* 0x0000000826087291 */ /* 0x000fd2000f8e183f */
[----:B------:R0:W1:Y:S01]  /*42a0*/  SYNCS.PHASECHK.TRANS64.TRYWAIT P1, [UR8+0x30830], R2 ;  /* 0x03083002ff0075a7 */ /* 0x0000620008020148 */
[----:B------:R-:W-:Y:S05]  /*42b0*/  @!P0 BRA `(.L_x_196) ;  /* 0x0000000000048947 */ /* 0x000fea0003800000 */
[----:B------:R-:W-:Y:S01]  /*42c0*/  BPT.TRAP 0x1 ;  /* 0x000000040000795c */ /* 0x000fe20000300000 */
.L_x_196:
[----:B-1----:R-:W-:Y:S05]  /*42d0*/  @P1 BRA `(.L_x_197) ;  /* 0x0000000000081947 */ /* 0x002fea0003800000 */
[----:B------:R-:W1:Y:S02]  /*42e0*/  SYNCS.PHASECHK.TRANS64.TRYWAIT P1, [UR8+0x30830], R2 ;  /* 0x03083002ff0075a7 */ /* 0x000e640008020148 */
[----:B-1----:R-:W-:Y:S05]  /*42f0*/  @!P1 BRA `(.L_x_198) ;  /* 0x000000c400f09947 */ /* 0x002fea0003800000 */
.L_x_197:
[----:B------:R-:W-:Y:S01]  /*4300*/  R2UR UR40, R8 ;  /* 0x00000000082872ca */ /* 0x000fe200000e0000 */
[----:B------:R-:W-:Y:S01]  /*4310*/  UIMAD UR9, UR38, 0x900, UR4 ;  /* 0x00000900260978a4 */ /* 0x000fe2000f8e0204 */
[----:B------:R-:W-:Y:S01]  /*4320*/  R2UR UR41, R9 ;  /* 0x00000000092972ca */ /* 0x000fe200000e0000 */
[----:B------:R-:W-:Y:S01]  /*4330*/  WARPGROUP.ARRIVE ;  /* 0x00000000000079c5 */ /* 0x000fe20000000000 */
[----:B------:R-:W-:Y:S01]  /*4340*/  UMOV UR43, 0x40000040 ;  /* 0x40000040002b7882 */ /* 0x000fe20000000000 */
[----:B------:R-:W-:Y:S01]  /*4350*/  UIADD3 UR14, UR9, 0x302, URZ ;  /* 0x00000302090e7890 */ /* 0x000fe2000fffe03f */
[-C--:B------:R-:W-:Y:S01]  /*4360*/  FMUL.FTZ R24, R24, R12.reuse ;  /* 0x0000000c18187220 */ /* 0x080fe20000410000 */
[----:B------:R-:W-:Y:S01]  /*4370*/  UMOV UR15, 0x40000040 ;  /* 0x40000040000f7882 */ /* 0x000fe20000000000 */
[----:B------:R-:W-:Y:S01]  /*4380*/  UMOV UR42, UR9 ;  /* 0x00000009002a7c82 */ /* 0x000fe20008000000 */
[----:B------:R-:W-:Y:S01]  /*4390*/  UIADD3 UR18, UR9, 0x304, URZ ;  /* 0x0000030409127890 */ /* 0x000fe2000fffe03f */
[-C--:B------:R-:W-:Y:S01]  /*43a0*/  FMUL.FTZ R25, R25, R12.reuse ;  /* 0x0000000c19197220 */ /* 0x080fe20000410000 */
[----:B------:R-:W-:Y:S01]  /*43b0*/  UMOV UR19, 0x40000040 ;  /* 0x4000004000137882 */ /* 0x000fe20000000000 */
[----:B------:R-:W-:Y:S01]  /*43c0*/  UIADD3 UR22, UR9, 0x306, URZ ;  /* 0x0000030609167890 */ /* 0x000fe2000fffe03f */
[-C--:B------:R-:W-:Y:S01]  /*43d0*/  FMUL.FTZ R28, R28, R12.reuse ;  /* 0x0000000c1c1c7220 */ /* 0x080fe20000410000 */
[----:B------:R-:W-:Y:S01]  /*43e0*/  UMOV UR23, 0x40000040 ;  /* 0x4000004000177882 */ /* 0x000fe20000000000 */
[----:B------:R-:W-:Y:S01]  /*43f0*/  HGMMA.64x96x16.F32 R120, gdesc[UR40], RZ, !UPT, gsb0 ;  /* 0x01600000287879f0 */ /* 0x000fe2000c0008ff */
[----:B------:R-:W-:Y:S01]  /*4400*/  R2UR UR40, R6 ;  /* 0x00000000062872ca */ /* 0x000fe200000e0000 */
[----:B------:R-:W-:Y:S01]  /*4410*/  UIADD3 UR42, UR9, 0x2, URZ ;  /* 0x00000002092a7890 */ /* 0x000fe2000fffe03f */
[----:B------:R-:W-:Y:S01]  /*4420*/  R2UR UR41, R7 ;  /* 0x00000000072972ca */ /* 0x000fe200000e0000 */
[----:B------:R-:W-:Y:S01]  /*4430*/  UMOV UR43, 0x40000040 ;  /* 0x40000040002b7882 */ /* 0x000fe20000000000 */
[----:B------:R-:W-:Y:S01]  /*4440*/  UIADD3 UR26, UR9, 0x600, URZ ;  /* 0x00000600091a7890 */ /* 0x000fe2000fffe03f */
[-C--:B------:R-:W-:Y:S01]  /*4450*/  FMUL.FTZ R29, R29, R12.reuse ;  /* 0x0000000c1d1d7220 */ /* 0x080fe20000410000 */
[----:B------:R-:W-:Y:S01]  /*4460*/  UMOV UR27, 0x40000040 ;  /* 0x40000040001b7882 */ /* 0x000fe20000000000 */
[----:B------:R-:W-:Y:S01]  /*4470*/  UIADD3 UR30, UR9, 0x602, URZ ;  /* 0x00000602091e7890 */ /* 0x000fe2000fffe03f */
[-C--:B------:R-:W-:Y:S01]  /*4480*/  FMUL.FTZ R32, R32, R12.reuse ;  /* 0x0000000c20207220 */ /* 0x080fe20000410000 */
[----:B------:R-:W-:Y:S01]  /*4490*/  UMOV UR31, 0x40000040 ;  /* 0x40000040001f7882 */ /* 0x000fe20000000000 */
        /* <DEDUP_REMOVED lines=93> */
[-C--:B------:R-:W-:Y:S01]  /*4a70*/  FMUL.FTZ R118, R118, R0.reuse ;  /* 0x0000000076767220 */ /* 0x080fe20000410000 */
[----:B------:R-:W-:-:S04]  /*4a80*/  FMUL.FTZ R119, R119, R0 ;  /* 0x0000000077777220 */ /* 0x000fc80000410000 */
        /* <DEDUP_REMOVED lines=50> */
.L_x_199:
[----:B------:R-:W-:Y:S01]  /*4db0*/  R2UR UR9, R4 ;  /* 0x00000000040972ca */ /* 0x000fe200000e0000 */
[----:B------:R-:W-:-:S05]  /*4dc0*/  IMAD.U32 R0, RZ, RZ, UR6 ;  /* 0x00000006ff007e24 */ /* 0x000fca000f8e00ff */
[----:B------:R-:W-:-:S07]  /*4dd0*/  SHF.L.U32 R0, R0, 0x1f, RZ ;  /* 0x0000001f00007819 */ /* 0x000fce00000006ff */
[----:B------:R-:W-:-:S09]  /*4de0*/  ULEA UR9, UR7, UR9, 0x3 ;  /* 0x0000000907097291 */ /* 0x000fd2000f8e183f */
[----:B------:R2:W3:Y:S01]  /*4df0*/  SYNCS.PHASECHK.TRANS64.TRYWAIT P1, [UR9+0x30850], R0 ;  /* 0x03085000ff0075a7 */ /* 0x0004e20008020149 */
[----:B------:R-:W-:Y:S05]  /*4e00*/  @!P0 BRA `(.L_x_200) ;  /* 0x0000000000048947 */ /* 0x000fea0003800000 */
[----:B------:R-:W-:Y:S01]  /*4e10*/  BPT.TRAP 0x1 ;  /* 0x000000040000795c */ /* 0x000fe20000300000 */
.L_x_200:
[----:B---3--:R-:W-:Y:S05]  /*4e20*/  @P1 BRA `(.L_x_201) ;  /* 0x0000000000081947 */ /* 0x008fea0003800000 */
[----:B------:R-:W3:Y:S02]  /*4e30*/  SYNCS.PHASECHK.TRANS64.TRYWAIT P1, [UR9+0x30850], R0 ;  /* 0x03085000ff0075a7 */ /* 0x000ee40008020149 */
[----:B---3--:R-:W-:Y:S05]  /*4e40*/  @!P1 BRA `(.L_x_202) ;  /* 0x000000bc00349947 */ /* 0x008fea0003800000 */
.L_x_201:
[----:B------:R-:W-:Y:S01]  /*4e50*/  R2UR UR6, R4 ;  /* 0x00000000040672ca */ /* 0x000fe200000e0000 */
[----:B------:R-:W-:-:S12]  /*4e60*/  WARPGROUP.ARRIVE ;  /* 0x00000000000079c5 */ /* 0x000fd80000000000 */
[----:B------:R-:W-:-:S04]  /*4e70*/  UIADD3 UR6, UR6, 0x400, URZ ;  /* 0x0000040006067890 */ /* 0x000fc8000fffe03f */
[----:B------:R-:W-:-:S04]  /*4e80*/  USHF.R.U32.HI UR6, URZ, 0x4, UR6 ;  /* 0x000000043f067899 */ /* 0x000fc80008011606 */
[----:B------:R-:W-:-:S04]  /*4e90*/  ULOP3.LUT UR6, UR6, 0x3fff, URZ, 0xc0, !UPT ;  /* 0x00003fff06067892 */ /* 0x000fc8000f8ec03f */
[----:B------:R-:W-:-:S04]  /*4ea0*/  ULOP3.LUT UR6, UR6, 0x3000000, URZ, 0xfc, !UPT ;  /* 0x0300000006067892 */ /* 0x000fc8000f8efc3f */
[----:B------:R-:W-:-:S03]  /*4eb0*/  UIMAD UR11, UR7, 0x900, UR6 ;  /* 0x00000900070b78a4 */ /* 0x000fc6000f8e0206 */
[----:B------:R-:W-:-:S04]  /*4ec0*/  UMOV UR7, 0x40000040 ;  /* 0x4000004000077882 */ /* 0x000fc80000000000 */
[----:B------:R-:W-:Y:S02]  /*4ed0*/  UMOV UR6, UR11 ;  /* 0x0000000b00067c82 */ /* 0x000fe40008000000 */
        /* <DEDUP_REMOVED lines=25> */
[----:B------:R-:W-:Y:S03]  /*5070*/  HGMMA.64x192x16.F32 R24, R168, gdesc[UR4].tnspB, R24, gsb0 ;  /* 0x42e00004a8187df0 */ /* 0x000fe60008000818 */
[----:B------:R-:W-:Y:S02]  /*5080*/  WARPGROUP.DEPBAR.LE gsb0, 0x0 ;  /* 0x00008000000079c5 */ /* 0x000fe40000010000 */
[----:B------:R-:W-:Y:S05]  /*5090*/  @!P0 BRA `(.L_x_203) ;  /* 0x0000000000048947 */ /* 0x000fea0003800000 */
[----:B------:R-:W-:Y:S01]  /*50a0*/  BPT.TRAP 0x1 ;  /* 0x000000040000795c */ /* 0x000fe20000300000 */
.L_x_203:
[----:B0-2---:R-:W-:Y:S01]  /*50b0*/  FMNMX.FTZ R0, R120, R14, !PT ;  /* 0x0000000e78007209 */ /* 0x005fe20007810000 */
[----:B------:R-:W-:Y:S01]  /*50c0*/  UIADD3 UR8, UR8, 0x30840, URZ ;  /* 0x0003084008087890 */ /* 0x000fe2000fffe03f */
[----:B-1----:R-:W-:Y:S02]  /*50d0*/  FMNMX.FTZ R2, R122, R13, !PT ;  /* 0x0000000d7a027209 */ /* 0x002fe40007810000 */
        /* <DEDUP_REMOVED lines=46> */
[----:B------:R-:W-:Y:S01]  /*53c0*/  R2UR UR6, R5 ;  /* 0x00000000050672ca */ /* 0x000fe200000e0000 */
[----:B------:R-:W0:Y:S04]  /*53d0*/  SHFL.BFLY PT, R3, R0, 0x2, 0x1f ;  /* 0x0c401f0000037f89 */ /* 0x000e2800000e0000 */
[----:B------:R-:W1:Y:S08]  /*53e0*/  SHFL.BFLY PT, R21, R12, 0x2, 0x1f ;  /* 0x0c401f000c157f89 */ /* 0x000e7000000e0000 */
[----:B------:R-:W-:-:S09]  /*53f0*/  UPRMT UR8, UR6, 0x654, UR8 ;  /* 0x0000065406087896 */ /* 0x000fd20008000008 */
[----:B------:R-:W-:Y:S01]  /*5400*/  SYNCS.ARRIVE.TRANS64.RED.A1T0 RZ, [UR8], RZ ;  /* 0x000000ffffff79a7 */ /* 0x000fe20008100408 */
[----:B0-----:R-:W-:Y:S02]  /*5410*/  FMNMX.FTZ R15, R0, R3, !PT ;  /* 0x00000003000f7209 */ /* 0x001fe40007810000 */
[----:B-1----:R-:W-:-:S03]  /*5420*/  FMNMX.FTZ R21, R12, R21, !PT ;  /* 0x000000150c157209 */ /* 0x002fc60007810000 */
[----:B------:R-:W0:Y:S04]  /*5430*/  SHFL.BFLY PT, R2, R15, 0x1, 0x1f ;  /* 0x0c201f000f027f89 */ /* 0x000e2800000e0000 */
[----:B------:R-:W1:Y:S01]  /*5440*/  SHFL.BFLY PT, R20, R21, 0x1, 0x1f ;  /* 0x0c201f0015147f89 */ /* 0x000e6200000e0000 */
[----:B0-----:R-:W-:Y:S02]  /*5450*/  FMNMX.FTZ R3, R15, R2, !PT ;  /* 0x000000020f037209 */ /* 0x001fe40007810000 */
[----:B-1----:R-:W-:-:S03]  /*5460*/  FMNMX.FTZ R2, R21, R20, !PT ;  /* 0x0000001415027209 */ /* 0x002fc60007810000 */
[C---:B------:R-:W-:Y:S02]  /*5470*/  FADD.FTZ R14, -R3.reuse, R14 ;  /* 0x0000000e030e7221 */ /* 0x040fe40000010100 */
[----:B------:R-:W-:Y:S01]  /*5480*/  FADD.FTZ R0, -R2, R13 ;  /* 0x0000000d02007221 */ /* 0x000fe20000010100 */
[----:B------:R-:W-:Y:S01]  /*5490*/  FMUL.FTZ R13, R3, UR10 ;  /* 0x0000000a030d7c20 */ /* 0x000fe20008410000 */
[----:B------:R-:W-:Y:S02]  /*54a0*/  FMUL.FTZ R14, R14, UR10 ;  /* 0x0000000a0e0e7c20 */ /* 0x000fe40008410000 */
[----:B------:R-:W-:Y:S01]  /*54b0*/  FMUL.FTZ R0, R0, UR10 ;  /* 0x0000000a00007c20 */ /* 0x000fe20008410000 */
[--C-:B------:R-:W-:Y:S01]  /*54c0*/  FFMA.FTZ R184, R128, UR10, -R13.reuse ;  /* 0x0000000a80b87c23 */ /* 0x100fe2000801080d */
[--C-:B------:R-:W-:Y:S01]  /*54d0*/  FFMA.FTZ R128, R129, UR10, -R13.reuse ;  /* 0x0000000a81807c23 */ /* 0x100fe2000801080d */
[----:B------:R-:W-:Y:S01]  /*54e0*/  FMUL.FTZ R129, R2, UR10 ;  /* 0x0000000a02817c20 */ /* 0x000fe20008410000 */
[--C-:B------:R-:W-:Y:S01]  /*54f0*/  FFMA.FTZ R188, R120, UR10, -R13.reuse ;  /* 0x0000000a78bc7c23 */ /* 0x100fe2000801080d */
[--C-:B------:R-:W-:Y:S01]  /*5500*/  FFMA.FTZ R182, R140, UR10, -R13.reuse ;  /* 0x0000000a8cb67c23 */ /* 0x100fe2000801080d */
[----:B------:R-:W-:Y:S01]  /*5510*/  FFMA.FTZ R171, R121, UR10, -R13 ;  /* 0x0000000a79ab7c23 */ /* 0x000fe2000801080d */
[--C-:B------:R-:W-:Y:S01]  /*5520*/  FFMA.FTZ R189, R122, UR10, -R129.reuse ;  /* 0x0000000a7abd7c23 */ /* 0x100fe20008010881 */
[----:B------:R-:W-:Y:S01]  /*5530*/  FFMA.FTZ R140, R123, UR10, -R129 ;  /* 0x0000000a7b8c7c23 */ /* 0x000fe20008010881 */
[----:B------:R-:W-:Y:S01]  /*5540*/  MUFU.EX2 R12, R14 ;  /* 0x0000000e000c7308 */ /* 0x000fe20000000800 */
[----:B------:R-:W-:Y:S01]  /*5550*/  FFMA.FTZ R190, R124, UR10, -R13 ;  /* 0x0000000a7cbe7c23 */ /* 0x000fe2000801080d */
[----:B------:R-:W-:Y:S01]  /*5560*/  FFMA.FTZ R191, R126, UR10, -R129 ;  /* 0x0000000a7ebf7c23 */ /* 0x000fe20008010881 */
[--C-:B------:R-:W-:Y:S01]  /*5570*/  FFMA.FTZ R124, R137, UR10, -R13.reuse ;  /* 0x0000000a897c7c23 */ /* 0x100fe2000801080d */
[----:B------:R-:W-:Y:S01]  /*5580*/  FFMA.FTZ R169, R125, UR10, -R13 ;  /* 0x0000000a7da97c23 */ /* 0x000fe2000801080d */
[--C-:B------:R-:W-:Y:S01]  /*5590*/  FFMA.FTZ R137, R127, UR10, -R129.reuse ;  /* 0x0000000a7f897c23 */ /* 0x100fe20008010881 */
[----:B------:R-:W-:Y:S01]  /*55a0*/  FFMA.FTZ R185, R130, UR10, -R129 ;  /* 0x0000000a82b97c23 */ /* 0x000fe20008010881 */
[----:B------:R-:W-:Y:S01]  /*55b0*/  FFMA.FTZ R180, R136, UR10, -R13 ;  /* 0x0000000a88b47c23 */ /* 0x000fe2000801080d */
[----:B------:R-:W0:Y:S01]  /*55c0*/  MUFU.EX2 R188, R188 ;  /* 0x000000bc00bc7308 */ /* 0x000e220000000800 */
[----:B------:R-:W-:Y:S01]  /*55d0*/  FFMA.FTZ R136, R131, UR10, -R129 ;  /* 0x0000000a83887c23 */ /* 0x000fe20008010881 */
[----:B------:R-:W-:Y:S01]  /*55e0*/  FFMA.FTZ R186, R132, UR10, -R13 ;  /* 0x0000000a84ba7c23 */ /* 0x000fe2000801080d */
[----:B------:R-:W-:Y:S01]  /*55f0*/  FFMA.FTZ R187, R134, UR10, -R129 ;  /* 0x0000000a86bb7c23 */ /* 0x000fe20008010881 */
[----:B------:R-:W-:Y:S01]  /*5600*/  FFMA.FTZ R125, R133, UR10, -R13 ;  /* 0x0000000a857d7c23 */ /* 0x000fe2000801080d */
[--C-:B------:R-:W-:Y:S01]  /*5610*/  FFMA.FTZ R135, R135, UR10, -R129.reuse ;  /* 0x0000000a87877c23 */ /* 0x100fe20008010881 */
[--C-:B------:R-:W-:Y:S01]  /*5620*/  FFMA.FTZ R181, R138, UR10, -R129.reuse ;  /* 0x0000000a8ab57c23 */ /* 0x100fe20008010881 */
[--C-:B------:R-:W-:Y:S01]  /*5630*/  FFMA.FTZ R134, R139, UR10, -R129.reuse ;  /* 0x0000000a8b867c23 */ /* 0x100fe20008010881 */
[----:B------:R-:W-:Y:S01]  /*5640*/  MUFU.EX2 R0, R0 ;  /* 0x0000000000007308 */ /* 0x000fe20000000800 */
[----:B------:R-:W-:Y:S01]  /*5650*/  FFMA.FTZ R183, R142, UR10, -R129 ;  /* 0x0000000a8eb77c23 */ /* 0x000fe20008010881 */
[----:B------:R-:W-:Y:S01]  /*5660*/  FFMA.FTZ R121, R141, UR10, -R13 ;  /* 0x0000000a8d797c23 */ /* 0x000fe2000801080d */
[----:B------:R-:W-:Y:S01]  /*5670*/  FFMA.FTZ R133, R143, UR10, -R129 ;  /* 0x0000000a8f857c23 */ /* 0x000fe20008010881 */
[----:B------:R-:W-:Y:S01]  /*5680*/  FFMA.FTZ R176, R144, UR10, -R13 ;  /* 0x0000000a90b07c23 */ /* 0x000fe2000801080d */
[----:B------:R-:W-:Y:S01]  /*5690*/  FFMA.FTZ R177, R146, UR10, -R129 ;  /* 0x0000000a92b17c23 */ /* 0x000fe20008010881 */
[----:B------:R-:W-:Y:S01]  /*56a0*/  FFMA.FTZ R120, R145, UR10, -R13 ;  /* 0x0000000a91787c23 */ /* 0x000fe2000801080d */
[----:B------:R-:W-:Y:S01]  /*56b0*/  FFMA.FTZ R132, R147, UR10, -R129 ;  /* 0x0000000a93847c23 */ /* 0x000fe20008010881 */
[----:B------:R-:W1:Y:S01]  /*56c0*/  MUFU.EX2 R189, R189 ;  /* 0x000000bd00bd7308 */ /* 0x000e620000000800 */
[----:B0-----:R-:W-:Y:S01]  /*56d0*/  FFMA.FTZ R122, R12, R11, R188 ;  /* 0x0000000b0c7a7223 */ /* 0x001fe200000100bc */
[----:B------:R-:W-:Y:S01]  /*56e0*/  FFMA.FTZ R178, R148, UR10, -R13 ;  /* 0x0000000a94b27c23 */ /* 0x000fe2000801080d */
[----:B------:R-:W-:Y:S01]  /*56f0*/  FFMA.FTZ R179, R150, UR10, -R129 ;  /* 0x0000000a96b37c23 */ /* 0x000fe20008010881 */
[----:B------:R-:W-:Y:S01]  /*5700*/  FFMA.FTZ R21, R149, UR10, -R13 ;  /* 0x0000000a95157c23 */ /* 0x000fe2000801080d */
[----:B------:R-:W-:Y:S01]  /*5710*/  FFMA.FTZ R131, R151, UR10, -R129 ;  /* 0x0000000a97837c23 */ /* 0x000fe20008010881 */
[----:B------:R-:W-:Y:S01]  /*5720*/  FFMA.FTZ R172, R152, UR10, -R13 ;  /* 0x0000000a98ac7c23 */ /* 0x000fe2000801080d */
[----:B------:R-:W-:Y:S01]  /*5730*/  FFMA.FTZ R173, R154, UR10, -R129 ;  /* 0x0000000a9aad7c23 */ /* 0x000fe20008010881 */
[----:B------:R-:W0:Y:S01]  /*5740*/  MUFU.EX2 R171, R171 ;  /* 0x000000ab00ab7308 */ /* 0x000e220000000800 */
[----:B------:R-:W-:Y:S01]  /*5750*/  FFMA.FTZ R20, R153, UR10, -R13 ;  /* 0x0000000a99147c23 */ /* 0x000fe2000801080d */
[----:B------:R-:W-:Y:S01]  /*5760*/  FFMA.FTZ R130, R155, UR10, -R129 ;  /* 0x0000000a9b827c23 */ /* 0x000fe20008010881 */
[----:B------:R-:W-:Y:S01]  /*5770*/  FFMA.FTZ R174, R156, UR10, -R13 ;  /* 0x0000000a9cae7c23 */ /* 0x000fe2000801080d */
[----:B------:R-:W-:Y:S01]  /*5780*/  FFMA.FTZ R175, R158, UR10, -R129 ;  /* 0x0000000a9eaf7c23 */ /* 0x000fe20008010881 */
[----:B------:R-:W-:Y:S01]  /*5790*/  FFMA.FTZ R15, R157, UR10, -R13 ;  /* 0x0000000a9d0f7c23 */ /* 0x000fe2000801080d */
[----:B------:R-:W-:Y:S01]  /*57a0*/  FFMA.FTZ R127, R159, UR10, -R129 ;  /* 0x0000000a9f7f7c23 */ /* 0x000fe20008010881 */
[----:B------:R-:W-:Y:S01]  /*57b0*/  FFMA.FTZ R168, R160, UR10, -R13 ;  /* 0x0000000aa0a87c23 */ /* 0x000fe2000801080d */
[----:B------:R-:W2:Y:S01]  /*57c0*/  MUFU.EX2 R140, R140 ;  /* 0x0000008c008c7308 */ /* 0x000ea20000000800 */
[----:B-1----:R-:W-:Y:S01]  /*57d0*/  FFMA.FTZ R11, R0, R10, R189 ;  /* 0x0000000a000b7223 */ /* 0x002fe200000100bd */
[----:B------:R-:W-:Y:S01]  /*57e0*/  FFMA.FTZ R14, R161, UR10, -R13 ;  /* 0x0000000aa10e7c23 */ /* 0x000fe2000801080d */
[----:B------:R-:W-:Y:S01]  /*57f0*/  FFMA.FTZ R126, R163, UR10, -R129 ;  /* 0x0000000aa37e7c23 */ /* 0x000fe20008010881 */
[--C-:B------:R-:W-:Y:S01]  /*5800*/  FFMA.FTZ R170, R164, UR10, -R13.reuse ;  /* 0x0000000aa4aa7c23 */ /* 0x100fe2000801080d */
[----:B------:R-:W-:-:S03]  /*5810*/  FFMA.FTZ R13, R165, UR10, -R13 ;  /* 0x0000000aa50d7c23 */ /* 0x000fc6000801080d */
[----:B------:R-:W1:Y:S01]  /*5820*/  MUFU.EX2 R190, R190 ;  /* 0x000000be00be7308 */ /* 0x000e620000000800 */
[----:B0-----:R-:W-:-:S07]  /*5830*/  FADD.FTZ R123, R171, R122 ;  /* 0x0000007aab7b7221 */ /* 0x001fce0000010000 */
[----:B------:R-:W0:Y:S01]  /*5840*/  MUFU.EX2 R191, R191 ;  /* 0x000000bf00bf7308 */ /* 0x000e220000000800 */
[----:B--2---:R-:W-:-:S07]  /*5850*/  FADD.FTZ R10, R140, R11 ;  /* 0x0000000b8c0a7221 */ /* 0x004fce0000010000 */
[----:B------:R-:W2:Y:S01]  /*5860*/  MUFU.EX2 R169, R169 ;  /* 0x000000a900a97308 */ /* 0x000ea20000000800 */
[----:B-1----:R-:W-:-:S07]  /*5870*/  FADD.FTZ R122, R190, R123 ;  /* 0x0000007bbe7a7221 */ /* 0x002fce0000010000 */
        /* <DEDUP_REMOVED lines=35> */
[----:B-1----:R-:W-:Y:S01]  /*5ab0*/  FADD.FTZ R11, R121, R122 ;  /* 0x0000007a790b7221 */ /* 0x002fe20000010000 */
[----:B------:R-:W-:-:S06]  /*5ac0*/  FFMA.FTZ R122, R162, UR10, -R129 ;  /* 0x0000000aa27a7c23 */ /* 0x000fcc0008010881 */
        /* <DEDUP_REMOVED lines=9> */
[----:B--2---:R-:W-:Y:S01]  /*5b60*/  FADD.FTZ R10, R132, R123 ;  /* 0x0000007b840a7221 */ /* 0x004fe20000010000 */
[--C-:B------:R-:W-:Y:S01]  /*5b70*/  FFMA.FTZ R123, R166, UR10, -R129.reuse ;  /* 0x0000000aa67b7c23 */ /* 0x100fe20008010881 */
[----:B------:R-:W-:-:S05]  /*5b80*/  FFMA.FTZ R129, R167, UR10, -R129 ;  /* 0x0000000aa7817c23 */ /* 0x000fca0008010881 */
        /* <DEDUP_REMOVED lines=36> */
[----:B-1----:R-:W-:-:S03]  /*5dd0*/  FADD.FTZ R11, R13, R138 ;  /* 0x0000008a0d0b7221 */ /* 0x002fc60000010000 */
[----:B0-----:R-:W-:Y:S01]  /*5de0*/  FADD.FTZ R10, R129, R10 ;  /* 0x0000000a810a7221 */ /* 0x001fe20000010000 */
[----:B------:R-:W-:Y:S06]  /*5df0*/  @!P0 BRA `(.L_x_204) ;  /* 0x0000000000048947 */ /* 0x000fec0003800000 */
[----:B------:R-:W-:Y:S01]  /*5e00*/  BPT.TRAP 0x1 ;  /* 0x000000040000795c */ /* 0x000fe20000300000 */
.L_x_204:
[----:B------:R-:W-:Y:S01]  /*5e10*/  R2UR UR6, R5 ;  /* 0x00000000050672ca */ /* 0x000fe200000e0000 */
[----:B------:R-:W-:Y:S01]  /*5e20*/  UISETP.GT.AND UP0, UPT, UR5, UR60, UPT ;  /* 0x0000003c0500728c */ /* 0x000fe2000bf04270 */
[----:B------:R-:W-:Y:S01]  /*5e30*/  F2FP.F16.F32.PACK_AB R188, R171, R188 ;  /* 0x000000bcabbc723e */ /* 0x000fe200000000ff */
[----:B------:R-:W-:Y:S01]  /*5e40*/  UIADD3 UR9, UR9, 0x30860, URZ ;  /* 0x0003086009097890 */ /* 0x000fe2000fffe03f */
[----:B------:R-:W-:Y:S01]  /*5e50*/  F2FP.F16.F32.PACK_AB R190, R169, R190 ;  /* 0x000000bea9be723e */ /* 0x000fe200000000ff */
[----:B------:R-:W-:Y:S01]  /*5e60*/  UIADD3 UR5, UR5, -0x1, URZ ;  /* 0xffffffff05057890 */ /* 0x000fe2000fffe03f */
[----:B------:R-:W-:Y:S01]  /*5e70*/  F2FP.F16.F32.PACK_AB R168, R14, R168 ;  /* 0x000000a80ea8723e */ /* 0x000fe200000000ff */
[----:B------:R-:W-:Y:S01]  /*5e80*/  UMOV UR7, UR38 ;  /* 0x0000002600077c82 */ /* 0x000fe20008000000 */
[----:B------:R-:W-:Y:S01]  /*5e90*/  PLOP3.LUT P1, PT, PT, PT, UP0, 0x80, 0x0 ;  /* 0x000000000000781c */ /* 0x000fe20003f2f008 */
[----:B------:R-:W-:Y:S01]  /*5ea0*/  IMAD.MOV.U32 R14, RZ, RZ, R3 ;  /* 0x000000ffff0e7224 */ /* 0x000fe200078e0003 */
[----:B------:R-:W-:Y:S01]  /*5eb0*/  F2FP.F16.F32.PACK_AB R170, R13, R170 ;  /* 0x000000aa0daa723e */ /* 0x000fe200000000ff */
[----:B------:R-:W-:Y:S01]  /*5ec0*/  IMAD.MOV.U32 R13, RZ, RZ, R2 ;  /* 0x000000ffff0d7224 */ /* 0x000fe200078e0002 */
[----:B------:R-:W-:Y:S01]  /*5ed0*/  F2FP.F16.F32.PACK_AB R189, R140, R189 ;  /* 0x000000bd8cbd723e */ /* 0x000fe200000000ff */
[----:B------:R-:W-:Y:S01]  /*5ee0*/  UPRMT UR9, UR6, 0x654, UR9 ;  /* 0x0000065406097896 */ /* 0x000fe20008000009 */
[----:B------:R-:W-:-:S02]  /*5ef0*/  F2FP.F16.F32.PACK_AB R191, R137, R191 ;  /* 0x000000bf89bf723e */ /* 0x000fc400000000ff */
[----:B------:R-:W-:Y:S01]  /*5f00*/  UMOV UR6, UR39 ;  /* 0x0000002700067c82 */ /* 0x000fe20008000000 */
[----:B------:R-:W-:Y:S02]  /*5f10*/  F2FP.F16.F32.PACK_AB R184, R128, R184 ;  /* 0x000000b880b8723e */ /* 0x000fe400000000ff */
[----:B------:R-:W-:Y:S02]  /*5f20*/  F2FP.F16.F32.PACK_AB R185, R136, R185 ;  /* 0x000000b988b9723e */ /* 0x000fe400000000ff */
[----:B------:R-:W-:Y:S01]  /*5f30*/  F2FP.F16.F32.PACK_AB R186, R125, R186 ;  /* 0x000000ba7dba723e */ /* 0x000fe200000000ff */
        /* <DEDUP_REMOVED lines=15> */
[----:B------:R-:W-:Y:S01]  /*6030*/  F2FP.F16.F32.PACK_AB R171, R129, R123 ;  /* 0x0000007b81ab723e */ /* 0x000fe200000000ff */
[----:B------:R-:W-:Y:S06]  /*6040*/  @P1 BRA `(.L_x_205) ;  /* 0xffffffe000541947 */ /* 0x000fec000383ffff */
.L_x_194:
        /* <DEDUP_REMOVED lines=99> */
.L_x_206:
[----:B------:R-:W-:Y:S02]  /*6680*/  IMAD.U32 R0, RZ, RZ, UR39 ;  /* 0x00000027ff007e24 */ /* 0x000fe4000f8e00ff */
[----:B------:R-:W-:-:S03]  /*6690*/  IMAD.U32 R13, RZ, RZ, UR38 ;  /* 0x00000026ff0d7e24 */ /* 0x000fc6000f8e00ff */
[----:B------:R-:W-:Y:S01]  /*66a0*/  SHF.L.U32 R0, R0, 0x1f, RZ ;  /* 0x0000001f00007819 */ /* 0x000fe200000006ff */
[----:B------:R-:W-:-:S04]  /*66b0*/  IMAD R13, R13, 0x8, R4 ;  /* 0x000000080d0d7824 */ /* 0x000fc800078e0204 */
[----:B------:R0:W1:Y:S01]  /*66c0*/  SYNCS.PHASECHK.TRANS64.TRYWAIT P1, [R13+URZ+0x30850], R0 ;  /* 0x030850000d0075a7 */ /* 0x000062000802017f */
[----:B------:R-:W-:Y:S05]  /*66d0*/  @!P0 BRA `(.L_x_207) ;  /* 0x0000000000048947 */ /* 0x000fea0003800000 */
[----:B------:R-:W-:Y:S01]  /*66e0*/  BPT.TRAP 0x1 ;  /* 0x000000040000795c */ /* 0x000fe20000300000 */
.L_x_207:
[----:B------:R-:W-:Y:S02]  /*66f0*/  VIADD R4, R4, 0x400 ;  /* 0x0000040004047836 */ /* 0x000fe40000000000 */
[----:B------:R-:W-:-:S03]  /*6700*/  IMAD.U32 R7, RZ, RZ, UR38 ;  /* 0x00000026ff077e24 */ /* 0x000fc6000f8e00ff */
[----:B------:R-:W-:-:S04]  /*6710*/  SHF.R.U32.HI R4, RZ, 0x4, R4 ;  /* 0x00000004ff047819 */ /* 0x000fc80000011604 */
[----:B------:R-:W-:-:S04]  /*6720*/  LOP3.LUT R4, R4, 0x3fff, RZ, 0xc0, !PT ;  /* 0x00003fff04047812 */ /* 0x000fc800078ec0ff */
[----:B------:R-:W-:Y:S01]  /*6730*/  LOP3.LUT R4, R4, 0x3000000, RZ, 0xfc, !PT ;  /* 0x0300000004047812 */ /* 0x000fe200078efcff */
[----:B-1----:R-:W-:Y:S06]  /*6740*/  @P1 BRA `(.L_x_208) ;  /* 0x0000000000081947 */ /* 0x002fec0003800000 */
[----:B------:R-:W1:Y:S02]  /*6750*/  SYNCS.PHASECHK.TRANS64.TRYWAIT P1, [R13+URZ+0x30850], R0 ;  /* 0x030850000d0075a7 */ /* 0x000e64000802017f */
[----:B-1----:R-:W-:Y:S05]  /*6760*/  @!P1 BRA `(.L_x_209) ;  /* 0x000000a400049947 */ /* 0x002fea0003800000 */
.L_x_208:
[----:B------:R-:W-:Y:S01]  /*6770*/  IMAD R6, R7, 0x900, R4 ;  /* 0x0000090007067824 */ /* 0x000fe200078e0204 */
[----:B------:R-:W-:Y:S05]  /*6780*/  WARPSYNC.ALL ;  /* 0x0000000000007948 */ /* 0x000fea0003800000 */
[----:B------:R-:W-:Y:S01]  /*6790*/  IMAD.MOV.U32 R7, RZ, RZ, 0x40000040 ;  /* 0x40000040ff077424 */ /* 0x000fe200078e00ff */
[C---:B------:R-:W-:Y:S01]  /*67a0*/  R2UR UR6, R6.reuse ;  /* 0x00000000060672ca */ /* 0x040fe200000e0000 */
[----:B------:R-:W-:Y:S01]  /*67b0*/  WARPGROUP.ARRIVE ;  /* 0x00000000000079c5 */ /* 0x000fe20000000000 */
[----:B------:R-:W-:Y:S01]  /*67c0*/  VIADD R8, R6, 0x80 ;  /* 0x0000008006087836 */ /* 0x000fe20000000000 */
[----:B01----:R-:W0:Y:S01]  /*67d0*/  SHFL.BFLY PT, R0, R11, 0x2, 0x1f ;  /* 0x0c401f000b007f89 */ /* 0x003e2200000e0000 */
[----:B------:R-:W-:Y:S01]  /*67e0*/  R2UR UR7, R7 ;  /* 0x00000000070772ca */ /* 0x000fe200000e0000 */
[----:B------:R-:W-:-:S02]  /*67f0*/  IMAD.MOV.U32 R9, RZ, RZ, 0x40000040 ;  /* 0x40000040ff097424 */ /* 0x000fc400078e00ff */
[----:B------:R-:W-:-:S10]  /*6800*/  IMAD.MOV.U32 R7, RZ, RZ, 0x40000040 ;  /* 0x40000040ff077424 */ /* 0x000fd400078e00ff */
[----:B------:R-:W-:Y:S01]  /*6810*/  HGMMA.64x192x16.F32 R24, R188, gdesc[UR4].tnspB, R24, gsb0 ;  /* 0x42e00004bc187df0 */ /* 0x000fe20008000818 */
[----:B------:R-:W-:Y:S01]  /*6820*/  R2UR UR6, R8 ;  /* 0x00000000080672ca */ /* 0x000fe200000e0000 */
[----:B------:R-:W-:Y:S01]  /*6830*/  VIADD R8, R6, 0x100 ;  /* 0x0000010006087836 */ /* 0x000fe20000000000 */
[----:B------:R-:W-:Y:S01]  /*6840*/  R2UR UR7, R9 ;  /* 0x00000000090772ca */ /* 0x000fe200000e0000 */
[----:B------:R-:W-:Y:S02]  /*6850*/  IMAD.MOV.U32 R9, RZ, RZ, 0x40000040 ;  /* 0x40000040ff097424 */ /* 0x000fe400078e00ff */
[----:B0-----:R-:W-:Y:S01]  /*6860*/  FADD.FTZ R0, R0, R11 ;  /* 0x0000000b00007221 */ /* 0x001fe20000010000 */
[----:B------:R-:W-:Y:S02]  /*6870*/  WARPGROUP.DEPBAR.LE gsb0, 0x0 ;  /* 0x00008000000079c5 */ /* 0x000fe40000010000 */
[----:B------:R-:W-:-:S11]  /*6880*/  WARPGROUP.ARRIVE ;  /* 0x00000000000079c5 */ /* 0x000fd60000000000 */
[----:B------:R-:W-:Y:S01]  /*6890*/  HGMMA.64x192x16.F32 R24, R184, gdesc[UR4].tnspB, R24, gsb0 ;  /* 0x42e00004b8187df0 */ /* 0x000fe20008000818 */
[----:B------:R-:W-:Y:S01]  /*68a0*/  R2UR UR6, R8 ;  /* 0x00000000080672ca */ /* 0x000fe200000e0000 */
[----:B------:R-:W-:Y:S01]  /*68b0*/  VIADD R8, R6, 0x180 ;  /* 0x0000018006087836 */ /* 0x000fe20000000000 */
[----:B------:R-:W-:Y:S02]  /*68c0*/  R2UR UR7, R9 ;  /* 0x00000000090772ca */ /* 0x000fe400000e0000 */
[----:B------:R-:W-:Y:S01]  /*68d0*/  MOV R9, 0x40000040 ;  /* 0x4000004000097802 */ /* 0x000fe20000000f00 */
[----:B------:R-:W-:Y:S02]  /*68e0*/  WARPGROUP.DEPBAR.LE gsb0, 0x0 ;  /* 0x00008000000079c5 */ /* 0x000fe40000010000 */
[----:B------:R-:W-:-:S12]  /*68f0*/  WARPGROUP.ARRIVE ;  /* 0x00000000000079c5 */ /* 0x000fd80000000000 */
[----:B------:R-:W-:Y:S01]  /*6900*/  HGMMA.64x192x16.F32 R24, R180, gdesc[UR4].tnspB, R24, gsb0 ;  /* 0x42e00004b4187df0 */ /* 0x000fe20008000818 */
[----:B------:R-:W-:Y:S01]  /*6910*/  R2UR UR6, R8 ;  /* 0x00000000080672ca */ /* 0x000fe200000e0000 */
[C---:B------:R-:W-:Y:S01]  /*6920*/  VIADD R8, R6.reuse, 0x200 ;  /* 0x0000020006087836 */ /* 0x040fe20000000000 */
[----:B------:R-:W-:Y:S01]  /*6930*/  R2UR UR7, R9 ;  /* 0x00000000090772ca */ /* 0x000fe200000e0000 */
[----:B------:R-:W-:Y:S02]  /*6940*/  IMAD.MOV.U32 R9, RZ, RZ, 0x40000040 ;  /* 0x40000040ff097424 */ /* 0x000fe400078e00ff */
[----:B------:R-:W-:Y:S01]  /*6950*/  VIADD R6, R6, 0x280 ;  /* 0x0000028006067836 */ /* 0x000fe20000000000 */
[----:B------:R-:W-:Y:S02]  /*6960*/  WARPGROUP.DEPBAR.LE gsb0, 0x0 ;  /* 0x00008000000079c5 */ /* 0x000fe40000010000 */
[----:B------:R-:W-:-:S11]  /*6970*/  WARPGROUP.ARRIVE ;  /* 0x00000000000079c5 */ /* 0x000fd60000000000 */
[----:B------:R-:W-:Y:S01]  /*6980*/  HGMMA.64x192x16.F32 R24, R176, gdesc[UR4].tnspB, R24, gsb0 ;  /* 0x42e00004b0187df0 */ /* 0x000fe20008000818 */
[----:B------:R-:W-:Y:S01]  /*6990*/  R2UR UR6, R8 ;  /* 0x00000000080672ca */ /* 0x000fe200000e0000 */
[----:B------:R-:W-:Y:S01]  /*69a0*/  IMAD.U32 R8, RZ, RZ, UR10 ;  /* 0x0000000aff087e24 */ /* 0x000fe2000f8e00ff */
[----:B------:R-:W-:Y:S01]  /*69b0*/  R2UR UR7, R9 ;  /* 0x00000000090772ca */ /* 0x000fe200000e0000 */
[----:B------:R-:W-:Y:S02]  /*69c0*/  WARPGROUP.DEPBAR.LE gsb0, 0x0 ;  /* 0x00008000000079c5 */ /* 0x000fe40000010000 */
[----:B------:R-:W-:-:S14]  /*69d0*/  WARPGROUP.ARRIVE ;  /* 0x00000000000079c5 */ /* 0x000fdc0000000000 */
[----:B------:R-:W-:Y:S01]  /*69e0*/  HGMMA.64x192x16.F32 R24, R172, gdesc[UR4].tnspB, R24, gsb0 ;  /* 0x42e00004ac187df0 */ /* 0x000fe20008000818 */
[----:B------:R-:W-:Y:S02]  /*69f0*/  R2UR UR6, R6 ;  /* 0x00000000060672ca */ /* 0x000fe400000e0000 */
[----:B------:R-:W-:Y:S02]  /*6a00*/  R2UR UR7, R7 ;  /* 0x00000000070772ca */ /* 0x000fe400000e0000 */
[----:B------:R-:W0:Y:S02]  /*6a10*/  SHFL.BFLY PT, R7, R10, 0x2, 0x1f ;  /* 0x0c401f000a077f89 */ /* 0x000e2400000e0000 */
[----:B0-----:R-:W-:Y:S01]  /*6a20*/  FADD.FTZ R4, R7, R10 ;  /* 0x0000000a07047221 */ /* 0x001fe20000010000 */
[----:B------:R-:W-:Y:S01]  /*6a30*/  IMAD.U32 R10, RZ, RZ, UR10 ;  /* 0x0000000aff0a7e24 */ /* 0x000fe2000f8e00ff */
[----:B------:R-:W0:Y:S04]  /*6a40*/  SHFL.BFLY PT, R7, R0, 0x1, 0x1f ;  /* 0x0c201f0000077f89 */ /* 0x000e2800000e0000 */
[----:B------:R-:W1:Y:S01]  /*6a50*/  SHFL.BFLY PT, R9, R4, 0x1, 0x1f ;  /* 0x0c201f0004097f89 */ /* 0x000e6200000e0000 */
[----:B0-----:R-:W-:Y:S01]  /*6a60*/  FADD.FTZ R12, R0, R7 ;  /* 0x00000007000c7221 */ /* 0x001fe20000010000 */
[----:B------:R-:W-:Y:S01]  /*6a70*/  CS2R R6, SRZ ;  /* 0x0000000000067805 */ /* 0x000fe2000001ff00 */
[----:B------:R-:W-:-:S02]  /*6a80*/  IMAD.MOV.U32 R0, RZ, RZ, -0x800000 ;  /* 0xff800000ff007424 */ /* 0x000fc400078e00ff */
[----:B-1----:R-:W-:Y:S01]  /*6a90*/  FADD.FTZ R14, R4, R9 ;  /* 0x00000009040e7221 */ /* 0x002fe20000010000 */
[----:B------:R-:W-:Y:S01]  /*6aa0*/  FSETP.NE.FTZ.AND P1, PT, R12, RZ, PT ;  /* 0x000000ff0c00720b */ /* 0x000fe20003f35000 */
[----:B------:R-:W-:-:S03]  /*6ab0*/  IMAD.MOV.U32 R4, RZ, RZ, -0x800000 ;  /* 0xff800000ff047424 */ /* 0x000fc600078e00ff */
        /* <DEDUP_REMOVED lines=13> */
[----:B------:R-:W-:Y:S03]  /*6b90*/  HGMMA.64x192x16.F32 R24, R168, gdesc[UR4].tnspB, R24, gsb0 ;  /* 0x42e00004a8187df0 */ /* 0x000fe60008000818 */
[----:B------:R-:W-:Y:S02]  /*6ba0*/  WARPGROUP.DEPBAR.LE gsb0, 0x0 ;  /* 0x00008000000079c5 */ /* 0x000fe40000010000 */
[----:B--23--:R-:W-:Y:S05]  /*6bb0*/  @!P0 BRA `(.L_x_210) ;  /* 0x0000000000048947 */ /* 0x00cfea0003800000 */
[----:B------:R-:W-:Y:S01]  /*6bc0*/  BPT.TRAP 0x1 ;  /* 0x000000040000795c */ /* 0x000fe20000300000 */
.L_x_210:
[----:B------:R-:W-:Y:S01]  /*6bd0*/  R2UR UR4, R214 ;  /* 0x00000000d60472ca */ /* 0x000fe200000e0000 */
[----:B------:R-:W-:Y:S01]  /*6be0*/  VIADD R2, R13, 0x30860 ;  /* 0x000308600d027836 */ /* 0x000fe20000000000 */
[----:B------:R-:W-:Y:S01]  /*6bf0*/  UIADD3 UR38, UR38, 0x1, URZ ;  /* 0x0000000126267890 */ /* 0x000fe2000fffe03f */
[-C--:B------:R-:W-:Y:S01]  /*6c00*/  FMUL.FTZ R24, R24, R7.reuse ;  /* 0x0000000718187220 */ /* 0x080fe20000410000 */
[-C--:B------:R-:W-:Y:S01]  /*6c10*/  FMUL.FTZ R25, R25, R7.reuse ;  /* 0x0000000719197220 */ /* 0x080fe20000410000 */
[-C--:B------:R-:W-:Y:S01]  /*6c20*/  FMUL.FTZ R28, R28, R7.reuse ;  /* 0x000000071c1c7220 */ /* 0x080fe20000410000 */
[----:B------:R-:W-:Y:S01]  /*6c30*/  PRMT R2, R5, 0x654, R2 ;  /* 0x0000065405027816 */ /* 0x000fe20000000002 */
[----:B------:R-:W-:Y:S01]  /*6c40*/  UISETP.NE.AND UP0, UPT, UR38, 0x2, UPT ;  /* 0x000000022600788c */ /* 0x000fe2000bf05270 */
[-C--:B------:R-:W-:Y:S01]  /*6c50*/  FMUL.FTZ R29, R29, R7.reuse ;  /* 0x000000071d1d7220 */ /* 0x080fe20000410000 */
[-C--:B------:R-:W-:Y:S01]  /*6c60*/  FMUL.FTZ R32, R32, R7.reuse ;  /* 0x0000000720207220 */ /* 0x080fe20000410000 */
[----:B------:R1:W-:Y:S01]  /*6c70*/  SYNCS.ARRIVE.TRANS64.RED.A1T0 RZ, [R2+URZ], RZ ;  /* 0x000000ff02ff79a7 */ /* 0x0003e2000810043f */
[-C--:B------:R-:W-:Y:S01]  /*6c80*/  FMUL.FTZ R33, R33, R7.reuse ;  /* 0x0000000721217220 */ /* 0x080fe20000410000 */
[-C--:B------:R-:W-:Y:S01]  /*6c90*/  FMUL.FTZ R36, R36, R7.reuse ;  /* 0x0000000724247220 */ /* 0x080fe20000410000 */
[----:B------:R-:W-:Y:S01]  /*6ca0*/  UIADD3 UR4, UR4, 0x1, URZ ;  /* 0x0000000104047890 */ /* 0x000fe2000fffe03f */
[-C--:B------:R-:W-:Y:S01]  /*6cb0*/  FMUL.FTZ R37, R37, R7.reuse ;  /* 0x0000000725257220 */ /* 0x080fe20000410000 */
[-C--:B------:R-:W-:Y:S01]  /*6cc0*/  FMUL.FTZ R40, R40, R7.reuse ;  /* 0x0000000728287220 */ /* 0x080fe20000410000 */
[-C--:B------:R-:W-:Y:S01]  /*6cd0*/  FMUL.FTZ R41, R41, R7.reuse ;  /* 0x0000000729297220 */ /* 0x080fe20000410000 */
[-C--:B------:R-:W-:Y:S01]  /*6ce0*/  FMUL.FTZ R44, R44, R7.reuse ;  /* 0x000000072c2c7220 */ /* 0x080fe20000410000 */
[-C--:B------:R-:W-:Y:S01]  /*6cf0*/  FMUL.FTZ R45, R45, R7.reuse ;  /* 0x000000072d2d7220 */ /* 0x080fe20000410000 */
[----:B------:R-:W-:Y:S01]  /*6d00*/  IMAD.U32 R214, RZ, RZ, UR4 ;  /* 0x00000004ffd67e24 */ /* 0x000fe2000f8e00ff */
[----:B------:R-:W-:Y:S01]  /*6d10*/  USEL UR4, URZ, 0x1, UP0 ;  /* 0x000000013f047887 */ /* 0x000fe20008000000 */
        /* <DEDUP_REMOVED lines=18> */
[-C--:B-1----:R-:W-:Y:S01]  /*6e40*/  FMUL.FTZ R2, R84, R7.reuse ;  /* 0x0000000754027220 */ /* 0x082fe20000410000 */
        /* <DEDUP_REMOVED lines=18> */
[-C--:B0-----:R-:W-:Y:S01]  /*6f70*/  FMUL.FTZ R26, R26, R6.reuse ;  /* 0x000000061a1a7220 */ /* 0x081fe20000410000 */
        /* <DEDUP_REMOVED lines=47> */
[----:B------:R-:W-:-:S02]  /*7270*/  USEL UR38, UR38, URZ, UP0 ;  /* 0x0000003f26267287 */ /* 0x000fc40008000000 */
[----:B------:R-:W-:-:S12]  /*7280*/  ULOP3.LUT UR39, UR39, UR4, URZ, 0x3c, !UPT ;  /* 0x0000000427277292 */ /* 0x000fd8000f8e3c3f */
.L_x_186:
[----:B------:R-:W0:Y:S08]  /*7290*/  S2UR UR4, SR_CgaCtaId ;  /* 0x00000000000479c3 */ /* 0x000e300000008800 */
[----:B------:R-:W-:Y:S06]  /*72a0*/  BAR.SYNC.DEFER_BLOCKING 0x5, 0x180 ;  /* 0x0146000000007b1d */ /* 0x000fec0000010000 */
[----:B------:R-:W-:Y:S01]  /*72b0*/  UMOV UR8, 0x400 ;  /* 0x0000040000087882 */ /* 0x000fe20000000000 */
[----:B------:R-:W-:Y:S01]  /*72c0*/  BSSY B0, `(.L_x_211) ;  /* 0x00003c8000007945 */ /* 0x000fe20003800000 */
[----:B0-----:R-:W-:-:S09]  /*72d0*/  ULEA UR8, UR4, UR8, 0x18 ;  /* 0x0000000804087291 */ /* 0x001fd2000f8ec03f */
[----:B------:R-:W0:Y:S02]  /*72e0*/  LDS.128 R8, [UR8+0x308d0] ;  /* 0x0308d008ff087984 */ /* 0x000e240008000c00 */
[----:B0-----:R-:W-:Y:S02]  /*72f0*/  R2UR UR6, R9 ;  /* 0x00000000090672ca */ /* 0x001fe400000e0000 */
[----:B------:R-:W-:Y:S02]  /*7300*/  R2UR UR5, R10 ;  /* 0x000000000a0572ca */ /* 0x000fe400000e0000 */
[----:B------:R-:W-:Y:S01]  /*7310*/  R2UR UR7, R11 ;  /* 0x000000000b0772ca */ /* 0x000fe200000e0000 */
[----:B------:R-:W-:Y:S06]  /*7320*/  BAR.ARV 0x4, 0x180 ;  /* 0x0106000000007b1d */ /* 0x000fec0000002000 */
[----:B------:R-:W-:Y:S08]  /*7330*/  @P0 BRA `(.L_x_212) ;  /* 0x0000002c00580947 */ /* 0x000ff00003800000 */
[----:B------:R-:W2:Y:S01]  /*7340*/  LDL R5, [R1+0x24] ;  /* 0x0000240001057983 */ /* 0x000ea20000100800 */
[----:B------:R-:W0:Y:S01]  /*7350*/  S2UR UR4, SR_SWINHI ;  /* 0x00000000000479c3 */ /* 0x000e220000002f00 */
[----:B------:R-:W-:Y:S01]  /*7360*/  IMAD.MOV.U32 R8, RZ, RZ, 0x2 ;  /* 0x00000002ff087424 */ /* 0x000fe200078e00ff */
[----:B------:R-:W-:Y:S01]  /*7370*/  R2UR UR20, R18 ;  /* 0x00000000121472ca */ /* 0x000fe200000e0000 */
[----:B------:R-:W-:Y:S01]  /*7380*/  ULDC.64 UR14, c[0x0][0xc00] ;  /* 0x00030000000e7ab9 */ /* 0x000fe20000000a00 */
[----:B------:R-:W-:Y:S01]  /*7390*/  R2UR UR17, R215 ;  /* 0x00000000d71172ca */ /* 0x000fe200000e0000 */
[----:B------:R-:W3:Y:S01]  /*73a0*/  LDL R140, [R1+0x20] ;  /* 0x00002000018c7983 */ /* 0x000ee20000100800 */
[----:B------:R-:W-:Y:S02]  /*73b0*/  R2UR UR19, R212 ;  /* 0x00000000d41372ca */ /* 0x000fe400000e0000 */
[----:B------:R-:W-:Y:S02]  /*73c0*/  R2UR UR18, R23 ;  /* 0x00000000171272ca */ /* 0x000fe400000e0000 */
[----:B------:R-:W-:Y:S01]  /*73d0*/  R2UR UR22, R211 ;  /* 0x00000000d31672ca */ /* 0x000fe200000e0000 */
[----:B------:R-:W-:Y:S01]  /*73e0*/  UMOV UR10, UR8 ;  /* 0x00000008000a7c82 */ /* 0x000fe20008000000 */
[----:B0-----:R-:W-:Y:S01]  /*73f0*/  UMOV UR11, UR4 ;  /* 0x00000004000b7c82 */ /* 0x001fe20008000000 */
[----:B------:R-:W-:-:S04]  /*7400*/  USHF.L.U32 UR4, UR61, 0x2, URZ ;  /* 0x000000023d047899 */ /* 0x000fc8000800063f */
[----:B------:R-:W-:Y:S02]  /*7410*/  USHF.L.U64.HI UR16, UR61, 0x2, UR17 ;  /* 0x000000023d107899 */ /* 0x000fe40008010211 */
[----:B------:R-:W-:-:S04]  /*7420*/  UIADD3 UR9, UP0, UR4, UR14, URZ ;  /* 0x0000000e04097290 */ /* 0x000fc8000ff1e03f */
[----:B------:R-:W-:Y:S01]  /*7430*/  UIADD3.X UR12, UR16, UR15, URZ, UP0, !UPT ;  /* 0x0000000f100c7290 */ /* 0x000fe200087fe43f */
[----:B------:R-:W-:Y:S01]  /*7440*/  BAR.SYNC.DEFER_BLOCKING 0x1, 0x100 ;  /* 0x0044000000007b1d */ /* 0x000fe20000010000 */
[----:B--2---:R-:W-:-:S03]  /*7450*/  IMAD.WIDE R8, R5, R8, UR10 ;  /* 0x0000000a05087e25 */ /* 0x004fc6000f8e0208 */
[C---:B------:R-:W-:Y:S02]  /*7460*/  LOP3.LUT R5, R8.reuse, 0x380, RZ, 0xc0, !PT ;  /* 0x0000038008057812 */ /* 0x040fe400078ec0ff */
[C---:B------:R-:W-:Y:S02]  /*7470*/  IADD3 R6, P2, R8.reuse, 0x20, RZ ;  /* 0x0000002008067810 */ /* 0x040fe40007f5e0ff */
[C---:B------:R-:W-:Y:S02]  /*7480*/  IADD3 R11, P1, R8.reuse, 0x40, RZ ;  /* 0x00000040080b7810 */ /* 0x040fe40007f3e0ff */
[C---:B------:R-:W-:Y:S02]  /*7490*/  IADD3 R133, P6, R8.reuse, 0x60, RZ ;  /* 0x0000006008857810 */ /* 0x040fe40007fde0ff */
[C---:B------:R-:W-:Y:S02]  /*74a0*/  IADD3 R135, P5, R8.reuse, 0x4000, RZ ;  /* 0x0000400008877810 */ /* 0x040fe40007fbe0ff */
[----:B------:R-:W-:Y:S01]  /*74b0*/  SHF.R.U64 R5, R5, 0x3, RZ ;  /* 0x0000000305057819 */ /* 0x000fe200000012ff */
[--C-:B------:R-:W-:Y:S01]  /*74c0*/  IMAD.X R13, RZ, RZ, R9.reuse, P2 ;  /* 0x000000ffff0d7224 */ /* 0x100fe200010e0609 */
[C---:B------:R-:W-:Y:S01]  /*74d0*/  IADD3 R88, P0, R8.reuse, 0x4020, RZ ;  /* 0x0000402008587810 */ /* 0x040fe20007f1e0ff */
[--C-:B------:R-:W-:Y:S01]  /*74e0*/  IMAD.X R15, RZ, RZ, R9.reuse, P1 ;  /* 0x000000ffff0f7224 */ /* 0x100fe200008e0609 */
[C---:B------:R-:W-:Y:S01]  /*74f0*/  IADD3 R137, P4, R8.reuse, 0x4040, RZ ;  /* 0x0000404008897810 */ /* 0x040fe20007f9e0ff */
[--C-:B------:R-:W-:Y:S01]  /*7500*/  IMAD.X R85, RZ, RZ, R9.reuse, P6 ;  /* 0x000000ffff557224 */ /* 0x100fe200030e0609 */
[C---:B------:R-:W-:Y:S01]  /*7510*/  IADD3 R139, P3, R8.reuse, 0x4060, RZ ;  /* 0x00004060088b7810 */ /* 0x040fe20007f7e0ff */
[----:B------:R-:W-:Y:S01]  /*7520*/  IMAD.X R87, RZ, RZ, R9, P5 ;  /* 0x000000ffff577224 */ /* 0x000fe200028e0609 */
[----:B------:R-:W-:-:S02]  /*7530*/  IADD3 R94, P2, R8, 0x8000, RZ ;  /* 0x00008000085e7810 */ /* 0x000fc40007f5e0ff */
[C---:B------:R-:W-:Y:S02]  /*7540*/  IADD3 R128, P1, R8.reuse, 0x8020, RZ ;  /* 0x0000802008807810 */ /* 0x040fe40007f3e0ff */
[C---:B------:R-:W-:Y:S02]  /*7550*/  IADD3 R141, P6, R8.reuse, 0x8040, RZ ;  /* 0x00008040088d7810 */ /* 0x040fe40007fde0ff */
[----:B------:R-:W-:Y:S02]  /*7560*/  IADD3 R143, P5, R8, 0x8060, RZ ;  /* 0x00008060088f7810 */ /* 0x000fe40007fbe0ff */
[----:B------:R-:W-:Y:S02]  /*7570*/  LOP3.LUT R8, R5, R8, RZ, 0x3c, !PT ;  /* 0x0000000805087212 */ /* 0x000fe400078e3cff */
[----:B------:R-:W-:Y:S02]  /*7580*/  LOP3.LUT R5, R6, 0x380, RZ, 0xc0, !PT ;  /* 0x0000038006057812 */ /* 0x000fe400078ec0ff */
[----:B------:R-:W-:-:S02]  /*7590*/  LOP3.LUT R10, R11, 0x380, RZ, 0xc0, !PT ;  /* 0x000003800b0a7812 */ /* 0x000fc400078ec0ff */
[----:B------:R-:W-:Y:S02]  /*75a0*/  SHF.R.U64 R5, R5, 0x3, RZ ;  /* 0x0000000305057819 */ /* 0x000fe400000012ff */
[----:B------:R-:W-:Y:S02]  /*75b0*/  SHF.R.U64 R10, R10, 0x3, RZ ;  /* 0x000000030a0a7819 */ /* 0x000fe400000012ff */
[----:B------:R-:W-:Y:S02]  /*75c0*/  LOP3.LUT R12, R5, R6, RZ, 0x3c, !PT ;  /* 0x00000006050c7212 */ /* 0x000fe400078e3cff */
[----:B------:R-:W-:Y:S02]  /*75d0*/  LOP3.LUT R6, R137, 0x380, RZ, 0xc0, !PT ;  /* 0x0000038089067812 */ /* 0x000fe400078ec0ff */
[----:B------:R-:W-:Y:S02]  /*75e0*/  LOP3.LUT R5, R88, 0x380, RZ, 0xc0, !PT ;  /* 0x0000038058057812 */ /* 0x000fe400078ec0ff */
[----:B------:R-:W-:-:S02]  /*75f0*/  LOP3.LUT R18, R133, 0x380, RZ, 0xc0, !PT ;  /* 0x0000038085127812 */ /* 0x000fc400078ec0ff */
[----:B------:R-:W-:Y:S02]  /*7600*/  LOP3.LUT R86, R135, 0x380, RZ, 0xc0, !PT ;  /* 0x0000038087567812 */ /* 0x000fe400078ec0ff */
[----:B------:R-:W-:Y:S02]  /*7610*/  SHF.R.U64 R6, R6, 0x3, RZ ;  /* 0x0000000306067819 */ /* 0x000fe400000012ff */
[----:B------:R-:W-:Y:S02]  /*7620*/  LOP3.LUT R14, R10, R11, RZ, 0x3c, !PT ;  /* 0x0000000b0a0e7212 */ /* 0x000fe400078e3cff */
[----:B------:R-:W-:Y:S02]  /*7630*/  SHF.R.U64 R5, R5, 0x3, RZ ;  /* 0x0000000305057819 */ /* 0x000fe400000012ff */
[----:B------:R-:W-:Y:S02]  /*7640*/  LOP3.LUT R10, R139, 0x380, RZ, 0xc0, !PT ;  /* 0x000003808b0a7812 */ /* 0x000fe400078ec0ff */
[----:B------:R-:W-:-:S02]  /*7650*/  LOP3.LUT R11, R94, 0x380, RZ, 0xc0, !PT ;  /* 0x000003805e0b7812 */ /* 0x000fc400078ec0ff */
[----:B------:R-:W-:Y:S02]  /*7660*/  SHF.R.U64 R18, R18, 0x3, RZ ;  /* 0x0000000312127819 */ /* 0x000fe400000012ff */
[----:B------:R-:W-:Y:S02]  /*7670*/  SHF.R.U64 R86, R86, 0x3, RZ ;  /* 0x0000000356567819 */ /* 0x000fe400000012ff */
[----:B------:R-:W-:Y:S02]  /*7680*/  LOP3.LUT R90, R6, R137, RZ, 0x3c, !PT ;  /* 0x00000089065a7212 */ /* 0x000fe400078e3cff */
[----:B------:R-:W-:Y:S02]  /*7690*/  LOP3.LUT R88, R5, R88, RZ, 0x3c, !PT ;  /* 0x0000005805587212 */ /* 0x000fe400078e3cff */
[----:B------:R-:W-:Y:S02]  /*76a0*/  LOP3.LUT R6, R141, 0x380, RZ, 0xc0, !PT ;  /* 0x000003808d067812 */ /* 0x000fe400078ec0ff */
[----:B------:R-:W-:-:S02]  /*76b0*/  SHF.R.U64 R10, R10, 0x3, RZ ;  /* 0x000000030a0a7819 */ /* 0x000fc400000012ff */
[----:B------:R-:W-:Y:S02]  /*76c0*/  SHF.R.U64 R11, R11, 0x3, RZ ;  /* 0x000000030b0b7819 */ /* 0x000fe400000012ff */
[----:B------:R-:W-:Y:S02]  /*76d0*/  LOP3.LUT R5, R128, 0x380, RZ, 0xc0, !PT ;  /* 0x0000038080057812 */ /* 0x000fe400078ec0ff */
[----:B------:R-:W-:Y:S01]  /*76e0*/  LOP3.LUT R132, R143, 0x380, RZ, 0xc0, !PT ;  /* 0x000003808f847812 */ /* 0x000fe200078ec0ff */
[--C-:B------:R-:W-:Y:S01]  /*76f0*/  IMAD.X R89, RZ, RZ, R9.reuse, P0 ;  /* 0x000000ffff597224 */ /* 0x100fe200000e0609 */
[----:B------:R-:W-:Y:S02]  /*7700*/  LOP3.LUT R84, R18, R133, RZ, 0x3c, !PT ;  /* 0x0000008512547212 */ /* 0x000fe400078e3cff */
[----:B------:R-:W-:Y:S01]  /*7710*/  LOP3.LUT R86, R86, R135, RZ, 0x3c, !PT ;  /* 0x0000008756567212 */ /* 0x000fe200078e3cff */
[--C-:B------:R-:W-:Y:S01]  /*7720*/  IMAD.X R93, RZ, RZ, R9.reuse, P3 ;  /* 0x000000ffff5d7224 */ /* 0x100fe200018e0609 */
[----:B------:R-:W-:Y:S01]  /*7730*/  SHF.R.U64 R6, R6, 0x3, RZ ;  /* 0x0000000306067819 */ /* 0x000fe200000012ff */
[--C-:B------:R-:W-:Y:S01]  /*7740*/  IMAD.X R95, RZ, RZ, R9.reuse, P2 ;  /* 0x000000ffff5f7224 */ /* 0x100fe200010e0609 */
[----:B------:R-:W-:Y:S01]  /*7750*/  IADD3.X R91, RZ, R9, RZ, P4, !PT ;  /* 0x00000009ff5b7210 */ /* 0x000fe200027fe4ff */
[--C-:B------:R-:W-:Y:S01]  /*7760*/  IMAD.X R129, RZ, RZ, R9.reuse, P1 ;  /* 0x000000ffff817224 */ /* 0x100fe200008e0609 */
[----:B------:R-:W-:Y:S01]  /*7770*/  LOP3.LUT R92, R10, R139, RZ, 0x3c, !PT ;  /* 0x0000008b0a5c7212 */ /* 0x000fe200078e3cff */
[--C-:B------:R-:W-:Y:S01]  /*7780*/  IMAD.X R131, RZ, RZ, R9.reuse, P6 ;  /* 0x000000ffff837224 */ /* 0x100fe200030e0609 */
[----:B------:R-:W-:Y:S01]  /*7790*/  LOP3.LUT R94, R11, R94, RZ, 0x3c, !PT ;  /* 0x0000005e0b5e7212 */ /* 0x000fe200078e3cff */
[----:B------:R-:W-:Y:S01]  /*77a0*/  IMAD.X R7, RZ, RZ, R9, P5 ;  /* 0x000000ffff077224 */ /* 0x000fe200028e0609 */
[----:B------:R-:W-:-:S02]  /*77b0*/  MOV R18, R8 ;  /* 0x0000000800127202 */ /* 0x000fc40000000f00 */
[----:B------:R-:W-:Y:S02]  /*77c0*/  SHF.R.U64 R5, R5, 0x3, RZ ;  /* 0x0000000305057819 */ /* 0x000fe400000012ff */
[----:B------:R-:W-:Y:S02]  /*77d0*/  SHF.R.U64 R132, R132, 0x3, RZ ;  /* 0x0000000384847819 */ /* 0x000fe400000012ff */
[----:B------:R-:W-:Y:S02]  /*77e0*/  F2FP.F16.F32.PACK_AB R8, R25, R24 ;  /* 0x000000181908723e */ /* 0x000fe400000000ff */
[----:B------:R-:W-:Y:S02]  /*77f0*/  F2FP.F16.F32.PACK_AB R9, R27, R26 ;  /* 0x0000001a1b09723e */ /* 0x000fe400000000ff */
[----:B------:R-:W-:Y:S02]  /*7800*/  F2FP.F16.F32.PACK_AB R10, R29, R28 ;  /* 0x0000001c1d0a723e */ /* 0x000fe400000000ff */
[----:B------:R-:W-:-:S02]  /*7810*/  F2FP.F16.F32.PACK_AB R11, R31, R30 ;  /* 0x0000001e1f0b723e */ /* 0x000fc400000000ff */
[----:B------:R-:W-:Y:S02]  /*7820*/  MOV R136, R84 ;  /* 0x0000005400887202 */ /* 0x000fe40000000f00 */
[----:B------:R-:W-:Y:S02]  /*7830*/  MOV R135, R86 ;  /* 0x0000005600877202 */ /* 0x000fe40000000f00 */
[----:B------:R-:W-:Y:S02]  /*7840*/  LOP3.LUT R130, R6, R141, RZ, 0x3c, !PT ;  /* 0x0000008d06827212 */ /* 0x000fe400078e3cff */
[----:B------:R-:W-:Y:S02]  /*7850*/  MOV R138, R12 ;  /* 0x0000000c008a7202 */ /* 0x000fe40000000f00 */
[----:B------:R-:W-:Y:S02]  /*7860*/  F2FP.F16.F32.PACK_AB R84, R33, R32 ;  /* 0x000000202154723e */ /* 0x000fe400000000ff */
[----:B------:R-:W-:-:S02]  /*7870*/  F2FP.F16.F32.PACK_AB R85, R35, R34 ;  /* 0x000000222355723e */ /* 0x000fc400000000ff */
[----:B------:R-:W-:Y:S02]  /*7880*/  F2FP.F16.F32.PACK_AB R86, R37, R36 ;  /* 0x000000242556723e */ /* 0x000fe400000000ff */
[----:B------:R-:W-:Y:S02]  /*7890*/  F2FP.F16.F32.PACK_AB R87, R39, R38 ;  /* 0x000000262757723e */ /* 0x000fe400000000ff */
[----:B------:R-:W-:Y:S02]  /*78a0*/  LOP3.LUT R128, R5, R128, RZ, 0x3c, !PT ;  /* 0x0000008005807212 */ /* 0x000fe400078e3cff */
[----:B------:R-:W-:Y:S02]  /*78b0*/  LOP3.LUT R6, R132, R143, RZ, 0x3c, !PT ;  /* 0x0000008f84067212 */ /* 0x000fe400078e3cff */
[----:B------:R-:W-:Y:S02]  /*78c0*/  MOV R134, R88 ;  /* 0x0000005800867202 */ /* 0x000fe40000000f00 */
[----:B------:R-:W-:Y:S01]  /*78d0*/  MOV R133, R90 ;  /* 0x0000005a00857202 */ /* 0x000fe20000000f00 */
[----:B------:R0:W-:Y:S01]  /*78e0*/  STSM.16.M88.4 [R18], R8 ;  /* 0x0000000812007844 */ /* 0x0001e20000000200 */
[----:B------:R-:W-:-:S02]  /*78f0*/  MOV R137, R14 ;  /* 0x0000000e00897202 */ /* 0x000fc40000000f00 */
[----:B------:R-:W-:Y:S02]  /*7900*/  MOV R132, R92 ;  /* 0x0000005c00847202 */ /* 0x000fe40000000f00 */
[----:B------:R-:W-:Y:S02]  /*7910*/  MOV R5, R94 ;  /* 0x0000005e00057202 */ /* 0x000fe40000000f00 */
[----:B------:R-:W-:Y:S02]  /*7920*/  F2FP.F16.F32.PACK_AB R88, R41, R40 ;  /* 0x000000282958723e */ /* 0x000fe400000000ff */
[----:B------:R-:W-:Y:S02]  /*7930*/  F2FP.F16.F32.PACK_AB R89, R43, R42 ;  /* 0x0000002a2b59723e */ /* 0x000fe400000000ff */
[----:B------:R-:W-:Y:S02]  /*7940*/  F2FP.F16.F32.PACK_AB R90, R45, R44 ;  /* 0x0000002c2d5a723e */ /* 0x000fe400000000ff */
[----:B------:R-:W-:-:S02]  /*7950*/  F2FP.F16.F32.PACK_AB R91, R47, R46 ;  /* 0x0000002e2f5b723e */ /* 0x000fc400000000ff */
[----:B------:R-:W-:Y:S02]  /*7960*/  F2FP.F16.F32.PACK_AB R92, R49, R48 ;  /* 0x00000030315c723e */ /* 0x000fe400000000ff */
[----:B------:R-:W-:Y:S02]  /*7970*/  F2FP.F16.F32.PACK_AB R93, R51, R50 ;  /* 0x00000032335d723e */ /* 0x000fe400000000ff */
[----:B------:R-:W-:Y:S02]  /*7980*/  F2FP.F16.F32.PACK_AB R94, R53, R52 ;  /* 0x00000034355e723e */ /* 0x000fe400000000ff */
[----:B------:R-:W-:Y:S01]  /*7990*/  F2FP.F16.F32.PACK_AB R95, R55, R54 ;  /* 0x00000036375f723e */ /* 0x000fe200000000ff */
[----:B------:R1:W-:Y:S01]  /*79a0*/  STSM.16.M88.4 [R138], R84 ;  /* 0x000000548a007844 */ /* 0x0003e20000000200 */
[----:B0-----:R-:W-:Y:S02]  /*79b0*/  F2FP.F16.F32.PACK_AB R8, R57, R56 ;  /* 0x000000383908723e */ /* 0x001fe400000000ff */
[----:B------:R-:W-:-:S02]  /*79c0*/  F2FP.F16.F32.PACK_AB R9, R59, R58 ;  /* 0x0000003a3b09723e */ /* 0x000fc400000000ff */
[----:B------:R-:W-:Y:S02]  /*79d0*/  F2FP.F16.F32.PACK_AB R10, R61, R60 ;  /* 0x0000003c3d0a723e */ /* 0x000fe400000000ff */
[----:B------:R-:W-:Y:S02]  /*79e0*/  F2FP.F16.F32.PACK_AB R11, R63, R62 ;  /* 0x0000003e3f0b723e */ /* 0x000fe400000000ff */
[----:B------:R-:W-:Y:S02]  /*79f0*/  F2FP.F16.F32.PACK_AB R12, R65, R64 ;  /* 0x00000040410c723e */ /* 0x000fe400000000ff */
[----:B------:R-:W-:Y:S02]  /*7a00*/  F2FP.F16.F32.PACK_AB R13, R67, R66 ;  /* 0x00000042430d723e */ /* 0x000fe400000000ff */
[----:B------:R-:W-:Y:S02]  /*7a10*/  F2FP.F16.F32.PACK_AB R14, R69, R68 ;  /* 0x00000044450e723e */ /* 0x000fe400000000ff */
[----:B------:R-:W-:Y:S01]  /*7a20*/  F2FP.F16.F32.PACK_AB R15, R71, R70 ;  /* 0x00000046470f723e */ /* 0x000fe200000000ff */
[----:B------:R0:W-:Y:S01]  /*7a30*/  STSM.16.M88.4 [R137], R88 ;  /* 0x0000005889007844 */ /* 0x0001e20000000200 */
[----:B-1----:R-:W-:-:S02]  /*7a40*/  F2FP.F16.F32.PACK_AB R84, R73, R72 ;  /* 0x000000484954723e */ /* 0x002fc400000000ff */
[----:B------:R-:W-:Y:S02]  /*7a50*/  F2FP.F16.F32.PACK_AB R85, R75, R74 ;  /* 0x0000004a4b55723e */ /* 0x000fe400000000ff */
[----:B------:R-:W-:Y:S02]  /*7a60*/  F2FP.F16.F32.PACK_AB R86, R77, R76 ;  /* 0x0000004c4d56723e */ /* 0x000fe400000000ff */
[----:B------:R-:W-:Y:S01]  /*7a70*/  F2FP.F16.F32.PACK_AB R87, R79, R78 ;  /* 0x0000004e4f57723e */ /* 0x000fe200000000ff */
[----:B------:R1:W-:Y:S01]  /*7a80*/  STSM.16.M88.4 [R136], R92 ;  /* 0x0000005c88007844 */ /* 0x0003e20000000200 */
[----:B------:R-:W-:-:S03]  /*7a90*/  MOV R128, R128 ;  /* 0x0000008000807202 */ /* 0x000fc60000000f00 */
[----:B------:R2:W-:Y:S01]  /*7aa0*/  STSM.16.M88.4 [R135], R8 ;  /* 0x0000000887007844 */ /* 0x0005e20000000200 */
[----:B------:R-:W-:Y:S02]  /*7ab0*/  MOV R130, R130 ;  /* 0x0000008200827202 */ /* 0x000fe40000000f00 */
[----:B0-----:R-:W-:Y:S02]  /*7ac0*/  F2FP.F16.F32.PACK_AB R88, R81, R80 ;  /* 0x000000505158723e */ /* 0x001fe400000000ff */
        /* <DEDUP_REMOVED lines=9> */
[----:B--2---:R-:W-:Y:S02]  /*7b60*/  F2FP.F16.F32.PACK_AB R8, R97, R96 ;  /* 0x000000606108723e */ /* 0x004fe400000000ff */
[----:B------:R-:W-:Y:S02]  /*7b70*/  F2FP.F16.F32.PACK_AB R9, R99, R98 ;  /* 0x000000626309723e */ /* 0x000fe400000000ff */
[----:B------:R-:W-:-:S02]  /*7b80*/  F2FP.F16.F32.PACK_AB R10, R101, R100 ;  /* 0x00000064650a723e */ /* 0x000fc400000000ff */
[----:B------:R-:W-:Y:S02]  /*7b90*/  F2FP.F16.F32.PACK_AB R11, R103, R102 ;  /* 0x00000066670b723e */ /* 0x000fe400000000ff */
[----:B0-----:R-:W-:Y:S02]  /*7ba0*/  F2FP.F16.F32.PACK_AB R12, R105, R104 ;  /* 0x00000068690c723e */ /* 0x001fe400000000ff */
[----:B------:R-:W-:Y:S02]  /*7bb0*/  F2FP.F16.F32.PACK_AB R13, R107, R106 ;  /* 0x0000006a6b0d723e */ /* 0x000fe400000000ff */
[----:B------:R-:W-:Y:S02]  /*7bc0*/  F2FP.F16.F32.PACK_AB R14, R109, R108 ;  /* 0x0000006c6d0e723e */ /* 0x000fe400000000ff */
[----:B------:R-:W-:Y:S01]  /*7bd0*/  F2FP.F16.F32.PACK_AB R15, R111, R110 ;  /* 0x0000006e6f0f723e */ /* 0x000fe200000000ff */
[----:B------:R-:W-:Y:S01]  /*7be0*/  STSM.16.M88.4 [R132], R88 ;  /* 0x0000005884007844 */ /* 0x000fe20000000200 */
[----:B------:R-:W-:-:S02]  /*7bf0*/  MOV R18, R6 ;  /* 0x0000000600127202 */ /* 0x000fc40000000f00 */
[----:B-1----:R-:W-:Y:S02]  /*7c00*/  F2FP.F16.F32.PACK_AB R84, R113, R112 ;  /* 0x000000707154723e */ /* 0x002fe400000000ff */
[----:B------:R-:W-:Y:S02]  /*7c10*/  F2FP.F16.F32.PACK_AB R85, R115, R114 ;  /* 0x000000727355723e */ /* 0x000fe400000000ff */
[----:B------:R-:W-:Y:S02]  /*7c20*/  F2FP.F16.F32.PACK_AB R86, R117, R116 ;  /* 0x000000747556723e */ /* 0x000fe400000000ff */
[----:B------:R-:W-:Y:S01]  /*7c30*/  F2FP.F16.F32.PACK_AB R87, R119, R118 ;  /* 0x000000767757723e */ /* 0x000fe200000000ff */
[----:B------:R-:W-:Y:S04]  /*7c40*/  STSM.16.M88.4 [R5], R92 ;  /* 0x0000005c05007844 */ /* 0x000fe80000000200 */
[----:B------:R-:W-:Y:S04]  /*7c50*/  STSM.16.M88.4 [R128], R8 ;  /* 0x0000000880007844 */ /* 0x000fe80000000200 */
[----:B------:R-:W-:Y:S04]  /*7c60*/  STSM.16.M88.4 [R130], R12 ;  /* 0x0000000c82007844 */ /* 0x000fe80000000200 */
[----:B------:R0:W-:Y:S01]  /*7c70*/  STSM.16.M88.4 [R18], R84 ;  /* 0x0000005412007844 */ /* 0x0001e20000000200 */
[----:B------:R-:W-:Y:S01]  /*7c80*/  BAR.SYNC.DEFER_BLOCKING 0x1, 0x100 ;  /* 0x0044000000007b1d */ /* 0x000fe20000010000 */
[----:B------:R-:W-:-:S04]  /*7c90*/  ISETP.NE.U32.AND P0, PT, RZ, UR14, PT ;  /* 0x0000000eff007c0c */ /* 0x000fc8000bf05070 */
[----:B------:R-:W-:Y:S01]  /*7ca0*/  ISETP.NE.AND.EX P0, PT, RZ, UR15, PT, P0 ;  /* 0x0000000fff007c0c */ /* 0x000fe2000bf05300 */
[----:B------:R-:W-:Y:S02]  /*7cb0*/  IMAD.U32 R6, RZ, RZ, UR9 ;  /* 0x00000009ff067e24 */ /* 0x000fe4000f8e00ff */
[----:B------:R-:W-:Y:S01]  /*7cc0*/  IMAD.U32 R7, RZ, RZ, UR12 ;  /* 0x0000000cff077e24 */ /* 0x000fe2000f8e00ff */
[----:B------:R-:W-:Y:S01]  /*7cd0*/  ULDC.64 UR12, c[0x0][0xc08] ;  /* 0x00030200000c7ab9 */ /* 0x000fe20000000a00 */
[----:B0-----:R-:W0:Y:S08]  /*7ce0*/  LDC R18, c[0x0][0xbe8] ;  /* 0x0002fa00ff127b82 */ /* 0x001e300000000800 */
[----:B------:R-:W2:Y:S01]  /*7cf0*/  @P0 LDG.E R88, desc[UR36][R6.64] ;  /* 0x0000002406580981 */ /* 0x000ea2000c1e1900 */
[----:B------:R-:W-:-:S04]  /*7d00*/  UISETP.NE.U32.AND UP0, UPT, UR12, URZ, UPT ;  /* 0x0000003f0c00728c */ /* 0x000fc8000bf05070 */
[----:B------:R-:W-:Y:S01]  /*7d10*/  UISETP.NE.AND.EX UP0, UPT, UR13, URZ, UPT, UP0 ;  /* 0x0000003f0d00728c */ /* 0x000fe2000bf05300 */
[----:B0-----:R-:W-:-:S10]  /*7d20*/  ISETP.NE.AND P1, PT, R18, 0x1, PT ;  /* 0x000000011200780c */ /* 0x001fd40003f25270 */
[----:B------:R-:W-:Y:S01]  /*7d30*/  @UP0 UIADD3 UR12, UP1, UR4, UR12, URZ ;  /* 0x0000000c040c0290 */ /* 0x000fe2000ff3e03f */
[----:B------:R-:W-:Y:S02]  /*7d40*/  PLOP3.LUT P4, PT, PT, PT, UP0, 0x80, 0x0 ;  /* 0x000000000000781c */ /* 0x000fe40003f8f008 */
[----:B------:R-:W-:Y:S01]  /*7d50*/  ULDC UR4, c[0x0][0xa88] ;  /* 0x0002a20000047ab9 */ /* 0x000fe20000000800 */
[----:B------:R-:W-:Y:S01]  /*7d60*/  @UP0 UIADD3.X UR13, UR16, UR13, URZ, UP1, !UPT ;  /* 0x0000000d100d0290 */ /* 0x000fe20008ffe43f */
[----:B------:R-:W-:Y:S01]  /*7d70*/  IMAD.U32 R5, RZ, RZ, UR4 ;  /* 0x00000004ff057e24 */ /* 0x000fe2000f8e00ff */
[----:B------:R-:W-:Y:S01]  /*7d80*/  UISETP.NE.AND UP0, UPT, UR20, URZ, UPT ;  /* 0x0000003f1400728c */ /* 0x000fe2000bf05270 */
[----:B------:R-:W-:Y:S01]  /*7d90*/  ULDC UR4, c[0x0][0xad4] ;  /* 0x0002b50000047ab9 */ /* 0x000fe20000000800 */
[----:B------:R-:W0:Y:S02]  /*7da0*/  @P1 LDC R10, c[0x0][0xbec] ;  /* 0x0002fb00ff0a1b82 */ /* 0x000e240000000800 */
[----:B------:R-:W-:Y:S01]  /*7db0*/  USEL UR4, UR20, UR4, UP0 ;  /* 0x0000000414047287 */ /* 0x000fe20008000000 */
[----:B------:R-:W-:-:S03]  /*7dc0*/  UMOV UR21, 0x9b8 ;  /* 0x000009b800157882 */ /* 0x000fc60000000000 */
[----:B------:R-:W-:Y:S02]  /*7dd0*/  UISETP.GT.AND UP1, UPT, UR4, 0x1, UPT ;  /* 0x000000010400788c */ /* 0x000fe4000bf24270 */
[----:B------:R-:W1:Y:S02]  /*7de0*/  @P1 LDC R13, c[0x0][0xbf0] ;  /* 0x0002fc00ff0d1b82 */ /* 0x000e640000000800 */
[----:B------:R-:W-:Y:S02]  /*7df0*/  USEL UR21, UR21, 0x978, UP1 ;  /* 0x0000097815157887 */ /* 0x000fe40008800000 */
[----:B------:R-:W-:Y:S01]  /*7e00*/  UISETP.NE.U32.AND UP0, UPT, UR14, URZ, UPT ;  /* 0x0000003f0e00728c */ /* 0x000fe2000bf05070 */
[----:B------:R-:W-:Y:S01]  /*7e10*/  IMAD.U32 R15, RZ, RZ, UR19 ;  /* 0x00000013ff0f7e24 */ /* 0x000fe2000f8e00ff */
[----:B------:R-:W-:Y:S01]  /*7e20*/  UMOV UR4, URZ ;  /* 0x0000003f00047c82 */ /* 0x000fe20008000000 */
[----:B------:R-:W-:Y:S01]  /*7e30*/  IMAD.U32 R8, RZ, RZ, UR12 ;  /* 0x0000000cff087e24 */ /* 0x000fe2000f8e00ff */
[----:B------:R-:W-:Y:S01]  /*7e40*/  UISETP.NE.AND.EX UP0, UPT, UR15, URZ, UPT, UP0 ;  /* 0x0000003f0f00728c */ /* 0x000fe2000bf05300 */
[----:B------:R-:W-:-:S02]  /*7e50*/  IMAD.U32 R9, RZ, RZ, UR13 ;  /* 0x0000000dff097e24 */ /* 0x000fc4000f8e00ff */
[----:B---3--:R-:W-:Y:S01]  /*7e60*/  IMAD R15, R15, 0x80, R140 ;  /* 0x000000800f0f7824 */ /* 0x008fe200078e028c */
[----:B------:R-:W-:Y:S02]  /*7e70*/  USEL UR61, UR61, URZ, !UP0 ;  /* 0x0000003f3d3d7287 */ /* 0x000fe4000c000000 */
[----:B------:R-:W-:Y:S01]  /*7e80*/  USEL UR20, UR17, URZ, !UP0 ;  /* 0x0000003f11147287 */ /* 0x000fe2000c000000 */
[----:B------:R0:W5:Y:S01]  /*7e90*/  @P4 LDG.E R5, desc[UR36][R8.64] ;  /* 0x0000002408054981 */ /* 0x000162000c1e1900 */
[----:B------:R-:W-:Y:S01]  /*7ea0*/  USEL UR9, UR18, URZ, UP1 ;  /* 0x0000003f12097287 */ /* 0x000fe20008800000 */
[----:B------:R-:W-:Y:S01]  /*7eb0*/  ULDC.64 UR12, c[0x0][UR21+0x218] ;  /* 0x00008600150c7abb */ /* 0x000fe20008000a00 */
[----:B------:R-:W-:Y:S01]  /*7ec0*/  ULDC.64 UR16, c[0x0][UR21+0x220] ;  /* 0x0000880015107abb */ /* 0x000fe20008000a00 */
[----:B------:R-:W-:Y:S01]  /*7ed0*/  ULDC.64 UR18, c[0x0][UR21+0x228] ;  /* 0x00008a0015127abb */ /* 0x000fe20008000a00 */
[----:B------:R-:W-:Y:S02]  /*7ee0*/  UIMAD.WIDE.U32 UR14, UR12, UR22, URZ ;  /* 0x000000160c0e72a5 */ /* 0x000fe4000f8e003f */
[----:B------:R-:W-:Y:S01]  /*7ef0*/  UIMAD UR17, UR17, UR61, URZ ;  /* 0x0000003d111172a4 */ /* 0x000fe2000f8e023f */
[----:B0-----:R-:W-:Y:S01]  /*7f00*/  @P1 IMAD.HI.U32 R8, R15, R10, RZ ;  /* 0x0000000a0f081227 */ /* 0x001fe200078e00ff */
[----:B------:R-:W-:-:S02]  /*7f10*/  UIMAD UR22, UR13, UR22, URZ ;  /* 0x000000160d1672a4 */ /* 0x000fc4000f8e023f */
[----:B------:R-:W-:Y:S01]  /*7f20*/  UIMAD.WIDE.U32 UR12, UR16, UR61, URZ ;  /* 0x0000003d100c72a5 */ /* 0x000fe2000f8e003f */
[----:B------:R-:W-:Y:S01]  /*7f30*/  IMAD.MOV.U32 R11, RZ, RZ, R15 ;  /* 0x000000ffff0b7224 */ /* 0x000fe200078e000f */
[----:B------:R-:W-:Y:S01]  /*7f40*/  UIMAD.WIDE.U32 UR24, UR18, UR9, URZ ;  /* 0x00000009121872a5 */ /* 0x000fe2000f8e003f */
[----:B-1----:R-:W-:Y:S01]  /*7f50*/  @P1 SHF.R.U32.HI R11, RZ, R13, R8 ;  /* 0x0000000dff0b1219 */ /* 0x002fe20000011608 */
[----:B------:R-:W-:Y:S02]  /*7f60*/  UIMAD UR9, UR19, UR9, URZ ;  /* 0x00000009130972a4 */ /* 0x000fe4000f8e023f */
[----:B------:R-:W-:Y:S02]  /*7f70*/  UIMAD UR17, UR16, UR20, UR17 ;  /* 0x00000014101172a4 */ /* 0x000fe4000f8e0211 */
[----:B------:R-:W-:Y:S01]  /*7f80*/  UIADD3 UR22, UR15, UR22, URZ ;  /* 0x000000160f167290 */ /* 0x000fe2000fffe03f */
[----:B------:R-:W-:Y:S02]  /*7f90*/  IMAD.MOV R13, RZ, RZ, -R11 ;  /* 0x000000ffff0d7224 */ /* 0x000fe400078e0a0b */
[----:B------:R-:W-:-:S02]  /*7fa0*/  IMAD.U32 R8, RZ, RZ, UR24 ;  /* 0x00000018ff087e24 */ /* 0x000fc4000f8e00ff */
[----:B------:R-:W-:Y:S01]  /*7fb0*/  IMAD.U32 R9, RZ, RZ, UR25 ;  /* 0x00000019ff097e24 */ /* 0x000fe2000f8e00ff */
[----:B------:R-:W-:Y:S01]  /*7fc0*/  SHF.R.S32.HI R9, RZ, 0x1f, R11 ;  /* 0x0000001fff097819 */ /* 0x000fe2000001140b */
[----:B------:R-:W-:-:S05]  /*7fd0*/  IMAD R13, R18, R13, R15 ;  /* 0x0000000d120d7224 */ /* 0x000fca00078e020f */
[----:B------:R-:W-:Y:S02]  /*7fe0*/  SHF.R.S32.HI R10, RZ, 0x1f, R13 ;  /* 0x0000001fff0a7819 */ /* 0x000fe4000001140d */
[----:B--2---:R-:W-:-:S13]  /*7ff0*/  @P0 R2UR UR4, R88 ;  /* 0x00000000580402ca */ /* 0x004fda00000e0000 */
[----:B------:R-:W-:Y:S02]  /*8000*/  UIADD3 UR14, UP0, UP2, UR12, UR14, UR4 ;  /* 0x0000000e0c0e7290 */ /* 0x000fe4000fa1e004 */
[----:B------:R-:W-:Y:S02]  /*8010*/  UIADD3 UR12, UR25, UR9, URZ ;  /* 0x00000009190c7290 */ /* 0x000fe4000fffe03f */
[----:B------:R-:W-:Y:S02]  /*8020*/  UIADD3 UR9, UR13, UR17, URZ ;  /* 0x000000110d097290 */ /* 0x000fe4000fffe03f */
[----:B------:R-:W-:Y:S01]  /*8030*/  USHF.R.S32.HI UR15, URZ, 0x1f, UR4 ;  /* 0x0000001f3f0f7899 */ /* 0x000fe20008011404 */
[----:B------:R-:W-:Y:S01]  /*8040*/  IADD3 R8, P2, P3, R11, UR14, R8 ;  /* 0x0000000e0b087c10 */ /* 0x000fe2000fb5e008 */
[----:B------:R-:W-:Y:S01]  /*8050*/  ULDC.64 UR16, c[0x0][0xba8] ;  /* 0x0002ea0000107ab9 */ /* 0x000fe20000000a00 */
[----:B------:R-:W-:Y:S01]  /*8060*/  MOV R12, UR12 ;  /* 0x0000000c000c7c02 */ /* 0x000fe20008000f00 */
[----:B------:R-:W-:Y:S01]  /*8070*/  UIADD3.X UR9, UR9, UR22, UR15, UP0, UP2 ;  /* 0x0000001609097290 */ /* 0x000fe200087e440f */
[----:B------:R-:W-:Y:S01]  /*8080*/  ULDC.64 UR12, c[0x0][UR21+0x210] ;  /* 0x00008400150c7abb */ /* 0x000fe20008000a00 */
[----:B------:R-:W-:Y:S01]  /*8090*/  @!UP1 ULDC UR16, c[0x0][0xb50] ;  /* 0x0002d40000109ab9 */ /* 0x000fe20000000800 */
[----:B------:R-:W-:Y:S01]  /*80a0*/  IMAD R11, R13, UR13, RZ ;  /* 0x0000000d0d0b7c24 */ /* 0x000fe2000f8e02ff */
[----:B------:R-:W-:-:S02]  /*80b0*/  @!UP1 ULDC UR17, c[0x0][0xb54] ;  /* 0x0002d50000119ab9 */ /* 0x000fc40000000800 */
[----:B------:R-:W-:Y:S01]  /*80c0*/  IADD3.X R9, R9, UR9, R12, P2, P3 ;  /* 0x0000000909097c10 */ /* 0x000fe200097e640c */
[----:B------:R-:W-:Y:S02]  /*80d0*/  IMAD R11, R10, UR12, R11 ;  /* 0x0000000c0a0b7c24 */ /* 0x000fe4000f8e020b */
[----:B------:R-:W-:-:S04]  /*80e0*/  IMAD.WIDE.U32 R8, R13, UR12, R8 ;  /* 0x0000000c0d087c25 */ /* 0x000fc8000f8e0008 */
[----:B------:R-:W-:Y:S01]  /*80f0*/  IMAD.IADD R9, R9, 0x1, R11 ;  /* 0x0000000109097824 */ /* 0x000fe200078e020b */
[----:B------:R-:W-:-:S04]  /*8100*/  LEA R10, P2, R8, UR16, 0x2 ;  /* 0x00000010080a7c11 */ /* 0x000fc8000f8410ff */
[----:B------:R-:W-:Y:S01]  /*8110*/  LEA.HI.X R11, R8, UR17, R9, 0x2, P2 ;  /* 0x00000011080b7c11 */ /* 0x000fe200090f1409 */
[----:B------:R-:W-:Y:S08]  /*8120*/  @P4 BRA `(.L_x_213) ;  /* 0x0000000000104947 */ /* 0x000ff00003800000 */
[----:B------:R-:W-:Y:S05]  /*8130*/  @!P0 BRA `(.L_x_213) ;  /* 0x00000000000c8947 */ /* 0x000fea0003800000 */
[----:B------:R-:W2:Y:S04]  /*8140*/  LDG.E R8, desc[UR36][R6.64] ;  /* 0x0000002406087981 */ /* 0x000ea8000c1e1900 */
[----:B-----5:R-:W2:Y:S02]  /*8150*/  LDG.E R5, desc[UR36][R6.64+0x4] ;  /* 0x0000042406057981 */ /* 0x020ea4000c1e1900 */
[----:B--2---:R-:W-:-:S07]  /*8160*/  IMAD.IADD R5, R5, 0x1, -R8 ;  /* 0x0000000105057824 */ /* 0x004fce00078e0a08 */
.L_x_213:
[----:B------:R-:W2:Y:S01]  /*8170*/  LDL R12, [R1+0x1c] ;  /* 0x00001c00010c7983 */ /* 0x000ea20000100800 */
[----:B------:R-:W-:Y:S01]  /*8180*/  R2UR UR9, R212 ;  /* 0x00000000d40972ca */ /* 0x000fe200000e0000 */
[----:B-----5:R-:W-:Y:S01]  /*8190*/  IMAD R84, R5, R18, RZ ;  /* 0x0000001205547224 */ /* 0x020fe200078e02ff */
[----:B------:R-:W-:Y:S01]  /*81a0*/  LOP3.LUT P0, RZ, R216, 0x3, RZ, 0xc0, !PT ;  /* 0x00000003d8ff7812 */ /* 0x000fe2000780c0ff */
[----:B------:R-:W-:Y:S01]  /*81b0*/  SHFL.IDX PT, R6, R10, RZ, 0x1c1f ;  /* 0x001c1fff0a067589 */ /* 0x000fe200000e0000 */
[----:B------:R-:W-:-:S03]  /*81c0*/  PLOP3.LUT P3, PT, PT, PT, UP1, 0x80, 0x0 ;  /* 0x000000000000781c */ /* 0x000fc60003f6f018 */
[----:B------:R-:W0:Y:S04]  /*81d0*/  SHFL.IDX PT, R7, R11, RZ, 0x1c1f ;  /* 0x001c1fff0b077589 */ /* 0x000e2800000e0000 */
[----:B------:R-:W-:Y:S02]  /*81e0*/  SHFL.IDX PT, R8, R10, 0x1, 0x1c1f ;  /* 0x003c1f000a087f89 */ /* 0x000fe400000e0000 */
[----:B------:R-:W-:Y:S02]  /*81f0*/  IMAD.U32 R13, RZ, RZ, UR9 ;  /* 0x00000009ff0d7e24 */ /* 0x000fe4000f8e00ff */
[----:B------:R-:W1:Y:S02]  /*8200*/  SHFL.IDX PT, R9, R11, 0x1, 0x1c1f ;  /* 0x003c1f000b097f89 */ /* 0x000e6400000e0000 */
[----:B--2---:R-:W-:-:S04]  /*8210*/  IMAD R13, R13, 0x80, R12 ;  /* 0x000000800d0d7824 */ /* 0x004fc800078e020c */
[C---:B------:R-:W-:Y:S01]  /*8220*/  VIADD R5, R13.reuse, 0x8 ;  /* 0x000000080d057836 */ /* 0x040fe20000000000 */
[----:B------:R-:W-:-:S04]  /*8230*/  ISETP.GE.OR P2, PT, R13, R84, P0 ;  /* 0x000000540d00720c */ /* 0x000fc80000746670 */
[----:B------:R-:W-:-:S09]  /*8240*/  ISETP.GE.OR P0, PT, R5, R84, P0 ;  /* 0x000000540500720c */ /* 0x000fd20000706670 */
[----:B0-----:R0:W-:Y:S01]  /*8250*/  @!P2 ST.E desc[UR36][R6.64], R0 ;  /* 0x000000000600a985 */ /* 0x0011e2000c101924 */
[----:B------:R-:W-:-:S03]  /*8260*/  ISETP.GE.AND P2, PT, R13, R84, PT ;  /* 0x000000540d00720c */ /* 0x000fc60003f46270 */
[----:B-1----:R0:W-:Y:S01]  /*8270*/  @!P0 ST.E desc[UR36][R8.64], R4 ;  /* 0x0000000408008985 */ /* 0x0021e2000c101924 */
[----:B------:R-:W-:Y:S01]  /*8280*/  ISETP.GE.AND P0, PT, R5, R84, PT ;  /* 0x000000540500720c */ /* 0x000fe20003f06270 */
[----:B------:R-:W-:-:S12]  /*8290*/  @P3 BRA `(.L_x_214) ;  /* 0x0000000c00543947 */ /* 0x000fd80003800000 */
[----:B0-----:R-:W-:Y:S01]  /*82a0*/  IMAD.SHL.U32 R0, R16, 0x8, RZ ;  /* 0x0000000810007824 */ /* 0x001fe200078e00ff */
[----:B------:R-:W-:Y:S01]  /*82b0*/  R2UR UR16, R212 ;  /* 0x00000000d41072ca */ /* 0x000fe200000e0000 */
[----:B------:R-:W-:Y:S01]  /*82c0*/  IMAD.MOV.U32 R3, RZ, RZ, 0x2 ;  /* 0x00000002ff037424 */ /* 0x000fe200078e00ff */
[----:B------:R-:W0:Y:S01]  /*82d0*/  @P1 LDC R23, c[0x0][0xbf0] ;  /* 0x0002fc00ff171b82 */ /* 0x000e220000000800 */
[----:B------:R-:W-:Y:S01]  /*82e0*/  IMAD R2, R213, 0x40, R0 ;  /* 0x00000040d5027824 */ /* 0x000fe200078e0200 */
[----:B------:R-:W-:Y:S01]  /*82f0*/  ULDC.64 UR12, c[0x0][0xaa0] ;  /* 0x0002a800000c7ab9 */ /* 0x000fe20000000a00 */
[----:B------:R-:W-:Y:S02]  /*8300*/  R2UR UR17, R211 ;  /* 0x00000000d31172ca */ /* 0x000fe400000e0000 */
[----:B------:R-:W-:-:S03]  /*8310*/  IMAD.WIDE R2, R2, R3, UR10 ;  /* 0x0000000a02027e25 */ /* 0x000fc6000f8e0203 */
[C---:B------:R-:W-:Y:S02]  /*8320*/  IADD3 R33, P2, R2.reuse, 0x5000, RZ ;  /* 0x0000500002217810 */ /* 0x040fe40007f5e0ff */
[C---:B------:R-:W-:Y:S02]  /*8330*/  IADD3 R9, P4, R2.reuse, 0x1000, RZ ;  /* 0x0000100002097810 */ /* 0x040fe40007f9e0ff */
[C---:B------:R-:W-:Y:S02]  /*8340*/  IADD3 R13, P3, R2.reuse, 0x2000, RZ ;  /* 0x00002000020d7810 */ /* 0x040fe40007f7e0ff */
[C---:B------:R-:W-:Y:S02]  /*8350*/  IADD3 R25, P6, R2.reuse, 0x3000, RZ ;  /* 0x0000300002197810 */ /* 0x040fe40007fde0ff */
[----:B------:R-:W-:Y:S02]  /*8360*/  IADD3 R29, P5, R2, 0x4000, RZ ;  /* 0x00004000021d7810 */ /* 0x000fe40007fbe0ff */
[----:B------:R-:W-:-:S02]  /*8370*/  LOP3.LUT R32, R33, 0x380, RZ, 0xc0, !PT ;  /* 0x0000038021207812 */ /* 0x000fc400078ec0ff */
[----:B------:R-:W-:Y:S02]  /*8380*/  LOP3.LUT R8, R9, 0x380, RZ, 0xc0, !PT ;  /* 0x0000038009087812 */ /* 0x000fe400078ec0ff */
[----:B------:R-:W-:Y:S02]  /*8390*/  LOP3.LUT R12, R13, 0x380, RZ, 0xc0, !PT ;  /* 0x000003800d0c7812 */ /* 0x000fe400078ec0ff */
[----:B------:R-:W-:Y:S02]  /*83a0*/  LOP3.LUT R24, R25, 0x380, RZ, 0xc0, !PT ;  /* 0x0000038019187812 */ /* 0x000fe400078ec0ff */
[----:B------:R-:W-:Y:S02]  /*83b0*/  LOP3.LUT R28, R29, 0x380, RZ, 0xc0, !PT ;  /* 0x000003801d1c7812 */ /* 0x000fe400078ec0ff */
[----:B------:R-:W-:Y:S02]  /*83c0*/  SHF.R.U64 R32, R32, 0x3, RZ ;  /* 0x0000000320207819 */ /* 0x000fe400000012ff */
[----:B------:R-:W-:-:S02]  /*83d0*/  SHF.R.U64 R8, R8, 0x3, RZ ;  /* 0x0000000308087819 */ /* 0x000fc400000012ff */
[----:B------:R-:W-:Y:S02]  /*83e0*/  SHF.R.U64 R12, R12, 0x3, RZ ;  /* 0x000000030c0c7819 */ /* 0x000fe400000012ff */
[----:B------:R-:W-:Y:S02]  /*83f0*/  SHF.R.U64 R24, R24, 0x3, RZ ;  /* 0x0000000318187819 */ /* 0x000fe400000012ff */
[----:B------:R-:W-:Y:S02]  /*8400*/  SHF.R.U64 R28, R28, 0x3, RZ ;  /* 0x000000031c1c7819 */ /* 0x000fe400000012ff */
[----:B------:R-:W-:Y:S01]  /*8410*/  LOP3.LUT R32, R32, R33, RZ, 0x3c, !PT ;  /* 0x0000002120207212 */ /* 0x000fe200078e3cff */
[--C-:B------:R-:W-:Y:S01]  /*8420*/  IMAD.X R33, RZ, RZ, R3.reuse, P2 ;  /* 0x000000ffff217224 */ /* 0x100fe200010e0603 */
        /* <DEDUP_REMOVED lines=8> */
[C---:B------:R-:W-:Y:S01]  /*84b0*/  IADD3 R5, P2, R2.reuse, 0xb000, RZ ;  /* 0x0000b00002057810 */ /* 0x040fe20007f5e0ff */
[----:B------:R-:W-:Y:S01]  /*84c0*/  UIMAD UR9, UR15, UR12, URZ ;  /* 0x0000000c0f0972a4 */ /* 0x000fe2000f8e023f */
[C---:B------:R-:W-:Y:S01]  /*84d0*/  IADD3 R37, P0, R2.reuse, 0x6000, RZ ;  /* 0x0000600002257810 */ /* 0x040fe20007f1e0ff */
[----:B------:R-:W-:Y:S01]  /*84e0*/  UIMAD.WIDE.U32 UR10, UR4, UR12, URZ ;  /* 0x0000000c040a72a5 */ /* 0x000fe2000f8e003f */
[C---:B------:R-:W-:Y:S01]  /*84f0*/  IADD3 R41, P4, R2.reuse, 0x7000, RZ ;  /* 0x0000700002297810 */ /* 0x040fe20007f9e0ff */
[----:B------:R-:W-:Y:S01]  /*8500*/  IMAD.X R57, RZ, RZ, R3, P2 ;  /* 0x000000ffff397224 */ /* 0x000fe200010e0603 */
[C---:B------:R-:W-:Y:S01]  /*8510*/  IADD3 R45, P3, R2.reuse, 0x8000, RZ ;  /* 0x00008000022d7810 */ /* 0x040fe20007f7e0ff */
[----:B------:R-:W-:Y:S01]  /*8520*/  IMAD.U32 R21, RZ, RZ, UR16 ;  /* 0x00000010ff157e24 */ /* 0x000fe2000f8e00ff */
[C---:B------:R-:W-:Y:S01]  /*8530*/  IADD3 R49, P6, R2.reuse, 0x9000, RZ ;  /* 0x0000900002317810 */ /* 0x040fe20007fde0ff */
[----:B------:R-:W-:Y:S01]  /*8540*/  ULDC.64 UR14, c[0x0][0xaf0] ;  /* 0x0002bc00000e7ab9 */ /* 0x000fe20000000a00 */
[C---:B------:R-:W-:Y:S01]  /*8550*/  IADD3 R53, P5, R2.reuse, 0xa000, RZ ;  /* 0x0000a00002357810 */ /* 0x040fe20007fbe0ff */
[----:B------:R-:W5:Y:S01]  /*8560*/  LD.E.128 R8, desc[UR36][R8.64] ;  /* 0x0000002408087980 */ /* 0x000f62000c101d00 */
[----:B------:R-:W-:-:S02]  /*8570*/  LOP3.LUT R7, R2, 0x380, RZ, 0xc0, !PT ;  /* 0x0000038002077812 */ /* 0x000fc400078ec0ff */
[----:B------:R-:W-:Y:S01]  /*8580*/  LOP3.LUT R4, R5, 0x380, RZ, 0xc0, !PT ;  /* 0x0000038005047812 */ /* 0x000fe200078ec0ff */
[----:B------:R-:W5:Y:S01]  /*8590*/  LD.E.128 R12, desc[UR36][R12.64] ;  /* 0x000000240c0c7980 */ /* 0x000f62000c101d00 */
[----:B------:R-:W-:Y:S02]  /*85a0*/  LOP3.LUT R36, R37, 0x380, RZ, 0xc0, !PT ;  /* 0x0000038025247812 */ /* 0x000fe400078ec0ff */
[----:B------:R-:W-:Y:S01]  /*85b0*/  LOP3.LUT R40, R41, 0x380, RZ, 0xc0, !PT ;  /* 0x0000038029287812 */ /* 0x000fe200078ec0ff */
[----:B------:R-:W5:Y:S01]  /*85c0*/  LD.E.128 R24, desc[UR36][R24.64] ;  /* 0x0000002418187980 */ /* 0x000f62000c101d00 */
[----:B------:R-:W-:Y:S02]  /*85d0*/  LOP3.LUT R44, R45, 0x380, RZ, 0xc0, !PT ;  /* 0x000003802d2c7812 */ /* 0x000fe400078ec0ff */
[----:B------:R-:W-:Y:S01]  /*85e0*/  LOP3.LUT R48, R49, 0x380, RZ, 0xc0, !PT ;  /* 0x0000038031307812 */ /* 0x000fe200078ec0ff */
[----:B------:R-:W5:Y:S01]  /*85f0*/  LD.E.128 R28, desc[UR36][R28.64] ;  /* 0x000000241c1c7980 */ /* 0x000f62000c101d00 */
[----:B------:R-:W-:-:S02]  /*8600*/  LOP3.LUT R52, R53, 0x380, RZ, 0xc0, !PT ;  /* 0x0000038035347812 */ /* 0x000fc400078ec0ff */
[----:B------:R-:W-:Y:S01]  /*8610*/  SHF.R.U64 R7, R7, 0x3, RZ ;  /* 0x0000000307077819 */ /* 0x000fe200000012ff */
[----:B------:R-:W5:Y:S01]  /*8620*/  LD.E.128 R32, desc[UR36][R32.64] ;  /* 0x0000002420207980 */ /* 0x000f62000c101d00 */
[----:B------:R-:W-:Y:S02]  /*8630*/  SHF.R.U64 R4, R4, 0x3, RZ ;  /* 0x0000000304047819 */ /* 0x000fe400000012ff */
[----:B------:R-:W-:Y:S02]  /*8640*/  SHF.R.U64 R36, R36, 0x3, RZ ;  /* 0x0000000324247819 */ /* 0x000fe400000012ff */
[----:B------:R-:W-:Y:S02]  /*8650*/  SHF.R.U64 R40, R40, 0x3, RZ ;  /* 0x0000000328287819 */ /* 0x000fe400000012ff */
[----:B------:R-:W-:Y:S02]  /*8660*/  SHF.R.U64 R44, R44, 0x3, RZ ;  /* 0x000000032c2c7819 */ /* 0x000fe400000012ff */
[----:B------:R-:W-:-:S02]  /*8670*/  SHF.R.U64 R48, R48, 0x3, RZ ;  /* 0x0000000330307819 */ /* 0x000fc400000012ff */
[----:B------:R-:W-:Y:S02]  /*8680*/  SHF.R.U64 R52, R52, 0x3, RZ ;  /* 0x0000000334347819 */ /* 0x000fe400000012ff */
[----:B------:R-:W-:Y:S02]  /*8690*/  LOP3.LUT R2, R7, R2, RZ, 0x3c, !PT ;  /* 0x0000000207027212 */ /* 0x000fe400078e3cff */
[----:B------:R-:W-:Y:S01]  /*86a0*/  LOP3.LUT R36, R36, R37, RZ, 0x3c, !PT ;  /* 0x0000002524247212 */ /* 0x000fe200078e3cff */
[--C-:B------:R-:W-:Y:S01]  /*86b0*/  IMAD.X R37, RZ, RZ, R3.reuse, P0 ;  /* 0x000000ffff257224 */ /* 0x100fe200000e0603 */
[----:B------:R-:W-:Y:S01]  /*86c0*/  LOP3.LUT R40, R40, R41, RZ, 0x3c, !PT ;  /* 0x0000002928287212 */ /* 0x000fe200078e3cff */
[--C-:B------:R-:W-:Y:S01]  /*86d0*/  IMAD.X R41, RZ, RZ, R3.reuse, P4 ;  /* 0x000000ffff297224 */ /* 0x100fe200020e0603 */
[----:B------:R-:W-:Y:S01]  /*86e0*/  LOP3.LUT R44, R44, R45, RZ, 0x3c, !PT ;  /* 0x0000002d2c2c7212 */ /* 0x000fe200078e3cff */
[--C-:B------:R-:W-:Y:S01]  /*86f0*/  IMAD.X R45, RZ, RZ, R3.reuse, P3 ;  /* 0x000000ffff2d7224 */ /* 0x100fe200018e0603 */
[----:B------:R-:W-:Y:S01]  /*8700*/  LOP3.LUT R48, R48, R49, RZ, 0x3c, !PT ;  /* 0x0000003130307212 */ /* 0x000fe200078e3cff */
[----:B------:R-:W-:Y:S01]  /*8710*/  UIMAD UR9, UR4, UR13, UR9 ;  /* 0x0000000d040972a4 */ /* 0x000fe2000f8e0209 */
[----:B------:R-:W-:Y:S01]  /*8720*/  LOP3.LUT R52, R52, R53, RZ, 0x3c, !PT ;  /* 0x0000003534347212 */ /* 0x000fe200078e3cff */
[----:B------:R-:W-:Y:S01]  /*8730*/  IMAD.X R53, RZ, RZ, R3, P5 ;  /* 0x000000ffff357224 */ /* 0x000fe200028e0603 */
[----:B------:R-:W-:Y:S01]  /*8740*/  LOP3.LUT R56, R4, R5, RZ, 0x3c, !PT ;  /* 0x0000000504387212 */ /* 0x000fe200078e3cff */
[----:B------:R-:W-:Y:S01]  /*8750*/  ULDC.64 UR12, c[0x0][0xae8] ;  /* 0x0002ba00000c7ab9 */ /* 0x000fe20000000a00 */
[----:B------:R-:W-:Y:S01]  /*8760*/  IADD3.X R49, RZ, R3, RZ, P6, !PT ;  /* 0x00000003ff317210 */ /* 0x000fe200037fe4ff */
[----:B------:R1:W5:Y:S01]  /*8770*/  LD.E.128 R4, desc[UR36][R2.64] ;  /* 0x0000002402047980 */ /* 0x000362000c101d00 */
[----:B------:R-:W-:-:S02]  /*8780*/  UIADD3 UR11, UR11, UR9, URZ ;  /* 0x000000090b0b7290 */ /* 0x000fc4000fffe03f */
[----:B------:R-:W-:Y:S01]  /*8790*/  USHF.R.S32.HI UR4, URZ, 0x1f, UR61 ;  /* 0x0000001f3f047899 */ /* 0x000fe2000801143d */
[----:B------:R-:W5:Y:S04]  /*87a0*/  LD.E.128 R36, desc[UR36][R36.64] ;  /* 0x0000002424247980 */ /* 0x000f68000c101d00 */
[----:B------:R-:W5:Y:S01]  /*87b0*/  LD.E.128 R40, desc[UR36][R40.64] ;  /* 0x0000002428287980 */ /* 0x000f62000c101d00 */
[----:B-1----:R-:W1:Y:S01]  /*87c0*/  @P1 LDC R3, c[0x0][0xbec] ;  /* 0x0002fb00ff031b82 */ /* 0x002e620000000800 */
[----:B------:R-:W-:Y:S01]  /*87d0*/  IMAD R2, R16, 0x20, R213 ;  /* 0x0000002010027824 */ /* 0x000fe200078e02d5 */
[----:B------:R-:W-:Y:S01]  /*87e0*/  UIMAD.WIDE.U32 UR10, UR17, UR12, UR10 ;  /* 0x0000000c110a72a5 */ /* 0x000fe2000f8e000a */
[----:B------:R-:W5:Y:S02]  /*87f0*/  LD.E.128 R44, desc[UR36][R44.64] ;  /* 0x000000242c2c7980 */ /* 0x000f64000c101d00 */
[----:B------:R-:W-:Y:S01]  /*8800*/  IMAD R60, R21, 0x80, R2 ;  /* 0x00000080153c7824 */ /* 0x000fe200078e0202 */
[----:B------:R-:W-:Y:S01]  /*8810*/  UIMAD UR4, UR4, UR14, URZ ;  /* 0x0000000e040472a4 */ /* 0x000fe2000f8e023f */
[----:B------:R-:W5:Y:S01]  /*8820*/  LD.E.128 R48, desc[UR36][R48.64] ;  /* 0x0000002430307980 */ /* 0x000f62000c101d00 */
[----:B------:R-:W-:Y:S01]  /*8830*/  UIMAD UR11, UR17, UR13, UR11 ;  /* 0x0000000d110b72a4 */ /* 0x000fe2000f8e020b */
[----:B------:R-:W-:Y:S01]  /*8840*/  IMAD.MOV.U32 R21, RZ, RZ, R60 ;  /* 0x000000ffff157224 */ /* 0x000fe200078e003c */
[----:B------:R-:W-:Y:S01]  /*8850*/  UIMAD UR4, UR61, UR15, UR4 ;  /* 0x0000000f3d0472a4 */ /* 0x000fe2000f8e0204 */
[----:B------:R-:W5:Y:S01]  /*8860*/  LD.E.128 R52, desc[UR36][R52.64] ;  /* 0x0000002434347980 */ /* 0x000f62000c101d00 */
[----:B------:R-:W-:Y:S01]  /*8870*/  UIMAD.WIDE.U32 UR10, UR61, UR14, UR10 ;  /* 0x0000000e3d0a72a5 */ /* 0x000fe2000f8e000a */
[----:B------:R-:W-:-:S02]  /*8880*/  ULDC.64 UR12, c[0x0][0xae0] ;  /* 0x0002b800000c7ab9 */ /* 0x000fc40000000a00 */
[----:B------:R-:W5:Y:S01]  /*8890*/  LD.E.128 R56, desc[UR36][R56.64] ;  /* 0x0000002438387980 */ /* 0x000f62000c101d00 */
[----:B-1----:R-:W-:Y:S01]  /*88a0*/  @P1 IMAD.HI.U32 R2, R60, R3, RZ ;  /* 0x000000033c021227 */ /* 0x002fe200078e00ff */
[----:B------:R-:W-:Y:S01]  /*88b0*/  UIADD3 UR4, UR11, UR4, URZ ;  /* 0x000000040b047290 */ /* 0x000fe2000fffe03f */
[----:B------:R-:W-:Y:S01]  /*88c0*/  @!PT LDS RZ, [RZ] ;  /* 0x00000000fffff984 */ /* 0x000fe20000000800 */
[----:B------:R-:W-:Y:S01]  /*88d0*/  @!PT LDS RZ, [RZ] ;  /* 0x00000000fffff984 */ /* 0x000fe20000000800 */
[----:B------:R-:W-:Y:S01]  /*88e0*/  @!PT LDS RZ, [RZ] ;  /* 0x00000000fffff984 */ /* 0x000fe20000000800 */
[----:B------:R-:W-:Y:S01]  /*88f0*/  @!PT LDS RZ, [RZ] ;  /* 0x00000000fffff984 */ /* 0x000fe20000000800 */
[----:B------:R1:W-:Y:S06]  /*8900*/  MEMBAR.ALL.CTA ;  /* 0x0000000000007992 */ /* 0x0003ec0000008000 */
[----:B-1----:R-:W1:Y:S01]  /*8910*/  FENCE.VIEW.ASYNC.S ;  /* 0x00000000000073c6 */ /* 0x002e620000000000 */
[----:B0-----:R-:W-:-:S04]  /*8920*/  @P1 SHF.R.U32.HI R21, RZ, R23, R2 ;  /* 0x00000017ff151219 */ /* 0x001fc80000011602 */
[--C-:B------:R-:W-:Y:S01]  /*8930*/  SHF.R.S32.HI R20, RZ, 0x1f, R21.reuse ;  /* 0x0000001fff147819 */ /* 0x100fe20000011415 */
[----:B------:R-:W-:Y:S02]  /*8940*/  IMAD.MOV R23, RZ, RZ, -R21 ;  /* 0x000000ffff177224 */ /* 0x000fe400078e0a15 */
[----:B------:R-:W-:Y:S02]  /*8950*/  IMAD.U32 R3, RZ, RZ, UR11 ;  /* 0x0000000bff037e24 */ /* 0x000fe4000f8e00ff */
[----:B------:R-:W-:Y:S02]  /*8960*/  IMAD R23, R18, R23, R60 ;  /* 0x0000001712177224 */ /* 0x000fe400078e023c */
[----:B------:R-:W-:Y:S01]  /*8970*/  IMAD.U32 R2, RZ, RZ, UR10 ;  /* 0x0000000aff027e24 */ /* 0x000fe2000f8e00ff */
[----:B------:R-:W-:Y:S01]  /*8980*/  ULDC.64 UR10, c[0x0][0xad8] ;  /* 0x0002b600000a7ab9 */ /* 0x000fe20000000a00 */
[----:B------:R-:W-:Y:S02]  /*8990*/  IMAD.U32 R3, RZ, RZ, UR4 ;  /* 0x00000004ff037e24 */ /* 0x000fe4000f8e00ff */
[----:B------:R-:W-:Y:S01]  /*89a0*/  IMAD R20, R20, UR12, RZ ;  /* 0x0000000c14147c24 */ /* 0x000fe2000f8e02ff */
[----:B------:R-:W-:Y:S01]  /*89b0*/  SHF.R.S32.HI R18, RZ, 0x1f, R23 ;  /* 0x0000001fff127819 */ /* 0x000fe20000011417 */
[----:B------:R-:W-:-:S04]  /*89c0*/  IMAD.WIDE.U32 R2, R21, UR12, R2 ;  /* 0x0000000c15027c25 */ /* 0x000fc8000f8e0002 */
[----:B------:R-:W-:Y:S02]  /*89d0*/  IMAD R61, R21, UR13, R20 ;  /* 0x0000000d153d7c24 */ /* 0x000fe4000f8e0214 */
[----:B------:R-:W-:Y:S02]  /*89e0*/  IMAD.U32 R20, RZ, RZ, UR16 ;  /* 0x00000010ff147e24 */ /* 0x000fe4000f8e00ff */
[----:B------:R-:W-:Y:S02]  /*89f0*/  IMAD.IADD R3, R3, 0x1, R61 ;  /* 0x0000000103037824 */ /* 0x000fe400078e023d */
[----:B------:R-:W-:Y:S02]  /*8a00*/  IMAD R18, R18, UR10, RZ ;  /* 0x0000000a12127c24 */ /* 0x000fe4000f8e02ff */
[----:B------:R-:W-:Y:S01]  /*8a10*/  IMAD R63, R20, 0x80, R213 ;  /* 0x00000080143f7824 */ /* 0x000fe200078e02d5 */
[----:B------:R-:W-:Y:S01]  /*8a20*/  UIADD3 UR8, UR8, 0x30820, URZ ;  /* 0x0003082008087890 */ /* 0x000fe2000fffe03f */
[----:B------:R-:W-:-:S02]  /*8a30*/  IMAD R61, R23, UR11, R18 ;  /* 0x0000000b173d7c24 */ /* 0x000fc4000f8e0212 */
[----:B------:R-:W-:Y:S01]  /*8a40*/  IMAD.WIDE.U32 R2, R23, UR10, R2 ;  /* 0x0000000a17027c25 */ /* 0x000fe2000f8e0002 */
[CC--:B------:R-:W-:Y:S01]  /*8a50*/  ISETP.GE.AND P2, PT, R63.reuse, R84.reuse, PT ;  /* 0x000000543f00720c */ /* 0x0c0fe20003f46270 */
[----:B------:R-:W-:Y:S02]  /*8a60*/  ULDC.64 UR10, c[0x0][0xa80] ;  /* 0x0002a000000a7ab9 */ /* 0x000fe40000000a00 */
[----:B------:R-:W-:Y:S01]  /*8a70*/  VIADD R23, R63, 0x40 ;  /* 0x000000403f177836 */ /* 0x000fe20000000000 */
[----:B------:R-:W-:Y:S01]  /*8a80*/  UPRMT UR8, URZ, 0x654, UR8 ;  /* 0x000006543f087896 */ /* 0x000fe20008000008 */
[----:B------:R-:W-:Y:S01]  /*8a90*/  IMAD.IADD R3, R3, 0x1, R61 ;  /* 0x0000000103037824 */ /* 0x000fe200078e023d */
[C---:B------:R-:W-:Y:S01]  /*8aa0*/  LEA R18, P3, R2.reuse, UR10, 0x1 ;  /* 0x0000000a02127c11 */ /* 0x040fe2000f8608ff */
[----:B------:R-:W-:Y:S01]  /*8ab0*/  VIADD R21, R63, 0x20 ;  /* 0x000000203f157836 */ /* 0x000fe20000000000 */
[-C--:B------:R-:W-:Y:S02]  /*8ac0*/  ISETP.GE.AND P1, PT, R23, R84.reuse, PT ;  /* 0x000000541700720c */ /* 0x080fe40003f26270 */
[----:B------:R-:W-:Y:S01]  /*8ad0*/  LEA.HI.X R23, R2, UR11, R3, 0x1, P3 ;  /* 0x0000000b02177c11 */ /* 0x000fe200098f0c03 */
[C---:B------:R-:W-:Y:S01]  /*8ae0*/  VIADD R66, R0.reuse, 0x80 ;  /* 0x0000008000427836 */ /* 0x040fe20000000000 */
[----:B------:R-:W-:Y:S01]  /*8af0*/  ISETP.GE.AND P0, PT, R21, R84, PT ;  /* 0x000000541500720c */ /* 0x000fe20003f06270 */
[----:B-1----:R-:W-:Y:S01]  /*8b00*/  SYNCS.ARRIVE.TRANS64.RED.A1T0 RZ, [UR8], RZ ;  /* 0x000000ffffff79a7 */ /* 0x002fe20008100408 */
[----:B------:R-:W-:Y:S01]  /*8b10*/  IADD3 R64, R0, 0x40, RZ ;  /* 0x0000004000407810 */ /* 0x000fe20007ffe0ff */
[----:B------:R0:W1:Y:S01]  /*8b20*/  SHFL.IDX PT, R21, R18, RZ, 0x181f ;  /* 0x00181fff12157589 */ /* 0x00006200000e0000 */
[----:B------:R-:W-:Y:S03]  /*8b30*/  BSSY B1, `(.L_x_215) ;  /* 0x0000013000017945 */ /* 0x000fe60003800000 */
[----:B------:R0:W2:Y:S01]  /*8b40*/  SHFL.IDX PT, R61, R23, RZ, 0x181f ;  /* 0x00181fff173d7589 */ /* 0x0000a200000e0000 */
[----:B------:R-:W-:-:S02]  /*8b50*/  SHF.R.S32.HI R62, RZ, 0x1f, R0 ;  /* 0x0000001fff3e7819 */ /* 0x000fc40000011400 */
[----:B------:R-:W-:Y:S02]  /*8b60*/  SHF.R.S32.HI R65, RZ, 0x1f, R64 ;  /* 0x0000001fff417819 */ /* 0x000fe40000011440 */
[----:B------:R-:W-:Y:S01]  /*8b70*/  SHF.R.S32.HI R67, RZ, 0x1f, R66 ;  /* 0x0000001fff437819 */ /* 0x000fe20000011442 */
[----:B------:R-:W-:Y:S06]  /*8b80*/  @P2 BRA `(.L_x_216) ;  /* 0x0000000000342947 */ /* 0x000fec0003800000 */
[----:B------:R-:W-:Y:S02]  /*8b90*/  ULDC UR4, c[0x0][0xac8] ;  /* 0x0002b20000047ab9 */ /* 0x000fe40000000800 */
[----:B------:R-:W-:Y:S02]  /*8ba0*/  ISETP.GE.AND P4, PT, R0, UR4, PT ;  /* 0x0000000400007c0c */ /* 0x000fe4000bf86270 */
[----:B------:R-:W-:Y:S02]  /*8bb0*/  ISETP.GE.AND P3, PT, R64, UR4, PT ;  /* 0x0000000440007c0c */ /* 0x000fe4000bf66270 */
[----:B------:R-:W-:-:S09]  /*8bc0*/  ISETP.GE.AND P2, PT, R66, UR4, PT ;  /* 0x0000000442007c0c */ /* 0x000fd2000bf46270 */
[-C--:B-1----:R-:W-:Y:S02]  /*8bd0*/  @!P4 LEA R2, P6, R0, R21.reuse, 0x1 ;  /* 0x000000150002c211 */ /* 0x082fe400078c08ff */
[----:B------:R-:W-:Y:S02]  /*8be0*/  @!P3 LEA R20, P5, R64, R21, 0x1 ;  /* 0x000000154014b211 */ /* 0x000fe400078a08ff */
[----:B--2---:R-:W-:Y:S02]  /*8bf0*/  @!P4 LEA.HI.X R3, R0, R61, R62, 0x1, P6 ;  /* 0x0000003d0003c211 */ /* 0x004fe400030f0c3e */
[----:B------:R-:W-:Y:S02]  /*8c00*/  @!P2 LEA R60, P6, R66, R21, 0x1 ;  /* 0x00000015423ca211 */ /* 0x000fe400078c08ff */
[-C--:B------:R-:W-:Y:S01]  /*8c10*/  @!P3 LEA.HI.X R21, R64, R61.reuse, R65, 0x1, P5 ;  /* 0x0000003d4015b211 */ /* 0x080fe200028f0c41 */
[----:B-----5:R3:W-:Y:S01]  /*8c20*/  @!P4 ST.E.128 desc[UR36][R2.64], R4 ;  /* 0x000000040200c985 */ /* 0x0207e2000c101d24 */
[----:B------:R-:W-:-:S03]  /*8c30*/  @!P2 LEA.HI.X R61, R66, R61, R67, 0x1, P6 ;  /* 0x0000003d423da211 */ /* 0x000fc600030f0c43 */
[----:B------:R3:W-:Y:S04]  /*8c40*/  @!P3 ST.E.128 desc[UR36][R20.64], R28 ;  /* 0x0000001c1400b985 */ /* 0x0007e8000c101d24 */
[----:B------:R3:W-:Y:S02]  /*8c50*/  @!P2 ST.E.128 desc[UR36][R60.64], R44 ;  /* 0x0000002c3c00a985 */ /* 0x0007e4000c101d24 */
.L_x_216:
[----:B------:R-:W-:Y:S05]  /*8c60*/  BSYNC B1 ;  /* 0x0000000000017941 */ /* 0x000fea0003800000 */
.L_x_215:
[----:B---3-5:R3:W4:Y:S01]  /*8c70*/  SHFL.IDX PT, R7, R23, 0x1, 0x181f ;  /* 0x00381f0017077f89 */ /* 0x02872200000e0000 */
[----:B------:R-:W-:Y:S03]  /*8c80*/  BSSY B1, `(.L_x_217) ;  /* 0x0000010000017945 */ /* 0x000fe60003800000 */
[----:B------:R3:W0:Y:S01]  /*8c90*/  SHFL.IDX PT, R3, R18, 0x1, 0x181f ;  /* 0x00381f0012037f89 */ /* 0x00062200000e0000 */
[----:B------:R-:W-:Y:S05]  /*8ca0*/  @P0 BRA `(.L_x_218) ;  /* 0x0000000000340947 */ /* 0x000fea0003800000 */
[----:B------:R-:W-:Y:S02]  /*8cb0*/  ULDC UR4, c[0x0][0xac8] ;  /* 0x0002b20000047ab9 */ /* 0x000fe40000000800 */
[----:B------:R-:W-:Y:S02]  /*8cc0*/  ISETP.GE.AND P4, PT, R0, UR4, PT ;  /* 0x0000000400007c0c */ /* 0x000fe4000bf86270 */
[----:B------:R-:W-:Y:S02]  /*8cd0*/  ISETP.GE.AND P5, PT, R64, UR4, PT ;  /* 0x0000000440007c0c */ /* 0x000fe4000bfa6270 */
[----:B------:R-:W-:-:S09]  /*8ce0*/  ISETP.GE.AND P6, PT, R66, UR4, PT ;  /* 0x0000000442007c0c */ /* 0x000fd2000bfc6270 */
[-C--:B0-----:R-:W-:Y:S02]  /*8cf0*/  @!P4 LEA R2, P0, R0, R3.reuse, 0x1 ;  /* 0x000000030002c211 */ /* 0x081fe400078008ff */
[-C--:B------:R-:W-:Y:S02]  /*8d00*/  @!P5 LEA R4, P2, R64, R3.reuse, 0x1 ;  /* 0x000000034004d211 */ /* 0x080fe400078408ff */
[----:B------:R-:W-:Y:S02]  /*8d10*/  @!P6 LEA R6, P3, R66, R3, 0x1 ;  /* 0x000000034206e211 */ /* 0x000fe400078608ff */
[-C--:B----4-:R-:W-:Y:S02]  /*8d20*/  @!P4 LEA.HI.X R3, R0, R7.reuse, R62, 0x1, P0 ;  /* 0x000000070003c211 */ /* 0x090fe400000f0c3e */
[-C--:B------:R-:W-:Y:S02]  /*8d30*/  @!P5 LEA.HI.X R5, R64, R7.reuse, R65, 0x1, P2 ;  /* 0x000000074005d211 */ /* 0x080fe400010f0c41 */
[----:B------:R-:W-:Y:S01]  /*8d40*/  @!P6 LEA.HI.X R7, R66, R7, R67, 0x1, P3 ;  /* 0x000000074207e211 */ /* 0x000fe200018f0c43 */
[----:B------:R0:W-:Y:S04]  /*8d50*/  @!P4 ST.E.128 desc[UR36][R2.64], R8 ;  /* 0x000000080200c985 */ /* 0x0001e8000c101d24 */
[----:B------:R0:W-:Y:S04]  /*8d60*/  @!P5 ST.E.128 desc[UR36][R4.64], R32 ;  /* 0x000000200400d985 */ /* 0x0001e8000c101d24 */
[----:B------:R0:W-:Y:S02]  /*8d70*/  @!P6 ST.E.128 desc[UR36][R6.64], R48 ;  /* 0x000000300600e985 */ /* 0x0001e4000c101d24 */
.L_x_218:
[----:B------:R-:W-:Y:S05]  /*8d80*/  BSYNC B1 ;  /* 0x0000000000017941 */ /* 0x000fea0003800000 */
.L_x_217:
[----:B0---4-:R0:W4:Y:S01]  /*8d90*/  SHFL.IDX PT, R7, R23, 0x2, 0x181f ;  /* 0x00581f0017077f89 */ /* 0x01112200000e0000 */
        /* <DEDUP_REMOVED lines=16> */
.L_x_220:
[----:B------:R-:W-:Y:S05]  /*8ea0*/  BSYNC B1 ;  /* 0x0000000000017941 */ /* 0x000fea0003800000 */
.L_x_219:
[----:B0-----:R-:W-:Y:S01]  /*8eb0*/  VIADD R3, R63, 0x60 ;  /* 0x000000603f037836 */ /* 0x001fe20000000000 */
[----:B---3--:R-:W0:Y:S04]  /*8ec0*/  SHFL.IDX PT, R23, R23, 0x3, 0x181f ;  /* 0x00781f0017177f89 */ /* 0x008e2800000e0000 */
[----:B------:R-:W-:Y:S01]  /*8ed0*/  ISETP.GE.AND P0, PT, R3, R84, PT ;  /* 0x000000540300720c */ /* 0x000fe20003f06270 */
[----:B----4-:R3:W4:-:S12]  /*8ee0*/  SHFL.IDX PT, R7, R18, 0x3, 0x181f ;  /* 0x00781f0012077f89 */ /* 0x01071800000e0000 */
[----:B---3--:R-:W-:Y:S05]  /*8ef0*/  @P0 BRA `(.L_x_221) ;  /* 0x0000002000100947 */ /* 0x008fea0003800000 */
[----:B------:R-:W-:Y:S02]  /*8f00*/  ULDC UR4, c[0x0][0xac8] ;  /* 0x0002b20000047ab9 */ /* 0x000fe40000000800 */
[----:B------:R-:W-:Y:S02]  /*8f10*/  ISETP.GE.AND P2, PT, R0, UR4, PT ;  /* 0x0000000400007c0c */ /* 0x000fe4000bf46270 */
[----:B------:R-:W-:-:S11]  /*8f20*/  ISETP.GE.AND P3, PT, R64, UR4, PT ;  /* 0x0000000440007c0c */ /* 0x000fd6000bf66270 */
[-C--:B----4-:R-:W-:Y:S02]  /*8f30*/  @!P2 LEA R2, P0, R0, R7.reuse, 0x1 ;  /* 0x000000070002a211 */ /* 0x090fe400078008ff */
[----:B------:R-:W-:Y:S02]  /*8f40*/  @!P3 LEA R4, P1, R64, R7, 0x1 ;  /* 0x000000074004b211 */ /* 0x000fe400078208ff */
[-C--:B0-----:R-:W-:Y:S02]  /*8f50*/  @!P2 LEA.HI.X R3, R0, R23.reuse, R62, 0x1, P0 ;  /* 0x000000170003a211 */ /* 0x081fe400000f0c3e */
[----:B------:R-:W-:Y:S02]  /*8f60*/  @!P3 LEA.HI.X R5, R64, R23, R65, 0x1, P1 ;  /* 0x000000174005b211 */ /* 0x000fe400008f0c41 */
[----:B------:R-:W-:Y:S01]  /*8f70*/  ISETP.GE.AND P0, PT, R66, UR4, PT ;  /* 0x0000000442007c0c */ /* 0x000fe2000bf06270 */
[----:B------:R3:W-:Y:S04]  /*8f80*/  @!P2 ST.E.128 desc[UR36][R2.64], R24 ;  /* 0x000000180200a985 */ /* 0x0007e8000c101d24 */
[----:B------:R3:W-:Y:S08]  /*8f90*/  @!P3 ST.E.128 desc[UR36][R4.64], R40 ;  /* 0x000000280400b985 */ /* 0x0007f0000c101d24 */
[----:B------:R-:W-:Y:S05]  /*8fa0*/  @P0 BRA `(.L_x_221) ;  /* 0x0000001c00e40947 */ /* 0x000fea0003800000 */
[----:B---3--:R-:W-:-:S04]  /*8fb0*/  LEA R2, P0, R66, R7, 0x1 ;  /* 0x0000000742027211 */ /* 0x008fc800078008ff */
[----:B------:R-:W-:-:S05]  /*8fc0*/  LEA.HI.X R3, R66, R23, R67, 0x1, P0 ;  /* 0x0000001742037211 */ /* 0x000fca00000f0c43 */
[----:B------:R0:W-:Y:S01]  /*8fd0*/  ST.E.128 desc[UR36][R2.64], R56 ;  /* 0x0000003802007985 */ /* 0x0001e2000c101d24 */
[----:B------:R-:W-:Y:S05]  /*8fe0*/  BRA `(.L_x_221) ;  /* 0x0000001c00d47947 */ /* 0x000fea0003800000 */
.L_x_214:
[----:B------:R-:W-:Y:S01]  /*8ff0*/  ULDC.64 UR12, c[0x0][0xb08] ;  /* 0x0002c200000c7ab9 */ /* 0x000fe20000000a00 */
[----:B------:R-:W-:Y:S01]  /*9000*/  R2UR UR16, R211 ;  /* 0x00000000d31072ca */ /* 0x000fe200000e0000 */
[----:B------:R-:W-:Y:S01]  /*9010*/  UIMAD UR9, UR15, UR12, URZ ;  /* 0x0000000c0f0972a4 */ /* 0x000fe2000f8e023f */
[----:B0-----:R-:W0:Y:S01]  /*9020*/  @P1 LDC R0, c[0x0][0xbec] ;  /* 0x0002fb00ff001b82 */ /* 0x001e220000000800 */
[----:B------:R-:W-:Y:S01]  /*9030*/  UIMAD.WIDE.U32 UR10, UR4, UR12, URZ ;  /* 0x0000000c040a72a5 */ /* 0x000fe2000f8e003f */
[----:B------:R-:W-:Y:S01]  /*9040*/  R2UR UR14, R23 ;  /* 0x00000000170e72ca */ /* 0x000fe200000e0000 */
[----:B------:R-:W-:Y:S01]  /*9050*/  UIMAD UR9, UR4, UR13, UR9 ;  /* 0x0000000d040972a4 */ /* 0x000fe2000f8e0209 */
[----:B------:R-:W-:Y:S01]  /*9060*/  IMAD.MOV.U32 R7, RZ, RZ, R15 ;  /* 0x000000ffff077224 */ /* 0x000fe200078e000f */
[----:B------:R-:W-:Y:S01]  /*9070*/  USHF.R.S32.HI UR4, URZ, 0x1f, UR61 ;  /* 0x0000001f3f047899 */ /* 0x000fe2000801143d */
[----:B------:R-:W-:Y:S01]  /*9080*/  BSSY B1, `(.L_x_222) ;  /* 0x0000096000017945 */ /* 0x000fe20003800000 */
[----:B------:R-:W-:Y:S01]  /*9090*/  UIADD3 UR11, UR11, UR9, URZ ;  /* 0x000000090b0b7290 */ /* 0x000fe2000fffe03f */
[----:B------:R-:W1:Y:S01]  /*90a0*/  @P1 LDC R5, c[0x0][0xbf0] ;  /* 0x0002fc00ff051b82 */ /* 0x000e620000000800 */
[----:B------:R-:W-:Y:S01]  /*90b0*/  ULDC.64 UR12, c[0x0][0xb38] ;  /* 0x0002ce00000c7ab9 */ /* 0x000fe20000000a00 */
[----:B------:R-:W-:Y:S01]  /*90c0*/  UIADD3 UR8, UR8, 0x30820, URZ ;  /* 0x0003082008087890 */ /* 0x000fe2000fffe03f */
[----:B------:R-:W-:Y:S01]  /*90d0*/  SHF.R.S32.HI R84, RZ, 0x1f, R205 ;  /* 0x0000001fff547819 */ /* 0x000fe200000114cd */
[----:B------:R-:W-:Y:S01]  /*90e0*/  UIMAD.WIDE.U32 UR10, UR16, UR12, UR10 ;  /* 0x0000000c100a72a5 */ /* 0x000fe2000f8e000a */
[----:B------:R-:W-:Y:S01]  /*90f0*/  SHF.R.S32.HI R85, RZ, 0x1f, R206 ;  /* 0x0000001fff557819 */ /* 0x000fe200000114ce */
[----:B------:R-:W-:Y:S01]  /*9100*/  UPRMT UR8, URZ, 0x654, UR8 ;  /* 0x000006543f087896 */ /* 0x000fe20008000008 */
[----:B------:R-:W-:Y:S01]  /*9110*/  SHF.R.S32.HI R86, RZ, 0x1f, R207 ;  /* 0x0000001fff567819 */ /* 0x000fe200000114cf */
[----:B------:R-:W-:Y:S01]  /*9120*/  UIMAD UR11, UR16, UR13, UR11 ;  /* 0x0000000d100b72a4 */ /* 0x000fe2000f8e020b */
[----:B------:R-:W-:-:S02]  /*9130*/  SHF.R.S32.HI R87, RZ, 0x1f, R208 ;  /* 0x0000001fff577819 */ /* 0x000fc400000114d0 */
[----:B------:R-:W-:Y:S01]  /*9140*/  ULDC.64 UR12, c[0x0][0xb40] ;  /* 0x0002d000000c7ab9 */ /* 0x000fe20000000a00 */
[----:B------:R-:W-:Y:S01]  /*9150*/  SHF.R.S32.HI R88, RZ, 0x1f, R209 ;  /* 0x0000001fff587819 */ /* 0x000fe200000114d1 */
[----:B------:R-:W-:Y:S01]  /*9160*/  UIMAD UR4, UR4, UR12, URZ ;  /* 0x0000000c040472a4 */ /* 0x000fe2000f8e023f */
[----:B------:R-:W-:Y:S01]  /*9170*/  SHF.R.S32.HI R89, RZ, 0x1f, R210 ;  /* 0x0000001fff597819 */ /* 0x000fe200000114d2 */
[----:B------:R-:W-:Y:S01]  /*9180*/  UIMAD.WIDE.U32 UR10, UR61, UR12, UR10 ;  /* 0x0000000c3d0a72a5 */ /* 0x000fe2000f8e000a */
[----:B0-----:R-:W-:Y:S01]  /*9190*/  @P1 IMAD.HI.U32 R0, R15, R0, RZ ;  /* 0x000000000f001227 */ /* 0x001fe200078e00ff */
[----:B------:R-:W-:Y:S01]  /*91a0*/  UIMAD UR4, UR61, UR13, UR4 ;  /* 0x0000000d3d0472a4 */ /* 0x000fe2000f8e0204 */
[----:B------:R-:W-:Y:S02]  /*91b0*/  SYNCS.ARRIVE.TRANS64.RED.A1T0 RZ, [UR8], RZ ;  /* 0x000000ffffff79a7 */ /* 0x000fe40008100408 */
[----:B------:R-:W-:Y:S01]  /*91c0*/  ULDC.64 UR12, c[0x0][0xb48] ;  /* 0x0002d200000c7ab9 */ /* 0x000fe20000000a00 */
[----:B------:R-:W-:Y:S01]  /*91d0*/  UIADD3 UR11, UR11, UR4, URZ ;  /* 0x000000040b0b7290 */ /* 0x000fe2000fffe03f */
[----:B-1----:R-:W-:-:S03]  /*91e0*/  @P1 SHF.R.U32.HI R7, RZ, R5, R0 ;  /* 0x00000005ff071219 */ /* 0x002fc60000011600 */
[----:B------:R-:W-:Y:S01]  /*91f0*/  UIMAD.WIDE.U32 UR10, UR14, UR12, UR10 ;  /* 0x0000000c0e0a72a5 */ /* 0x000fe2000f8e000a */
[--C-:B------:R-:W-:Y:S01]  /*9200*/  SHF.R.S32.HI R0, RZ, 0x1f, R7.reuse ;  /* 0x0000001fff007819 */ /* 0x100fe20000011407 */
[----:B------:R-:W-:Y:S02]  /*9210*/  IMAD.MOV R9, RZ, RZ, -R7 ;  /* 0x000000ffff097224 */ /* 0x000fe400078e0a07 */
[----:B------:R-:W-:Y:S02]  /*9220*/  UIMAD UR4, UR14, UR13, UR11 ;  /* 0x0000000d0e0472a4 */ /* 0x000fe4000f8e020b */
[----:B------:R-:W-:Y:S01]  /*9230*/  IMAD.U32 R5, RZ, RZ, UR11 ;  /* 0x0000000bff057e24 */ /* 0x000fe2000f8e00ff */
[----:B------:R-:W-:Y:S01]  /*9240*/  ULDC.64 UR12, c[0x0][0xb30] ;  /* 0x0002cc00000c7ab9 */ /* 0x000fe20000000a00 */
[----:B------:R-:W-:Y:S02]  /*9250*/  IMAD R9, R18, R9, R15 ;  /* 0x0000000912097224 */ /* 0x000fe400078e020f */
[----:B------:R-:W-:-:S02]  /*9260*/  IMAD R0, R0, UR12, RZ ;  /* 0x0000000c00007c24 */ /* 0x000fc4000f8e02ff */
[----:B------:R-:W-:Y:S01]  /*9270*/  IMAD.U32 R4, RZ, RZ, UR10 ;  /* 0x0000000aff047e24 */ /* 0x000fe2000f8e00ff */
[----:B------:R-:W-:Y:S01]  /*9280*/  ULDC.64 UR10, c[0x0][0xb28] ;  /* 0x0002ca00000a7ab9 */ /* 0x000fe20000000a00 */
[----:B------:R-:W-:Y:S02]  /*9290*/  IMAD.U32 R5, RZ, RZ, UR4 ;  /* 0x00000004ff057e24 */ /* 0x000fe4000f8e00ff */
[C---:B------:R-:W-:Y:S01]  /*92a0*/  IMAD R11, R7.reuse, UR13, R0 ;  /* 0x0000000d070b7c24 */ /* 0x040fe2000f8e0200 */
[----:B------:R-:W-:Y:S01]  /*92b0*/  SHF.R.S32.HI R0, RZ, 0x1f, R9 ;  /* 0x0000001fff007819 */ /* 0x000fe20000011409 */
[----:B------:R-:W-:-:S04]  /*92c0*/  IMAD.WIDE.U32 R4, R7, UR12, R4 ;  /* 0x0000000c07047c25 */ /* 0x000fc8000f8e0004 */
[----:B------:R-:W-:Y:S02]  /*92d0*/  IMAD R0, R0, UR10, RZ ;  /* 0x0000000a00007c24 */ /* 0x000fe4000f8e02ff */
[----:B------:R-:W-:Y:S02]  /*92e0*/  IMAD.IADD R5, R5, 0x1, R11 ;  /* 0x0000000105057824 */ /* 0x000fe400078e020b */
[C---:B------:R-:W-:Y:S02]  /*92f0*/  IMAD R7, R9.reuse, UR11, R0 ;  /* 0x0000000b09077c24 */ /* 0x040fe4000f8e0200 */
[----:B------:R-:W-:Y:S01]  /*9300*/  IMAD.WIDE.U32 R4, R9, UR10, R4 ;  /* 0x0000000a09047c25 */ /* 0x000fe2000f8e0004 */
[----:B------:R-:W-:-:S03]  /*9310*/  ULDC.64 UR10, c[0x0][0xb00] ;  /* 0x0002c000000a7ab9 */ /* 0x000fc60000000a00 */
[----:B------:R-:W-:Y:S01]  /*9320*/  IMAD.IADD R5, R5, 0x1, R7 ;  /* 0x0000000105057824 */ /* 0x000fe200078e0207 */
[----:B------:R-:W-:-:S04]  /*9330*/  LEA R0, P1, R4, UR10, 0x2 ;  /* 0x0000000a04007c11 */ /* 0x000fc8000f8210ff */
[----:B------:R-:W-:Y:S02]  /*9340*/  LEA.HI.X R18, R4, UR11, R5, 0x2, P1 ;  /* 0x0000000b04127c11 */ /* 0x000fe400088f1405 */
[----:B------:R0:W1:Y:S04]  /*9350*/  SHFL.IDX PT, R4, R0, RZ, 0x1c1f ;  /* 0x001c1fff00047589 */ /* 0x00006800000e0000 */
[----:B------:R0:W2:Y:S01]  /*9360*/  SHFL.IDX PT, R5, R18, RZ, 0x1c1f ;  /* 0x001c1fff12057589 */ /* 0x0000a200000e0000 */
[----:B------:R-:W-:Y:S05]  /*9370*/  @P2 BRA `(.L_x_223) ;  /* 0x0000000400982947 */ /* 0x000fea0003800000 */
[----:B------:R-:W-:Y:S01]  /*9380*/  ULDC UR4, c[0x0][0xac8] ;  /* 0x0002b20000047ab9 */ /* 0x000fe20000000800 */
[C---:B------:R-:W-:Y:S01]  /*9390*/  VIADD R13, R17.reuse, 0x18 ;  /* 0x00000018110d7836 */ /* 0x040fe20000000000 */
[----:B------:R-:W-:Y:S01]  /*93a0*/  ISETP.GE.AND P5, PT, R22, UR4, PT ;  /* 0x0000000416007c0c */ /* 0x000fe2000bfa6270 */
[C---:B------:R-:W-:Y:S01]  /*93b0*/  VIADD R15, R17.reuse, 0x20 ;  /* 0x00000020110f7836 */ /* 0x040fe20000000000 */
[----:B------:R-:W-:Y:S02]  /*93c0*/  ISETP.GE.AND P6, PT, R17, UR4, PT ;  /* 0x0000000411007c0c */ /* 0x000fe4000bfc6270 */
[----:B------:R-:W-:Y:S02]  /*93d0*/  ISETP.GE.AND P4, PT, R210, UR4, PT ;  /* 0x00000004d2007c0c */ /* 0x000fe4000bf86270 */
[----:B------:R-:W-:Y:S02]  /*93e0*/  ISETP.GE.AND P2, PT, R13, UR4, PT ;  /* 0x000000040d007c0c */ /* 0x000fe4000bf46270 */
[----:B------:R-:W-:-:S02]  /*93f0*/  SHF.R.S32.HI R9, RZ, 0x1f, R22 ;  /* 0x0000001fff097819 */ /* 0x000fc40000011416 */
[----:B------:R-:W-:Y:S02]  /*9400*/  ISETP.GE.AND P1, PT, R15, UR4, PT ;  /* 0x000000040f007c0c */ /* 0x000fe4000bf26270 */
[----:B------:R-:W-:Y:S02]  /*9410*/  SHF.R.S32.HI R14, RZ, 0x1f, R13 ;  /* 0x0000001fff0e7819 */ /* 0x000fe4000001140d */
[CC--:B-1----:R-:W-:Y:S01]  /*9420*/  @!P5 LEA R10, P3, R22.reuse, R4.reuse, 0x2 ;  /* 0x00000004160ad211 */ /* 0x0c2fe200078610ff */
[----:B--2---:R-:W-:Y:S01]  /*9430*/  @!P6 IMAD.WIDE R6, R17, 0x4, R4 ;  /* 0x000000041106e825 */ /* 0x004fe200078e0204 */
[----:B------:R-:W-:Y:S02]  /*9440*/  SHF.R.S32.HI R23, RZ, 0x1f, R15 ;  /* 0x0000001fff177819 */ /* 0x000fe4000001140f */
[----:B------:R-:W-:Y:S02]  /*9450*/  @!P5 LEA.HI.X R11, R22, R5, R9, 0x2, P3 ;  /* 0x00000005160bd211 */ /* 0x000fe400018f1409 */
[-C--:B------:R-:W-:Y:S01]  /*9460*/  @!P4 LEA R8, P3, R210, R4.reuse, 0x2 ;  /* 0x00000004d208c211 */ /* 0x080fe200078610ff */
[----:B------:R1:W-:Y:S01]  /*9470*/  @!P6 ST.E.64 desc[UR36][R6.64], R24 ;  /* 0x000000180600e985 */ /* 0x0003e2000c101b24 */
[----:B------:R-:W-:-:S02]  /*9480*/  @!P2 LEA R12, P6, R13, R4, 0x2 ;  /* 0x000000040d0ca211 */ /* 0x000fc400078c10ff */
[-C--:B------:R-:W-:Y:S02]  /*9490*/  @!P4 LEA.HI.X R9, R210, R5.reuse, R89, 0x2, P3 ;  /* 0x00000005d209c211 */ /* 0x080fe400018f1459 */
[----:B------:R-:W-:Y:S02]  /*94a0*/  ISETP.GE.AND P3, PT, R19, UR4, PT ;  /* 0x0000000413007c0c */ /* 0x000fe4000bf66270 */
[-C--:B------:R-:W-:Y:S01]  /*94b0*/  @!P2 LEA.HI.X R13, R13, R5.reuse, R14, 0x2, P6 ;  /* 0x000000050d0da211 */ /* 0x080fe200030f140e */
[----:B------:R2:W-:Y:S01]  /*94c0*/  @!P4 ST.E.64 desc[UR36][R8.64], R28 ;  /* 0x0000001c0800c985 */ /* 0x0005e2000c101b24 */
[----:B------:R-:W-:Y:S02]  /*94d0*/  @!P1 LEA R14, P6, R15, R4, 0x2 ;  /* 0x000000040f0e9211 */ /* 0x000fe400078c10ff */
[----:B------:R-:W-:Y:S01]  /*94e0*/  ISETP.GE.AND P4, PT, R209, UR4, PT ;  /* 0x00000004d1007c0c */ /* 0x000fe2000bf86270 */
[----:B------:R3:W-:Y:S01]  /*94f0*/  @!P5 ST.E.64 desc[UR36][R10.64], R32 ;  /* 0x000000200a00d985 */ /* 0x0007e2000c101b24 */
[----:B------:R-:W-:-:S02]  /*9500*/  @!P1 LEA.HI.X R15, R15, R5, R23, 0x2, P6 ;  /* 0x000000050f0f9211 */ /* 0x000fc400030f1417 */
[----:B-1----:R-:W-:Y:S01]  /*9510*/  SHF.R.S32.HI R7, RZ, 0x1f, R19 ;  /* 0x0000001fff077819 */ /* 0x002fe20000011413 */
[----:B------:R1:W-:Y:S01]  /*9520*/  @!P2 ST.E.64 desc[UR36][R12.64], R36 ;  /* 0x000000240c00a985 */ /* 0x0003e2000c101b24 */
[----:B------:R-:W-:Y:S02]  /*9530*/  ISETP.GE.AND P2, PT, R208, UR4, PT ;  /* 0x00000004d0007c0c */ /* 0x000fe4000bf46270 */
[-C--:B------:R-:W-:Y:S01]  /*9540*/  @!P3 LEA R6, P5, R19, R4.reuse, 0x2 ;  /* 0x000000041306b211 */ /* 0x080fe200078a10ff */
[----:B------:R-:W-:Y:S01]  /*9550*/  @!P1 ST.E.64 desc[UR36][R14.64], R40 ;  /* 0x000000280e009985 */ /* 0x000fe2000c101b24 */
[----:B------:R-:W-:Y:S02]  /*9560*/  ISETP.GE.AND P1, PT, R207, UR4, PT ;  /* 0x00000004cf007c0c */ /* 0x000fe4000bf26270 */
[----:B------:R-:W-:Y:S02]  /*9570*/  @!P3 LEA.HI.X R7, R19, R5, R7, 0x2, P5 ;  /* 0x000000051307b211 */ /* 0x000fe400028f1407 */
[----:B------:R-:W-:-:S03]  /*9580*/  @!P4 LEA R24, P5, R209, R4, 0x2 ;  /* 0x00000004d118c211 */ /* 0x000fc600078a10ff */
[----:B------:R4:W-:Y:S01]  /*9590*/  @!P3 ST.E.64 desc[UR36][R6.64], R44 ;  /* 0x0000002c0600b985 */ /* 0x0009e2000c101b24 */
[----:B------:R-:W-:Y:S02]  /*95a0*/  ISETP.GE.AND P3, PT, R206, UR4, PT ;  /* 0x00000004ce007c0c */ /* 0x000fe4000bf66270 */
[CC--:B--2---:R-:W-:Y:S02]  /*95b0*/  @!P2 LEA R8, P6, R208.reuse, R4.reuse, 0x2 ;  /* 0x00000004d008a211 */ /* 0x0c4fe400078c10ff */
[-C--:B------:R-:W-:Y:S02]  /*95c0*/  @!P4 LEA.HI.X R25, R209, R5.reuse, R88, 0x2, P5 ;  /* 0x00000005d119c211 */ /* 0x080fe400028f1458 */
[----:B------:R-:W-:Y:S02]  /*95d0*/  @!P2 LEA.HI.X R9, R208, R5, R87, 0x2, P6 ;  /* 0x00000005d009a211 */ /* 0x000fe400030f1457 */
[----:B---3--:R-:W-:Y:S01]  /*95e0*/  @!P1 LEA R10, P5, R207, R4, 0x2 ;  /* 0x00000004cf0a9211 */ /* 0x008fe200078a10ff */
[----:B------:R-:W-:Y:S01]  /*95f0*/  @!P4 ST.E.64 desc[UR36][R24.64], R48 ;  /* 0x000000301800c985 */ /* 0x000fe2000c101b24 */
[----:B------:R-:W-:-:S02]  /*9600*/  ISETP.GE.AND P4, PT, R205, UR4, PT ;  /* 0x00000004cd007c0c */ /* 0x000fc4000bf86270 */
[-C--:B------:R-:W-:Y:S01]  /*9610*/  @!P1 LEA.HI.X R11, R207, R5.reuse, R86, 0x2, P5 ;  /* 0x00000005cf0b9211 */ /* 0x080fe200028f1456 */
[----:B------:R2:W-:Y:S01]  /*9620*/  @!P2 ST.E.64 desc[UR36][R8.64], R52 ;  /* 0x000000340800a985 */ /* 0x0005e2000c101b24 */
[----:B------:R-:W-:Y:S02]  /*9630*/  ISETP.GE.AND P2, PT, R204, UR4, PT ;  /* 0x00000004cc007c0c */ /* 0x000fe4000bf46270 */
[C---:B-1----:R-:W-:Y:S01]  /*9640*/  @!P3 LEA R12, P6, R206.reuse, R4, 0x2 ;  /* 0x00000004ce0cb211 */ /* 0x042fe200078c10ff */
[----:B------:R1:W-:Y:S01]  /*9650*/  @!P1 ST.E.64 desc[UR36][R10.64], R56 ;  /* 0x000000380a009985 */ /* 0x0003e2000c101b24 */
[----:B------:R-:W-:Y:S02]  /*9660*/  ISETP.GE.AND P1, PT, R203, UR4, PT ;  /* 0x00000004cb007c0c */ /* 0x000fe4000bf26270 */
[----:B------:R-:W-:-:S03]  /*9670*/  @!P3 LEA.HI.X R13, R206, R5, R85, 0x2, P6 ;  /* 0x00000005ce0db211 */ /* 0x000fc600030f1455 */
[CC--:B----4-:R-:W-:Y:S02]  /*9680*/  @!P4 LEA R6, P5, R205.reuse, R4.reuse, 0x2 ;  /* 0x00000004cd06c211 */ /* 0x0d0fe400078a10ff */
[----:B------:R3:W-:Y:S01]  /*9690*/  @!P3 ST.E.64 desc[UR36][R12.64], R60 ;  /* 0x0000003c0c00b985 */ /* 0x0007e2000c101b24 */
[----:B------:R-:W-:Y:S02]  /*96a0*/  ISETP.GE.AND P3, PT, R202, UR4, PT ;  /* 0x00000004ca007c0c */ /* 0x000fe4000bf66270 */
[CC--:B------:R-:W-:Y:S02]  /*96b0*/  @!P2 LEA R14, P6, R204.reuse, R4.reuse, 0x2 ;  /* 0x00000004cc0ea211 */ /* 0x0c0fe400078c10ff */
[-C--:B------:R-:W-:Y:S02]  /*96c0*/  @!P4 LEA.HI.X R7, R205, R5.reuse, R84, 0x2, P5 ;  /* 0x00000005cd07c211 */ /* 0x080fe400028f1454 */
[----:B------:R-:W-:Y:S02]  /*96d0*/  @!P2 LEA.HI.X R15, R204, R5, R229, 0x2, P6 ;  /* 0x00000005cc0fa211 */ /* 0x000fe400030f14e5 */
[----:B------:R-:W-:Y:S01]  /*96e0*/  ISETP.GE.AND P5, PT, R201, UR4, PT ;  /* 0x00000004c9007c0c */ /* 0x000fe2000bfa6270 */
[----:B------:R4:W-:Y:S01]  /*96f0*/  @!P4 ST.E.64 desc[UR36][R6.64], R64 ;  /* 0x000000400600c985 */ /* 0x0009e2000c101b24 */
[----:B--2---:R-:W-:-:S03]  /*9700*/  @!P1 LEA R8, P4, R203, R4, 0x2 ;  /* 0x00000004cb089211 */ /* 0x004fc600078810ff */
[----:B------:R2:W-:Y:S01]  /*9710*/  @!P2 ST.E.64 desc[UR36][R14.64], R68 ;  /* 0x000000440e00a985 */ /* 0x0005e2000c101b24 */
[----:B------:R-:W-:Y:S02]  /*9720*/  ISETP.GE.AND P2, PT, R200, UR4, PT ;  /* 0x00000004c8007c0c */ /* 0x000fe4000bf46270 */
[----:B------:R-:W-:Y:S02]  /*9730*/  @!P1 LEA.HI.X R9, R203, R5, R228, 0x2, P4 ;  /* 0x00000005cb099211 */ /* 0x000fe400020f14e4 */
[----:B-1----:R-:W-:-:S03]  /*9740*/  @!P3 LEA R10, P6, R202, R4, 0x2 ;  /* 0x00000004ca0ab211 */ /* 0x002fc600078c10ff */
[----:B------:R1:W-:Y:S01]  /*9750*/  @!P1 ST.E.64 desc[UR36][R8.64], R72 ;  /* 0x0000004808009985 */ /* 0x0003e2000c101b24 */
[-C--:B------:R-:W-:Y:S02]  /*9760*/  @!P3 LEA.HI.X R11, R202, R5.reuse, R227, 0x2, P6 ;  /* 0x00000005ca0bb211 */ /* 0x080fe400030f14e3 */
[----:B------:R-:W-:Y:S02]  /*9770*/  ISETP.GE.AND P1, PT, R199, UR4, PT ;  /* 0x00000004c7007c0c */ /* 0x000fe4000bf26270 */
[CC--:B---3--:R-:W-:Y:S01]  /*9780*/  @!P5 LEA R12, P4, R201.reuse, R4.reuse, 0x2 ;  /* 0x00000004c90cd211 */ /* 0x0c8fe200078810ff */
[----:B------:R3:W-:Y:S01]  /*9790*/  @!P3 ST.E.64 desc[UR36][R10.64], R76 ;  /* 0x0000004c0a00b985 */ /* 0x0007e2000c101b24 */
[----:B----4-:R-:W-:Y:S02]  /*97a0*/  @!P2 LEA R6, P6, R200, R4, 0x2 ;  /* 0x00000004c806a211 */ /* 0x010fe400078c10ff */
[----:B------:R-:W-:Y:S02]  /*97b0*/  ISETP.GE.AND P3, PT, R198, UR4, PT ;  /* 0x00000004c6007c0c */ /* 0x000fe4000bf66270 */
[----:B------:R-:W-:-:S02]  /*97c0*/  @!P5 LEA.HI.X R13, R201, R5, R226, 0x2, P4 ;  /* 0x00000005c90dd211 */ /* 0x000fc400020f14e2 */
[----:B------:R-:W-:Y:S02]  /*97d0*/  ISETP.GE.AND P4, PT, R197, UR4, PT ;  /* 0x00000004c5007c0c */ /* 0x000fe4000bf86270 */
[----:B------:R-:W-:Y:S01]  /*97e0*/  @!P2 LEA.HI.X R7, R200, R5, R225, 0x2, P6 ;  /* 0x00000005c807a211 */ /* 0x000fe200030f14e1 */
[----:B------:R-:W-:Y:S01]  /*97f0*/  @!P5 ST.E.64 desc[UR36][R12.64], R80 ;  /* 0x000000500c00d985 */ /* 0x000fe2000c101b24 */
[----:B--2---:R-:W-:-:S03]  /*9800*/  @!P1 LEA R14, P5, R199, R4, 0x2 ;  /* 0x00000004c70e9211 */ /* 0x004fc600078a10ff */
[----:B------:R2:W-:Y:S01]  /*9810*/  @!P2 ST.E.64 desc[UR36][R6.64], R2 ;  /* 0x000000020600a985 */ /* 0x0005e2000c101b24 */
[----:B------:R-:W-:Y:S02]  /*9820*/  ISETP.GE.AND P2, PT, R196, UR4, PT ;  /* 0x00000004c4007c0c */ /* 0x000fe4000bf46270 */
[-C--:B------:R-:W-:Y:S02]  /*9830*/  @!P1 LEA.HI.X R15, R199, R5.reuse, R224, 0x2, P5 ;  /* 0x00000005c70f9211 */ /* 0x080fe400028f14e0 */
[CC--:B-1----:R-:W-:Y:S02]  /*9840*/  @!P3 LEA R8, P6, R198.reuse, R4.reuse, 0x2 ;  /* 0x00000004c608b211 */ /* 0x0c2fe400078c10ff */
[----:B---3--:R-:W-:Y:S01]  /*9850*/  @!P4 LEA R10, P5, R197, R4, 0x2 ;  /* 0x00000004c50ac211 */ /* 0x008fe200078a10ff */
[----:B------:R-:W-:Y:S01]  /*9860*/  @!P1 ST.E.64 desc[UR36][R14.64], R20 ;  /* 0x000000140e009985 */ /* 0x000fe2000c101b24 */
[----:B------:R-:W-:Y:S02]  /*9870*/  @!P3 LEA.HI.X R9, R198, R5, R223, 0x2, P6 ;  /* 0x00000005c609b211 */ /* 0x000fe400030f14df */
[----:B------:R-:W-:-:S02]  /*9880*/  ISETP.GE.AND P1, PT, R195, UR4, PT ;  /* 0x00000004c3007c0c */ /* 0x000fc4000bf26270 */
[-C--:B------:R-:W-:Y:S01]  /*9890*/  @!P4 LEA.HI.X R11, R197, R5.reuse, R222, 0x2, P5 ;  /* 0x00000005c50bc211 */ /* 0x080fe200028f14de */
[----:B------:R1:W-:Y:S01]  /*98a0*/  @!P3 ST.E.64 desc[UR36][R8.64], R120 ;  /* 0x000000780800b985 */ /* 0x0003e2000c101b24 */
[----:B------:R-:W-:Y:S02]  /*98b0*/  ISETP.GE.AND P5, PT, R194, UR4, PT ;  /* 0x00000004c2007c0c */ /* 0x000fe4000bfa6270 */
[----:B--2---:R-:W-:Y:S01]  /*98c0*/  @!P2 LEA R2, P6, R196, R4, 0x2 ;  /* 0x00000004c402a211 */ /* 0x004fe200078c10ff */
[----:B------:R3:W-:Y:S01]  /*98d0*/  @!P4 ST.E.64 desc[UR36][R10.64], R96 ;  /* 0x000000600a00c985 */ /* 0x0007e2000c101b24 */
[----:B------:R-:W-:Y:S02]  /*98e0*/  ISETP.GE.AND P3, PT, R193, UR4, PT ;  /* 0x00000004c1007c0c */ /* 0x000fe4000bf66270 */
[----:B------:R-:W-:Y:S02]  /*98f0*/  ISETP.GE.AND P4, PT, R192, UR4, PT ;  /* 0x00000004c0007c0c */ /* 0x000fe4000bf86270 */
[----:B------:R-:W-:-:S02]  /*9900*/  @!P2 LEA.HI.X R3, R196, R5, R221, 0x2, P6 ;  /* 0x00000005c403a211 */ /* 0x000fc400030f14dd */
[----:B------:R-:W-:-:S03]  /*9910*/  @!P1 LEA R6, P6, R195, R4, 0x2 ;  /* 0x00000004c3069211 */ /* 0x000fc600078c10ff */
[----:B------:R3:W-:Y:S01]  /*9920*/  @!P2 ST.E.64 desc[UR36][R2.64], R100 ;  /* 0x000000640200a985 */ /* 0x0007e2000c101b24 */
[CC--:B------:R-:W-:Y:S02]  /*9930*/  @!P5 LEA R12, P2, R194.reuse, R4.reuse, 0x2 ;  /* 0x00000004c20cd211 */ /* 0x0c0fe400078410ff */
[-C--:B------:R-:W-:Y:S02]  /*9940*/  @!P1 LEA.HI.X R7, R195, R5.reuse, R220, 0x2, P6 ;  /* 0x00000005c3079211 */ /* 0x080fe400030f14dc */
[CC--:B-1----:R-:W-:Y:S02]  /*9950*/  @!P3 LEA R8, P6, R193.reuse, R4.reuse, 0x2 ;  /* 0x00000004c108b211 */ /* 0x0c2fe400078c10ff */
[-C--:B------:R-:W-:Y:S01]  /*9960*/  @!P5 LEA.HI.X R13, R194, R5.reuse, R219, 0x2, P2 ;  /* 0x00000005c20dd211 */ /* 0x080fe200010f14db */
[----:B------:R3:W-:Y:S01]  /*9970*/  @!P1 ST.E.64 desc[UR36][R6.64], R104 ;  /* 0x0000006806009985 */ /* 0x0007e2000c101b24 */
[C---:B------:R-:W-:Y:S02]  /*9980*/  @!P4 LEA R4, P2, R192.reuse, R4, 0x2 ;  /* 0x00000004c004c211 */ /* 0x040fe400078410ff */
[-C--:B------:R-:W-:Y:S01]  /*9990*/  @!P3 LEA.HI.X R9, R193, R5.reuse, R218, 0x2, P6 ;  /* 0x00000005c109b211 */ /* 0x080fe200030f14da */
[----:B------:R3:W-:Y:S01]  /*99a0*/  @!P5 ST.E.64 desc[UR36][R12.64], R108 ;  /* 0x0000006c0c00d985 */ /* 0x0007e2000c101b24 */
[----:B------:R-:W-:-:S03]  /*99b0*/  @!P4 LEA.HI.X R5, R192, R5, R217, 0x2, P2 ;  /* 0x00000005c005c211 */ /* 0x000fc600010f14d9 */
[----:B------:R3:W-:Y:S04]  /*99c0*/  @!P3 ST.E.64 desc[UR36][R8.64], R112 ;  /* 0x000000700800b985 */ /* 0x0007e8000c101b24 */
[----:B------:R3:W-:Y:S02]  /*99d0*/  @!P4 ST.E.64 desc[UR36][R4.64], R116 ;  /* 0x000000740400c985 */ /* 0x0007e4000c101b24 */
.L_x_223:
[----:B------:R-:W-:Y:S05]  /*99e0*/  BSYNC B1 ;  /* 0x0000000000017941 */ /* 0x000fea0003800000 */
.L_x_222:
[----:B--23--:R2:W3:Y:S04]  /*99f0*/  SHFL.IDX PT, R5, R18, 0x1, 0x1c1f ;  /* 0x003c1f0012057f89 */ /* 0x00c4e800000e0000 */
[----:B-1----:R2:W1:Y:S01]  /*9a00*/  SHFL.IDX PT, R4, R0, 0x1, 0x1c1f ;  /* 0x003c1f0000047f89 */ /* 0x00246200000e0000 */
[----:B------:R-:W-:Y:S05]  /*9a10*/  @P0 BRA `(.L_x_221) ;  /* 0x0000001400480947 */ /* 0x000fea0003800000 */
[C---:B------:R-:W-:Y:S01]  /*9a20*/  VIADD R9, R17.reuse, 0x18 ;  /* 0x0000001811097836 */ /* 0x040fe20000000000 */
[----:B------:R-:W-:Y:S01]  /*9a30*/  ULDC UR4, c[0x0][0xac8] ;  /* 0x0002b20000047ab9 */ /* 0x000fe20000000800 */
[----:B------:R-:W-:Y:S01]  /*9a40*/  VIADD R13, R17, 0x20 ;  /* 0x00000020110d7836 */ /* 0x000fe20000000000 */
[----:B------:R-:W-:Y:S02]  /*9a50*/  ISETP.GE.AND P6, PT, R210, UR4, PT ;  /* 0x00000004d2007c0c */ /* 0x000fe4000bfc6270 */
[----:B------:R-:W-:Y:S02]  /*9a60*/  ISETP.GE.AND P5, PT, R9, UR4, PT ;  /* 0x0000000409007c0c */ /* 0x000fe4000bfa6270 */
[----:B------:R-:W-:Y:S02]  /*9a70*/  ISETP.GE.AND P4, PT, R22, UR4, PT ;  /* 0x0000000416007c0c */ /* 0x000fe4000bf86270 */
[----:B------:R-:W-:Y:S02]  /*9a80*/  ISETP.GE.AND P2, PT, R17, UR4, PT ;  /* 0x0000000411007c0c */ /* 0x000fe4000bf46270 */
[----:B------:R-:W-:-:S02]  /*9a90*/  ISETP.GE.AND P3, PT, R13, UR4, PT ;  /* 0x000000040d007c0c */ /* 0x000fc4000bf66270 */
[----:B0-2---:R-:W-:-:S03]  /*9aa0*/  SHF.R.S32.HI R0, RZ, 0x1f, R9 ;  /* 0x0000001fff007819 */ /* 0x005fc60000011409 */
[CC--:B-1----:R-:W-:Y:S02]  /*9ab0*/  @!P6 LEA R6, P0, R210.reuse, R4.reuse, 0x2 ;  /* 0x00000004d206e211 */ /* 0x0c2fe400078010ff */
[CC--:B------:R-:W-:Y:S02]  /*9ac0*/  @!P5 LEA R10, P1, R9.reuse, R4.reuse, 0x2 ;  /* 0x00000004090ad211 */ /* 0x0c0fe400078210ff */
[-C--:B---3--:R-:W-:Y:S02]  /*9ad0*/  @!P6 LEA.HI.X R7, R210, R5.reuse, R89, 0x2, P0 ;  /* 0x00000005d207e211 */ /* 0x088fe400000f1459 */
[----:B------:R-:W-:Y:S01]  /*9ae0*/  @!P5 LEA.HI.X R11, R9, R5, R0, 0x2, P1 ;  /* 0x00000005090bd211 */ /* 0x000fe200008f1400 */
[----:B------:R-:W-:Y:S01]  /*9af0*/  @!P2 IMAD.WIDE R2, R17, 0x4, R4 ;  /* 0x000000041102a825 */ /* 0x000fe200078e0204 */
[----:B------:R-:W-:Y:S02]  /*9b00*/  SHF.R.S32.HI R9, RZ, 0x1f, R22 ;  /* 0x0000001fff097819 */ /* 0x000fe40000011416 */
[----:B------:R-:W-:-:S02]  /*9b10*/  @!P4 LEA R8, P1, R22, R4, 0x2 ;  /* 0x000000041608c211 */ /* 0x000fc400078210ff */
[----:B------:R-:W-:Y:S01]  /*9b20*/  ISETP.GE.AND P0, PT, R19, UR4, PT ;  /* 0x0000000413007c0c */ /* 0x000fe2000bf06270 */
[----:B------:R0:W-:Y:S01]  /*9b30*/  @!P2 ST.E.64 desc[UR36][R2.64], R26 ;  /* 0x0000001a0200a985 */ /* 0x0001e2000c101b24 */
[----:B------:R-:W-:Y:S02]  /*9b40*/  @!P4 LEA.HI.X R9, R22, R5, R9, 0x2, P1 ;  /* 0x000000051609c211 */ /* 0x000fe400008f1409 */
[----:B------:R-:W-:Y:S01]  /*9b50*/  ISETP.GE.AND P1, PT, R209, UR4, PT ;  /* 0x00000004d1007c0c */ /* 0x000fe2000bf26270 */
[----:B------:R1:W-:Y:S01]  /*9b60*/  @!P6 ST.E.64 desc[UR36][R6.64], R30 ;  /* 0x0000001e0600e985 */ /* 0x0003e2000c101b24 */
[----:B------:R-:W-:Y:S02]  /*9b70*/  SHF.R.S32.HI R0, RZ, 0x1f, R13 ;  /* 0x0000001fff007819 */ /* 0x000fe4000001140d */
[----:B------:R-:W-:Y:S01]  /*9b80*/  @!P3 LEA R12, P6, R13, R4, 0x2 ;  /* 0x000000040d0cb211 */ /* 0x000fe200078c10ff */
[----:B------:R2:W-:Y:S01]  /*9b90*/  @!P4 ST.E.64 desc[UR36][R8.64], R34 ;  /* 0x000000220800c985 */ /* 0x0005e2000c101b24 */
[----:B------:R-:W-:-:S02]  /*9ba0*/  ISETP.GE.AND P2, PT, R208, UR4, PT ;  /* 0x00000004d0007c0c */ /* 0x000fc4000bf46270 */
[-C--:B------:R-:W-:Y:S01]  /*9bb0*/  @!P3 LEA.HI.X R13, R13, R5.reuse, R0, 0x2, P6 ;  /* 0x000000050d0db211 */ /* 0x080fe200030f1400 */
[----:B------:R3:W-:Y:S01]  /*9bc0*/  @!P5 ST.E.64 desc[UR36][R10.64], R38 ;  /* 0x000000260a00d985 */ /* 0x0007e2000c101b24 */
[----:B------:R-:W-:Y:S02]  /*9bd0*/  SHF.R.S32.HI R0, RZ, 0x1f, R19 ;  /* 0x0000001fff007819 */ /* 0x000fe40000011413 */
[-C--:B0-----:R-:W-:Y:S01]  /*9be0*/  @!P0 LEA R2, P4, R19, R4.reuse, 0x2 ;  /* 0x0000000413028211 */ /* 0x081fe200078810ff */
[----:B------:R0:W-:Y:S01]  /*9bf0*/  @!P3 ST.E.64 desc[UR36][R12.64], R42 ;  /* 0x0000002a0c00b985 */ /* 0x0001e2000c101b24 */
[----:B------:R-:W-:Y:S02]  /*9c00*/  ISETP.GE.AND P3, PT, R207, UR4, PT ;  /* 0x00000004cf007c0c */ /* 0x000fe4000bf66270 */
[----:B-1----:R-:W-:Y:S02]  /*9c10*/  @!P1 LEA R6, P5, R209, R4, 0x2 ;  /* 0x00000004d1069211 */ /* 0x002fe400078a10ff */
[----:B------:R-:W-:-:S02]  /*9c20*/  @!P0 LEA.HI.X R3, R19, R5, R0, 0x2, P4 ;  /* 0x0000000513038211 */ /* 0x000fc400020f1400 */
[----:B------:R-:W-:Y:S02]  /*9c30*/  ISETP.GE.AND P4, PT, R206, UR4, PT ;  /* 0x00000004ce007c0c */ /* 0x000fe4000bf86270 */
[CC--:B------:R-:W-:Y:S01]  /*9c40*/  @!P2 LEA R14, P6, R208.reuse, R4.reuse, 0x2 ;  /* 0x00000004d00ea211 */ /* 0x0c0fe200078c10ff */
[----:B------:R1:W-:Y:S01]  /*9c50*/  @!P0 ST.E.64 desc[UR36][R2.64], R46 ;  /* 0x0000002e02008985 */ /* 0x0003e2000c101b24 */
[-C--:B------:R-:W-:Y:S02]  /*9c60*/  @!P1 LEA.HI.X R7, R209, R5.reuse, R88, 0x2, P5 ;  /* 0x00000005d1079211 */ /* 0x080fe400028f1458 */
[----:B------:R-:W-:Y:S02]  /*9c70*/  ISETP.GE.AND P5, PT, R205, UR4, PT ;  /* 0x00000004cd007c0c */ /* 0x000fe4000bfa6270 */
[----:B------:R-:W-:Y:S01]  /*9c80*/  @!P2 LEA.HI.X R15, R208, R5, R87, 0x2, P6 ;  /* 0x00000005d00fa211 */ /* 0x000fe200030f1457 */
[----:B------:R4:W-:Y:S01]  /*9c90*/  @!P1 ST.E.64 desc[UR36][R6.64], R50 ;  /* 0x0000003206009985 */ /* 0x0009e2000c101b24 */
[----:B--2---:R-:W-:-:S02]  /*9ca0*/  @!P3 LEA R8, P6, R207, R4, 0x2 ;  /* 0x00000004cf08b211 */ /* 0x004fc400078c10ff */
[----:B------:R-:W-:Y:S01]  /*9cb0*/  ISETP.GE.AND P0, PT, R204, UR4, PT ;  /* 0x00000004cc007c0c */ /* 0x000fe2000bf06270 */
[----:B------:R2:W-:Y:S01]  /*9cc0*/  @!P2 ST.E.64 desc[UR36][R14.64], R54 ;  /* 0x000000360e00a985 */ /* 0x0005e2000c101b24 */
[----:B------:R-:W-:Y:S02]  /*9cd0*/  ISETP.GE.AND P1, PT, R203, UR4, PT ;  /* 0x00000004cb007c0c */ /* 0x000fe4000bf26270 */
[CC--:B---3--:R-:W-:Y:S02]  /*9ce0*/  @!P4 LEA R10, P2, R206.reuse, R4.reuse, 0x2 ;  /* 0x00000004ce0ac211 */ /* 0x0c8fe400078410ff */
[-C--:B------:R-:W-:Y:S02]  /*9cf0*/  @!P3 LEA.HI.X R9, R207, R5.reuse, R86, 0x2, P6 ;  /* 0x00000005cf09b211 */ /* 0x080fe400030f1456 */
[----:B0-----:R-:W-:Y:S02]  /*9d00*/  @!P5 LEA R12, P6, R205, R4, 0x2 ;  /* 0x00000004cd0cd211 */ /* 0x001fe400078c10ff */
[----:B------:R-:W-:Y:S01]  /*9d10*/  @!P4 LEA.HI.X R11, R206, R5, R85, 0x2, P2 ;  /* 0x00000005ce0bc211 */ /* 0x000fe200010f1455 */
[----:B------:R0:W-:Y:S01]  /*9d20*/  @!P3 ST.E.64 desc[UR36][R8.64], R58 ;  /* 0x0000003a0800b985 */ /* 0x0001e2000c101b24 */
[----:B------:R-:W-:-:S02]  /*9d30*/  ISETP.GE.AND P2, PT, R202, UR4, PT ;  /* 0x00000004ca007c0c */ /* 0x000fc4000bf46270 */
[-C--:B------:R-:W-:Y:S01]  /*9d40*/  @!P5 LEA.HI.X R13, R205, R5.reuse, R84, 0x2, P6 ;  /* 0x00000005cd0dd211 */ /* 0x080fe200030f1454 */
[----:B------:R3:W-:Y:S01]  /*9d50*/  @!P4 ST.E.64 desc[UR36][R10.64], R62 ;  /* 0x0000003e0a00c985 */ /* 0x0007e2000c101b24 */
[-C--:B-1----:R-:W-:Y:S02]  /*9d60*/  @!P0 LEA R2, P6, R204, R4.reuse, 0x2 ;  /* 0x00000004cc028211 */ /* 0x082fe400078c10ff */
[----:B----4-:R-:W-:Y:S01]  /*9d70*/  @!P1 LEA R6, P3, R203, R4, 0x2 ;  /* 0x00000004cb069211 */ /* 0x010fe200078610ff */
[----:B------:R1:W-:Y:S01]  /*9d80*/  @!P5 ST.E.64 desc[UR36][R12.64], R66 ;  /* 0x000000420c00d985 */ /* 0x0003e2000c101b24 */
[----:B------:R-:W-:Y:S02]  /*9d90*/  ISETP.GE.AND P5, PT, R201, UR4, PT ;  /* 0x00000004c9007c0c */ /* 0x000fe4000bfa6270 */
[----:B------:R-:W-:Y:S02]  /*9da0*/  ISETP.GE.AND P4, PT, R200, UR4, PT ;  /* 0x00000004c8007c0c */ /* 0x000fe4000bf86270 */
[----:B------:R-:W-:-:S02]  /*9db0*/  @!P0 LEA.HI.X R3, R204, R5, R229, 0x2, P6 ;  /* 0x00000005cc038211 */ /* 0x000fc400030f14e5 */
[-C--:B------:R-:W-:Y:S02]  /*9dc0*/  @!P1 LEA.HI.X R7, R203, R5.reuse, R228, 0x2, P3 ;  /* 0x00000005cb079211 */ /* 0x080fe400018f14e4 */
[CC--:B--2---:R-:W-:Y:S01]  /*9dd0*/  @!P2 LEA R14, P6, R202.reuse, R4.reuse, 0x2 ;  /* 0x00000004ca0ea211 */ /* 0x0c4fe200078c10ff */
[----:B------:R2:W-:Y:S01]  /*9de0*/  @!P0 ST.E.64 desc[UR36][R2.64], R70 ;  /* 0x0000004602008985 */ /* 0x0005e2000c101b24 */
[----:B------:R-:W-:Y:S02]  /*9df0*/  ISETP.GE.AND P3, PT, R199, UR4, PT ;  /* 0x00000004c7007c0c */ /* 0x000fe4000bf66270 */
[----:B------:R-:W-:Y:S01]  /*9e00*/  @!P2 LEA.HI.X R15, R202, R5, R227, 0x2, P6 ;  /* 0x00000005ca0fa211 */ /* 0x000fe200030f14e3 */
[----:B------:R4:W-:Y:S01]  /*9e10*/  @!P1 ST.E.64 desc[UR36][R6.64], R74 ;  /* 0x0000004a06009985 */ /* 0x0009e2000c101b24 */
[----:B------:R-:W-:Y:S02]  /*9e20*/  ISETP.GE.AND P0, PT, R198, UR4, PT ;  /* 0x00000004c6007c0c */ /* 0x000fe4000bf06270 */
[-C--:B0-----:R-:W-:Y:S01]  /*9e30*/  @!P5 LEA R8, P1, R201, R4.reuse, 0x2 ;  /* 0x00000004c908d211 */ /* 0x081fe200078210ff */
[----:B------:R-:W-:Y:S01]  /*9e40*/  @!P2 ST.E.64 desc[UR36][R14.64], R78 ;  /* 0x0000004e0e00a985 */ /* 0x000fe2000c101b24 */
[----:B---3--:R-:W-:-:S02]  /*9e50*/  @!P4 LEA R10, P2, R200, R4, 0x2 ;  /* 0x00000004c80ac211 */ /* 0x008fc400078410ff */
[-C--:B------:R-:W-:Y:S02]  /*9e60*/  @!P5 LEA.HI.X R9, R201, R5.reuse, R226, 0x2, P1 ;  /* 0x00000005c909d211 */ /* 0x080fe400008f14e2 */
[----:B------:R-:W-:Y:S02]  /*9e70*/  ISETP.GE.AND P1, PT, R197, UR4, PT ;  /* 0x00000004c5007c0c */ /* 0x000fe4000bf26270 */
[CC--:B-1----:R-:W-:Y:S01]  /*9e80*/  @!P3 LEA R12, P6, R199.reuse, R4.reuse, 0x2 ;  /* 0x00000004c70cb211 */ /* 0x0c2fe200078c10ff */
[----:B------:R0:W-:Y:S01]  /*9e90*/  @!P5 ST.E.64 desc[UR36][R8.64], R82 ;  /* 0x000000520800d985 */ /* 0x0001e2000c101b24 */
[-C--:B------:R-:W-:Y:S02]  /*9ea0*/  @!P4 LEA.HI.X R11, R200, R5.reuse, R225, 0x2, P2 ;  /* 0x00000005c80bc211 */ /* 0x080fe400010f14e1 */
[----:B------:R-:W-:Y:S02]  /*9eb0*/  @!P3 LEA.HI.X R13, R199, R5, R224, 0x2, P6 ;  /* 0x00000005c70db211 */ /* 0x000fe400030f14e0 */
[----:B--2---:R-:W-:Y:S01]  /*9ec0*/  @!P0 LEA R2, P5, R198, R4, 0x2 ;  /* 0x00000004c6028211 */ /* 0x004fe200078a10ff */
[----:B------:R1:W-:Y:S01]  /*9ed0*/  @!P4 ST.E.64 desc[UR36][R10.64], R122 ;  /* 0x0000007a0a00c985 */ /* 0x0003e2000c101b24 */
[----:B------:R-:W-:-:S02]  /*9ee0*/  ISETP.GE.AND P4, PT, R196, UR4, PT ;  /* 0x00000004c4007c0c */ /* 0x000fc4000bf86270 */
[----:B------:R-:W-:Y:S01]  /*9ef0*/  ISETP.GE.AND P2, PT, R194, UR4, PT ;  /* 0x00000004c2007c0c */ /* 0x000fe2000bf46270 */
[----:B------:R2:W-:Y:S01]  /*9f00*/  @!P3 ST.E.64 desc[UR36][R12.64], R124 ;  /* 0x0000007c0c00b985 */ /* 0x0005e2000c101b24 */
[----:B------:R-:W-:Y:S02]  /*9f10*/  ISETP.GE.AND P3, PT, R195, UR4, PT ;  /* 0x00000004c3007c0c */ /* 0x000fe4000bf66270 */
[----:B------:R-:W-:Y:S02]  /*9f20*/  @!P0 LEA.HI.X R3, R198, R5, R223, 0x2, P5 ;  /* 0x00000005c6038211 */ /* 0x000fe400028f14df */
[----:B------:R-:W-:Y:S02]  /*9f30*/  ISETP.GE.AND P5, PT, R193, UR4, PT ;  /* 0x00000004c1007c0c */ /* 0x000fe4000bfa6270 */
[-C--:B----4-:R-:W-:Y:S01]  /*9f40*/  @!P1 LEA R6, P6, R197, R4.reuse, 0x2 ;  /* 0x00000004c5069211 */ /* 0x090fe200078c10ff */
[----:B------:R3:W-:Y:S02]  /*9f50*/  @!P0 ST.E.64 desc[UR36][R2.64], R126 ;  /* 0x0000007e02008985 */ /* 0x0007e4000c101b24 */
[----:B0-----:R-:W-:-:S02]  /*9f60*/  @!P4 LEA R8, P0, R196, R4, 0x2 ;  /* 0x00000004c408c211 */ /* 0x001fc400078010ff */
[-C--:B------:R-:W-:Y:S02]  /*9f70*/  @!P1 LEA.HI.X R7, R197, R5.reuse, R222, 0x2, P6 ;  /* 0x00000005c5079211 */ /* 0x080fe400030f14de */
[-C--:B-1----:R-:W-:Y:S02]  /*9f80*/  @!P3 LEA R10, P6, R195, R4.reuse, 0x2 ;  /* 0x00000004c30ab211 */ /* 0x082fe400078c10ff */
[-C--:B------:R-:W-:Y:S01]  /*9f90*/  @!P4 LEA.HI.X R9, R196, R5.reuse, R221, 0x2, P0 ;  /* 0x00000005c409c211 */ /* 0x080fe200000f14dd */
[----:B------:R3:W-:Y:S01]  /*9fa0*/  @!P1 ST.E.64 desc[UR36][R6.64], R98 ;  /* 0x0000006206009985 */ /* 0x0007e2000c101b24 */
[-C--:B--2---:R-:W-:Y:S02]  /*9fb0*/  @!P2 LEA R12, P1, R194, R4.reuse, 0x2 ;  /* 0x00000004c20ca211 */ /* 0x084fe400078210ff */
[----:B------:R-:W-:Y:S01]  /*9fc0*/  @!P5 LEA R14, P0, R193, R4, 0x2 ;  /* 0x00000004c10ed211 */ /* 0x000fe200078010ff */
[----:B------:R3:W-:Y:S01]  /*9fd0*/  @!P4 ST.E.64 desc[UR36][R8.64], R102 ;  /* 0x000000660800c985 */ /* 0x0007e2000c101b24 */
[----:B------:R-:W-:-:S02]  /*9fe0*/  @!P3 LEA.HI.X R11, R195, R5, R220, 0x2, P6 ;  /* 0x00000005c30bb211 */ /* 0x000fc400030f14dc */
[-C--:B------:R-:W-:Y:S02]  /*9ff0*/  @!P2 LEA.HI.X R13, R194, R5.reuse, R219, 0x2, P1 ;  /* 0x00000005c20da211 */ /* 0x080fe400008f14db */
[----:B------:R-:W-:Y:S01]  /*a000*/  @!P5 LEA.HI.X R15, R193, R5, R218, 0x2, P0 ;  /* 0x00000005c10fd211 */ /* 0x000fe200000f14da */
[----:B------:R3:W-:Y:S01]  /*a010*/  @!P3 ST.E.64 desc[UR36][R10.64], R106 ;  /* 0x0000006a0a00b985 */ /* 0x0007e2000c101b24 */
[----:B------:R-:W-:-:S03]  /*a020*/  ISETP.GE.AND P0, PT, R192, UR4, PT ;  /* 0x00000004c0007c0c */ /* 0x000fc6000bf06270 */
[----:B------:R3:W-:Y:S04]  /*a030*/  @!P2 ST.E.64 desc[UR36][R12.64], R110 ;  /* 0x0000006e0c00a985 */ /* 0x0007e8000c101b24 */
[----:B------:R3:W-:Y:S06]  /*a040*/  @!P5 ST.E.64 desc[UR36][R14.64], R114 ;  /* 0x000000720e00d985 */ /* 0x0007ec000c101b24 */
[----:B------:R-:W-:Y:S05]  /*a050*/  @P0 BRA `(.L_x_221) ;  /* 0x0000000c00b80947 */ /* 0x000fea0003800000 */
[----:B---3--:R-:W-:-:S04]  /*a060*/  LEA R2, P0, R192, R4, 0x2 ;  /* 0x00000004c0027211 */ /* 0x008fc800078010ff */
[----:B------:R-:W-:-:S05]  /*a070*/  LEA.HI.X R3, R192, R5, R217, 0x2, P0 ;  /* 0x00000005c0037211 */ /* 0x000fca00000f14d9 */
[----:B------:R0:W-:Y:S01]  /*a080*/  ST.E.64 desc[UR36][R2.64], R118 ;  /* 0x0000007602007985 */ /* 0x0001e2000c101b24 */
[----:B------:R-:W-:Y:S05]  /*a090*/  BRA `(.L_x_221) ;  /* 0x0000000c00a87947 */ /* 0x000fea0003800000 */
.L_x_212:
[----:B------:R-:W-:Y:S01]  /*a0a0*/  ULDC.64 UR8, c[0x0][0xc00] ;  /* 0x0003000000087ab9 */ /* 0x000fe20000000a00 */
[----:B------:R-:W-:Y:S01]  /*a0b0*/  R2UR UR10, R18 ;  /* 0x00000000120a72ca */ /* 0x000fe200000e0000 */
[----:B------:R-:W-:-:S04]  /*a0c0*/  UISETP.NE.U32.AND UP0, UPT, UR8, URZ, UPT ;  /* 0x0000003f0800728c */ /* 0x000fc8000bf05070 */
[----:B------:R-:W-:-:S03]  /*a0d0*/  UISETP.NE.AND.EX UP0, UPT, UR9, URZ, UPT, UP0 ;  /* 0x0000003f0900728c */ /* 0x000fc6000bf05300 */
[----:B------:R-:W-:Y:S02]  /*a0e0*/  ULDC.64 UR8, c[0x0][0xc00] ;  /* 0x0003000000087ab9 */ /* 0x000fe40000000a00 */
[----:B------:R-:W-:Y:S01]  /*a0f0*/  UIMAD.WIDE UR8, UR61, 0x4, UR8 ;  /* 0x000000043d0878a5 */ /* 0x000fe2000f8e0208 */
[----:B------:R-:W-:-:S05]  /*a100*/  PLOP3.LUT P1, PT, PT, PT, UP0, 0x80, 0x0 ;  /* 0x000000000000781c */ /* 0x000fca0003f2f008 */
[----:B------:R-:W-:Y:S02]  /*a110*/  IMAD.U32 R2, RZ, RZ, UR8 ;  /* 0x00000008ff027e24 */ /* 0x000fe4000f8e00ff */
[----:B------:R-:W-:Y:S01]  /*a120*/  IMAD.U32 R3, RZ, RZ, UR9 ;  /* 0x00000009ff037e24 */ /* 0x000fe2000f8e00ff */
[----:B------:R-:W-:Y:S02]  /*a130*/  ULDC.64 UR8, c[0x0][0xc08] ;  /* 0x0003020000087ab9 */ /* 0x000fe40000000a00 */
[----:B------:R-:W-:-:S03]  /*a140*/  UISETP.NE.U32.AND UP1, UPT, UR8, URZ, UPT ;  /* 0x0000003f0800728c */ /* 0x000fc6000bf25070 */
[----:B------:R-:W2:Y:S01]  /*a150*/  @P1 LDG.E R6, desc[UR36][R2.64] ;  /* 0x0000002402061981 */ /* 0x000ea2000c1e1900 */
[----:B------:R-:W-:Y:S01]  /*a160*/  UISETP.NE.AND.EX UP1, UPT, UR9, URZ, UPT, UP1 ;  /* 0x0000003f0900728c */ /* 0x000fe2000bf25310 */
[----:B------:R-:W-:Y:S02]  /*a170*/  ULDC UR4, c[0x0][0xa88] ;  /* 0x0002a20000047ab9 */ /* 0x000fe40000000800 */
[----:B------:R-:W-:-:S03]  /*a180*/  IMAD.U32 R0, RZ, RZ, UR4 ;  /* 0x00000004ff007e24 */ /* 0x000fc6000f8e00ff */
[----:B------:R-:W-:-:S05]  /*a190*/  PLOP3.LUT P2, PT, PT, PT, UP1, 0x80, 0x0 ;  /* 0x000000000000781c */ /* 0x000fca0003f4f018 */
[----:B------:R-:W-:Y:S02]  /*a1a0*/  @UP1 ULDC.64 UR8, c[0x0][0xc08] ;  /* 0x0003020000081ab9 */ /* 0x000fe40000000a00 */
[----:B------:R-:W-:-:S06]  /*a1b0*/  @UP1 UIMAD.WIDE UR8, UR61, 0x4, UR8 ;  /* 0x000000043d0818a5 */ /* 0x000fcc000f8e0208 */
[----:B------:R-:W-:Y:S01]  /*a1c0*/  MOV R4, UR8 ;  /* 0x0000000800047c02 */ /* 0x000fe20008000f00 */
[----:B------:R-:W-:-:S05]  /*a1d0*/  IMAD.U32 R5, RZ, RZ, UR9 ;  /* 0x00000009ff057e24 */ /* 0x000fca000f8e00ff */
[----:B------:R0:W5:Y:S01]  /*a1e0*/  @P2 LDG.E R0, desc[UR36][R4.64] ;  /* 0x0000002404002981 */ /* 0x000162000c1e1900 */
[----:B------:R-:W-:Y:S01]  /*a1f0*/  UMOV UR4, URZ ;  /* 0x0000003f00047c82 */ /* 0x000fe20008000000 */
[----:B------:R-:W-:Y:S01]  /*a200*/  UISETP.NE.AND UP1, UPT, UR10, URZ, UPT ;  /* 0x0000003f0a00728c */ /* 0x000fe2000bf25270 */
[----:B------:R-:W1:Y:S10]  /*a210*/  S2R R7, SR_TID.X ;  /* 0x0000000000077919 */ /* 0x000e740000002100 */
[----:B------:R-:W-:-:S02]  /*a220*/  @!UP1 ULDC UR10, c[0x0][0xad4] ;  /* 0x0002b500000a9ab9 */ /* 0x000fc40000000800 */
[----:B------:R-:W-:Y:S02]  /*a230*/  IMAD.U32 R18, RZ, RZ, UR10 ;  /* 0x0000000aff127e24 */ /* 0x000fe4000f8e00ff */
[----:B-1----:R-:W-:-:S05]  /*a240*/  VIADD R7, R7, 0xffffff80 ;  /* 0xffffff8007077836 */ /* 0x002fca0000000000 */
[----:B------:R-:W-:Y:S02]  /*a250*/  ISETP.GT.AND P0, PT, R7, 0x7f, PT ;  /* 0x0000007f0700780c */ /* 0x000fe40003f04270 */
[----:B--2---:R-:W-:-:S13]  /*a260*/  @P1 R2UR UR4, R6 ;  /* 0x00000000060412ca */ /* 0x004fda00000e0000 */
[----:B------:R-:W-:Y:S01]  /*a270*/  USHF.R.S32.HI UR20, URZ, 0x1f, UR4 ;  /* 0x0000001f3f147899 */ /* 0x000fe20008011404 */
[----:B0-----:R-:W-:Y:S11]  /*a280*/  @P2 BRA `(.L_x_224) ;  /* 0x0000000000102947 */ /* 0x001ff60003800000 */
[----:B------:R-:W-:Y:S05]  /*a290*/  @!P1 BRA `(.L_x_224) ;  /* 0x00000000000c9947 */ /* 0x000fea0003800000 */
[----:B------:R-:W2:Y:S04]  /*a2a0*/  LDG.E R5, desc[UR36][R2.64] ;  /* 0x0000002402057981 */ /* 0x000ea8000c1e1900 */
[----:B-----5:R-:W2:Y:S02]  /*a2b0*/  LDG.E R0, desc[UR36][R2.64+0x4] ;  /* 0x0000042402007981 */ /* 0x020ea4000c1e1900 */
[----:B--2---:R-:W-:-:S07]  /*a2c0*/  IMAD.IADD R0, R0, 0x1, -R5 ;  /* 0x0000000100007824 */ /* 0x004fce00078e0a05 */
.L_x_224:
[----:B------:R-:W-:Y:S01]  /*a2d0*/  R2UR UR8, R215 ;  /* 0x00000000d70872ca */ /* 0x000fe200000e0000 */
[----:B------:R-:W-:Y:S01]  /*a2e0*/  USEL UR61, UR61, URZ, !UP0 ;  /* 0x0000003f3d3d7287 */ /* 0x000fe2000c000000 */
[----:B------:R-:W-:Y:S11]  /*a2f0*/  BSSY B1, `(.L_x_225) ;  /* 0x000003d000017945 */ /* 0x000ff60003800000 */
[----:B------:R-:W-:Y:S01]  /*a300*/  USEL UR12, UR8, URZ, !UP0 ;  /* 0x0000003f080c7287 */ /* 0x000fe2000c000000 */
[----:B------:R-:W-:Y:S11]  /*a310*/  @P0 BRA `(.L_x_226) ;  /* 0x0000000000e80947 */ /* 0x000ff60003800000 */
[----:B------:R-:W0:Y:S01]  /*a320*/  S2R R2, SR_TID.X ;  /* 0x0000000000027919 */ /* 0x000e220000002100 */
[----:B------:R-:W1:Y:S01]  /*a330*/  LDC R9, c[0x0][0xbe8] ;  /* 0x0002fa00ff097b82 */ /* 0x000e620000000800 */
[----:B------:R-:W-:-:S13]  /*a340*/  R2UR UR8, R212 ;  /* 0x00000000d40872ca */ /* 0x000fda00000e0000 */
[----:B------:R-:W-:-:S04]  /*a350*/  IMAD.U32 R3, RZ, RZ, UR8 ;  /* 0x00000008ff037e24 */ /* 0x000fc8000f8e00ff */
[----:B0-----:R-:W-:Y:S02]  /*a360*/  IMAD R2, R3, 0x80, R2 ;  /* 0x0000008003027824 */ /* 0x001fe400078e0202 */
[----:B-1---5:R-:W-:Y:S02]  /*a370*/  IMAD R3, R0, R9, RZ ;  /* 0x0000000900037224 */ /* 0x022fe400078e02ff */
[----:B------:R-:W-:-:S05]  /*a380*/  VIADD R4, R2, 0xffffff80 ;  /* 0xffffff8002047836 */ /* 0x000fca0000000000 */
[----:B------:R-:W-:-:S13]  /*a390*/  ISETP.GE.AND P0, PT, R4, R3, PT ;  /* 0x000000030400720c */ /* 0x000fda0003f06270 */
[----:B------:R-:W-:Y:S05]  /*a3a0*/  @P0 BRA `(.L_x_226) ;  /* 0x0000000000c40947 */ /* 0x000fea0003800000 */
[----:B------:R-:W-:Y:S01]  /*a3b0*/  ISETP.NE.AND P0, PT, R9, 0x1, PT ;  /* 0x000000010900780c */ /* 0x000fe20003f05270 */
[----:B------:R-:W-:Y:S01]  /*a3c0*/  UMOV UR18, 0x9b8 ;  /* 0x000009b800127882 */ /* 0x000fe20000000000 */
[----:B------:R-:W-:Y:S01]  /*a3d0*/  R2UR UR9, R18 ;  /* 0x00000000120972ca */ /* 0x000fe200000e0000 */
[----:B------:R-:W-:Y:S01]  /*a3e0*/  IMAD.MOV.U32 R5, RZ, RZ, R4 ;  /* 0x000000ffff057224 */ /* 0x000fe200078e0004 */
[----:B------:R-:W-:Y:S02]  /*a3f0*/  R2UR UR8, R23 ;  /* 0x00000000170872ca */ /* 0x000fe400000e0000 */
[----:B------:R-:W-:-:S07]  /*a400*/  R2UR UR19, R211 ;  /* 0x00000000d31372ca */ /* 0x000fce00000e0000 */
[----:B------:R-:W0:Y:S02]  /*a410*/  @P0 LDC R3, c[0x0][0xbec] ;  /* 0x0002fb00ff030b82 */ /* 0x000e240000000800 */
[----:B------:R-:W-:-:S04]  /*a420*/  UISETP.GT.AND UP0, UPT, UR9, 0x1, UPT ;  /* 0x000000010900788c */ /* 0x000fc8000bf04270 */
[----:B------:R-:W-:Y:S02]  /*a430*/  USEL UR18, UR18, 0x978, UP0 ;  /* 0x0000097812127887 */ /* 0x000fe40008000000 */
[----:B------:R-:W1:Y:S01]  /*a440*/  @P0 LDC R7, c[0x0][0xbf0] ;  /* 0x0002fc00ff070b82 */ /* 0x000e620000000800 */
[----:B------:R-:W-:-:S09]  /*a450*/  USEL UR13, UR8, URZ, UP0 ;  /* 0x0000003f080d7287 */ /* 0x000fd20008000000 */
[----:B------:R-:W-:Y:S01]  /*a460*/  ULDC.64 UR8, c[0x0][UR18+0x218] ;  /* 0x0000860012087abb */ /* 0x000fe20008000a00 */
[----:B------:R-:W-:Y:S01]  /*a470*/  ULDC.64 UR14, c[0x0][UR18+0x220] ;  /* 0x00008800120e7abb */ /* 0x000fe20008000a00 */
[----:B------:R-:W-:Y:S01]  /*a480*/  ULDC.64 UR16, c[0x0][UR18+0x228] ;  /* 0x00008a0012107abb */ /* 0x000fe20008000a00 */
[----:B------:R-:W-:Y:S02]  /*a490*/  UIMAD.WIDE.U32 UR10, UR8, UR19, URZ ;  /* 0x00000013080a72a5 */ /* 0x000fe4000f8e003f */
[----:B------:R-:W-:Y:S01]  /*a4a0*/  UIMAD UR19, UR9, UR19, URZ ;  /* 0x00000013091372a4 */ /* 0x000fe2000f8e023f */
[----:B0-----:R-:W-:Y:S01]  /*a4b0*/  @P0 IMAD.HI.U32 R2, R4, R3, RZ ;  /* 0x0000000304020227 */ /* 0x001fe200078e00ff */
[----:B------:R-:W-:Y:S02]  /*a4c0*/  UIMAD UR15, UR15, UR61, URZ ;  /* 0x0000003d0f0f72a4 */ /* 0x000fe4000f8e023f */
[----:B------:R-:W-:Y:S02]  /*a4d0*/  UIMAD.WIDE.U32 UR22, UR16, UR13, URZ ;  /* 0x0000000d101672a5 */ /* 0x000fe4000f8e003f */
[----:B------:R-:W-:-:S02]  /*a4e0*/  UIMAD.WIDE.U32 UR8, UR14, UR61, URZ ;  /* 0x0000003d0e0872a5 */ /* 0x000fc4000f8e003f */
[----:B------:R-:W-:Y:S01]  /*a4f0*/  UIMAD UR13, UR17, UR13, URZ ;  /* 0x0000000d110d72a4 */ /* 0x000fe2000f8e023f */
[----:B-1----:R-:W-:Y:S01]  /*a500*/  @P0 SHF.R.U32.HI R5, RZ, R7, R2 ;  /* 0x00000007ff050219 */ /* 0x002fe20000011602 */
[----:B------:R-:W-:Y:S01]  /*a510*/  UIMAD UR15, UR14, UR12, UR15 ;  /* 0x0000000c0e0f72a4 */ /* 0x000fe2000f8e020f */
[----:B------:R-:W-:Y:S01]  /*a520*/  IMAD.U32 R2, RZ, RZ, UR22 ;  /* 0x00000016ff027e24 */ /* 0x000fe2000f8e00ff */
[----:B------:R-:W-:Y:S01]  /*a530*/  UIADD3 UR10, UP1, UP2, UR8, UR10, UR4 ;  /* 0x0000000a080a7290 */ /* 0x000fe2000fa3e004 */
[----:B------:R-:W-:Y:S01]  /*a540*/  IMAD.U32 R3, RZ, RZ, UR23 ;  /* 0x00000017ff037e24 */ /* 0x000fe2000f8e00ff */
[----:B------:R-:W-:Y:S01]  /*a550*/  UIADD3 UR13, UR23, UR13, URZ ;  /* 0x0000000d170d7290 */ /* 0x000fe2000fffe03f */
[--C-:B------:R-:W-:Y:S01]  /*a560*/  IMAD.MOV R7, RZ, RZ, -R5.reuse ;  /* 0x000000ffff077224 */ /* 0x100fe200078e0a05 */
[----:B------:R-:W-:Y:S02]  /*a570*/  UIADD3 UR19, UR11, UR19, URZ ;  /* 0x000000130b137290 */ /* 0x000fe4000fffe03f */
[----:B------:R-:W-:Y:S01]  /*a580*/  UIADD3 UR15, UR9, UR15, URZ ;  /* 0x0000000f090f7290 */ /* 0x000fe2000fffe03f */
[----:B------:R-:W-:Y:S01]  /*a590*/  IADD3 R2, P0, P1, R5, UR10, R2 ;  /* 0x0000000a05027c10 */ /* 0x000fe2000f91e002 */
[----:B------:R-:W-:Y:S01]  /*a5a0*/  IMAD R7, R9, R7, R4 ;  /* 0x0000000709077224 */ /* 0x000fe200078e0204 */
[----:B------:R-:W-:Y:S01]  /*a5b0*/  SHF.R.S32.HI R5, RZ, 0x1f, R5 ;  /* 0x0000001fff057819 */ /* 0x000fe20000011405 */
[----:B------:R-:W-:Y:S01]  /*a5c0*/  UIADD3.X UR10, UR15, UR19, UR20, UP1, UP2 ;  /* 0x000000130f0a7290 */ /* 0x000fe20008fe4414 */
[----:B------:R-:W-:Y:S01]  /*a5d0*/  IMAD.U32 R6, RZ, RZ, UR13 ;  /* 0x0000000dff067e24 */ /* 0x000fe2000f8e00ff */
[----:B------:R-:W-:Y:S01]  /*a5e0*/  ULDC.64 UR8, c[0x0][UR18+0x210] ;  /* 0x0000840012087abb */ /* 0x000fe20008000a00 */
[----:B------:R-:W-:Y:S01]  /*a5f0*/  SHF.R.S32.HI R4, RZ, 0x1f, R7 ;  /* 0x0000001fff047819 */ /* 0x000fe20000011407 */
[----:B------:R-:W-:-:S02]  /*a600*/  IMAD R9, R7, UR9, RZ ;  /* 0x0000000907097c24 */ /* 0x000fc4000f8e02ff */
[----:B------:R-:W-:Y:S01]  /*a610*/  IADD3.X R3, R5, UR10, R6, P0, P1 ;  /* 0x0000000a05037c10 */ /* 0x000fe200087e2406 */
[----:B------:R-:W-:Y:S01]  /*a620*/  ULDC.64 UR10, c[0x0][0xba8] ;  /* 0x0002ea00000a7ab9 */ /* 0x000fe20000000a00 */
[----:B------:R-:W-:Y:S01]  /*a630*/  IMAD R9, R4, UR8, R9 ;  /* 0x0000000804097c24 */ /* 0x000fe2000f8e0209 */
[----:B------:R-:W-:Y:S01]  /*a640*/  @!UP0 ULDC UR10, c[0x0][0xb50] ;  /* 0x0002d400000a8ab9 */ /* 0x000fe20000000800 */
[----:B------:R-:W-:Y:S01]  /*a650*/  @!UP0 ULDC UR11, c[0x0][0xb54] ;  /* 0x0002d500000b8ab9 */ /* 0x000fe20000000800 */
[----:B------:R-:W-:-:S04]  /*a660*/  IMAD.WIDE.U32 R2, R7, UR8, R2 ;  /* 0x0000000807027c25 */ /* 0x000fc8000f8e0002 */
[----:B------:R-:W-:Y:S01]  /*a670*/  IMAD.IADD R3, R3, 0x1, R9 ;  /* 0x0000000103037824 */ /* 0x000fe200078e0209 */
[----:B------:R-:W-:-:S04]  /*a680*/  LEA R4, P0, R2, UR10, 0x2 ;  /* 0x0000000a02047c11 */ /* 0x000fc8000f8010ff */
[----:B------:R-:W-:Y:S01]  /*a690*/  LEA.HI.X R5, R2, UR11, R3, 0x2, P0 ;  /* 0x0000000b02057c11 */ /* 0x000fe200080f1403 */
[----:B------:R-:W-:-:S05]  /*a6a0*/  IMAD.MOV.U32 R3, RZ, RZ, -0x800000 ;  /* 0xff800000ff037424 */ /* 0x000fca00078e00ff */
[----:B------:R0:W-:Y:S03]  /*a6b0*/  STG.E desc[UR36][R4.64], R3 ;  /* 0x0000000304007986 */ /* 0x0001e6000c101924 */
.L_x_226:
[----:B------:R-:W-:Y:S05]  /*a6c0*/  BSYNC B1 ;  /* 0x0000000000017941 */ /* 0x000fea0003800000 */
.L_x_225:
[----:B------:R-:W-:-:S13]  /*a6d0*/  R2UR UR8, R18 ;  /* 0x00000000120872ca */ /* 0x000fda00000e0000 */
[----:B------:R-:W-:-:S06]  /*a6e0*/  UISETP.GT.AND UP0, UPT, UR8, 0x1, UPT ;  /* 0x000000010800788c */ /* 0x000fcc000bf04270 */
[----:B------:R-:W-:-:S13]  /*a6f0*/  PLOP3.LUT P0, PT, PT, PT, UP0, 0x80, 0x0 ;  /* 0x000000000000781c */ /* 0x000fda0003f0f008 */
[----:B------:R-:W-:Y:S05]  /*a700*/  @P0 BRA `(.L_x_221) ;  /* 0x00000008000c0947 */ /* 0x000fea0003800000 */
[----:B------:R-:W1:Y:S01]  /*a710*/  LDC R11, c[0x0][0xbe8] ;  /* 0x0002fa00ff0b7b82 */ /* 0x000e620000000800 */
[----:B------:R-:W-:Y:S01]  /*a720*/  R2UR UR13, R212 ;  /* 0x00000000d40d72ca */ /* 0x000fe200000e0000 */
[----:B------:R-:W-:Y:S01]  /*a730*/  ULDC.64 UR14, c[0x0][0xaa0] ;  /* 0x0002a800000e7ab9 */ /* 0x000fe20000000a00 */
[----:B------:R-:W-:Y:S01]  /*a740*/  R2UR UR16, R211 ;  /* 0x00000000d31072ca */ /* 0x000fe200000e0000 */
[----:B------:R-:W-:Y:S01]  /*a750*/  UIMAD UR10, UR20, UR14, URZ ;  /* 0x0000000e140a72a4 */ /* 0x000fe2000f8e023f */
[----:B------:R-:W-:Y:S01]  /*a760*/  IMAD R2, R16, 0x20, R213 ;  /* 0x0000002010027824 */ /* 0x000fe200078e02d5 */
[----:B------:R-:W-:Y:S01]  /*a770*/  UIMAD.WIDE.U32 UR8, UR4, UR14, URZ ;  /* 0x0000000e040872a5 */ /* 0x000fe2000f8e003f */
[----:B------:R-:W-:Y:S01]  /*a780*/  BSSY B1, `(.L_x_227) ;  /* 0x0000045000017945 */ /* 0x000fe20003800000 */
[----:B------:R-:W-:-:S04]  /*a790*/  UIMAD UR10, UR4, UR15, UR10 ;  /* 0x0000000f040a72a4 */ /* 0x000fc8000f8e020a */
[----:B------:R-:W-:Y:S02]  /*a7a0*/  UIADD3 UR9, UR9, UR10, URZ ;  /* 0x0000000a09097290 */ /* 0x000fe4000fffe03f */
[----:B0-----:R-:W-:Y:S01]  /*a7b0*/  IMAD.U32 R5, RZ, RZ, UR13 ;  /* 0x0000000dff057e24 */ /* 0x001fe2000f8e00ff */
[----:B------:R-:W-:Y:S01]  /*a7c0*/  ULDC.64 UR10, c[0x0][0xae8] ;  /* 0x0002ba00000a7ab9 */ /* 0x000fe20000000a00 */
[----:B------:R-:W-:Y:S01]  /*a7d0*/  IMAD.U32 R8, RZ, RZ, UR13 ;  /* 0x0000000dff087e24 */ /* 0x000fe2000f8e00ff */
[----:B------:R-:W-:Y:S02]  /*a7e0*/  UIMAD.WIDE.U32 UR8, UR16, UR10, UR8 ;  /* 0x0000000a100872a5 */ /* 0x000fe4000f8e0008 */
[----:B------:R-:W-:Y:S01]  /*a7f0*/  LEA R6, R5, R2, 0x7 ;  /* 0x0000000205067211 */ /* 0x000fe200078e38ff */
[----:B------:R-:W-:Y:S01]  /*a800*/  IMAD R8, R8, 0x80, R213 ;  /* 0x0000008008087824 */ /* 0x000fe200078e02d5 */
[----:B------:R-:W-:Y:S01]  /*a810*/  UIMAD UR9, UR16, UR11, UR9 ;  /* 0x0000000b100972a4 */ /* 0x000fe2000f8e0209 */
[----:B-1----:R-:W-:-:S02]  /*a820*/  ISETP.NE.AND P0, PT, R11, 0x1, PT ;  /* 0x000000010b00780c */ /* 0x002fc40003f05270 */
[----:B------:R-:W-:Y:S01]  /*a830*/  ULDC.64 UR10, c[0x0][0xaf0] ;  /* 0x0002bc00000a7ab9 */ /* 0x000fe20000000a00 */
[----:B------:R-:W-:Y:S01]  /*a840*/  IMAD.MOV.U32 R5, RZ, RZ, R6 ;  /* 0x000000ffff057224 */ /* 0x000fe200078e0006 */
[----:B------:R-:W-:Y:S02]  /*a850*/  UIMAD UR12, UR12, UR10, URZ ;  /* 0x0000000a0c0c72a4 */ /* 0x000fe4000f8e023f */
[----:B------:R-:W-:Y:S02]  /*a860*/  UIMAD.WIDE.U32 UR8, UR61, UR10, UR8 ;  /* 0x0000000a3d0872a5 */ /* 0x000fe4000f8e0008 */
[----:B------:R-:W-:-:S03]  /*a870*/  UIMAD UR4, UR61, UR11, UR12 ;  /* 0x0000000b3d0472a4 */ /* 0x000fc6000f8e020c */
[----:B------:R-:W-:Y:S01]  /*a880*/  ULDC.64 UR10, c[0x0][0xae0] ;  /* 0x0002b800000a7ab9 */ /* 0x000fe20000000a00 */
[----:B------:R-:W-:Y:S01]  /*a890*/  UIADD3 UR4, UR9, UR4, URZ ;  /* 0x0000000409047290 */ /* 0x000fe2000fffe03f */
[----:B------:R-:W0:Y:S08]  /*a8a0*/  @P0 LDC R3, c[0x0][0xbec] ;  /* 0x0002fb00ff030b82 */ /* 0x000e300000000800 */
[----:B------:R-:W1:Y:S01]  /*a8b0*/  @P0 LDC R7, c[0x0][0xbf0] ;  /* 0x0002fc00ff070b82 */ /* 0x000e620000000800 */
[----:B0-----:R-:W-:-:S04]  /*a8c0*/  @P0 IMAD.HI.U32 R2, R6, R3, RZ ;  /* 0x0000000306020227 */ /* 0x001fc800078e00ff */
[----:B------:R-:W-:Y:S02]  /*a8d0*/  IMAD.U32 R3, RZ, RZ, UR9 ;  /* 0x00000009ff037e24 */ /* 0x000fe4000f8e00ff */
[----:B------:R-:W-:Y:S01]  /*a8e0*/  IMAD.U32 R3, RZ, RZ, UR4 ;  /* 0x00000004ff037e24 */ /* 0x000fe2000f8e00ff */
[----:B-1----:R-:W-:-:S04]  /*a8f0*/  @P0 SHF.R.U32.HI R5, RZ, R7, R2 ;  /* 0x00000007ff050219 */ /* 0x002fc80000011602 */
[--C-:B------:R-:W-:Y:S01]  /*a900*/  SHF.R.S32.HI R2, RZ, 0x1f, R5.reuse ;  /* 0x0000001fff027819 */ /* 0x100fe20000011405 */
[----:B------:R-:W-:-:S04]  /*a910*/  IMAD.MOV R7, RZ, RZ, -R5 ;  /* 0x000000ffff077224 */ /* 0x000fc800078e0a05 */
[----:B------:R-:W-:Y:S02]  /*a920*/  IMAD R4, R2, UR10, RZ ;  /* 0x0000000a02047c24 */ /* 0x000fe4000f8e02ff */
[----:B------:R-:W-:Y:S02]  /*a930*/  IMAD R7, R11, R7, R6 ;  /* 0x000000070b077224 */ /* 0x000fe400078e0206 */
[----:B------:R-:W-:Y:S01]  /*a940*/  IMAD.U32 R2, RZ, RZ, UR8 ;  /* 0x00000008ff027e24 */ /* 0x000fe2000f8e00ff */
[----:B------:R-:W-:Y:S01]  /*a950*/  ULDC.64 UR8, c[0x0][0xad8] ;  /* 0x0002b60000087ab9 */ /* 0x000fe20000000a00 */
[C---:B------:R-:W-:Y:S01]  /*a960*/  IMAD R9, R5.reuse, UR11, R4 ;  /* 0x0000000b05097c24 */ /* 0x040fe2000f8e0204 */
[----:B------:R-:W-:Y:S01]  /*a970*/  SHF.R.S32.HI R4, RZ, 0x1f, R7 ;  /* 0x0000001fff047819 */ /* 0x000fe20000011407 */
[----:B------:R-:W-:-:S04]  /*a980*/  IMAD.WIDE.U32 R2, R5, UR10, R2 ;  /* 0x0000000a05027c25 */ /* 0x000fc8000f8e0002 */
[----:B------:R-:W-:Y:S02]  /*a990*/  IMAD.IADD R3, R3, 0x1, R9 ;  /* 0x0000000103037824 */ /* 0x000fe400078e0209 */
[----:B------:R-:W-:Y:S02]  /*a9a0*/  IMAD R6, R4, UR8, RZ ;  /* 0x0000000804067c24 */ /* 0x000fe4000f8e02ff */
[----:B-----5:R-:W-:Y:S02]  /*a9b0*/  IMAD R11, R0, R11, RZ ;  /* 0x0000000b000b7224 */ /* 0x020fe400078e02ff */
[C---:B------:R-:W-:Y:S02]  /*a9c0*/  VIADD R4, R8.reuse, 0x40 ;  /* 0x0000004008047836 */ /* 0x040fe40000000000 */
[C---:B------:R-:W-:Y:S01]  /*a9d0*/  IMAD R5, R7.reuse, UR9, R6 ;  /* 0x0000000907057c24 */ /* 0x040fe2000f8e0206 */
[-C--:B------:R-:W-:Y:S01]  /*a9e0*/  ISETP.GE.AND P2, PT, R8, R11.reuse, PT ;  /* 0x0000000b0800720c */ /* 0x080fe20003f46270 */
[----:B------:R-:W-:Y:S01]  /*a9f0*/  IMAD.WIDE.U32 R2, R7, UR8, R2 ;  /* 0x0000000807027c25 */ /* 0x000fe2000f8e0002 */
[----:B------:R-:W-:Y:S01]  /*aa00*/  ULDC.64 UR8, c[0x0][0xa80] ;  /* 0x0002a00000087ab9 */ /* 0x000fe20000000a00 */
[----:B------:R-:W-:-:S02]  /*aa10*/  ISETP.GE.AND P1, PT, R4, R11, PT ;  /* 0x0000000b0400720c */ /* 0x000fc40003f26270 */
[----:B------:R-:W-:Y:S01]  /*aa20*/  IMAD.IADD R3, R3, 0x1, R5 ;  /* 0x0000000103037824 */ /* 0x000fe200078e0205 */
[----:B------:R-:W-:Y:S01]  /*aa30*/  LEA R4, P3, R2, UR8, 0x1 ;  /* 0x0000000802047c11 */ /* 0x000fe2000f8608ff */
[----:B------:R-:W-:Y:S02]  /*aa40*/  VIADD R0, R8, 0x20 ;  /* 0x0000002008007836 */ /* 0x000fe40000000000 */
[----:B------:R-:W-:Y:S01]  /*aa50*/  IMAD.SHL.U32 R7, R16, 0x8, RZ ;  /* 0x0000000810077824 */ /* 0x000fe200078e00ff */
[----:B------:R-:W-:Y:S02]  /*aa60*/  LEA.HI.X R5, R2, UR9, R3, 0x1, P3 ;  /* 0x0000000902057c11 */ /* 0x000fe400098f0c03 */
[----:B------:R-:W-:Y:S01]  /*aa70*/  ISETP.GE.AND P0, PT, R0, R11, PT ;  /* 0x0000000b0000720c */ /* 0x000fe20003f06270 */
[C---:B------:R-:W-:Y:S01]  /*aa80*/  VIADD R9, R7.reuse, 0x40 ;  /* 0x0000004007097836 */ /* 0x040fe20000000000 */
[----:B------:R0:W1:Y:S01]  /*aa90*/  SHFL.IDX PT, R2, R4, RZ, 0x181f ;  /* 0x00181fff04027589 */ /* 0x00006200000e0000 */
[----:B------:R-:W-:Y:S01]  /*aaa0*/  VIADD R13, R7, 0x80 ;  /* 0x00000080070d7836 */ /* 0x000fe20000000000 */
[----:B------:R-:W-:-:S02]  /*aab0*/  SHF.R.S32.HI R6, RZ, 0x1f, R7 ;  /* 0x0000001fff067819 */ /* 0x000fc40000011407 */
[----:B------:R0:W2:Y:S01]  /*aac0*/  SHFL.IDX PT, R0, R5, RZ, 0x181f ;  /* 0x00181fff05007589 */ /* 0x0000a200000e0000 */
        /* <DEDUP_REMOVED lines=12> */
[----:B------:R3:W-:Y:S01]  /*ab90*/  @!P4 ST.E.128 desc[UR36][R14.64], RZ ;  /* 0x000000ff0e00c985 */ /* 0x0007e2000c101d24 */
[----:B------:R-:W-:-:S03]  /*aba0*/  @!P2 LEA.HI.X R3, R13, R0, R12, 0x1, P6 ;  /* 0x000000000d03a211 */ /* 0x000fc600030f0c0c */
[----:B------:R3:W-:Y:S04]  /*abb0*/  @!P3 ST.E.128 desc[UR36][R20.64], RZ ;  /* 0x000000ff1400b985 */ /* 0x0007e8000c101d24 */
[----:B------:R3:W-:Y:S02]  /*abc0*/  @!P2 ST.E.128 desc[UR36][R2.64], RZ ;  /* 0x000000ff0200a985 */ /* 0x0007e4000c101d24 */
.L_x_228:
[----:B------:R-:W-:Y:S05]  /*abd0*/  BSYNC B1 ;  /* 0x0000000000017941 */ /* 0x000fea0003800000 */
.L_x_227:
[----:B--2---:R2:W4:Y:S01]  /*abe0*/  SHFL.IDX PT, R0, R5, 0x1, 0x181f ;  /* 0x00381f0005007f89 */ /* 0x00452200000e0000 */
[----:B------:R-:W-:Y:S03]  /*abf0*/  BSSY B1, `(.L_x_229) ;  /* 0x0000010000017945 */ /* 0x000fe60003800000 */
[----:B-1-3--:R2:W1:Y:S01]  /*ac00*/  SHFL.IDX PT, R2, R4, 0x1, 0x181f ;  /* 0x00381f0004027f89 */ /* 0x00a46200000e0000 */
[----:B------:R-:W-:Y:S05]  /*ac10*/  @P0 BRA `(.L_x_230) ;  /* 0x0000000000340947 */ /* 0x000fea0003800000 */
[----:B------:R-:W-:Y:S02]  /*ac20*/  ULDC UR4, c[0x0][0xac8] ;  /* 0x0002b20000047ab9 */ /* 0x000fe40000000800 */
[----:B------:R-:W-:Y:S02]  /*ac30*/  ISETP.GE.AND P4, PT, R7, UR4, PT ;  /* 0x0000000407007c0c */ /* 0x000fe4000bf86270 */
[----:B------:R-:W-:Y:S02]  /*ac40*/  ISETP.GE.AND P5, PT, R9, UR4, PT ;  /* 0x0000000409007c0c */ /* 0x000fe4000bfa6270 */
[----:B------:R-:W-:-:S09]  /*ac50*/  ISETP.GE.AND P6, PT, R13, UR4, PT ;  /* 0x000000040d007c0c */ /* 0x000fd2000bfc6270 */
[-C--:B-1----:R-:W-:Y:S02]  /*ac60*/  @!P4 LEA R14, P0, R7, R2.reuse, 0x1 ;  /* 0x00000002070ec211 */ /* 0x082fe400078008ff */
[-C--:B------:R-:W-:Y:S02]  /*ac70*/  @!P5 LEA R20, P2, R9, R2.reuse, 0x1 ;  /* 0x000000020914d211 */ /* 0x080fe400078408ff */
[----:B------:R-:W-:Y:S02]  /*ac80*/  @!P6 LEA R2, P3, R13, R2, 0x1 ;  /* 0x000000020d02e211 */ /* 0x000fe400078608ff */
[-C--:B----4-:R-:W-:Y:S02]  /*ac90*/  @!P4 LEA.HI.X R15, R7, R0.reuse, R6, 0x1, P0 ;  /* 0x00000000070fc211 */ /* 0x090fe400000f0c06 */
[-C--:B------:R-:W-:Y:S02]  /*aca0*/  @!P5 LEA.HI.X R21, R9, R0.reuse, R10, 0x1, P2 ;  /* 0x000000000915d211 */ /* 0x080fe400010f0c0a */
[----:B------:R-:W-:Y:S01]  /*acb0*/  @!P6 LEA.HI.X R3, R13, R0, R12, 0x1, P3 ;  /* 0x000000000d03e211 */ /* 0x000fe200018f0c0c */
[----:B------:R3:W-:Y:S04]  /*acc0*/  @!P4 ST.E.128 desc[UR36][R14.64], RZ ;  /* 0x000000ff0e00c985 */ /* 0x0007e8000c101d24 */
[----:B------:R3:W-:Y:S04]  /*acd0*/  @!P5 ST.E.128 desc[UR36][R20.64], RZ ;  /* 0x000000ff1400d985 */ /* 0x0007e8000c101d24 */
[----:B------:R3:W-:Y:S02]  /*ace0*/  @!P6 ST.E.128 desc[UR36][R2.64], RZ ;  /* 0x000000ff0200e985 */ /* 0x0007e4000c101d24 */
.L_x_230:
[----:B------:R-:W-:Y:S05]  /*acf0*/  BSYNC B1 ;  /* 0x0000000000017941 */ /* 0x000fea0003800000 */
.L_x_229:
[----:B----4-:R4:W0:Y:S01]  /*ad00*/  SHFL.IDX PT, R0, R5, 0x2, 0x181f ;  /* 0x00581f0005007f89 */ /* 0x01082200000e0000 */
        /* <DEDUP_REMOVED lines=10> */
[-C--:B0-----:R-:W-:Y:S02]  /*adb0*/  @!P3 LEA.HI.X R15, R7, R0.reuse, R6, 0x1, P0 ;  /* 0x00000000070fb211 */ /* 0x081fe400000f0c06 */
[-C--:B------:R-:W-:Y:S02]  /*adc0*/  @!P4 LEA.HI.X R21, R9, R0.reuse, R10, 0x1, P1 ;  /* 0x000000000915c211 */ /* 0x080fe400008f0c0a */
[----:B------:R-:W-:Y:S01]  /*add0*/  @!P5 LEA.HI.X R3, R13, R0, R12, 0x1, P2 ;  /* 0x000000000d03d211 */ /* 0x000fe200010f0c0c */
[----:B------:R3:W-:Y:S04]  /*ade0*/  @!P3 ST.E.128 desc[UR36][R14.64], RZ ;  /* 0x000000ff0e00b985 */ /* 0x0007e8000c101d24 */
[----:B------:R3:W-:Y:S04]  /*adf0*/  @!P4 ST.E.128 desc[UR36][R20.64], RZ ;  /* 0x000000ff1400c985 */ /* 0x0007e8000c101d24 */
[----:B------:R3:W-:Y:S02]  /*ae00*/  @!P5 ST.E.128 desc[UR36][R2.64], RZ ;  /* 0x000000ff0200d985 */ /* 0x0007e4000c101d24 */
.L_x_232:
[----:B------:R-:W-:Y:S05]  /*ae10*/  BSYNC B1 ;  /* 0x0000000000017941 */ /* 0x000fea0003800000 */
.L_x_231:
[----:B0-----:R-:W-:Y:S01]  /*ae20*/  VIADD R0, R8, 0x60 ;  /* 0x0000006008007836 */ /* 0x001fe20000000000 */
[----:B--2-4-:R-:W0:Y:S04]  /*ae30*/  SHFL.IDX PT, R5, R5, 0x3, 0x181f ;  /* 0x00781f0005057f89 */ /* 0x014e2800000e0000 */
[----:B------:R-:W-:Y:S01]  /*ae40*/  ISETP.GE.AND P0, PT, R0, R11, PT ;  /* 0x0000000b0000720c */ /* 0x000fe20003f06270 */
[----:B-1-3--:R1:W2:-:S12]  /*ae50*/  SHFL.IDX PT, R2, R4, 0x3, 0x181f ;  /* 0x00781f0004027f89 */ /* 0x00a29800000e0000 */
[----:B-1----:R-:W-:Y:S05]  /*ae60*/  @P0 BRA `(.L_x_221) ;  /* 0x0000000000340947 */ /* 0x002fea0003800000 */
[----:B------:R-:W-:Y:S02]  /*ae70*/  ULDC UR4, c[0x0][0xac8] ;  /* 0x0002b20000047ab9 */ /* 0x000fe40000000800 */
[----:B------:R-:W-:Y:S02]  /*ae80*/  ISETP.GE.AND P3, PT, R7, UR4, PT ;  /* 0x0000000407007c0c */ /* 0x000fe4000bf66270 */
[----:B------:R-:W-:Y:S02]  /*ae90*/  ISETP.GE.AND P4, PT, R9, UR4, PT ;  /* 0x0000000409007c0c */ /* 0x000fe4000bf86270 */
[----:B------:R-:W-:-:S09]  /*aea0*/  ISETP.GE.AND P5, PT, R13, UR4, PT ;  /* 0x000000040d007c0c */ /* 0x000fd2000bfa6270 */
[-C--:B--2---:R-:W-:Y:S02]  /*aeb0*/  @!P3 LEA R14, P0, R7, R2.reuse, 0x1 ;  /* 0x00000002070eb211 */ /* 0x084fe400078008ff */
        /* <DEDUP_REMOVED lines=8> */
.L_x_221:
[----:B------:R-:W-:Y:S05]  /*af40*/  BSYNC B0 ;  /* 0x0000000000007941 */ /* 0x000fea0003800000 */
.L_x_211:
[----:B------:R-:W-:Y:S02]  /*af50*/  ULDC UR4, c[0x0][0xc3c] ;  /* 0x00030f0000047ab9 */ /* 0x000fe40000000800 */
[----:B------:R-:W-:-:S06]  /*af60*/  UISETP.GE.AND UP0, UPT, UR7, UR4, UPT ;  /* 0x000000040700728c */ /* 0x000fcc000bf06270 */
[----:B------:R-:W-:-:S13]  /*af70*/  PLOP3.LUT P0, PT, PT, PT, UP0, 0x80, 0x0 ;  /* 0x000000000000781c */ /* 0x000fda0003f0f008 */
[----:B------:R-:W-:Y:S05]  /*af80*/  @!P0 BRA `(.L_x_233) ;  /* 0xffffff6000188947 */ /* 0x000fea000383ffff */
[----:B------:R-:W-:Y:S05]  /*af90*/  EXIT ;  /* 0x000000000000794d */ /* 0x000fea0003800000 */
.L_x_182:
[----:B------:R-:W-:-:S08]  /*afa0*/  NOP ;  /* 0x0000000000007918 */ /* 0x000fd00000000000 */
[----:B0-----:R-:W0:-:S00]  /*afb0*/  USETMAXREG.DEALLOC.CTAPOOL 0x28 ;  /* 0x00000028000079c8 */ /* 0x001e0000080e0500 */
[----:B0-----:R-:W-:Y:S01]  /*afc0*/  LOP3.LUT R2, R2, 0x3, RZ, 0xc0, !PT ;  /* 0x0000000302027812 */ /* 0x001fe200078ec0ff */
[----:B------:R-:W-:Y:S01]  /*afd0*/  IMAD.MOV.U32 R6, RZ, RZ, RZ ;  /* 0x000000ffff067224 */ /* 0x000fe200078e00ff */
[----:B------:R-:W-:-:S04]  /*afe0*/  LOP3.LUT R23, R23, 0xffffff7f, RZ, 0xc0, !PT ;  /* 0xffffff7f17177812 */ /* 0x000fc800078ec0ff */
[----:B------:R-:W0:Y:S02]  /*aff0*/  SHFL.IDX PT, R2, R2, RZ, 0x1f ;  /* 0x00001fff02027589 */ /* 0x000e2400000e0000 */
[----:B0-----:R-:W-:-:S13]  /*b000*/  ISETP.NE.AND P0, PT, R2, RZ, PT ;  /* 0x000000ff0200720c */ /* 0x001fda0003f05270 */
[----:B------:R-:W-:Y:S01]  /*b010*/  @P0 LOP3.LUT R23, R23, 0x80, RZ, 0xfc, !PT ;  /* 0x0000008017170812 */ /* 0x000fe200078efcff */
[----:B------:R-:W-:Y:S06]  /*b020*/  @!P0 BRA `(.L_x_234) ;  /* 0x00000000001c8947 */ /* 0x000fec0003800000 */
[----:B------:R-:W0:Y:S08]  /*b030*/  S2UR UR5, SR_CgaCtaId ;  /* 0x00000000000579c3 */ /* 0x000e300000008800 */
[----:B------:R-:W-:Y:S06]  /*b040*/  BAR.SYNC.DEFER_BLOCKING 0x5, 0x180 ;  /* 0x0146000000007b1d */ /* 0x000fec0000010000 */
[----:B------:R-:W-:-:S02]  /*b050*/  UMOV UR4, 0x400 ;  /* 0x0000040000047882 */ /* 0x000fc40000000000 */
[----:B0-----:R-:W-:-:S09]  /*b060*/  ULEA UR4, UR5, UR4, 0x18 ;  /* 0x0000000405047291 */ /* 0x001fd2000f8ec03f */
[----:B------:R-:W0:Y:S01]  /*b070*/  LDS.128 R16, [UR4+0x308d0] ;  /* 0x0308d004ff107984 */ /* 0x000e220008000c00 */
[----:B------:R-:W-:Y:S06]  /*b080*/  BAR.ARV 0x4, 0x180 ;  /* 0x0106000000007b1d */ /* 0x000fec0000002000 */
[----:B------:R-:W-:Y:S05]  /*b090*/  BRA `(.L_x_235) ;  /* 0x0000000800947947 */ /* 0x000fea0003800000 */
.L_x_234:
[----:B------:R-:W-:Y:S01]  /*b0a0*/  LOP3.LUT R7, R0, 0x1f, RZ, 0xc0, !PT ;  /* 0x0000001f00077812 */ /* 0x000fe200078ec0ff */
[----:B------:R-:W-:Y:S01]  /*b0b0*/  ULDC UR4, c[0x0][0xc3c] ;  /* 0x00030f0000047ab9 */ /* 0x000fe20000000800 */
[----:B------:R-:W-:Y:S01]  /*b0c0*/  MOV R9, RZ ;  /* 0x000000ff00097202 */ /* 0x000fe20000000f00 */
[----:B------:R-:W0:Y:S01]  /*b0d0*/  S2UR UR6, SR_CTAID.X ;  /* 0x00000000000679c3 */ /* 0x000e220000002500 */
[----:B------:R-:W-:Y:S01]  /*b0e0*/  ISETP.NE.AND P0, PT, R7, 0x1f, PT ;  /* 0x0000001f0700780c */ /* 0x000fe20003f05270 */
[----:B------:R-:W-:-:S03]  /*b0f0*/  ULDC UR5, c[0x0][0xc38] ;  /* 0x00030e0000057ab9 */ /* 0x000fc60000000800 */
[----:B------:R-:W-:-:S13]  /*b100*/  ISETP.GE.OR P1, PT, R7, UR4, !P0 ;  /* 0x0000000407007c0c */ /* 0x000fda000c726670 */
[----:B------:R-:W1:Y:S08]  /*b110*/  @!P1 LDC.64 R4, c[0x0][0xc80] ;  /* 0x00032000ff049b82 */ /* 0x000e700000000a00 */
[----:B------:R-:W2:Y:S01]  /*b120*/  @!P1 LDC.64 R2, c[0x0][0xc78] ;  /* 0x00031e00ff029b82 */ /* 0x000ea20000000a00 */
[----:B-1----:R-:W-:-:S05]  /*b130*/  @!P1 IMAD.WIDE.U32 R4, R7, 0x4, R4 ;  /* 0x0000000407049825 */ /* 0x002fca00078e0004 */
[----:B------:R-:W3:Y:S01]  /*b140*/  @!P1 LDG.E R6, desc[UR36][R4.64] ;  /* 0x0000002404069981 */ /* 0x000ee2000c1e1900 */
[----:B--2---:R-:W-:-:S05]  /*b150*/  @!P1 IMAD.WIDE.U32 R2, R7, 0x4, R2 ;  /* 0x0000000407029825 */ /* 0x004fca00078e0002 */
[----:B------:R-:W3:Y:S01]  /*b160*/  @!P1 LDG.E R9, desc[UR36][R2.64] ;  /* 0x0000002402099981 */ /* 0x000ee2000c1e1900 */
[C---:B------:R-:W-:Y:S02]  /*b170*/  ISETP.NE.AND P1, PT, R7.reuse, RZ, PT ;  /* 0x000000ff0700720c */ /* 0x040fe40003f25270 */
[C---:B------:R-:W-:Y:S02]  /*b180*/  ISETP.GE.U32.AND P2, PT, R7.reuse, 0x2, PT ;  /* 0x000000020700780c */ /* 0x040fe40003f46070 */
[C---:B------:R-:W-:Y:S02]  /*b190*/  ISETP.GE.U32.AND P3, PT, R7.reuse, 0x4, PT ;  /* 0x000000040700780c */ /* 0x040fe40003f66070 */
[C---:B------:R-:W-:Y:S02]  /*b1a0*/  ISETP.GE.U32.AND P4, PT, R7.reuse, 0x8, PT ;  /* 0x000000080700780c */ /* 0x040fe40003f86070 */
[----:B------:R-:W-:Y:S01]  /*b1b0*/  ISETP.GE.U32.AND P5, PT, R7, 0x10, PT ;  /* 0x000000100700780c */ /* 0x000fe20003fa6070 */
[----:B------:R-:W-:Y:S01]  /*b1c0*/  UMOV UR4, URZ ;  /* 0x0000003f00047c82 */ /* 0x000fe20008000000 */
[----:B---3--:R-:W-:-:S05]  /*b1d0*/  IMAD R8, R6, R9, RZ ;  /* 0x0000000906087224 */ /* 0x008fca00078e02ff */
[----:B------:R-:W1:Y:S02]  /*b1e0*/  SHFL.UP PT, R10, R8, 0x1, RZ ;  /* 0x04200000080a7989 */ /* 0x000e6400000e00ff */
[----:B-1----:R-:W-:-:S05]  /*b1f0*/  SEL R11, R10, RZ, P1 ;  /* 0x000000ff0a0b7207 */ /* 0x002fca0000800000 */
[----:B------:R-:W-:-:S05]  /*b200*/  IMAD.IADD R11, R8, 0x1, R11 ;  /* 0x00000001080b7824 */ /* 0x000fca00078e020b */
        /* <DEDUP_REMOVED lines=12> */
[----:B------:R-:W1:Y:S02]  /*b2d0*/  SHFL.IDX PT, R8, R5, 0x1f, 0x1f ;  /* 0x03e01f0005087f89 */ /* 0x000e6400000e0000 */
[----:B-1----:R-:W-:-:S05]  /*b2e0*/  IMAD R8, R8, UR5, RZ ;  /* 0x0000000508087c24 */ /* 0x002fca000f8e02ff */
[----:B0-----:R-:W-:Y:S01]  /*b2f0*/  ISETP.GT.AND P6, PT, R8, UR6, PT ;  /* 0x0000000608007c0c */ /* 0x001fe2000bfc4270 */
[----:B------:R-:W-:-:S12]  /*b300*/  IMAD.MOV.U32 R3, RZ, RZ, R8 ;  /* 0x000000ffff037224 */ /* 0x000fd800078e0008 */
[----:B------:R-:W-:Y:S05]  /*b310*/  @P6 BRA `(.L_x_236) ;  /* 0x0000000000986947 */ /* 0x000fea0003800000 */
[----:B------:R-:W-:Y:S01]  /*b320*/  IMAD.MOV.U32 R8, RZ, RZ, R3 ;  /* 0x000000ffff087224 */ /* 0x000fe200078e0003 */
[----:B------:R-:W-:Y:S01]  /*b330*/  UMOV UR4, URZ ;  /* 0x0000003f00047c82 */ /* 0x000fe20008000000 */
[----:B------:R-:W-:-:S05]  /*b340*/  ULDC UR5, c[0x0][0xc38] ;  /* 0x00030e0000057ab9 */ /* 0x000fca0000000800 */
.L_x_238:
[----:B------:R-:W0:Y:S01]  /*b350*/  LDC R2, c[0x0][0xc3c] ;  /* 0x00030f00ff027b82 */ /* 0x000e220000000800 */
[----:B------:R-:W-:-:S06]  /*b360*/  UIADD3 UR4, UR4, 0x1f, URZ ;  /* 0x0000001f04047890 */ /* 0x000fcc000fffe03f */
[----:B0-----:R-:W-:-:S13]  /*b370*/  ISETP.LE.AND P6, PT, R2, UR4, PT ;  /* 0x0000000402007c0c */ /* 0x001fda000bfc3270 */
[----:B------:R-:W-:Y:S05]  /*b380*/  @P6 BRA `(.L_x_237) ;  /* 0x0000000400ac6947 */ /* 0x000fea0003800000 */
[----:B------:R-:W-:Y:S02]  /*b390*/  VIADD R9, R7, UR4 ;  /* 0x0000000407097c36 */ /* 0x000fe40008000000 */
[----:B------:R-:W-:-:S03]  /*b3a0*/  IMAD.MOV.U32 R6, RZ, RZ, RZ ;  /* 0x000000ffff067224 */ /* 0x000fc600078e00ff */
[----:B------:R-:W-:-:S13]  /*b3b0*/  ISETP.GE.OR P6, PT, R9, R2, !P0 ;  /* 0x000000020900720c */ /* 0x000fda00047c6670 */
[----:B------:R-:W0:Y:S08]  /*b3c0*/  @!P6 LDC.64 R4, c[0x0][0xc80] ;  /* 0x00032000ff04eb82 */ /* 0x000e300000000a00 */
[----:B------:R-:W1:Y:S01]  /*b3d0*/  @!P6 LDC.64 R2, c[0x0][0xc78] ;  /* 0x00031e00ff02eb82 */ /* 0x000e620000000a00 */
[----:B0-----:R-:W-:-:S05]  /*b3e0*/  @!P6 IMAD.WIDE R4, R9, 0x4, R4 ;  /* 0x000000040904e825 */ /* 0x001fca00078e0204 */
[----:B------:R-:W2:Y:S01]  /*b3f0*/  @!P6 LDG.E R6, desc[UR36][R4.64] ;  /* 0x000000240406e981 */ /* 0x000ea2000c1e1900 */
[----:B-1----:R-:W-:-:S04]  /*b400*/  @!P6 IMAD.WIDE R2, R9, 0x4, R2 ;  /* 0x000000040902e825 */ /* 0x002fc800078e0202 */
[----:B------:R-:W-:-:S06]  /*b410*/  IMAD.MOV.U32 R9, RZ, RZ, RZ ;  /* 0x000000ffff097224 */ /* 0x000fcc00078e00ff */
[----:B------:R-:W2:Y:S02]  /*b420*/  @!P6 LDG.E R9, desc[UR36][R2.64] ;  /* 0x000000240209e981 */ /* 0x000ea4000c1e1900 */
[----:B--2---:R-:W-:-:S05]  /*b430*/  IMAD R13, R6, R9, RZ ;  /* 0x00000009060d7224 */ /* 0x004fca00078e02ff */
[----:B------:R-:W0:Y:S02]  /*b440*/  SHFL.UP PT, R10, R13, 0x1, RZ ;  /* 0x042000000d0a7989 */ /* 0x000e2400000e00ff */
[----:B0-----:R-:W-:-:S05]  /*b450*/  SEL R10, R10, RZ, P1 ;  /* 0x000000ff0a0a7207 */ /* 0x001fca0000800000 */
[----:B------:R-:W-:-:S05]  /*b460*/  IMAD.IADD R10, R13, 0x1, R10 ;  /* 0x000000010d0a7824 */ /* 0x000fca00078e020a */
        /* <DEDUP_REMOVED lines=12> */
[----:B------:R-:W0:Y:S02]  /*b530*/  SHFL.IDX PT, R2, R5, 0x1f, 0x1f ;  /* 0x03e01f0005027f89 */ /* 0x000e2400000e0000 */
[----:B0-----:R-:W-:-:S04]  /*b540*/  IMAD R3, R2, UR5, RZ ;  /* 0x0000000502037c24 */ /* 0x001fc8000f8e02ff */
[----:B------:R-:W-:-:S05]  /*b550*/  IMAD.IADD R8, R3, 0x1, R8 ;  /* 0x0000000103087824 */ /* 0x000fca00078e0208 */
[----:B------:R-:W-:-:S13]  /*b560*/  ISETP.GT.AND P6, PT, R8, UR6, PT ;  /* 0x0000000608007c0c */ /* 0x000fda000bfc4270 */
[----:B------:R-:W-:Y:S05]  /*b570*/  @!P6 BRA `(.L_x_238) ;  /* 0xfffffffc0074e947 */ /* 0x000fea000383ffff */
.L_x_236:
[----:B------:R-:W-:Y:S01]  /*b580*/  IADD3 R11, -R3, R8, RZ ;  /* 0x00000008030b7210 */ /* 0x000fe20007ffe1ff */
[----:B------:R-:W-:-:S04]  /*b590*/  IMAD.MOV.U32 R16, RZ, RZ, RZ ;  /* 0x000000ffff107224 */ /* 0x000fc800078e00ff */
[----:B------:R-:W-:-:S05]  /*b5a0*/  IMAD R2, R5, UR5, R11 ;  /* 0x0000000505027c24 */ /* 0x000fca000f8e020b */
[----:B------:R-:W-:-:S13]  /*b5b0*/  ISETP.GT.AND P0, PT, R2, UR6, PT ;  /* 0x0000000602007c0c */ /* 0x000fda000bf04270 */
[----:B------:R-:W-:-:S04]  /*b5c0*/  VOTE.ANY R8, PT, !P0 ;  /* 0x0000000000087806 */ /* 0x000fc800040e0100 */
[----:B------:R-:W0:Y:S01]  /*b5d0*/  POPC R19, R8 ;  /* 0x0000000800137309 */ /* 0x000e220000000000 */
[----:B------:R-:W-:Y:S01]  /*b5e0*/  ISETP.NE.AND P0, PT, R8, RZ, PT ;  /* 0x000000ff0800720c */ /* 0x000fe20003f05270 */
[----:B0-----:R-:W0:Y:S04]  /*b5f0*/  SHFL.IDX PT, R6, R6, R19, 0x1f ;  /* 0x00001f1306067589 */ /* 0x001e2800000e0000 */
[----:B------:R1:W2:Y:S01]  /*b600*/  SHFL.IDX PT, R9, R9, R19, 0x1f ;  /* 0x00001f1309097589 */ /* 0x0002a200000e0000 */
[----:B0-----:R-:W-:-:S04]  /*b610*/  IABS R4, R6 ;  /* 0x0000000600047213 */ /* 0x001fc80000000000 */
[----:B------:R-:W0:Y:S08]  /*b620*/  I2F.RP R10, R4 ;  /* 0x00000004000a7306 */ /* 0x000e300000209400 */
[----:B0-----:R-:W0:Y:S02]  /*b630*/  MUFU.RCP R10, R10 ;  /* 0x0000000a000a7308 */ /* 0x001e240000001000 */
[----:B0-----:R-:W-:-:S06]  /*b640*/  VIADD R2, R10, 0xffffffe ;  /* 0x0ffffffe0a027836 */ /* 0x001fcc0000000000 */
[----:B------:R-:W0:Y:S02]  /*b650*/  F2I.FTZ.U32.TRUNC.NTZ R3, R2 ;  /* 0x0000000200037305 */ /* 0x000e24000021f000 */
[----:B0-----:R-:W-:Y:S01]  /*b660*/  IMAD.MOV R12, RZ, RZ, -R3 ;  /* 0x000000ffff0c7224 */ /* 0x001fe200078e0a03 */
[----:B-12---:R-:W-:Y:S06]  /*b670*/  @!P0 BRA `(.L_x_239) ;  /* 0x0000000000088947 */ /* 0x006fec0003800000 */
[----:B------:R-:W-:-:S06]  /*b680*/  VIADD R16, R19, 0xffffffff ;  /* 0xffffffff13107836 */ /* 0x000fcc0000000000 */
[----:B------:R0:W1:Y:S02]  /*b690*/  SHFL.IDX PT, R16, R5, R16, 0x1f ;  /* 0x00001f1005107589 */ /* 0x00006400000e0000 */
.L_x_239:
[----:B-1----:R-:W-:Y:S01]  /*b6a0*/  IMAD R16, R16, UR5, R11 ;  /* 0x0000000510107c24 */ /* 0x002fe2000f8e020b */
[----:B0-----:R-:W-:Y:S01]  /*b6b0*/  IABS R5, R9 ;  /* 0x0000000900057213 */ /* 0x001fe20000000000 */
[----:B------:R-:W-:Y:S01]  /*b6c0*/  IMAD.MOV.U32 R11, RZ, RZ, R12 ;  /* 0x000000ffff0b7224 */ /* 0x000fe200078e000c */
[----:B------:R-:W-:Y:S01]  /*b6d0*/  IABS R12, R6 ;  /* 0x00000006000c7213 */ /* 0x000fe20000000000 */
[----:B------:R-:W-:Y:S01]  /*b6e0*/  IMAD.MOV.U32 R2, RZ, RZ, RZ ;  /* 0x000000ffff027224 */ /* 0x000fe200078e00ff */
[----:B------:R-:W-:Y:S01]  /*b6f0*/  IADD3 R17, -R16, UR6, RZ ;  /* 0x0000000610117c10 */ /* 0x000fe2000fffe1ff */
[----:B------:R-:W-:Y:S01]  /*b700*/  IMAD R11, R11, R4, RZ ;  /* 0x000000040b0b7224 */ /* 0x000fe200078e02ff */
[----:B------:R-:W0:Y:S01]  /*b710*/  I2F.RP R8, R5 ;  /* 0x0000000500087306 */ /* 0x000e220000209400 */
[----:B------:R-:W-:Y:S01]  /*b720*/  IMAD.MOV R12, RZ, RZ, -R12 ;  /* 0x000000ffff0c7224 */ /* 0x000fe200078e0a0c */
[----:B------:R-:W-:Y:S01]  /*b730*/  IABS R10, R17 ;  /* 0x00000011000a7213 */ /* 0x000fe20000000000 */
[----:B------:R-:W-:-:S04]  /*b740*/  IMAD.HI.U32 R2, R3, R11, R2 ;  /* 0x0000000b03027227 */ /* 0x000fc800078e0002 */
[----:B------:R-:W-:Y:S02]  /*b750*/  IMAD.MOV.U32 R3, RZ, RZ, R10 ;  /* 0x000000ffff037224 */ /* 0x000fe400078e000a */
[----:B------:R-:W-:Y:S02]  /*b760*/  IMAD.MOV.U32 R10, RZ, RZ, R12 ;  /* 0x000000ffff0a7224 */ /* 0x000fe400078e000c */
[----:B------:R-:W-:-:S04]  /*b770*/  IMAD.HI.U32 R2, R2, R3, RZ ;  /* 0x0000000302027227 */ /* 0x000fc800078e00ff */
[----:B------:R-:W-:Y:S01]  /*b780*/  IMAD R3, R2, R10, R3 ;  /* 0x0000000a02037224 */ /* 0x000fe200078e0203 */
[----:B0-----:R-:W0:Y:S01]  /*b790*/  MUFU.RCP R8, R8 ;  /* 0x0000000800087308 */ /* 0x001e220000001000 */
[----:B------:R-:W-:-:S03]  /*b7a0*/  VIADD R19, R19, UR4 ;  /* 0x0000000413137c36 */ /* 0x000fc60008000000 */
[----:B------:R-:W-:-:S13]  /*b7b0*/  ISETP.GT.U32.AND P1, PT, R4, R3, PT ;  /* 0x000000030400720c */ /* 0x000fda0003f24070 */
[----:B------:R-:W-:Y:S02]  /*b7c0*/  @!P1 IMAD.IADD R3, R3, 0x1, -R4 ;  /* 0x0000000103039824 */ /* 0x000fe400078e0a04 */
[----:B0-----:R-:W-:Y:S02]  /*b7d0*/  VIADD R10, R8, 0xffffffe ;  /* 0x0ffffffe080a7836 */ /* 0x001fe40000000000 */
[----:B------:R-:W-:Y:S01]  /*b7e0*/  @!P1 VIADD R2, R2, 0x1 ;  /* 0x0000000102029836 */ /* 0x000fe20000000000 */
[----:B------:R-:W-:Y:S02]  /*b7f0*/  ISETP.GE.U32.AND P0, PT, R3, R4, PT ;  /* 0x000000040300720c */ /* 0x000fe40003f06070 */
[----:B------:R-:W-:Y:S01]  /*b800*/  LOP3.LUT R4, R17, R6, RZ, 0x3c, !PT ;  /* 0x0000000611047212 */ /* 0x000fe200078e3cff */
[----:B------:R0:W1:Y:S01]  /*b810*/  F2I.FTZ.U32.TRUNC.NTZ R3, R10 ;  /* 0x0000000a00037305 */ /* 0x000062000021f000 */
[----:B------:R-:W-:Y:S02]  /*b820*/  ISETP.NE.AND P1, PT, R6, RZ, PT ;  /* 0x000000ff0600720c */ /* 0x000fe40003f25270 */
[----:B------:R-:W-:-:S02]  /*b830*/  ISETP.GE.AND P2, PT, R4, RZ, PT ;  /* 0x000000ff0400720c */ /* 0x000fc40003f46270 */
[----:B0-----:R-:W-:-:S05]  /*b840*/  IABS R10, R9 ;  /* 0x00000009000a7213 */ /* 0x001fca0000000000 */
[----:B------:R-:W-:Y:S01]  /*b850*/  @P0 VIADD R2, R2, 0x1 ;  /* 0x0000000102020836 */ /* 0x000fe20000000000 */
[----:B------:R-:W-:-:S03]  /*b860*/  IADD3 R10, RZ, -R10, RZ ;  /* 0x8000000aff0a7210 */ /* 0x000fc60007ffe0ff */
[----:B------:R-:W-:Y:S02]  /*b870*/  IMAD.MOV.U32 R8, RZ, RZ, R2 ;  /* 0x000000ffff087224 */ /* 0x000fe400078e0002 */
[----:B-1----:R-:W-:Y:S02]  /*b880*/  IMAD.MOV R2, RZ, RZ, -R3 ;  /* 0x000000ffff027224 */ /* 0x002fe400078e0a03 */
[----:B------:R-:W-:Y:S01]  /*b890*/  @!P2 IMAD.MOV R8, RZ, RZ, -R8 ;  /* 0x000000ffff08a224 */ /* 0x000fe200078e0a08 */
[----:B------:R-:W-:Y:S01]  /*b8a0*/  @!P1 LOP3.LUT R8, RZ, R6, RZ, 0x33, !PT ;  /* 0x00000006ff089212 */ /* 0x000fe200078e33ff */
[----:B------:R-:W-:Y:S02]  /*b8b0*/  IMAD R11, R2, R5, RZ ;  /* 0x00000005020b7224 */ /* 0x000fe400078e02ff */
[----:B------:R-:W-:Y:S01]  /*b8c0*/  IMAD.MOV.U32 R2, RZ, RZ, RZ ;  /* 0x000000ffff027224 */ /* 0x000fe200078e00ff */
[-C--:B------:R-:W-:Y:S01]  /*b8d0*/  IABS R4, R8.reuse ;  /* 0x0000000800047213 */ /* 0x080fe20000000000 */
[----:B------:R-:W-:-:S02]  /*b8e0*/  IMAD R6, R6, R8, RZ ;  /* 0x0000000806067224 */ /* 0x000fc400078e02ff */
[----:B------:R-:W-:-:S04]  /*b8f0*/  IMAD.HI.U32 R2, R3, R11, R2 ;  /* 0x0000000b03027227 */ /* 0x000fc800078e0002 */
[----:B------:R-:W-:Y:S02]  /*b900*/  IMAD.MOV.U32 R3, RZ, RZ, R4 ;  /* 0x000000ffff037224 */ /* 0x000fe400078e0004 */
[----:B------:R-:W-:Y:S02]  /*b910*/  IMAD.MOV.U32 R4, RZ, RZ, R10 ;  /* 0x000000ffff047224 */ /* 0x000fe400078e000a */
[----:B------:R-:W-:-:S04]  /*b920*/  IMAD.HI.U32 R2, R2, R3, RZ ;  /* 0x0000000302027227 */ /* 0x000fc800078e00ff */
[----:B------:R-:W-:Y:S01]  /*b930*/  IMAD R4, R2, R4, R3 ;  /* 0x0000000402047224 */ /* 0x000fe200078e0203 */
[----:B------:R-:W-:Y:S01]  /*b940*/  LOP3.LUT R3, R8, R9, RZ, 0x3c, !PT ;  /* 0x0000000908037212 */ /* 0x000fe200078e3cff */
[----:B------:R-:W-:-:S03]  /*b950*/  IMAD.IADD R17, R17, 0x1, -R6 ;  /* 0x0000000111117824 */ /* 0x000fc600078e0a06 */
[----:B------:R-:W-:Y:S02]  /*b960*/  ISETP.GT.U32.AND P1, PT, R5, R4, PT ;  /* 0x000000040500720c */ /* 0x000fe40003f24070 */
[----:B------:R-:W-:-:S11]  /*b970*/  ISETP.GE.AND P2, PT, R3, RZ, PT ;  /* 0x000000ff0300720c */ /* 0x000fd60003f46270 */
[----:B------:R-:W-:Y:S02]  /*b980*/  @!P1 IMAD.IADD R4, R4, 0x1, -R5 ;  /* 0x0000000104049824 */ /* 0x000fe400078e0a05 */
[----:B------:R-:W-:Y:S01]  /*b990*/  @!P1 VIADD R2, R2, 0x1 ;  /* 0x0000000102029836 */ /* 0x000fe20000000000 */
[----:B------:R-:W-:Y:S02]  /*b9a0*/  ISETP.NE.AND P1, PT, R9, RZ, PT ;  /* 0x000000ff0900720c */ /* 0x000fe40003f25270 */
[----:B------:R-:W-:-:S13]  /*b9b0*/  ISETP.GE.U32.AND P0, PT, R4, R5, PT ;  /* 0x000000050400720c */ /* 0x000fda0003f06070 */
[----:B------:R-:W-:-:S04]  /*b9c0*/  @P0 VIADD R2, R2, 0x1 ;  /* 0x0000000102020836 */ /* 0x000fc80000000000 */
[----:B------:R-:W-:Y:S01]  /*b9d0*/  @!P2 IMAD.MOV R2, RZ, RZ, -R2 ;  /* 0x000000ffff02a224 */ /* 0x000fe200078e0a02 */
[----:B------:R-:W-:-:S05]  /*b9e0*/  @!P1 LOP3.LUT R2, RZ, R9, RZ, 0x33, !PT ;  /* 0x00000009ff029212 */ /* 0x000fca00078e33ff */
[----:B------:R-:W-:-:S04]  /*b9f0*/  IMAD.MOV R18, RZ, RZ, -R2 ;  /* 0x000000ffff127224 */ /* 0x000fc800078e0a02 */
[C---:B------:R-:W-:Y:S02]  /*ba00*/  IMAD R18, R9.reuse, R18, R8 ;  /* 0x0000001209127224 */ /* 0x040fe400078e0208 */
[----:B------:R-:W-:-:S04]  /*ba10*/  IMAD R9, R9, 0x1000000, R2 ;  /* 0x0100000009097824 */ /* 0x000fc800078e0202 */
[----:B------:R-:W-:Y:S01]  /*ba20*/  IMAD R18, R18, 0x10000, R9 ;  /* 0x0001000012127824 */ /* 0x000fe200078e0209 */
[----:B------:R-:W-:Y:S06]  /*ba30*/  BRA `(.L_x_240) ;  /* 0x0000000000147947 */ /* 0x000fec0003800000 */
.L_x_237:
[----:B------:R-:W-:Y:S01]  /*ba40*/  ULDC UR4, c[0x0][0xc3c] ;  /* 0x00030f0000047ab9 */ /* 0x000fe20000000800 */
[----:B------:R-:W-:Y:S02]  /*ba50*/  IMAD.MOV.U32 R17, RZ, RZ, RZ ;  /* 0x000000ffff117224 */ /* 0x000fe400078e00ff */
[----:B------:R-:W-:Y:S02]  /*ba60*/  IMAD.U32 R16, RZ, RZ, UR6 ;  /* 0x00000006ff107e24 */ /* 0x000fe4000f8e00ff */
[----:B------:R-:W-:Y:S02]  /*ba70*/  IMAD.MOV.U32 R18, RZ, RZ, RZ ;  /* 0x000000ffff127224 */ /* 0x000fe400078e00ff */
[----:B------:R-:W-:-:S07]  /*ba80*/  IMAD.U32 R19, RZ, RZ, UR4 ;  /* 0x00000004ff137e24 */ /* 0x000fce000f8e00ff */
.L_x_240:
[----:B------:R-:W-:-:S13]  /*ba90*/  ISETP.NE.AND P0, PT, R7, RZ, PT ;  /* 0x000000ff0700720c */ /* 0x000fda0003f05270 */
[----:B------:R-:W0:Y:S01]  /*baa0*/  @!P0 S2R R3, SR_CgaCtaId ;  /* 0x0000000000038919 */ /* 0x000e220000008800 */
[----:B------:R-:W-:-:S04]  /*bab0*/  @!P0 MOV R2, 0x400 ;  /* 0x0000040000028802 */ /* 0x000fc80000000f00 */
[----:B0-----:R-:W-:-:S05]  /*bac0*/  @!P0 LEA R2, R3, R2, 0x18 ;  /* 0x0000000203028211 */ /* 0x001fca00078ec0ff */
[----:B------:R1:W-:Y:S01]  /*bad0*/  @!P0 STS.128 [R2+0x308d0], R16 ;  /* 0x0308d01002008388 */ /* 0x0003e20000000c00 */
[----:B------:R-:W-:Y:S06]  /*bae0*/  BAR.ARV 0x5, 0x180 ;  /* 0x0146000000007b1d */ /* 0x000fec0000002000 */
.L_x_235:
[----:B------:R2:W-:Y:S01]  /*baf0*/  STL [R1+0x20], RZ ;  /* 0x000020ff01007387 */ /* 0x0005e20000100800 */
[----:B------:R-:W-:Y:S01]  /*bb00*/  ULDC UR4, c[0x0][0xc3c] ;  /* 0x00030f0000047ab9 */ /* 0x000fe20000000800 */
[----:B------:R-:W-:Y:S01]  /*bb10*/  MOV R28, 0x1 ;  /* 0x00000001001c7802 */ /* 0x000fe20000000f00 */
[----:B------:R-:W-:Y:S01]  /*bb20*/  IMAD.MOV.U32 R27, RZ, RZ, RZ ;  /* 0x000000ffff1b7224 */ /* 0x000fe200078e00ff */
[----:B0-----:R-:W-:-:S13]  /*bb30*/  ISETP.GE.AND P0, PT, R19, UR4, PT ;  /* 0x0000000413007c0c */ /* 0x001fda000bf06270 */
[----:B--2---:R-:W-:Y:S05]  /*bb40*/  @P0 BRA `(.L_x_241) ;  /* 0x0000004800c40947 */ /* 0x004fea0003800000 */
[----:B-1----:R-:W2:Y:S01]  /*bb50*/  LDL R2, [R1+0x2c] ;  /* 0x00002c0001027983 */ /* 0x002ea20000100800 */
[----:B------:R-:W0:Y:S01]  /*bb60*/  S2UR UR5, SR_CgaCtaId ;  /* 0x00000000000579c3 */ /* 0x000e220000008800 */
[----:B------:R-:W-:Y:S01]  /*bb70*/  IMAD.SHL.U32 R31, R0, 0x8, RZ ;  /* 0x00000008001f7824 */ /* 0x000fe200078e00ff */
[----:B------:R-:W-:Y:S01]  /*bb80*/  BSSY B8, `(.L_x_241) ;  /* 0x00004ad000087945 */ /* 0x000fe20003800000 */
[----:B------:R1:W-:Y:S01]  /*bb90*/  STL [R1+0x20], RZ ;  /* 0x000020ff01007387 */ /* 0x0003e20000100800 */
[----:B------:R-:W-:Y:S01]  /*bba0*/  IMAD.MOV.U32 R28, RZ, RZ, 0x1 ;  /* 0x00000001ff1c7424 */ /* 0x000fe200078e00ff */
[----:B------:R-:W-:Y:S01]  /*bbb0*/  ULDC UR39, c[0x0][0xc] ;  /* 0x0000030000277ab9 */ /* 0x000fe20000000800 */
[----:B------:R-:W-:Y:S01]  /*bbc0*/  LOP3.LUT R3, R31, 0x1f8, RZ, 0xc0, !PT ;  /* 0x000001f81f037812 */ /* 0x000fe200078ec0ff */
[----:B------:R-:W-:-:S03]  /*bbd0*/  IMAD.MOV.U32 R27, RZ, RZ, RZ ;  /* 0x000000ffff1b7224 */ /* 0x000fc600078e00ff */
[----:B------:R-:W-:-:S04]  /*bbe0*/  LOP3.LUT R34, R3, 0x38, R0, 0x78, !PT ;  /* 0x0000003803227812 */ /* 0x000fc800078e7800 */
[----:B------:R-:W-:Y:S02]  /*bbf0*/  LOP3.LUT R34, R34, 0x200, R31, 0xf8, !PT ;  /* 0x0000020022227812 */ /* 0x000fe400078ef81f */
[----:B------:R-:W-:-:S04]  /*bc00*/  LOP3.LUT R31, R31, 0x38, RZ, 0xc0, !PT ;  /* 0x000000381f1f7812 */ /* 0x000fc800078ec0ff */
[C---:B------:R-:W-:Y:S02]  /*bc10*/  LOP3.LUT R33, R31.reuse, 0x40, RZ, 0xfc, !PT ;  /* 0x000000401f217812 */ /* 0x040fe400078efcff */
[----:B------:R-:W-:Y:S02]  /*bc20*/  LOP3.LUT R32, R31, 0x80, RZ, 0xfc, !PT ;  /* 0x000000801f207812 */ /* 0x000fe400078efcff */
[----:B--2---:R-:W-:Y:S02]  /*bc30*/  R2UR UR4, R2 ;  /* 0x00000000020472ca */ /* 0x004fe400000e0000 */
[C---:B------:R-:W-:Y:S01]  /*bc40*/  LOP3.LUT R2, R0.reuse, 0x7f, RZ, 0xc0, !PT ;  /* 0x0000007f00027812 */ /* 0x040fe200078ec0ff */
[----:B------:R-:W-:-:S03]  /*bc50*/  IMAD.SHL.U32 R0, R0, 0x10, RZ ;  /* 0x0000001000007824 */ /* 0x000fc600078e00ff */
[----:B------:R-:W-:-:S04]  /*bc60*/  SHF.R.U32.HI R2, RZ, 0x3, R2 ;  /* 0x00000003ff027819 */ /* 0x000fc80000011602 */
[----:B------:R-:W-:-:S03]  /*bc70*/  LOP3.LUT R0, R2, 0x70, R0, 0xf8, !PT ;  /* 0x0000007002007812 */ /* 0x000fc600078ef800 */
[----:B------:R-:W-:-:S03]  /*bc80*/  ULOP3.LUT UR38, UR4, 0x2, URZ, 0xfc, !UPT ;  /* 0x0000000204267892 */ /* 0x000fc6000f8efc3f */
[----:B------:R-:W-:Y:S02]  /*bc90*/  UMOV UR4, 0x400 ;  /* 0x0000040000047882 */ /* 0x000fe40000000000 */
[----:B0-----:R-:W-:-:S06]  /*bca0*/  ULEA UR4, UR5, UR4, 0x18 ;  /* 0x0000000405047291 */ /* 0x001fcc000f8ec03f */
[----:B------:R-:W-:-:S04]  /*bcb0*/  IMAD.U32 R22, RZ, RZ, UR4 ;  /* 0x00000004ff167e24 */ /* 0x000fc8000f8e00ff */
[----:B-1----:R-:W-:-:S07]  /*bcc0*/  IMAD R36, R34, 0x2, R22 ;  /* 0x0000000222247824 */ /* 0x002fce00078e0216 */
.L_x_304:
[----:B0-----:R-:W0:Y:S02]  /*bcd0*/  LDC.64 R2, c[0x0][0xc88] ;  /* 0x00032200ff027b82 */ /* 0x001e240000000a00 */
[----:B0-----:R-:W-:-:S05]  /*bce0*/  IMAD.WIDE R2, R19, 0x4, R2 ;  /* 0x0000000413027825 */ /* 0x001fca00078e0202 */
[----:B--2---:R-:W2:Y:S01]  /*bcf0*/  LDG.E R29, desc[UR36][R2.64] ;  /* 0x00000024021d7981 */ /* 0x004ea2000c1e1900 */
[----:B------:R-:W-:Y:S05]  /*bd00*/  YIELD ;  /* 0x0000000000007946 */ /* 0x000fea0003800000 */
[----:B------:R-:W-:Y:S01]  /*bd10*/  ULDC.64 UR4, c[0x0][0xa28] ;  /* 0x00028a0000047ab9 */ /* 0x000fe20000000a00 */
[----:B------:R-:W-:Y:S01]  /*bd20*/  IMAD.MOV.U32 R6, RZ, RZ, RZ ;  /* 0x000000ffff067224 */ /* 0x000fe200078e00ff */
[----:B------:R-:W-:Y:S01]  /*bd30*/  ISETP.NE.U32.AND P0, PT, RZ, UR4, PT ;  /* 0x00000004ff007c0c */ /* 0x000fe2000bf05070 */
[----:B------:R-:W-:-:S03]  /*bd40*/  ULDC.64 UR6, c[0x0][0xa18] ;  /* 0x0002860000067ab9 */ /* 0x000fc60000000a00 */
[----:B------:R-:W-:Y:S01]  /*bd50*/  ISETP.NE.AND.EX P0, PT, RZ, UR5, PT, P0 ;  /* 0x00000005ff007c0c */ /* 0x000fe2000bf05300 */
[----:B------:R-:W-:Y:S01]  /*bd60*/  IMAD.MOV.U32 R35, RZ, RZ, RZ ;  /* 0x000000ffff237224 */ /* 0x000fe200078e00ff */
[----:B--2---:R-:W-:-:S11]  /*bd70*/  SHF.R.S32.HI R0, RZ, 0x1f, R29 ;  /* 0x0000001fff007819 */ /* 0x004fd6000001141d */
[C---:B------:R-:W-:Y:S01]  /*bd80*/  @P0 LEA R2, P1, R29.reuse, UR4, 0x2 ;  /* 0x000000041d020c11 */ /* 0x040fe2000f8210ff */
[C---:B------:R-:W-:Y:S01]  /*bd90*/  IMAD.SHL.U32 R24, R29.reuse, 0x4, RZ ;  /* 0x000000041d187824 */ /* 0x040fe200078e00ff */
[C-C-:B------:R-:W-:Y:S01]  /*bda0*/  SHF.L.U64.HI R25, R29.reuse, 0x2, R0.reuse ;  /* 0x000000021d197819 */ /* 0x140fe20000010200 */
[----:B------:R0:W-:Y:S01]  /*bdb0*/  STL [R1+0x10], R0 ;  /* 0x0000100001007387 */ /* 0x0001e20000100800 */
[----:B------:R-:W-:Y:S01]  /*bdc0*/  @P0 LEA.HI.X R3, R29, UR5, R0, 0x2, P1 ;  /* 0x000000051d030c11 */ /* 0x000fe200088f1400 */
[----:B------:R-:W-:-:S04]  /*bdd0*/  ULDC.64 UR4, c[0x0][0xa00] ;  /* 0x0002800000047ab9 */ /* 0x000fc80000000a00 */
[----:B------:R1:W2:Y:S01]  /*bde0*/  @P0 LDG.E R6, desc[UR36][R2.64] ;  /* 0x0000002402060981 */ /* 0x0002a2000c1e1900 */
[----:B------:R-:W-:Y:S02]  /*bdf0*/  ISETP.NE.U32.AND P0, PT, RZ, UR4, PT ;  /* 0x00000004ff007c0c */ /* 0x000fe4000bf05070 */
[----:B------:R-:W-:Y:S02]  /*be00*/  LOP3.LUT R23, R23, 0xffffffbf, RZ, 0xc0, !PT ;  /* 0xffffffbf17177812 */ /* 0x000fe400078ec0ff */
[----:B------:R-:W-:Y:S02]  /*be10*/  ISETP.NE.AND.EX P2, PT, RZ, UR5, PT, P0 ;  /* 0x00000005ff007c0c */ /* 0x000fe4000bf45300 */
[----:B------:R-:W-:Y:S02]  /*be20*/  ISETP.NE.U32.AND P0, PT, RZ, UR6, PT ;  /* 0x00000006ff007c0c */ /* 0x000fe4000bf05070 */
[----:B-1----:R-:W-:Y:S02]  /*be30*/  IADD3 R2, P1, R24, UR4, RZ ;  /* 0x0000000418027c10 */ /* 0x002fe4000ff3e0ff */
[----:B------:R-:W-:-:S02]  /*be40*/  ISETP.NE.AND.EX P0, PT, RZ, UR7, PT, P0 ;  /* 0x00000007ff007c0c */ /* 0x000fc4000bf05300 */
[----:B------:R-:W-:Y:S01]  /*be50*/  IADD3.X R3, R25, UR5, RZ, P1, !PT ;  /* 0x0000000519037c10 */ /* 0x000fe20008ffe4ff */
[----:B------:R-:W-:-:S04]  /*be60*/  ULDC.64 UR4, c[0x0][0x418] ;  /* 0x0001060000047ab9 */ /* 0x000fc80000000a00 */
[----:B------:R-:W-:Y:S01]  /*be70*/  @P2 LOP3.LUT R23, R23, 0x40, RZ, 0xfc, !PT ;  /* 0x0000004017172812 */ /* 0x000fe200078efcff */
[----:B------:R1:W5:Y:S05]  /*be80*/  @P2 LDG.E R35, desc[UR36][R2.64] ;  /* 0x0000002402232981 */ /* 0x00036a000c1e1900 */
[----:B------:R-:W-:-:S04]  /*be90*/  @P0 IADD3 R4, P1, R24, UR6, RZ ;  /* 0x0000000618040c10 */ /* 0x000fc8000ff3e0ff */
[----:B------:R-:W-:-:S05]  /*bea0*/  @P0 IADD3.X R5, R25, UR7, RZ, P1, !PT ;  /* 0x0000000719050c10 */ /* 0x000fca0008ffe4ff */
[----:B0-----:R-:W3:Y:S01]  /*beb0*/  @P0 LDG.E R0, desc[UR36][R4.64] ;  /* 0x0000002404000981 */ /* 0x001ee2000c1e1900 */
[----:B------:R-:W-:-:S03]  /*bec0*/  UISETP.NE.U32.AND UP0, UPT, UR4, URZ, UPT ;  /* 0x0000003f0400728c */ /* 0x000fc6000bf05070 */
[----:B------:R-:W-:Y:S01]  /*bed0*/  ULDC UR4, c[0x0][0x424] ;  /* 0x0001090000047ab9 */ /* 0x000fe20000000800 */
[----:B------:R-:W-:-:S03]  /*bee0*/  UISETP.NE.AND.EX UP0, UPT, UR5, URZ, UPT, UP0 ;  /* 0x0000003f0500728c */ /* 0x000fc6000bf05300 */
[----:B------:R-:W-:Y:S01]  /*bef0*/  ULDC UR5, c[0x0][0x2f0] ;  /* 0x0000bc0000057ab9 */ /* 0x000fe20000000800 */
[----:B------:R-:W-:-:S04]  /*bf00*/  USEL UR4, UR4, 0x1, UP0 ;  /* 0x0000000104047887 */ /* 0x000fc80008000000 */
[----:B------:R-:W-:-:S06]  /*bf10*/  UIMAD UR4, UR4, UR5, URZ ;  /* 0x00000005040472a4 */ /* 0x000fcc000f8e023f */
[----:B------:R-:W-:Y:S01]  /*bf20*/  IMAD.U32 R37, RZ, RZ, UR4 ;  /* 0x00000004ff257e24 */ /* 0x000fe2000f8e00ff */
[----:B--2---:R1:W-:Y:S04]  /*bf30*/  STL [R1+0x4], R6 ;  /* 0x0000040601007387 */ /* 0x0043e80000100800 */
[----:B---3--:R1:W-:Y:S01]  /*bf40*/  @P0 STL [R1+0x18], R0 ;  /* 0x0000180001000387 */ /* 0x0083e20000100800 */
[----:B------:R-:W-:Y:S05]  /*bf50*/  @P0 BRA `(.L_x_242) ;  /* 0x0000000000200947 */ /* 0x000fea0003800000 */
[----:B------:R-:W-:Y:S02]  /*bf60*/  ULDC UR4, c[0x0][0x288] ;  /* 0x0000a20000047ab9 */ /* 0x000fe40000000800 */
[----:B-1----:R-:W-:-:S05]  /*bf70*/  IMAD.U32 R0, RZ, RZ, UR4 ;  /* 0x00000004ff007e24 */ /* 0x002fca000f8e00ff */
[----:B------:R0:W-:Y:S01]  /*bf80*/  STL [R1+0x18], R0 ;  /* 0x0000180001007387 */ /* 0x0001e20000100800 */
[----:B------:R-:W-:Y:S05]  /*bf90*/  @!P2 BRA `(.L_x_242) ;  /* 0x000000000010a947 */ /* 0x000fea0003800000 */
[----:B------:R-:W2:Y:S04]  /*bfa0*/  LDG.E R5, desc[UR36][R2.64] ;  /* 0x0000002402057981 */ /* 0x000ea8000c1e1900 */
[----:B0-----:R-:W2:Y:S02]  /*bfb0*/  LDG.E R0, desc[UR36][R2.64+0x4] ;  /* 0x0000042402007981 */ /* 0x001ea4000c1e1900 */
[----:B--2---:R-:W-:-:S05]  /*bfc0*/  IMAD.IADD R0, R0, 0x1, -R5 ;  /* 0x0000000100007824 */ /* 0x004fca00078e0a05 */
[----:B------:R2:W-:Y:S02]  /*bfd0*/  STL [R1+0x18], R0 ;  /* 0x0000180001007387 */ /* 0x0005e40000100800 */
.L_x_242:
[----:B------:R-:W-:Y:S01]  /*bfe0*/  ULDC.64 UR4, c[0x0][0xa20] ;  /* 0x0002880000047ab9 */ /* 0x000fe20000000a00 */
[----:B------:R-:W-:Y:S01]  /*bff0*/  IMAD.MOV.U32 R30, RZ, RZ, R29 ;  /* 0x000000ffff1e7224 */ /* 0x000fe200078e001d */
[----:B------:R-:W-:-:S04]  /*c000*/  ISETP.NE.U32.AND P0, PT, RZ, UR4, PT ;  /* 0x00000004ff007c0c */ /* 0x000fc8000bf05070 */
[----:B------:R-:W-:-:S13]  /*c010*/  ISETP.NE.AND.EX P0, PT, RZ, UR5, PT, P0 ;  /* 0x00000005ff007c0c */ /* 0x000fda000bf05300 */
[----:B------:R-:W-:Y:S05]  /*c020*/  @!P0 BRA `(.L_x_243) ;  /* 0x0000000000108947 */ /* 0x000fea0003800000 */
[----:B-1----:R-:W-:-:S04]  /*c030*/  IADD3 R2, P0, R24, UR4, RZ ;  /* 0x0000000418027c10 */ /* 0x002fc8000ff1e0ff */
[----:B------:R-:W-:-:S05]  /*c040*/  IADD3.X R3, R25, UR5, RZ, P0, !PT ;  /* 0x0000000519037c10 */ /* 0x000fca00087fe4ff */
[----:B------:R1:W5:Y:S01]  /*c050*/  LDG.E R37, desc[UR36][R2.64] ;  /* 0x0000002402257981 */ /* 0x000362000c1e1900 */
[----:B------:R-:W-:Y:S05]  /*c060*/  BRA `(.L_x_244) ;  /* 0x0000000000247947 */ /* 0x000fea0003800000 */
.L_x_243:
[----:B------:R-:W-:Y:S02]  /*c070*/  ULDC.64 UR4, c[0x0][0xa08] ;  /* 0x0002820000047ab9 */ /* 0x000fe40000000a00 */
[----:B------:R-:W-:-:S04]  /*c080*/  ISETP.NE.U32.AND P0, PT, RZ, UR4, PT ;  /* 0x00000004ff007c0c */ /* 0x000fc8000bf05070 */
[----:B------:R-:W-:-:S13]  /*c090*/  ISETP.NE.AND.EX P0, PT, RZ, UR5, PT, P0 ;  /* 0x00000005ff007c0c */ /* 0x000fda000bf05300 */
[----:B------:R-:W-:Y:S05]  /*c0a0*/  @!P0 BRA `(.L_x_244) ;  /* 0x0000000000148947 */ /* 0x000fea0003800000 */
[----:B-1----:R-:W1:Y:S02]  /*c0b0*/  LDC.64 R2, c[0x0][0xa08] ;  /* 0x00028200ff027b82 */ /* 0x002e640000000a00 */
[----:B-1----:R-:W-:-:S05]  /*c0c0*/  IMAD.WIDE R2, R30, 0x4, R2 ;  /* 0x000000041e027825 */ /* 0x002fca00078e0202 */
[----:B------:R-:W3:Y:S04]  /*c0d0*/  LDG.E R37, desc[UR36][R2.64] ;  /* 0x0000002402257981 */ /* 0x000ee8000c1e1900 */
[----:B0-2---:R-:W3:Y:S02]  /*c0e0*/  LDG.E R0, desc[UR36][R2.64+0x4] ;  /* 0x0000042402007981 */ /* 0x005ee4000c1e1900 */
[----:B---3--:R-:W-:-:S07]  /*c0f0*/  IMAD.IADD R37, R0, 0x1, -R37 ;  /* 0x0000000100257824 */ /* 0x008fce00078e0a25 */
.L_x_244:
[----:B-----5:R-:W-:Y:S01]  /*c100*/  IMAD.IADD R37, R37, 0x1, -R6 ;  /* 0x0000000125257824 */ /* 0x020fe200078e0a06 */
[----:B012---:R-:W-:Y:S01]  /*c110*/  LOP3.LUT R0, R18, 0xff000000, RZ, 0xc0, !PT ;  /* 0xff00000012007812 */ /* 0x007fe200078ec0ff */
[----:B------:R-:W-:Y:S03]  /*c120*/  BSSY B0, `(.L_x_245) ;  /* 0x0000029000007945 */ /* 0x000fe60003800000 */
[C---:B------:R-:W-:Y:S02]  /*c130*/  IADD3 R2, R37.reuse, 0x5f, RZ ;  /* 0x0000005f25027810 */ /* 0x040fe40007ffe0ff */
[----:B------:R-:W-:Y:S02]  /*c140*/  ISETP.GE.AND P0, PT, R37, 0x1, PT ;  /* 0x000000012500780c */ /* 0x000fe40003f06270 */
[----:B------:R-:W-:Y:S01]  /*c150*/  SHF.R.U32.HI R3, RZ, 0x8, R0 ;  /* 0x00000008ff037819 */ /* 0x000fe20000011600 */
[----:B------:R-:W-:Y:S01]  /*c160*/  IMAD.HI R2, R2, 0x2aaaaaab, RZ ;  /* 0x2aaaaaab02027827 */ /* 0x000fe200078e02ff */
[----:B------:R-:W-:-:S04]  /*c170*/  LOP3.LUT R0, R18, 0xff0000, RZ, 0xc0, !PT ;  /* 0x00ff000012007812 */ /* 0x000fc800078ec0ff */
[----:B------:R-:W-:Y:S02]  /*c180*/  LEA.HI R5, R0, R3, RZ, 0x10 ;  /* 0x0000000300057211 */ /* 0x000fe400078f80ff */
[----:B------:R-:W-:Y:S02]  /*c190*/  SHF.R.U32.HI R3, RZ, 0x1f, R2 ;  /* 0x0000001fff037819 */ /* 0x000fe40000011602 */
[----:B------:R-:W-:Y:S02]  /*c1a0*/  LOP3.LUT R4, R5, 0xff, RZ, 0xc0, !PT ;  /* 0x000000ff05047812 */ /* 0x000fe400078ec0ff */
[----:B------:R-:W-:Y:S01]  /*c1b0*/  LEA.HI.SX32 R0, R2, R3, 0x1c ;  /* 0x0000000302007211 */ /* 0x000fe200078fe2ff */
[----:B------:R-:W-:Y:S01]  /*c1c0*/  IMAD.MOV.U32 R3, RZ, RZ, RZ ;  /* 0x000000ffff037224 */ /* 0x000fe200078e00ff */
[----:B------:R-:W-:Y:S06]  /*c1d0*/  @!P0 BRA `(.L_x_246) ;  /* 0x0000000000748947 */ /* 0x000fec0003800000 */
[----:B------:R-:W-:-:S04]  /*c1e0*/  SHF.R.U32.HI R5, RZ, 0x10, R5 ;  /* 0x00000010ff057819 */ /* 0x000fc80000011605 */
[----:B------:R-:W-:-:S13]  /*c1f0*/  ISETP.NE.AND P0, PT, R5, RZ, PT ;  /* 0x000000ff0500720c */ /* 0x000fda0003f05270 */
[----:B------:R-:W0:Y:S02]  /*c200*/  @!P0 LDC R5, c[0x0][0x9f0] ;  /* 0x00027c00ff058b82 */ /* 0x000e240000000800 */
[-C--:B0-----:R-:W-:Y:S02]  /*c210*/  IABS R6, R5.reuse ;  /* 0x0000000500067213 */ /* 0x081fe40000000000 */
[----:B------:R-:W-:Y:S02]  /*c220*/  IADD3 R8, R5, -0x1, R0 ;  /* 0xffffffff05087810 */ /* 0x000fe40007ffe000 */
[----:B------:R-:W0:Y:S02]  /*c230*/  I2F.RP R7, R6 ;  /* 0x0000000600077306 */ /* 0x000e240000209400 */
[----:B------:R-:W-:-:S04]  /*c240*/  LOP3.LUT R2, R8, R5, RZ, 0x3c, !PT ;  /* 0x0000000508027212 */ /* 0x000fc800078e3cff */
[----:B------:R-:W-:Y:S01]  /*c250*/  ISETP.GE.AND P2, PT, R2, RZ, PT ;  /* 0x000000ff0200720c */ /* 0x000fe20003f46270 */
[----:B------:R-:W-:Y:S01]  /*c260*/  IMAD.MOV.U32 R2, RZ, RZ, RZ ;  /* 0x000000ffff027224 */ /* 0x000fe200078e00ff */
[----:B0-----:R-:W0:Y:S02]  /*c270*/  MUFU.RCP R7, R7 ;  /* 0x0000000700077308 */ /* 0x001e240000001000 */
[----:B0-----:R-:W-:Y:S01]  /*c280*/  VIADD R3, R7, 0xffffffe ;  /* 0x0ffffffe07037836 */ /* 0x001fe20000000000 */
[----:B------:R-:W-:-:S05]  /*c290*/  IABS R7, R5 ;  /* 0x0000000500077213 */ /* 0x000fca0000000000 */
[----:B------:R-:W0:Y:S01]  /*c2a0*/  F2I.FTZ.U32.TRUNC.NTZ R3, R3 ;  /* 0x0000000300037305 */ /* 0x000e22000021f000 */
[----:B------:R-:W-:Y:S02]  /*c2b0*/  IMAD.MOV R7, RZ, RZ, -R7 ;  /* 0x000000ffff077224 */ /* 0x000fe400078e0a07 */
[----:B0-----:R-:W-:-:S04]  /*c2c0*/  IMAD.MOV R9, RZ, RZ, -R3 ;  /* 0x000000ffff097224 */ /* 0x001fc800078e0a03 */
[----:B------:R-:W-:-:S04]  /*c2d0*/  IMAD R9, R9, R6, RZ ;  /* 0x0000000609097224 */ /* 0x000fc800078e02ff */
[----:B------:R-:W-:Y:S01]  /*c2e0*/  IMAD.HI.U32 R2, R3, R9, R2 ;  /* 0x0000000903027227 */ /* 0x000fe200078e0002 */
[----:B------:R-:W-:-:S05]  /*c2f0*/  IABS R3, R8 ;  /* 0x0000000800037213 */ /* 0x000fca0000000000 */
[----:B------:R-:W-:-:S04]  /*c300*/  IMAD.HI.U32 R2, R2, R3, RZ ;  /* 0x0000000302027227 */ /* 0x000fc800078e00ff */
[----:B------:R-:W-:-:S05]  /*c310*/  IMAD R3, R2, R7, R3 ;  /* 0x0000000702037224 */ /* 0x000fca00078e0203 */
[----:B------:R-:W-:-:S13]  /*c320*/  ISETP.GT.U32.AND P1, PT, R6, R3, PT ;  /* 0x000000030600720c */ /* 0x000fda0003f24070 */
[----:B------:R-:W-:Y:S02]  /*c330*/  @!P1 IMAD.IADD R3, R3, 0x1, -R6 ;  /* 0x0000000103039824 */ /* 0x000fe400078e0a06 */
[----:B------:R-:W-:Y:S01]  /*c340*/  @!P1 VIADD R2, R2, 0x1 ;  /* 0x0000000102029836 */ /* 0x000fe20000000000 */
[----:B------:R-:W-:Y:S02]  /*c350*/  ISETP.NE.AND P1, PT, R5, RZ, PT ;  /* 0x000000ff0500720c */ /* 0x000fe40003f25270 */
[----:B------:R-:W-:-:S13]  /*c360*/  ISETP.GE.U32.AND P0, PT, R3, R6, PT ;  /* 0x000000060300720c */ /* 0x000fda0003f06070 */
[----:B------:R-:W-:-:S04]  /*c370*/  @P0 VIADD R2, R2, 0x1 ;  /* 0x0000000102020836 */ /* 0x000fc80000000000 */
[----:B------:R-:W-:Y:S01]  /*c380*/  @!P2 IMAD.MOV R2, RZ, RZ, -R2 ;  /* 0x000000ffff02a224 */ /* 0x000fe200078e0a02 */
[----:B------:R-:W-:-:S05]  /*c390*/  @!P1 LOP3.LUT R2, RZ, R5, RZ, 0x33, !PT ;  /* 0x00000005ff029212 */ /* 0x000fca00078e33ff */
[----:B------:R-:W-:-:S07]  /*c3a0*/  IMAD.MOV.U32 R3, RZ, RZ, R2 ;  /* 0x000000ffff037224 */ /* 0x000fce00078e0002 */
.L_x_246:
[----:B------:R-:W-:Y:S05]  /*c3b0*/  BSYNC B0 ;  /* 0x0000000000007941 */ /* 0x000fea0003800000 */
.L_x_245:
[-C--:B------:R-:W-:Y:S01]  /*c3c0*/  IMAD R2, R4, R3.reuse, RZ ;  /* 0x0000000304027224 */ /* 0x080fe200078e02ff */
[----:B------:R-:W-:Y:S04]  /*c3d0*/  BSSY B7, `(.L_x_247) ;  /* 0x0000365000077945 */ /* 0x000fe80003800000 */
[----:B------:R-:W-:Y:S01]  /*c3e0*/  VIADDMNMX R0, R2, R3, R0, PT ;  /* 0x0000000302007246 */ /* 0x000fe20003800100 */
[----:B------:R0:W-:Y:S03]  /*c3f0*/  STL [R1], R2 ;  /* 0x0000000201007387 */ /* 0x0001e60000100800 */
[----:B------:R-:W-:Y:S01]  /*c400*/  ISETP.GT.AND P0, PT, R0, R2, PT ;  /* 0x000000020000720c */ /* 0x000fe20003f04270 */
[----:B------:R0:W-:-:S12]  /*c410*/  STL [R1+0x1c], R0 ;  /* 0x00001c0001007387 */ /* 0x0001d80000100800 */
[----:B0-----:R-:W-:Y:S05]  /*c420*/  @P0 BRA `(.L_x_248) ;  /* 0x0000000000440947 */ /* 0x001fea0003800000 */
[----:B------:R-:W0:Y:S02]  /*c430*/  S2R R2, SR_TID.X ;  /* 0x0000000000027919 */ /* 0x000e240000002100 */
[----:B0-----:R-:W-:-:S04]  /*c440*/  LOP3.LUT R2, R2, 0x7f, RZ, 0xc0, !PT ;  /* 0x0000007f02027812 */ /* 0x001fc800078ec0ff */
[----:B------:R-:W-:-:S13]  /*c450*/  ISETP.NE.AND P0, PT, R2, RZ, PT ;  /* 0x000000ff0200720c */ /* 0x000fda0003f05270 */
[----:B------:R-:W-:Y:S05]  /*c460*/  @P0 BRA `(.L_x_249) ;  /* 0x00000034006c0947 */ /* 0x000fea0003800000 */
[----:B------:R-:W0:Y:S01]  /*c470*/  S2R R7, SR_LANEID ;  /* 0x0000000000077919 */ /* 0x000e220000000000 */
[----:B------:R-:W-:Y:S01]  /*c480*/  VOTEU.ANY UR4, UPT, PT ;  /* 0x0000000000047886 */ /* 0x000fe200038e0100 */
[----:B------:R-:W1:Y:S01]  /*c490*/  LDC.64 R2, c[0x0][0xc60] ;  /* 0x00031800ff027b82 */ /* 0x000e620000000a00 */
[----:B------:R-:W0:Y:S08]  /*c4a0*/  FLO.U32 R0, UR4 ;  /* 0x0000000400007d00 */ /* 0x000e3000080e0000 */
[----:B------:R-:W1:Y:S01]  /*c4b0*/  POPC R5, UR4 ;  /* 0x0000000400057d09 */ /* 0x000e620008000000 */
[----:B0-----:R-:W-:-:S13]  /*c4c0*/  ISETP.EQ.U32.AND P0, PT, R0, R7, PT ;  /* 0x000000070000720c */ /* 0x001fda0003f02070 */
[----:B-1----:R-:W2:Y:S01]  /*c4d0*/  @P0 ATOMG.E.ADD.STRONG.GPU PT, R3, desc[UR36][R2.64], R5 ;  /* 0x00000005020309a8 */ /* 0x002ea200081ee1e4 */
[----:B------:R-:W0:Y:S02]  /*c4e0*/  S2R R4, SR_LTMASK ;  /* 0x0000000000047919 */ /* 0x000e240000003900 */
[----:B0-----:R-:W-:-:S04]  /*c4f0*/  LOP3.LUT R4, R4, UR4, RZ, 0xc0, !PT ;  /* 0x0000000404047c12 */ /* 0x001fc8000f8ec0ff */
[----:B------:R-:W0:Y:S01]  /*c500*/  POPC R7, R4 ;  /* 0x0000000400077309 */ /* 0x000e220000000000 */
[----:B--2---:R-:W0:Y:S02]  /*c510*/  SHFL.IDX PT, R0, R3, R0, 0x1f ;  /* 0x00001f0003007589 */ /* 0x004e2400000e0000 */
[----:B0-----:R-:W-:Y:S01]  /*c520*/  IADD3 R16, R0, UR39, R7 ;  /* 0x0000002700107c10 */ /* 0x001fe2000fffe007 */
[----:B------:R-:W-:Y:S06]  /*c530*/  BRA `(.L_x_249) ;  /* 0x0000003400387947 */ /* 0x000fec0003800000 */
.L_x_248:
[----:B------:R-:W-:Y:S01]  /*c540*/  VIADD R0, R22, 0x1e400 ;  /* 0x0001e40016007836 */ /* 0x000fe20000000000 */
[----:B------:R-:W-:Y:S04]  /*c550*/  BSSY B6, `(.L_x_250) ;  /* 0x0000013000067945 */ /* 0x000fe80003800000 */
[----:B------:R-:W-:-:S13]  /*c560*/  LOP3.LUT P0, RZ, R0, 0x3ff, RZ, 0xc0, !PT ;  /* 0x000003ff00ff7812 */ /* 0x000fda000780c0ff */
[----:B------:R-:W-:Y:S05]  /*c570*/  @!P0 BRA `(.L_x_251) ;  /* 0x0000000000408947 */ /* 0x000fea0003800000 */
[----:B------:R-:W-:Y:S01]  /*c580*/  MOV R2, 0x0 ;  /* 0x0000000000027802 */ /* 0x000fe20000000f00 */
[----:B------:R-:W-:Y:S01]  /*c590*/  ULDC.64 UR6, c[0x4][0x88] ;  /* 0x0100220000067ab9 */ /* 0x000fe20000000a00 */
[----:B------:R-:W-:Y:S01]  /*c5a0*/  ULDC.64 UR8, c[0x4][0x90] ;  /* 0x0100240000087ab9 */ /* 0x000fe20000000a00 */
[----:B------:R-:W-:Y:S01]  /*c5b0*/  ULDC.64 UR4, c[0x4][0x8] ;  /* 0x0100020000047ab9 */ /* 0x000fe20000000a00 */
[----:B------:R-:W-:Y:S01]  /*c5c0*/  IMAD.U32 R4, RZ, RZ, UR6 ;  /* 0x00000006ff047e24 */ /* 0x000fe2000f8e00ff */
[----:B------:R-:W-:Y:S01]  /*c5d0*/  MOV R11, UR5 ;  /* 0x00000005000b7c02 */ /* 0x000fe20008000f00 */
[----:B------:R-:W0:Y:S01]  /*c5e0*/  LDC.64 R2, c[0x4][R2] ;  /* 0x0100000002027b82 */ /* 0x000e220000000a00 */
[----:B------:R-:W-:Y:S02]  /*c5f0*/  IMAD.U32 R5, RZ, RZ, UR7 ;  /* 0x00000007ff057e24 */ /* 0x000fe4000f8e00ff */
[----:B------:R-:W-:Y:S02]  /*c600*/  IMAD.U32 R6, RZ, RZ, UR8 ;  /* 0x00000008ff067e24 */ /* 0x000fe4000f8e00ff */
[----:B------:R-:W-:-:S02]  /*c610*/  IMAD.U32 R7, RZ, RZ, UR9 ;  /* 0x00000009ff077e24 */ /* 0x000fc4000f8e00ff */
[----:B------:R-:W-:Y:S02]  /*c620*/  IMAD.U32 R10, RZ, RZ, UR4 ;  /* 0x00000004ff0a7e24 */ /* 0x000fe4000f8e00ff */
[----:B------:R-:W-:Y:S02]  /*c630*/  IMAD.MOV.U32 R8, RZ, RZ, 0x70 ;  /* 0x00000070ff087424 */ /* 0x000fe400078e00ff */
[----:B------:R-:W-:Y:S02]  /*c640*/  IMAD.MOV.U32 R12, RZ, RZ, 0x1 ;  /* 0x00000001ff0c7424 */ /* 0x000fe400078e00ff */
[----:B------:R-:W-:-:S07]  /*c650*/  IMAD.MOV.U32 R13, RZ, RZ, RZ ;  /* 0x000000ffff0d7224 */ /* 0x000fce00078e00ff */
[----:B------:R-:W-:-:S07]  /*c660*/  LEPC R20, `(.L_x_251) ;  /* 0x000000001014794e */ /* 0x000fce0000000000 */
[----:B0-----:R-:W-:Y:S05]  /*c670*/  CALL.ABS.NOINC R2 ;  /* 0x0000000002007343 */ /* 0x001fea0003c00000 */
.L_x_251:
[----:B------:R-:W-:Y:S05]  /*c680*/  BSYNC B6 ;  /* 0x0000000000067941 */ /* 0x000fea0003800000 */
.L_x_250:
        /* <DEDUP_REMOVED lines=8> */
[----:B------:R0:W1:Y:S01]  /*c710*/  LDC.64 R2, c[0x4][R26] ;  /* 0x010000001a027b82 */ /* 0x0000620000000a00 */
[----:B------:R-:W-:Y:S02]  /*c720*/  IMAD.U32 R4, RZ, RZ, UR6 ;  /* 0x00000006ff047e24 */ /* 0x000fe4000f8e00ff */
[----:B------:R-:W-:Y:S02]  /*c730*/  IMAD.U32 R5, RZ, RZ, UR7 ;  /* 0x00000007ff057e24 */ /* 0x000fe4000f8e00ff */
[----:B------:R-:W-:Y:S02]  /*c740*/  IMAD.U32 R6, RZ, RZ, UR8 ;  /* 0x00000008ff067e24 */ /* 0x000fe4000f8e00ff */
[----:B------:R-:W-:-:S02]  /*c750*/  IMAD.U32 R7, RZ, RZ, UR9 ;  /* 0x00000009ff077e24 */ /* 0x000fc4000f8e00ff */
[----:B------:R-:W-:Y:S02]  /*c760*/  IMAD.U32 R10, RZ, RZ, UR4 ;  /* 0x00000004ff0a7e24 */ /* 0x000fe4000f8e00ff */
[----:B------:R-:W-:Y:S02]  /*c770*/  IMAD.U32 R11, RZ, RZ, UR5 ;  /* 0x00000005ff0b7e24 */ /* 0x000fe4000f8e00ff */
[----:B------:R-:W-:Y:S02]  /*c780*/  IMAD.MOV.U32 R8, RZ, RZ, 0x70 ;  /* 0x00000070ff087424 */ /* 0x000fe400078e00ff */
[----:B------:R-:W-:Y:S02]  /*c790*/  IMAD.MOV.U32 R12, RZ, RZ, 0x1 ;  /* 0x00000001ff0c7424 */ /* 0x000fe400078e00ff */
[----:B0-----:R-:W-:-:S07]  /*c7a0*/  IMAD.MOV.U32 R13, RZ, RZ, RZ ;  /* 0x000000ffff0d7224 */ /* 0x001fce00078e00ff */
[----:B------:R-:W-:-:S07]  /*c7b0*/  LEPC R20, `(.L_x_254) ;  /* 0x000000001014794e */ /* 0x000fce0000000000 */
[----:B-1----:R-:W-:Y:S05]  /*c7c0*/  CALL.ABS.NOINC R2 ;  /* 0x0000000002007343 */ /* 0x002fea0003c00000 */
.L_x_254:
[----:B------:R0:W1:Y:S01]  /*c7d0*/  LDC.64 R2, c[0x4][R26] ;  /* 0x010000001a027b82 */ /* 0x0000620000000a00 */
[----:B------:R-:W-:Y:S01]  /*c7e0*/  ULDC.64 UR6, c[0x4][0x88] ;  /* 0x0100220000067ab9 */ /* 0x000fe20000000a00 */
[----:B------:R-:W-:Y:S01]  /*c7f0*/  ULDC.64 UR8, c[0x4][0x90] ;  /* 0x0100240000087ab9 */ /* 0x000fe20000000a00 */
[----:B------:R-:W-:Y:S01]  /*c800*/  ULDC.64 UR4, c[0x4][0x18] ;  /* 0x0100060000047ab9 */ /* 0x000fe20000000a00 */
[----:B------:R-:W-:Y:S01]  /*c810*/  IMAD.U32 R4, RZ, RZ, UR6 ;  /* 0x00000006ff047e24 */ /* 0x000fe2000f8e00ff */
[----:B------:R-:W-:Y:S01]  /*c820*/  MOV R7, UR9 ;  /* 0x0000000900077c02 */ /* 0x000fe20008000f00 */
[----:B------:R-:W-:Y:S02]  /*c830*/  IMAD.U32 R5, RZ, RZ, UR7 ;  /* 0x00000007ff057e24 */ /* 0x000fe4000f8e00ff */
[----:B------:R-:W-:Y:S02]  /*c840*/  IMAD.U32 R6, RZ, RZ, UR8 ;  /* 0x00000008ff067e24 */ /* 0x000fe4000f8e00ff */
[----:B------:R-:W-:-:S02]  /*c850*/  IMAD.U32 R10, RZ, RZ, UR4 ;  /* 0x00000004ff0a7e24 */ /* 0x000fc4000f8e00ff */
[----:B------:R-:W-:Y:S02]  /*c860*/  IMAD.U32 R11, RZ, RZ, UR5 ;  /* 0x00000005ff0b7e24 */ /* 0x000fe4000f8e00ff */
[----:B------:R-:W-:Y:S02]  /*c870*/  IMAD.MOV.U32 R8, RZ, RZ, 0x70 ;  /* 0x00000070ff087424 */ /* 0x000fe400078e00ff */
[----:B------:R-:W-:Y:S02]  /*c880*/  IMAD.MOV.U32 R12, RZ, RZ, 0x1 ;  /* 0x00000001ff0c7424 */ /* 0x000fe400078e00ff */
[----:B0-----:R-:W-:-:S07]  /*c890*/  IMAD.MOV.U32 R13, RZ, RZ, RZ ;  /* 0x000000ffff0d7224 */ /* 0x001fce00078e00ff */
[----:B------:R-:W-:-:S07]  /*c8a0*/  LEPC R20, `(.L_x_253) ;  /* 0x000000001014794e */ /* 0x000fce0000000000 */
[----:B-1----:R-:W-:Y:S05]  /*c8b0*/  CALL.ABS.NOINC R2 ;  /* 0x0000000002007343 */ /* 0x002fea0003c00000 */
.L_x_253:
[----:B------:R-:W-:Y:S05]  /*c8c0*/  BSYNC B6 ;  /* 0x0000000000067941 */ /* 0x000fea0003800000 */
.L_x_252:
[----:B------:R-:W2:Y:S01]  /*c8d0*/  LDL R21, [R1+0x1c] ;  /* 0x00001c0001157983 */ /* 0x000ea20000100800 */
[----:B------:R-:W-:Y:S01]  /*c8e0*/  ULDC.64 UR4, c[0x0][0x9f8] ;  /* 0x00027e0000047ab9 */ /* 0x000fe20000000a00 */
[----:B------:R-:W0:Y:S02]  /*c8f0*/  LDC R6, c[0x0][0x430] ;  /* 0x00010c00ff067b82 */ /* 0x000e240000000800 */
[----:B------:R-:W3:Y:S01]  /*c900*/  LDL R2, [R1+0x4] ;  /* 0x0000040001027983 */ /* 0x000ee20000100800 */
[----:B------:R-:W-:-:S04]  /*c910*/  ISETP.NE.U32.AND P0, PT, RZ, UR4, PT ;  /* 0x00000004ff007c0c */ /* 0x000fc8000bf05070 */
[----:B------:R-:W-:-:S13]  /*c920*/  ISETP.NE.AND.EX P0, PT, RZ, UR5, PT, P0 ;  /* 0x00000005ff007c0c */ /* 0x000fda000bf05300 */
[----:B------:R-:W-:Y:S01]  /*c930*/  @P0 IADD3 R24, P1, R24, UR4, RZ ;  /* 0x0000000418180c10 */ /* 0x000fe2000ff3e0ff */
[----:B------:R-:W1:Y:S01]  /*c940*/  S2R R20, SR_TID.X ;  /* 0x0000000000147919 */ /* 0x000e620000002100 */
[----:B------:R-:W-:Y:S01]  /*c950*/  LOP3.LUT R23, R23, 0xffffffdf, RZ, 0xc0, !PT ;  /* 0xffffffdf17177812 */ /* 0x000fe200078ec0ff */
[----:B------:R-:W-:Y:S01]  /*c960*/  ULDC UR4, c[0x0][0x2f4] ;  /* 0x0000bd0000047ab9 */ /* 0x000fe20000000800 */
[----:B------:R-:W-:-:S05]  /*c970*/  @P0 IADD3.X R25, R25, UR5, RZ, P1, !PT ;  /* 0x0000000519190c10 */ /* 0x000fca0008ffe4ff */
[----:B------:R2:W4:Y:S01]  /*c980*/  @P0 LDG.E R30, desc[UR36][R24.64] ;  /* 0x00000024181e0981 */ /* 0x000522000c1e1900 */
[----:B0-----:R-:W-:-:S13]  /*c990*/  ISETP.NE.AND P2, PT, R6, 0x1, PT ;  /* 0x000000010600780c */ /* 0x001fda0003f45270 */
[----:B------:R-:W0:Y:S01]  /*c9a0*/  @P2 LDC R3, c[0x0][0x434] ;  /* 0x00010d00ff032b82 */ /* 0x000e220000000800 */
[----:B------:R-:W-:-:S07]  /*c9b0*/  @P2 LOP3.LUT R23, R23, 0x20, RZ, 0xfc, !PT ;  /* 0x0000002017172812 */ /* 0x000fce00078efcff */
[----:B------:R-:W0:Y:S01]  /*c9c0*/  @P2 LDC R5, c[0x0][0x438] ;  /* 0x00010e00ff052b82 */ /* 0x000e220000000800 */
[----:B-1----:R-:W-:-:S04]  /*c9d0*/  LOP3.LUT R20, R20, 0x7f, RZ, 0xc0, !PT ;  /* 0x0000007f14147812 */ /* 0x002fc800078ec0ff */
[----:B------:R-:W-:Y:S02]  /*c9e0*/  SHF.R.U32.HI R26, RZ, 0x3, R20 ;  /* 0x00000003ff1a7819 */ /* 0x000fe40000011614 */
[----:B------:R-:W1:Y:S02]  /*c9f0*/  S2R R20, SR_TID.X ;  /* 0x0000000000147919 */ /* 0x000e640000002100 */
[----:B-1----:R-:W-:-:S05]  /*ca00*/  IMAD.SHL.U32 R20, R20, 0x10, RZ ;  /* 0x0000001014147824 */ /* 0x002fca00078e00ff */
[----:B------:R-:W-:Y:S02]  /*ca10*/  LOP3.LUT R20, R26, 0x70, R20, 0xf8, !PT ;  /* 0x000000701a147812 */ /* 0x000fe400078ef814 */
[----:B------:R-:W-:Y:S02]  /*ca20*/  ISETP.GE.AND P3, PT, R31, UR4, PT ;  /* 0x000000041f007c0c */ /* 0x000fe4000bf66270 */
[----:B------:R-:W-:Y:S01]  /*ca30*/  LOP3.LUT R23, R23, 0xffffffef, RZ, 0xc0, !PT ;  /* 0xffffffef17177812 */ /* 0x000fe200078ec0ff */
[----:B------:R-:W-:Y:S01]  /*ca40*/  UMOV UR5, 0xffffffff ;  /* 0xffffffff00057882 */ /* 0x000fe20000000000 */
[----:B------:R-:W-:Y:S01]  /*ca50*/  LOP3.LUT R26, R18, 0xffff, RZ, 0xc0, !PT ;  /* 0x0000ffff121a7812 */ /* 0x000fe200078ec0ff */
[----:B--2---:R-:W-:-:S04]  /*ca60*/  VIADD R25, R21, 0xffffffff ;  /* 0xffffffff15197836 */ /* 0x004fc80000000000 */
[----:B------:R-:W-:-:S05]  /*ca70*/  IMAD R0, R25, 0x60, R20 ;  /* 0x0000006019007824 */ /* 0x000fca00078e0214 */
[C---:B------:R-:W-:Y:S01]  /*ca80*/  ISETP.GE.AND P0, PT, R0.reuse, R37, PT ;  /* 0x000000250000720c */ /* 0x040fe20003f06270 */
[----:B---3--:R-:W-:-:S03]  /*ca90*/  IMAD.IADD R0, R0, 0x1, R2 ;  /* 0x0000000100007824 */ /* 0x008fc600078e0202 */
[----:B------:R-:W-:Y:S01]  /*caa0*/  ISETP.GT.U32.OR P0, PT, R20, 0x5f, P0 ;  /* 0x0000005f1400780c */ /* 0x000fe20000704470 */
[----:B0-----:R-:W-:-:S04]  /*cab0*/  @P2 IMAD.HI.U32 R2, R0, R3, RZ ;  /* 0x0000000300022227 */ /* 0x001fc800078e00ff */
[----:B------:R-:W-:Y:S01]  /*cac0*/  IMAD.MOV.U32 R4, RZ, RZ, R0 ;  /* 0x000000ffff047224 */ /* 0x000fe200078e0000 */
[----:B------:R-:W-:-:S05]  /*cad0*/  @P2 SHF.R.U32.HI R4, RZ, R5, R2 ;  /* 0x00000005ff042219 */ /* 0x000fca0000011602 */
[----:B------:R-:W-:Y:S02]  /*cae0*/  IMAD.MOV R5, RZ, RZ, -R4 ;  /* 0x000000ffff057224 */ /* 0x000fe400078e0a04 */
[----:B------:R-:W0:Y:S02]  /*caf0*/  @!P0 LDC.64 R2, c[0x0][0x428] ;  /* 0x00010a00ff028b82 */ /* 0x000e240000000a00 */
[----:B------:R-:W-:Y:S01]  /*cb00*/  IMAD R0, R6, R5, R0 ;  /* 0x0000000506007224 */ /* 0x000fe200078e0200 */
[----:B------:R-:W-:Y:S02]  /*cb10*/  @!P0 SHF.R.S32.HI R5, RZ, 0x1f, R4 ;  /* 0x0000001fff058819 */ /* 0x000fe40000011404 */
[----:B----4-:R-:W-:-:S05]  /*cb20*/  SHF.R.S32.HI R6, RZ, 0x1f, R30 ;  /* 0x0000001fff067819 */ /* 0x010fca000001141e */
[----:B------:R0:W-:Y:S02]  /*cb30*/  STL [R1+0x8], R6 ;  /* 0x0000080601007387 */ /* 0x0001e40000100800 */
[-C--:B0-----:R-:W-:Y:S02]  /*cb40*/  @!P0 IMAD R6, R6, R2.reuse, RZ ;  /* 0x0000000206068224 */ /* 0x081fe400078e02ff */
[----:B------:R-:W-:-:S04]  /*cb50*/  @!P0 IMAD.WIDE.U32 R4, R30, R2, R4 ;  /* 0x000000021e048225 */ /* 0x000fc800078e0004 */
[----:B------:R-:W-:Y:S02]  /*cb60*/  @!P0 IMAD R6, R30, R3, R6 ;  /* 0x000000031e068224 */ /* 0x000fe400078e0206 */
[----:B------:R-:W0:Y:S02]  /*cb70*/  @!P0 LDC.64 R2, c[0x0][0x418] ;  /* 0x00010600ff028b82 */ /* 0x000e240000000a00 */
[----:B------:R-:W-:Y:S02]  /*cb80*/  @!P0 IMAD.IADD R6, R5, 0x1, R6 ;  /* 0x0000000105068824 */ /* 0x000fe400078e0206 */
[----:B------:R-:W-:-:S05]  /*cb90*/  IMAD.U32 R5, RZ, RZ, UR38 ;  /* 0x00000026ff057e24 */ /* 0x000fca000f8e00ff */
[----:B------:R-:W-:-:S13]  /*cba0*/  ISETP.NE.AND P2, PT, R5, 0x3, PT ;  /* 0x000000030500780c */ /* 0x000fda0003f45270 */
[----:B------:R-:W-:Y:S02]  /*cbb0*/  @P2 LOP3.LUT R23, R23, 0x10, RZ, 0xfc, !PT ;  /* 0x0000001017172812 */ /* 0x000fe400078efcff */
[C---:B0-----:R-:W-:Y:S02]  /*cbc0*/  @!P0 LEA R2, P1, R4.reuse, R2, 0x2 ;  /* 0x0000000204028211 */ /* 0x041fe400078210ff */
[----:B------:R-:W-:Y:S02]  /*cbd0*/  LOP3.LUT R23, R23, 0xfffffffb, RZ, 0xc0, !PT ;  /* 0xfffffffb17177812 */ /* 0x000fe400078ec0ff */
[----:B------:R-:W-:Y:S01]  /*cbe0*/  @!P0 LEA.HI.X R3, R4, R3, R6, 0x2, P1 ;  /* 0x0000000304038211 */ /* 0x000fe200008f1406 */
[----:B------:R-:W-:Y:S01]  /*cbf0*/  IMAD.MOV.U32 R4, RZ, RZ, RZ ;  /* 0x000000ffff047224 */ /* 0x000fe200078e00ff */
[----:B------:R-:W-:Y:S02]  /*cc00*/  ISETP.GE.AND P1, PT, R33, UR4, PT ;  /* 0x0000000421007c0c */ /* 0x000fe4000bf26270 */
[----:B------:R-:W-:-:S03]  /*cc10*/  @P3 LOP3.LUT R23, R23, 0x4, RZ, 0xfc, !PT ;  /* 0x0000000417173812 */ /* 0x000fc600078efcff */
[----:B------:R0:W5:Y:S01]  /*cc20*/  @!P0 LDG.E R4, desc[UR36][R2.64] ;  /* 0x0000002402048981 */ /* 0x000162000c1e1900 */
[----:B------:R-:W-:Y:S02]  /*cc30*/  ISETP.GE.AND P0, PT, R32, UR4, PT ;  /* 0x0000000420007c0c */ /* 0x000fe4000bf06270 */
[----:B------:R-:W-:-:S04]  /*cc40*/  LOP3.LUT R23, R23, 0xfffffffe, RZ, 0xc0, !PT ;  /* 0xfffffffe17177812 */ /* 0x000fc800078ec0ff */
[----:B------:R-:W-:-:S04]  /*cc50*/  LOP3.LUT R23, R23, 0xfffffffd, RZ, 0xc0, !PT ;  /* 0xfffffffd17177812 */ /* 0x000fc800078ec0ff */
[----:B------:R-:W-:-:S04]  /*cc60*/  @P1 LOP3.LUT R23, R23, 0x2, RZ, 0xfc, !PT ;  /* 0x0000000217171812 */ /* 0x000fc800078efcff */
[----:B------:R-:W-:Y:S01]  /*cc70*/  @P0 LOP3.LUT R23, R23, 0x1, RZ, 0xfc, !PT ;  /* 0x0000000117170812 */ /* 0x000fe200078efcff */
[----:B0-----:R-:W-:Y:S06]  /*cc80*/  BRA.DIV UR5, `(.L_x_255) ;  /* 0x0000003e05d07947 */ /* 0x001fec000b800000 */
.L_x_321:
[----:B------:R-:W-:Y:S02]  /*cc90*/  ISETP.GT.U32.AND P0, PT, R20, 0x5f, PT ;  /* 0x0000005f1400780c */ /* 0x000fe40003f04070 */
[----:B------:R-:W-:-:S11]  /*cca0*/  LOP3.LUT R23, R23, 0xfffffff7, RZ, 0xc0, !PT ;  /* 0xfffffff717177812 */ /* 0x000fd600078ec0ff */
[----:B------:R-:W-:Y:S01]  /*ccb0*/  @P0 LOP3.LUT R23, R23, 0x8, RZ, 0xfc, !PT ;  /* 0x0000000817170812 */ /* 0x000fe200078efcff */
[----:B------:R-:W-:Y:S06]  /*ccc0*/  @!P2 BRA `(.L_x_256) ;  /* 0x000000000004a947 */ /* 0x000fec0003800000 */
[----:B------:R-:W-:Y:S01]  /*ccd0*/  BPT.TRAP 0x1 ;  /* 0x000000040000795c */ /* 0x000fe20000300000 */
.L_x_256:
[----:B------:R-:W-:Y:S01]  /*cce0*/  SHF.R.S32.HI R5, RZ, 0x1f, R0 ;  /* 0x0000001fff057819 */ /* 0x000fe20000011400 */
[----:B------:R-:W-:Y:S01]  /*ccf0*/  ULDC.64 UR4, c[0x0][0x328] ;  /* 0x0000ca0000047ab9 */ /* 0x000fe20000000a00 */
[----:B------:R-:W-:Y:S01]  /*cd00*/  ULDC.64 UR6, c[0x0][0x318] ;  /* 0x0000c60000067ab9 */ /* 0x000fe20000000a00 */
[----:B------:R-:W-:Y:S02]  /*cd10*/  BSSY B0, `(.L_x_257) ;  /* 0x0000014000007945 */ /* 0x000fe40003800000 */
[----:B------:R-:W-:-:S04]  /*cd20*/  IMAD R3, R5, UR4, RZ ;  /* 0x0000000405037c24 */ /* 0x000fc8000f8e02ff */
[C---:B------:R-:W-:Y:S02]  /*cd30*/  IMAD R6, R0.reuse, UR5, R3 ;  /* 0x0000000500067c24 */ /* 0x040fe4000f8e0203 */
[----:B------:R-:W-:Y:S01]  /*cd40*/  IMAD.WIDE.U32 R2, R0, UR4, RZ ;  /* 0x0000000400027c25 */ /* 0x000fe2000f8e00ff */
[----:B------:R-:W-:-:S03]  /*cd50*/  ULDC.64 UR4, c[0x0][0x338] ;  /* 0x0000ce0000047ab9 */ /* 0x000fc60000000a00 */
[----:B------:R-:W-:Y:S01]  /*cd60*/  IMAD.IADD R3, R3, 0x1, R6 ;  /* 0x0000000103037824 */ /* 0x000fe200078e0206 */
[----:B-----5:R-:W-:Y:S01]  /*cd70*/  SHF.R.S32.HI R6, RZ, 0x1f, R4 ;  /* 0x0000001fff067819 */ /* 0x020fe20000011404 */
[----:B------:R-:W-:-:S04]  /*cd80*/  IMAD.WIDE.U32 R2, R4, UR4, R2 ;  /* 0x0000000404027c25 */ /* 0x000fc8000f8e0002 */
[----:B------:R-:W-:-:S04]  /*cd90*/  IMAD R7, R6, UR4, RZ ;  /* 0x0000000406077c24 */ /* 0x000fc8000f8e02ff */
[----:B------:R-:W-:Y:S01]  /*cda0*/  IMAD R7, R4, UR5, R7 ;  /* 0x0000000504077c24 */ /* 0x000fe2000f8e0207 */
[----:B------:R-:W-:-:S03]  /*cdb0*/  ULDC.64 UR4, c[0x0][0x330] ;  /* 0x0000cc0000047ab9 */ /* 0x000fc60000000a00 */
[----:B------:R-:W-:Y:S02]  /*cdc0*/  IMAD.IADD R3, R3, 0x1, R7 ;  /* 0x0000000103037824 */ /* 0x000fe400078e0207 */
[----:B------:R-:W-:Y:S02]  /*cdd0*/  IMAD R7, R27, 0x8, R22 ;  /* 0x000000081b077824 */ /* 0x000fe400078e0216 */
[----:B------:R-:W-:-:S04]  /*cde0*/  IMAD.WIDE.U32 R2, R26, UR4, R2 ;  /* 0x000000041a027c25 */ /* 0x000fc8000f8e0002 */
[----:B------:R-:W-:Y:S01]  /*cdf0*/  IMAD R24, R26, UR5, R3 ;  /* 0x000000051a187c24 */ /* 0x000fe2000f8e0203 */
[----:B------:R-:W-:-:S04]  /*ce00*/  LEA R18, P0, R2, UR6, 0x1 ;  /* 0x0000000602127c11 */ /* 0x000fc8000f8008ff */
[----:B------:R-:W-:Y:S02]  /*ce10*/  LEA.HI.X R24, R2, UR7, R24, 0x1, P0 ;  /* 0x0000000702187c11 */ /* 0x000fe400080f0c18 */
[----:B------:R-:W-:-:S06]  /*ce20*/  SHF.L.U32 R2, R28, 0x1f, RZ ;  /* 0x0000001f1c027819 */ /* 0x000fcc00000006ff */
[----:B------:R-:W0:Y:S02]  /*ce30*/  SYNCS.PHASECHK.TRANS64.TRYWAIT P0, [R7+URZ+0x30840], R2 ;  /* 0x03084002070075a7 */ /* 0x000e24000800017f */
[----:B0-----:R-:W-:Y:S05]  /*ce40*/  @!P0 BRA `(.L_x_258) ;  /* 0x0000003c00948947 */ /* 0x001fea0003800000 */
.L_x_322:
[----:B------:R-:W-:Y:S05]  /*ce50*/  BSYNC B0 ;  /* 0x0000000000007941 */ /* 0x000fea0003800000 */
.L_x_257:
[----:B------:R-:W1:Y:S01]  /*ce60*/  S2R R8, SR_TID.X ;  /* 0x0000000000087919 */ /* 0x000e620000002100 */
[----:B------:R-:W-:Y:S01]  /*ce70*/  ULDC.64 UR4, c[0x0][0x300] ;  /* 0x0000c00000047ab9 */ /* 0x000fe20000000a00 */
[----:B------:R-:W-:Y:S01]  /*ce80*/  ULDC.64 UR6, c[0x0][0x2e8] ;  /* 0x0000ba0000067ab9 */ /* 0x000fe20000000a00 */
[----:B------:R-:W-:Y:S01]  /*ce90*/  IMAD R5, R5, UR4, RZ ;  /* 0x0000000405057c24 */ /* 0x000fe2000f8e02ff */
[C---:B------:R-:W-:Y:S01]  /*cea0*/  LOP3.LUT P4, RZ, R23.reuse, 0x4, RZ, 0xc0, !PT ;  /* 0x0000000417ff7812 */ /* 0x040fe2000788c0ff */
[C---:B0-----:R-:W-:Y:S01]  /*ceb0*/  IMAD.WIDE.U32 R2, R0.reuse, UR4, RZ ;  /* 0x0000000400027c25 */ /* 0x041fe2000f8e00ff */
[C---:B------:R-:W-:Y:S02]  /*cec0*/  LOP3.LUT P3, RZ, R23.reuse, 0x2, RZ, 0xc0, !PT ;  /* 0x0000000217ff7812 */ /* 0x040fe4000786c0ff */
[----:B------:R-:W-:Y:S01]  /*ced0*/  LOP3.LUT P2, RZ, R23, 0x1, RZ, 0xc0, !PT ;  /* 0x0000000117ff7812 */ /* 0x000fe2000784c0ff */
[----:B------:R-:W-:Y:S01]  /*cee0*/  IMAD R5, R0, UR5, R5 ;  /* 0x0000000500057c24 */ /* 0x000fe2000f8e0205 */
[----:B------:R-:W-:-:S02]  /*cef0*/  ULDC.64 UR4, c[0x0][0x310] ;  /* 0x0000c40000047ab9 */ /* 0x000fc40000000a00 */
[----:B------:R-:W-:Y:S02]  /*cf00*/  IMAD R6, R6, UR4, RZ ;  /* 0x0000000406067c24 */ /* 0x000fe4000f8e02ff */
[----:B------:R-:W-:Y:S01]  /*cf10*/  IADD3 R3, R3, R5, RZ ;  /* 0x0000000503037210 */ /* 0x000fe20007ffe0ff */
[----:B------:R-:W-:Y:S02]  /*cf20*/  IMAD R5, R27, 0x4800, R34 ;  /* 0x000048001b057824 */ /* 0x000fe400078e0222 */
[C---:B------:R-:W-:Y:S02]  /*cf30*/  IMAD R6, R4.reuse, UR5, R6 ;  /* 0x0000000504067c24 */ /* 0x040fe4000f8e0206 */
[----:B------:R-:W-:Y:S01]  /*cf40*/  IMAD.WIDE.U32 R2, R4, UR4, R2 ;  /* 0x0000000404027c25 */ /* 0x000fe2000f8e0002 */
[----:B------:R-:W-:-:S03]  /*cf50*/  ULDC.64 UR4, c[0x0][0x308] ;  /* 0x0000c20000047ab9 */ /* 0x000fc60000000a00 */
[----:B------:R-:W-:Y:S02]  /*cf60*/  IMAD.IADD R3, R3, 0x1, R6 ;  /* 0x0000000103037824 */ /* 0x000fe400078e0206 */
[----:B------:R-:W-:Y:S02]  /*cf70*/  IMAD R6, R25, -0x60, R37 ;  /* 0xffffffa019067824 */ /* 0x000fe400078e0225 */
[----:B------:R-:W-:Y:S01]  /*cf80*/  IMAD.WIDE.U32 R2, R26, UR4, R2 ;  /* 0x000000041a027c25 */ /* 0x000fe2000f8e0002 */
[----:B------:R-:W-:-:S03]  /*cf90*/  UMOV UR4, 0xffffffff ;  /* 0xffffffff00047882 */ /* 0x000fc60000000000 */
[----:B------:R-:W-:Y:S01]  /*cfa0*/  IMAD R0, R26, UR5, R3 ;  /* 0x000000051a007c24 */ /* 0x000fe2000f8e0203 */
[----:B-1----:R-:W-:Y:S02]  /*cfb0*/  LOP3.LUT R8, R8, 0x7f, RZ, 0xc0, !PT ;  /* 0x0000007f08087812 */ /* 0x002fe400078ec0ff */
[C---:B------:R-:W-:Y:S02]  /*cfc0*/  LEA R4, P0, R2.reuse, UR6, 0x1 ;  /* 0x0000000602047c11 */ /* 0x040fe4000f8008ff */
[----:B------:R-:W-:Y:S02]  /*cfd0*/  SHF.R.U32.HI R8, RZ, 0x3, R8 ;  /* 0x00000003ff087819 */ /* 0x000fe40000011608 */
[----:B------:R-:W-:-:S03]  /*cfe0*/  LEA.HI.X R0, R2, UR7, R0, 0x1, P0 ;  /* 0x0000000702007c11 */ /* 0x000fc600080f0c00 */
[----:B------:R-:W-:-:S05]  /*cff0*/  IMAD.IADD R6, R6, 0x1, -R8 ;  /* 0x0000000106067824 */ /* 0x000fca00078e0a08 */
[----:B------:R-:W-:Y:S01]  /*d000*/  ISETP.GE.AND P0, PT, R6, 0x1, PT ;  /* 0x000000010600780c */ /* 0x000fe20003f06270 */
[----:B------:R-:W-:-:S12]  /*d010*/  BRA.DIV UR4, `(.L_x_259) ;  /* 0x0000003e04347947 */ /* 0x000fd8000b800000 */
[----:B------:R-:W0:Y:S01]  /*d020*/  SHFL.IDX PT, R3, R4, RZ, 0x181f ;  /* 0x00181fff04037589 */ /* 0x000e2200000e0000 */
[----:B------:R-:W-:-:S03]  /*d030*/  @P0 IMAD R8, R5, 0x2, R22 ;  /* 0x0000000205080824 */ /* 0x000fc600078e0216 */
[----:B------:R-:W1:Y:S01]  /*d040*/  SHFL.IDX PT, R2, R0, RZ, 0x181f ;  /* 0x00181fff00027589 */ /* 0x000e6200000e0000 */
[----:B0-----:R-:W-:-:S05]  /*d050*/  @P0 LEA R3, P1, R31, R3, 0x1 ;  /* 0x000000031f030211 */ /* 0x001fca00078208ff */
[----:B-1----:R-:W-:Y:S01]  /*d060*/  @P0 IMAD.X R2, RZ, RZ, R2, P1 ;  /* 0x000000ffff020224 */ /* 0x002fe200008e0602 */
[----:B------:R-:W-:-:S04]  /*d070*/  ISETP.GE.AND P1, PT, R6, 0x11, PT ;  /* 0x000000110600780c */ /* 0x000fc80003f26270 */
[----:B------:R-:W-:-:S04]  /*d080*/  @P0 LOP3.LUT R3, R3, R2, RZ, 0x3c, !PT ;  /* 0x0000000203030212 */ /* 0x000fc800078e3cff */
[----:B------:R-:W-:-:S04]  /*d090*/  @P0 LOP3.LUT R2, R3, R2, RZ, 0x3c, !PT ;  /* 0x0000000203020212 */ /* 0x000fc800078e3cff */
[----:B------:R-:W-:-:S05]  /*d0a0*/  @P0 LOP3.LUT R3, R3, R2, RZ, 0x3c, !PT ;  /* 0x0000000203030212 */ /* 0x000fca00078e3cff */
[----:B------:R-:W-:Y:S01]  /*d0b0*/  @!PT LDS RZ, [RZ] ;  /* 0x00000000fffff984 */ /* 0x000fe20000000800 */
[----:B------:R-:W-:Y:S04]  /*d0c0*/  @P0 LDGSTS.E.BYPASS.LTC128B.128 [R8+0x1e400], desc[UR36][R2.64], !P4 ;  /* 0x1e40000002080fae */ /* 0x000fe8000e101d64 */
[----:B------:R-:W-:Y:S04]  /*d0d0*/  @P0 LDGSTS.E.BYPASS.LTC128B.128 [R8+0x21400], desc[UR36][R2.64+0x80], !P3 ;  /* 0x2140008002080fae */ /* 0x000fe8000d901d64 */
[----:B------:R0:W-:Y:S04]  /*d0e0*/  @P0 LDGSTS.E.BYPASS.LTC128B.128 [R8+0x24400], desc[UR36][R2.64+0x100], !P2 ;  /* 0x2440010002080fae */ /* 0x0001e8000d101d64 */
[----:B0-----:R-:W0:Y:S01]  /*d0f0*/  SHFL.IDX PT, R3, R4, 0x1, 0x181f ;  /* 0x00381f0004037f89 */ /* 0x001e2200000e0000 */
[----:B------:R-:W-:-:S03]  /*d100*/  @P1 IMAD R8, R5, 0x2, R22 ;  /* 0x0000000205081824 */ /* 0x000fc600078e0216 */
[----:B------:R-:W1:Y:S01]  /*d110*/  SHFL.IDX PT, R2, R0, 0x1, 0x181f ;  /* 0x00381f0000027f89 */ /* 0x000e6200000e0000 */
[----:B0-----:R-:W-:-:S05]  /*d120*/  @P1 LEA R3, P0, R31, R3, 0x1 ;  /* 0x000000031f031211 */ /* 0x001fca00078008ff */
[----:B-1----:R-:W-:-:S05]  /*d130*/  @P1 IMAD.X R2, RZ, RZ, R2, P0 ;  /* 0x000000ffff021224 */ /* 0x002fca00000e0602 */
[----:B------:R-:W-:-:S04]  /*d140*/  @P1 LOP3.LUT R3, R3, R2, RZ, 0x3c, !PT ;  /* 0x0000000203031212 */ /* 0x000fc800078e3cff */
[----:B------:R-:W-:-:S04]  /*d150*/  @P1 LOP3.LUT R2, R3, R2, RZ, 0x3c, !PT ;  /* 0x0000000203021212 */ /* 0x000fc800078e3cff */
[----:B------:R-:W-:-:S05]  /*d160*/  @P1 LOP3.LUT R3, R3, R2, RZ, 0x3c, !PT ;  /* 0x0000000203031212 */ /* 0x000fca00078e3cff */
[----:B------:R-:W-:Y:S04]  /*d170*/  @P1 LDGSTS.E.BYPASS.LTC128B.128 [R8+0x1ec00], desc[UR36][R2.64], !P4 ;  /* 0x1ec0000002081fae */ /* 0x000fe8000e101d64 */
[----:B------:R-:W-:Y:S04]  /*d180*/  @P1 LDGSTS.E.BYPASS.LTC128B.128 [R8+0x21c00], desc[UR36][R2.64+0x80], !P3 ;  /* 0x21c0008002081fae */ /* 0x000fe8000d901d64 */
[----:B------:R0:W-:Y:S01]  /*d190*/  @P1 LDGSTS.E.BYPASS.LTC128B.128 [R8+0x24c00], desc[UR36][R2.64+0x100], !P2 ;  /* 0x24c0010002081fae */ /* 0x0001e2000d101d64 */
[----:B------:R-:W-:-:S03]  /*d1a0*/  ISETP.GE.AND P1, PT, R6, 0x21, PT ;  /* 0x000000210600780c */ /* 0x000fc60003f26270 */
[----:B0-----:R-:W0:Y:S10]  /*d1b0*/  SHFL.IDX PT, R3, R4, 0x2, 0x181f ;  /* 0x00581f0004037f89 */ /* 0x001e3400000e0000 */
[----:B------:R-:W-:Y:S01]  /*d1c0*/  @P1 IMAD R8, R5, 0x2, R22 ;  /* 0x0000000205081824 */ /* 0x000fe200078e0216 */
        /* <DEDUP_REMOVED lines=24> */
[----:B------:R-:W1:Y:S04]  /*d350*/  SHFL.IDX PT, R2, R0, 0x4, 0x181f ;  /* 0x00981f0000027f89 */ /* 0x000e6800000e0000 */
[----:B------:R-:W2:Y:S01]  /*d360*/  SHFL.IDX PT, R0, R0, 0x5, 0x181f ;  /* 0x00b81f0000007f89 */ /* 0x000ea200000e0000 */
[----:B0-----:R-:W-:-:S05]  /*d370*/  @P1 LEA R3, P0, R31, R3, 0x1 ;  /* 0x000000031f031211 */ /* 0x001fca00078008ff */
[----:B-1----:R-:W-:-:S05]  /*d380*/  @P1 IMAD.X R2, RZ, RZ, R2, P0 ;  /* 0x000000ffff021224 */ /* 0x002fca00000e0602 */
[----:B------:R-:W-:-:S04]  /*d390*/  @P1 LOP3.LUT R3, R3, R2, RZ, 0x3c, !PT ;  /* 0x0000000203031212 */ /* 0x000fc800078e3cff */
[----:B------:R-:W-:-:S04]  /*d3a0*/  @P1 LOP3.LUT R2, R3, R2, RZ, 0x3c, !PT ;  /* 0x0000000203021212 */ /* 0x000fc800078e3cff */
[----:B------:R-:W-:-:S05]  /*d3b0*/  @P1 LOP3.LUT R3, R3, R2, RZ, 0x3c, !PT ;  /* 0x0000000203031212 */ /* 0x000fca00078e3cff */
[----:B------:R-:W-:Y:S04]  /*d3c0*/  @P1 LDGSTS.E.BYPASS.LTC128B.128 [R8+0x20400], desc[UR36][R2.64], !P4 ;  /* 0x2040000002081fae */ /* 0x000fe8000e101d64 */
[----:B------:R-:W-:Y:S04]  /*d3d0*/  @P1 LDGSTS.E.BYPASS.LTC128B.128 [R8+0x23400], desc[UR36][R2.64+0x80], !P3 ;  /* 0x2340008002081fae */ /* 0x000fe8000d901d64 */
[----:B------:R0:W-:Y:S04]  /*d3e0*/  @P1 LDGSTS.E.BYPASS.LTC128B.128 [R8+0x26400], desc[UR36][R2.64+0x100], !P2 ;  /* 0x2640010002081fae */ /* 0x0001e8000d101d64 */
[----:B0-2---:R0:W1:Y:S02]  /*d3f0*/  SHFL.IDX PT, R2, R4, 0x5, 0x181f ;  /* 0x00b81f0004027f89 */ /* 0x00506400000e0000 */
.L_x_336:
[----:B------:R-:W-:-:S13]  /*d400*/  ISETP.GE.AND P0, PT, R6, 0x51, PT ;  /* 0x000000510600780c */ /* 0x000fda0003f06270 */
[----:B-1----:R-:W-:Y:S01]  /*d410*/  @P0 LEA R2, P1, R31, R2, 0x1 ;  /* 0x000000021f020211 */ /* 0x002fe200078208ff */
[----:B------:R-:W-:-:S04]  /*d420*/  @P0 IMAD R5, R5, 0x2, R22 ;  /* 0x0000000205050824 */ /* 0x000fc800078e0216 */
[----:B------:R-:W-:-:S05]  /*d430*/  @P0 IMAD.X R3, RZ, RZ, R0, P1 ;  /* 0x000000ffff030224 */ /* 0x000fca00008e0600 */
[----:B------:R-:W-:Y:S01]  /*d440*/  @!PT LDS RZ, [RZ] ;  /* 0x00000000fffff984 */ /* 0x000fe20000000800 */
[----:B------:R-:W-:Y:S01]  /*d450*/  @!PT LDS RZ, [RZ] ;  /* 0x00000000fffff984 */ /* 0x000fe20000000800 */
[----:B------:R-:W-:Y:S01]  /*d460*/  @!PT LDS RZ, [RZ] ;  /* 0x00000000fffff984 */ /* 0x000fe20000000800 */
[----:B------:R1:W-:Y:S04]  /*d470*/  @P0 LDGSTS.E.BYPASS.LTC128B.128 [R5+0x20c00], desc[UR36][R2.64], !P4 ;  /* 0x20c0000002050fae */ /* 0x0003e8000e101d64 */
[----:B------:R1:W-:Y:S04]  /*d480*/  @P0 LDGSTS.E.BYPASS.LTC128B.128 [R5+0x23c00], desc[UR36][R2.64+0x80], !P3 ;  /* 0x23c0008002050fae */ /* 0x0003e8000d901d64 */
[----:B------:R1:W-:Y:S01]  /*d490*/  @P0 LDGSTS.E.BYPASS.LTC128B.128 [R5+0x26c00], desc[UR36][R2.64+0x100], !P2 ;  /* 0x26c0010002050fae */ /* 0x0003e2000d101d64 */
[----:B------:R-:W-:Y:S01]  /*d4a0*/  PLOP3.LUT P0, PT, PT, PT, PT, 0x80, 0x0 ;  /* 0x000000000000781c */ /* 0x000fe20003f0f070 */
[----:B------:R-:W-:-:S12]  /*d4b0*/  NOP ;  /* 0x0000000000007918 */ /* 0x000fd80000000000 */
.L_x_260:
        /* <DEDUP_REMOVED lines=10> */
.L_x_261:
[----:B------:R2:W5:Y:S01]  /*d560*/  LDL.LU R0, [R1+0x10] ;  /* 0x0000100001007983 */ /* 0x0005620000300800 */
[----:B------:R-:W-:Y:S01]  /*d570*/  LOP3.LUT P0, RZ, R23, 0x40, RZ, 0xc0, !PT ;  /* 0x0000004017ff7812 */ /* 0x000fe2000780c0ff */
[----:B------:R2:W-:-:S12]  /*d580*/  SYNCS.ARRIVE.TRANS64.A1T0 RZ, [R7+URZ+0x30830], RZ ;  /* 0x030830ff07ff79a7 */ /* 0x0005d8000810003f */
[----:B------:R-:W-:Y:S05]  /*d590*/  WARPSYNC.ALL ;  /* 0x0000000000007948 */ /* 0x000fea0003800000 */
[----:B------:R-:W-:Y:S01]  /*d5a0*/  ULDC.64 UR4, c[0x0][0x298] ;  /* 0x0000a60000047ab9 */ /* 0x000fe20000000a00 */
[----:B------:R-:W-:Y:S01]  /*d5b0*/  SEL R29, R29, RZ, !P0 ;  /* 0x000000ff1d1d7207 */ /* 0x000fe20004000000 */
[----:B01----:R-:W-:Y:S01]  /*d5c0*/  IMAD.WIDE.U32 R4, R35, UR4, RZ ;  /* 0x0000000423047c25 */ /* 0x003fe2000f8e00ff */
[----:B------:R-:W-:Y:S01]  /*d5d0*/  BSSY B6, `(.L_x_262) ;  /* 0x000001c000067945 */ /* 0x000fe20003800000 */
[----:B------:R-:W-:Y:S01]  /*d5e0*/  BAR.SYNC.DEFER_BLOCKING 0x8, 0x180 ;  /* 0x0206000000007b1d */ /* 0x000fe20000010000 */
[----:B-----5:R-:W-:-:S02]  /*d5f0*/  SEL R2, R0, RZ, !P0 ;  /* 0x000000ff00027207 */ /* 0x020fc40004000000 */
[----:B------:R-:W-:-:S03]  /*d600*/  SHF.R.S32.HI R0, RZ, 0x1f, R35 ;  /* 0x0000001fff007819 */ /* 0x000fc60000011423 */
[----:B------:R0:W-:Y:S02]  /*d610*/  STL [R1+0x24], R2 ;  /* 0x0000240201007387 */ /* 0x0001e40000100800 */
[----:B------:R-:W-:Y:S02]  /*d620*/  IMAD R0, R0, UR4, RZ ;  /* 0x0000000400007c24 */ /* 0x000fe4000f8e02ff */
[----:B------:R1:W-:Y:S02]  /*d630*/  STL.64 [R1+0x10], R4 ;  /* 0x0000100401007387 */ /* 0x0003e40000100a00 */
[----:B------:R-:W-:Y:S02]  /*d640*/  IMAD R0, R35, UR5, R0 ;  /* 0x0000000523007c24 */ /* 0x000fe4000f8e0200 */
[----:B0-----:R-:W-:Y:S02]  /*d650*/  VIADD R2, R22, 0x12400 ;  /* 0x0001240016027836 */ /* 0x001fe40000000000 */
[----:B------:R-:W-:-:S03]  /*d660*/  IMAD.IADD R35, R5, 0x1, R0 ;  /* 0x0000000105237824 */ /* 0x000fc600078e0200 */
[----:B------:R-:W-:-:S13]  /*d670*/  LOP3.LUT P0, RZ, R2, 0x3ff, RZ, 0xc0, !PT ;  /* 0x000003ff02ff7812 */ /* 0x000fda000780c0ff */
[----:B-1----:R-:W-:Y:S05]  /*d680*/  @!P0 BRA `(.L_x_263) ;  /* 0x0000000000408947 */ /* 0x002fea0003800000 */
[----:B------:R-:W-:Y:S01]  /*d690*/  MOV R2, 0x0 ;  /* 0x0000000000027802 */ /* 0x000fe20000000f00 */
[----:B------:R-:W-:Y:S01]  /*d6a0*/  ULDC.64 UR6, c[0x4][0x88] ;  /* 0x0100220000067ab9 */ /* 0x000fe20000000a00 */
[----:B------:R-:W-:Y:S01]  /*d6b0*/  ULDC.64 UR8, c[0x4][0x90] ;  /* 0x0100240000087ab9 */ /* 0x000fe20000000a00 */
[----:B------:R-:W-:Y:S01]  /*d6c0*/  ULDC.64 UR4, c[0x4][0x20] ;  /* 0x0100080000047ab9 */ /* 0x000fe20000000a00 */
[----:B------:R-:W-:Y:S01]  /*d6d0*/  MOV R4, UR6 ;  /* 0x0000000600047c02 */ /* 0x000fe20008000f00 */
[----:B------:R-:W-:Y:S01]  /*d6e0*/  IMAD.U32 R5, RZ, RZ, UR7 ;  /* 0x00000007ff057e24 */ /* 0x000fe2000f8e00ff */
[----:B------:R-:W0:Y:S01]  /*d6f0*/  LDC.64 R2, c[0x4][R2] ;  /* 0x0100000002027b82 */ /* 0x000e220000000a00 */
[----:B------:R-:W-:Y:S02]  /*d700*/  IMAD.U32 R6, RZ, RZ, UR8 ;  /* 0x00000008ff067e24 */ /* 0x000fe4000f8e00ff */
[----:B--2---:R-:W-:Y:S02]  /*d710*/  IMAD.U32 R7, RZ, RZ, UR9 ;  /* 0x00000009ff077e24 */ /* 0x004fe4000f8e00ff */
[----:B------:R-:W-:-:S02]  /*d720*/  IMAD.U32 R10, RZ, RZ, UR4 ;  /* 0x00000004ff0a7e24 */ /* 0x000fc4000f8e00ff */
[----:B------:R-:W-:Y:S02]  /*d730*/  IMAD.U32 R11, RZ, RZ, UR5 ;  /* 0x00000005ff0b7e24 */ /* 0x000fe4000f8e00ff */
[----:B------:R-:W-:Y:S02]  /*d740*/  IMAD.MOV.U32 R8, RZ, RZ, 0x70 ;  /* 0x00000070ff087424 */ /* 0x000fe400078e00ff */
[----:B------:R-:W-:Y:S02]  /*d750*/  IMAD.MOV.U32 R12, RZ, RZ, 0x1 ;  /* 0x00000001ff0c7424 */ /* 0x000fe400078e00ff */
[----:B------:R-:W-:-:S07]  /*d760*/  IMAD.MOV.U32 R13, RZ, RZ, RZ ;  /* 0x000000ffff0d7224 */ /* 0x000fce00078e00ff */
[----:B------:R-:W-:-:S07]  /*d770*/  LEPC R20, `(.L_x_263) ;  /* 0x000000001014794e */ /* 0x000fce0000000000 */
[----:B0-----:R-:W-:Y:S05]  /*d780*/  CALL.ABS.NOINC R2 ;  /* 0x0000000002007343 */ /* 0x001fea0003c00000 */
.L_x_263:
[----:B------:R-:W-:Y:S05]  /*d790*/  BSYNC B6 ;  /* 0x0000000000067941 */ /* 0x000fea0003800000 */
.L_x_262:
[----:B------:R-:W3:Y:S01]  /*d7a0*/  LDL.LU.64 R2, [R1+0x10] ;  /* 0x0000100001027983 */ /* 0x000ee20000300a00 */
[----:B------:R-:W-:Y:S01]  /*d7b0*/  ULDC.64 UR6, c[0x0][0x2e0] ;  /* 0x0000b80000067ab9 */ /* 0x000fe20000000a00 */
[----:B------:R-:W0:Y:S01]  /*d7c0*/  LDC R6, c[0x0][0x448] ;  /* 0x00011200ff067b82 */ /* 0x000e220000000800 */
[----:B------:R-:W-:Y:S01]  /*d7d0*/  ULDC.64 UR4, c[0x0][0x2d8] ;  /* 0x0000b60000047ab9 */ /* 0x000fe20000000a00 */
[----:B------:R-:W4:Y:S01]  /*d7e0*/  LDL.LU R20, [R1+0x24] ;  /* 0x0000240001147983 */ /* 0x000f220000300800 */
[----:B------:R-:W-:-:S03]  /*d7f0*/  IMAD.SHL.U32 R4, R17, 0x80, RZ ;  /* 0x0000008011047824 */ /* 0x000fc600078e00ff */
[----:B------:R1:W5:Y:S01]  /*d800*/  LDL R17, [R1+0x18] ;  /* 0x0000180001117983 */ /* 0x0003620000100800 */
[----:B0-----:R-:W-:-:S13]  /*d810*/  ISETP.NE.AND P0, PT, R6, 0x1, PT ;  /* 0x000000010600780c */ /* 0x001fda0003f05270 */
[----:B------:R-:W0:Y:S08]  /*d820*/  @P0 LDC R0, c[0x0][0x44c] ;  /* 0x00011300ff000b82 */ /* 0x000e300000000800 */
[----:B------:R-:W1:Y:S01]  /*d830*/  @P0 LDC R8, c[0x0][0x450] ;  /* 0x00011400ff080b82 */ /* 0x000e620000000800 */
[----:B---3--:R-:W-:Y:S02]  /*d840*/  IMAD.MOV.U32 R3, RZ, RZ, R35 ;  /* 0x000000ffff037224 */ /* 0x008fe400078e0023 */
[----:B----4-:R-:W-:-:S02]  /*d850*/  IMAD R5, R20, UR6, RZ ;  /* 0x0000000614057c24 */ /* 0x010fc4000f8e02ff */
[----:B------:R-:W3:Y:S01]  /*d860*/  S2R R20, SR_TID.X ;  /* 0x0000000000147919 */ /* 0x000ee20000002100 */
[----:B------:R-:W-:-:S04]  /*d870*/  IMAD.WIDE.U32 R2, R26, UR4, R2 ;  /* 0x000000041a027c25 */ /* 0x000fc8000f8e0002 */
[----:B------:R-:W-:Y:S01]  /*d880*/  IMAD R3, R26, UR5, R3 ;  /* 0x000000051a037c24 */ /* 0x000fe2000f8e0203 */
[----:B------:R-:W-:Y:S01]  /*d890*/  ULDC.64 UR4, c[0x0][0x2d0] ;  /* 0x0000b40000047ab9 */ /* 0x000fe20000000a00 */
[C---:B------:R-:W-:Y:S02]  /*d8a0*/  IMAD R5, R29.reuse, UR7, R5 ;  /* 0x000000071d057c24 */ /* 0x040fe4000f8e0205 */
[----:B------:R-:W-:Y:S01]  /*d8b0*/  IMAD.WIDE.U32 R2, R29, UR6, R2 ;  /* 0x000000061d027c25 */ /* 0x000fe2000f8e0002 */
[----:B---3--:R-:W-:-:S04]  /*d8c0*/  LOP3.LUT R20, R20, 0x7f, RZ, 0xc0, !PT ;  /* 0x0000007f14147812 */ /* 0x008fc800078ec0ff */
[----:B------:R-:W-:Y:S02]  /*d8d0*/  SHF.R.U32.HI R21, RZ, 0x3, R20 ;  /* 0x00000003ff157819 */ /* 0x000fe40000011614 */
[----:B------:R-:W3:Y:S01]  /*d8e0*/  S2R R20, SR_TID.X ;  /* 0x0000000000147919 */ /* 0x000ee20000002100 */
[----:B------:R-:W-:Y:S02]  /*d8f0*/  IMAD.IADD R3, R3, 0x1, R5 ;  /* 0x0000000103037824 */ /* 0x000fe400078e0205 */
[----:B---3--:R-:W-:-:S05]  /*d900*/  IMAD.SHL.U32 R20, R20, 0x10, RZ ;  /* 0x0000001014147824 */ /* 0x008fca00078e00ff */
[----:B------:R-:W-:-:S04]  /*d910*/  LOP3.LUT R20, R21, 0x70, R20, 0xf8, !PT ;  /* 0x0000007015147812 */ /* 0x000fc800078ef814 */
[----:B--2---:R-:W-:-:S05]  /*d920*/  LOP3.LUT R7, R20, R4, RZ, 0xfc, !PT ;  /* 0x0000000414077212 */ /* 0x004fca00078efcff */
[----:B0-----:R-:W-:-:S04]  /*d930*/  @P0 IMAD.HI.U32 R9, R7, R0, RZ ;  /* 0x0000000007090227 */ /* 0x001fc800078e00ff */
[----:B------:R-:W-:Y:S01]  /*d940*/  IMAD.MOV.U32 R0, RZ, RZ, R7 ;  /* 0x000000ffff007224 */ /* 0x000fe200078e0007 */
[----:B-1----:R-:W-:Y:S01]  /*d950*/  @P0 SHF.R.U32.HI R0, RZ, R8, R9 ;  /* 0x00000008ff000219 */ /* 0x002fe20000011609 */
[----:B------:R-:W0:Y:S04]  /*d960*/  S2R R20, SR_TID.X ;  /* 0x0000000000147919 */ /* 0x000e280000002100 */
[----:B------:R-:W-:-:S04]  /*d970*/  IMAD.MOV R5, RZ, RZ, -R0 ;  /* 0x000000ffff057224 */ /* 0x000fc800078e0a00 */
[----:B------:R-:W-:Y:S01]  /*d980*/  IMAD R5, R6, R5, R7 ;  /* 0x0000000506057224 */ /* 0x000fe200078e0207 */
[----:B------:R-:W-:Y:S01]  /*d990*/  SHF.R.S32.HI R7, RZ, 0x1f, R0 ;  /* 0x0000001fff077819 */ /* 0x000fe20000011400 */
[----:B------:R-:W-:-:S04]  /*d9a0*/  IMAD.WIDE.U32 R2, R0, UR4, R2 ;  /* 0x0000000400027c25 */ /* 0x000fc8000f8e0002 */
[----:B------:R-:W-:-:S04]  /*d9b0*/  IMAD R7, R7, UR4, RZ ;  /* 0x0000000407077c24 */ /* 0x000fc8000f8e02ff */
[----:B------:R-:W-:Y:S01]  /*d9c0*/  IMAD R7, R0, UR5, R7 ;  /* 0x0000000500077c24 */ /* 0x000fe2000f8e0207 */
[----:B------:R-:W-:Y:S01]  /*d9d0*/  SHF.R.S32.HI R0, RZ, 0x1f, R5 ;  /* 0x0000001fff007819 */ /* 0x000fe20000011405 */
[----:B------:R-:W-:Y:S02]  /*d9e0*/  ULDC.64 UR4, c[0x0][0x2c8] ;  /* 0x0000b20000047ab9 */ /* 0x000fe40000000a00 */
[----:B------:R-:W-:Y:S02]  /*d9f0*/  IMAD.IADD R3, R3, 0x1, R7 ;  /* 0x0000000103037824 */ /* 0x000fe400078e0207 */
[----:B------:R-:W-:Y:S02]  /*da00*/  IMAD R0, R0, UR4, RZ ;  /* 0x0000000400007c24 */ /* 0x000fe4000f8e02ff */
[----:B------:R-:W-:-:S04]  /*da10*/  IMAD.WIDE.U32 R2, R5, UR4, R2 ;  /* 0x0000000405027c25 */ /* 0x000fc8000f8e0002 */
[----:B------:R-:W-:Y:S01]  /*da20*/  IMAD R0, R5, UR5, R0 ;  /* 0x0000000505007c24 */ /* 0x000fe2000f8e0200 */
[----:B------:R-:W-:-:S03]  /*da30*/  ULDC.64 UR4, c[0x0][0x280] ;  /* 0x0000a00000047ab9 */ /* 0x000fc60000000a00 */
[----:B------:R-:W-:Y:S01]  /*da40*/  IMAD.IADD R5, R3, 0x1, R0 ;  /* 0x0000000103057824 */ /* 0x000fe200078e0200 */
[----:B------:R-:W-:Y:S01]  /*da50*/  LEA R0, P0, R2, UR4, 0x1 ;  /* 0x0000000402007c11 */ /* 0x000fe2000f8008ff */
[----:B------:R-:W-:Y:S01]  /*da60*/  ULDC UR4, c[0x0][0x2b8] ;  /* 0x0000ae0000047ab9 */ /* 0x000fe20000000800 */
[----:B0-----:R-:W-:Y:S02]  /*da70*/  LOP3.LUT R20, R20, 0x7f, RZ, 0xc0, !PT ;  /* 0x0000007f14147812 */ /* 0x001fe400078ec0ff */
[----:B------:R-:W-:Y:S01]  /*da80*/  LEA.HI.X R5, R2, UR5, R5, 0x1, P0 ;  /* 0x0000000502057c11 */ /* 0x000fe200080f0c05 */
[----:B------:R-:W-:Y:S01]  /*da90*/  UMOV UR5, 0xffffffff ;  /* 0xffffffff00057882 */ /* 0x000fe20000000000 */
[----:B------:R-:W-:Y:S02]  /*daa0*/  ISETP.GE.AND P3, PT, R31, UR4, PT ;  /* 0x000000041f007c0c */ /* 0x000fe4000bf66270 */
[----:B------:R-:W-:Y:S02]  /*dab0*/  ISETP.GE.AND P2, PT, R33, UR4, PT ;  /* 0x0000000421007c0c */ /* 0x000fe4000bf46270 */
[----:B------:R-:W-:-:S02]  /*dac0*/  ISETP.GE.AND P0, PT, R32, UR4, PT ;  /* 0x0000000420007c0c */ /* 0x000fc4000bf06270 */
[----:B------:R-:W-:Y:S01]  /*dad0*/  SHF.R.U32.HI R10, RZ, 0x3, R20 ;  /* 0x00000003ff0a7819 */ /* 0x000fe20000011614 */
[----:B------:R-:W-:Y:S10]  /*dae0*/  BRA.DIV UR5, `(.L_x_264) ;  /* 0x0000003a05a87947 */ /* 0x000ff4000b800000 */
[----:B------:R-:W0:Y:S01]  /*daf0*/  SHFL.IDX PT, R14, R0, RZ, 0x181f ;  /* 0x00181fff000e7589 */ /* 0x000e2200000e0000 */
[----:B-----5:R-:W-:Y:S01]  /*db00*/  IMAD R6, R17, R6, RZ ;  /* 0x0000000611067224 */ /* 0x020fe200078e02ff */
[----:B------:R-:W-:Y:S02]  /*db10*/  IADD3 R4, R10, R4, RZ ;  /* 0x000000040a047210 */ /* 0x000fe40007ffe0ff */
[----:B------:R-:W1:Y:S02]  /*db20*/  SHFL.IDX PT, R2, R5, RZ, 0x181f ;  /* 0x00181fff05027589 */ /* 0x000e6400000e0000 */
[C---:B------:R-:W-:Y:S01]  /*db30*/  ISETP.GE.AND P1, PT, R4.reuse, R6, PT ;  /* 0x000000060400720c */ /* 0x040fe20003f26270 */
[----:B------:R-:W-:-:S12]  /*db40*/  VIADD R7, R4, 0x10 ;  /* 0x0000001004077836 */ /* 0x000fd80000000000 */
[----:B0-----:R-:W-:-:S05]  /*db50*/  @!P1 LEA R14, P4, R31, R14, 0x1 ;  /* 0x0000000e1f0e9211 */ /* 0x001fca00078808ff */
[----:B-1----:R-:W-:Y:S02]  /*db60*/  @!P1 IMAD.X R3, RZ, RZ, R2, P4 ;  /* 0x000000ffff039224 */ /* 0x002fe400020e0602 */
[----:B------:R-:W-:Y:S02]  /*db70*/  @!P1 IMAD.MOV.U32 R2, RZ, RZ, R14 ;  /* 0x000000ffff029224 */ /* 0x000fe400078e000e */
[----:B------:R-:W0:Y:S04]  /*db80*/  SHFL.IDX PT, R14, R0, 0x1, 0x181f ;  /* 0x00381f00000e7f89 */ /* 0x000e2800000e0000 */
[----:B------:R-:W-:Y:S04]  /*db90*/  @!P1 LDGSTS.E.BYPASS.LTC128B.128 [R36+0x12400], desc[UR36][R2.64], !P3 ;  /* 0x1240000002249fae */ /* 0x000fe8000d901d64 */
[----:B------:R-:W-:Y:S04]  /*dba0*/  @!P1 LDGSTS.E.BYPASS.LTC128B.128 [R36+0x16400], desc[UR36][R2.64+0x80], !P2 ;  /* 0x1640008002249fae */ /* 0x000fe8000d101d64 */
[----:B------:R1:W-:Y:S01]  /*dbb0*/  @!P1 LDGSTS.E.BYPASS.LTC128B.128 [R36+0x1a400], desc[UR36][R2.64+0x100], !P0 ;  /* 0x1a40010002249fae */ /* 0x0003e2000c101d64 */
[----:B------:R-:W-:-:S03]  /*dbc0*/  ISETP.GE.AND P1, PT, R7, R6, PT ;  /* 0x000000060700720c */ /* 0x000fc60003f26270 */
[----:B-1----:R-:W1:Y:S10]  /*dbd0*/  SHFL.IDX PT, R2, R5, 0x1, 0x181f ;  /* 0x00381f0005027f89 */ /* 0x002e7400000e0000 */
[----:B0-----:R-:W-:-:S05]  /*dbe0*/  @!P1 LEA R14, P4, R31, R14, 0x1 ;  /* 0x0000000e1f0e9211 */ /* 0x001fca00078808ff */
[----:B-1----:R-:W-:Y:S02]  /*dbf0*/  @!P1 IMAD.X R7, RZ, RZ, R2, P4 ;  /* 0x000000ffff079224 */ /* 0x002fe400020e0602 */
[----:B------:R-:W-:Y:S02]  /*dc00*/  @!P1 IMAD.MOV.U32 R2, RZ, RZ, R14 ;  /* 0x000000ffff029224 */ /* 0x000fe400078e000e */
[----:B------:R-:W-:Y:S01]  /*dc10*/  @!P1 IMAD.MOV.U32 R3, RZ, RZ, R7 ;  /* 0x000000ffff039224 */ /* 0x000fe200078e0007 */
[----:B------:R-:W0:Y:S01]  /*dc20*/  SHFL.IDX PT, R14, R0, 0x2, 0x181f ;  /* 0x00581f00000e7f89 */ /* 0x000e2200000e0000 */
[----:B------:R-:W-:-:S03]  /*dc30*/  VIADD R7, R4, 0x20 ;  /* 0x0000002004077836 */ /* 0x000fc60000000000 */
        /* <DEDUP_REMOVED lines=28> */
[----:B-1----:R-:W-:Y:S01]  /*de00*/  @!P1 IMAD.X R7, RZ, RZ, R2, P4 ;  /* 0x000000ffff079224 */ /* 0x002fe200020e0602 */
[----:B------:R-:W-:Y:S02]  /*de10*/  @!P1 MOV R2, R14 ;  /* 0x0000000e00029202 */ /* 0x000fe40000000f00 */
[----:B------:R-:W0:Y:S01]  /*de20*/  SHFL.IDX PT, R14, R0, 0x5, 0x181f ;  /* 0x00b81f00000e7f89 */ /* 0x000e2200000e0000 */
[----:B------:R-:W-:Y:S02]  /*de30*/  @!P1 IMAD.MOV.U32 R3, RZ, RZ, R7 ;  /* 0x000000ffff039224 */ /* 0x000fe400078e0007 */
        /* <DEDUP_REMOVED lines=17> */
[----:B0-----:R-:W-:Y:S01]  /*df50*/  @!P1 LEA R14, P4, R31, R14, 0x1 ;  /* 0x0000000e1f0e9211 */ /* 0x001fe200078808ff */
[----:B------:R-:W0:Y:S04]  /*df60*/  SHFL.IDX PT, R5, R5, 0x7, 0x181f ;  /* 0x00f81f0005057f89 */ /* 0x000e2800000e0000 */
[----:B-1----:R-:W-:-:S02]  /*df70*/  @!P1 IMAD.X R7, RZ, RZ, R2, P4 ;  /* 0x000000ffff079224 */ /* 0x002fc400020e0602 */
[----:B------:R-:W-:Y:S02]  /*df80*/  @!P1 IMAD.MOV.U32 R2, RZ, RZ, R14 ;  /* 0x000000ffff029224 */ /* 0x000fe400078e000e */
[----:B------:R-:W-:Y:S01]  /*df90*/  @!P1 IMAD.MOV.U32 R3, RZ, RZ, R7 ;  /* 0x000000ffff039224 */ /* 0x000fe200078e0007 */
[----:B------:R1:W2:Y:S04]  /*dfa0*/  SHFL.IDX PT, R14, R0, 0x7, 0x181f ;  /* 0x00f81f00000e7f89 */ /* 0x0002a800000e0000 */
[----:B------:R1:W-:Y:S04]  /*dfb0*/  @!P1 LDGSTS.E.BYPASS.LTC128B.128 [R36+0x15400], desc[UR36][R2.64], !P3 ;  /* 0x1540000002249fae */ /* 0x0003e8000d901d64 */
[----:B------:R1:W-:Y:S04]  /*dfc0*/  @!P1 LDGSTS.E.BYPASS.LTC128B.128 [R36+0x19400], desc[UR36][R2.64+0x80], !P2 ;  /* 0x1940008002249fae */ /* 0x0003e8000d101d64 */
[----:B0-----:R1:W-:Y:S02]  /*dfd0*/  @!P1 LDGSTS.E.BYPASS.LTC128B.128 [R36+0x1d400], desc[UR36][R2.64+0x100], !P0 ;  /* 0x1d40010002249fae */ /* 0x0013e4000c101d64 */
.L_x_353:
[----:B-1----:R-:W-:Y:S01]  /*dfe0*/  VIADD R3, R4, 0x70 ;  /* 0x0000007004037836 */ /* 0x002fe20000000000 */
[----:B------:R-:W-:Y:S04]  /*dff0*/  BSSY B0, `(.L_x_265) ;  /* 0x000000b000007945 */ /* 0x000fe80003800000 */
[----:B------:R-:W-:-:S13]  /*e000*/  ISETP.GE.AND P1, PT, R3, R6, PT ;  /* 0x000000060300720c */ /* 0x000fda0003f26270 */
[----:B------:R-:W-:Y:S05]  /*e010*/  @P1 BRA `(.L_x_266) ;  /* 0x0000000000201947 */ /* 0x000fea0003800000 */
[----:B--2---:R-:W-:-:S05]  /*e020*/  LEA R2, P1, R31, R14, 0x1 ;  /* 0x0000000e1f027211 */ /* 0x004fca00078208ff */
[----:B------:R-:W-:-:S05]  /*e030*/  IMAD.X R3, RZ, RZ, R5, P1 ;  /* 0x000000ffff037224 */ /* 0x000fca00008e0605 */
[----:B------:R-:W-:Y:S01]  /*e040*/  @!PT LDS RZ, [RZ] ;  /* 0x00000000fffff984 */ /* 0x000fe20000000800 */
[----:B------:R-:W-:Y:S01]  /*e050*/  @!PT LDS RZ, [RZ] ;  /* 0x00000000fffff984 */ /* 0x000fe20000000800 */
[----:B------:R-:W-:Y:S01]  /*e060*/  @!PT LDS RZ, [RZ] ;  /* 0x00000000fffff984 */ /* 0x000fe20000000800 */
[----:B------:R0:W-:Y:S04]  /*e070*/  LDGSTS.E.BYPASS.LTC128B.128 [R36+0x15c00], desc[UR36][R2.64], !P3 ;  /* 0x15c0000002247fae */ /* 0x0001e8000d901d64 */
[----:B------:R0:W-:Y:S04]  /*e080*/  LDGSTS.E.BYPASS.LTC128B.128 [R36+0x19c00], desc[UR36][R2.64+0x80], !P2 ;  /* 0x19c0008002247fae */ /* 0x0001e8000d101d64 */
[----:B------:R0:W-:Y:S02]  /*e090*/  LDGSTS.E.BYPASS.LTC128B.128 [R36+0x1dc00], desc[UR36][R2.64+0x100], !P0 ;  /* 0x1dc0010002247fae */ /* 0x0001e4000c101d64 */
.L_x_266:
[----:B------:R-:W-:Y:S05]  /*e0a0*/  BSYNC B0 ;  /* 0x0000000000007941 */ /* 0x000fea0003800000 */
.L_x_265:
[----:B------:R-:W-:Y:S01]  /*e0b0*/  NOP ;  /* 0x0000000000007918 */ /* 0x000fe20000000000 */
[----:B------:R-:W-:-:S13]  /*e0c0*/  PLOP3.LUT P0, PT, PT, PT, PT, 0x80, 0x0 ;  /* 0x000000000000781c */ /* 0x000fda0003f0f070 */
.L_x_267:
[----:B------:R-:W-:Y:S02]  /*e0d0*/  PLOP3.LUT P1, PT, P1, P0, PT, 0xa2, 0x0 ;  /* 0x000000000000781c */ /* 0x000fe40000f21472 */
[----:B------:R-:W-:-:S08]  /*e0e0*/  @P0 R2UR P1, UR4, R22 ;  /* 0x00000000160402ca */ /* 0x000fd00000020000 */
[----:B------:R-:W-:-:S05]  /*e0f0*/  @P0 PLOP3.LUT P0, PT, P1, PT, PT, 0x80, 0x0 ;  /* 0x000000000000081c */ /* 0x000fca0000f0f070 */
[----:B------:R-:W-:Y:S01]  /*e100*/  @!P1 SYNCS.ARRIVE.TRANS64.RED.A0T1 RZ, [UR4+0x30800], RZ ;  /* 0x030800ffffff99a7 */ /* 0x000fe20008200404 */
[----:B------:R-:W-:Y:S07]  /*e110*/  @!P1 ARRIVES.LDGSTSBAR.64.TRANSCNT [UR4+0x30800] ;  /* 0x03080000ff0099b0 */ /* 0x000fee0008000a84 */
[----:B------:R-:W-:Y:S05]  /*e120*/  @P0 BRA.U.ANY `(.L_x_267) ;  /* 0xfffffffd00e80947 */ /* 0x000fea000393ffff */
[----:B0-----:R-:W3:Y:S04]  /*e130*/  LDL.LU R3, [R1+0x20] ;  /* 0x0000200001037983 */ /* 0x001ee80000300800 */
[----:B------:R-:W4:Y:S01]  /*e140*/  LDL.LU R2, [R1+0x1c] ;  /* 0x00001c0001027983 */ /* 0x000f220000300800 */
[----:B---3--:R-:W-:Y:S02]  /*e150*/  VIADD R3, R3, 0x1 ;  /* 0x0000000103037836 */ /* 0x008fe40000000000 */
[----:B----4-:R-:W-:-:S03]  /*e160*/  VIADD R8, R2, 0xfffffffe ;  /* 0xfffffffe02087836 */ /* 0x010fc60000000000 */
[----:B------:R-:W-:Y:S01]  /*e170*/  LEA.HI R0, R3, R3, RZ, 0x1 ;  /* 0x0000000303007211 */ /* 0x000fe200078f08ff */
[----:B------:R0:W-:Y:S03]  /*e180*/  STL [R1+0x20], R3 ;  /* 0x0000200301007387 */ /* 0x0001e60000100800 */
[----:B------:R-:W-:-:S05]  /*e190*/  LOP3.LUT R0, R0, 0xfffffffe, RZ, 0xc0, !PT ;  /* 0xfffffffe00007812 */ /* 0x000fca00078ec0ff */
[----:B------:R-:W-:-:S05]  /*e1a0*/  IMAD.IADD R0, R3, 0x1, -R0 ;  /* 0x0000000103007824 */ /* 0x000fca00078e0a00 */
[----:B0-----:R-:W-:Y:S01]  /*e1b0*/  SHF.L.U32 R3, R0, 0x1f, RZ ;  /* 0x0000001f00037819 */ /* 0x001fe200000006ff */
[----:B------:R-:W-:Y:S01]  /*e1c0*/  NOP ;  /* 0x0000000000007918 */ /* 0x000fe20000000000 */
[----:B------:R0:W-:Y:S01]  /*e1d0*/  SYNCS.ARRIVE.TRANS64.A1T0 RZ, [R22+URZ+0x30800], RZ ;  /* 0x030800ff16ff79a7 */ /* 0x0001e2000810003f */
[----:B------:R-:W-:Y:S01]  /*e1e0*/  BSSY B0, `(.L_x_268) ;  /* 0x0000003000007945 */ /* 0x000fe20003800000 */
[----:B------:R-:W1:Y:S03]  /*e1f0*/  SYNCS.PHASECHK.TRANS64.TRYWAIT P0, [R22+URZ+0x30820], R3 ;  /* 0x03082003160075a7 */ /* 0x000e66000800017f */
[----:B01----:R-:W-:Y:S05]  /*e200*/  @!P0 BRA `(.L_x_269) ;  /* 0x0000003c007c8947 */ /* 0x003fea0003800000 */
.L_x_354:
[----:B------:R-:W-:Y:S05]  /*e210*/  BSYNC B0 ;  /* 0x0000000000007941 */ /* 0x000fea0003800000 */
.L_x_268:
[----:B------:R-:W3:Y:S01]  /*e220*/  LDL R0, [R1] ;  /* 0x0000000001007983 */ /* 0x000ee20000100800 */
[----:B------:R-:W-:Y:S01]  /*e230*/  BSSY B0, `(.L_x_270) ;  /* 0x0000104000007945 */ /* 0x000fe20003800000 */
[----:B---3--:R-:W-:-:S13]  /*e240*/  ISETP.GE.AND P0, PT, R8, R0, PT ;  /* 0x000000000800720c */ /* 0x008fda0003f06270 */
[----:B------:R-:W-:Y:S05]  /*e250*/  @!P0 BRA `(.L_x_271) ;  /* 0x0000001000048947 */ /* 0x000fea0003800000 */
[----:B------:R-:W-:Y:S01]  /*e260*/  ULDC UR4, c[0x0][0x2f4] ;  /* 0x0000bd0000047ab9 */ /* 0x000fe20000000800 */
[----:B------:R-:W-:Y:S01]  /*e270*/  IMAD.MOV.U32 R17, RZ, RZ, R28 ;  /* 0x000000ffff117224 */ /* 0x000fe200078e001c */
[----:B------:R-:W-:Y:S01]  /*e280*/  MOV R29, R25 ;  /* 0x00000019001d7202 */ /* 0x000fe20000000f00 */
[----:B------:R-:W-:Y:S01]  /*e290*/  IMAD.MOV.U32 R10, RZ, RZ, R27 ;  /* 0x000000ffff0a7224 */ /* 0x000fe200078e001b */
[----:B------:R-:W-:Y:S02]  /*e2a0*/  ISETP.GE.AND P3, PT, R31, UR4, PT ;  /* 0x000000041f007c0c */ /* 0x000fe4000bf66270 */
[----:B------:R-:W-:Y:S02]  /*e2b0*/  ISETP.GE.AND P2, PT, R33, UR4, PT ;  /* 0x0000000421007c0c */ /* 0x000fe4000bf46270 */
[----:B------:R-:W-:-:S13]  /*e2c0*/  ISETP.GE.AND P1, PT, R32, UR4, PT ;  /* 0x0000000420007c0c */ /* 0x000fda000bf26270 */
.L_x_284:
[----:B------:R-:W3:Y:S04]  /*e2d0*/  LDL R5, [R1+0x4] ;  /* 0x0000040001057983 */ /* 0x000ee80000100800 */
[----:B------:R-:W4:Y:S01]  /*e2e0*/  LDL R12, [R1+0x8] ;  /* 0x00000800010c7983 */ /* 0x000f220000100800 */
[----:B------:R-:W1:Y:S01]  /*e2f0*/  S2R R0, SR_TID.X ;  /* 0x0000000000007919 */ /* 0x000e620000002100 */
[----:B------:R-:W2:Y:S01]  /*e300*/  S2R R4, SR_TID.X ;  /* 0x0000000000047919 */ /* 0x000ea20000002100 */
[----:B-1----:R-:W-:-:S04]  /*e310*/  LOP3.LUT R0, R0, 0x7f, RZ, 0xc0, !PT ;  /* 0x0000007f00007812 */ /* 0x002fc800078ec0ff */
[----:B0-----:R-:W-:Y:S02]  /*e320*/  SHF.R.U32.HI R3, RZ, 0x3, R0 ;  /* 0x00000003ff037819 */ /* 0x001fe40000011600 */
[----:B------:R-:W0:Y:S01]  /*e330*/  LDC R0, c[0x0][0x430] ;  /* 0x00010c00ff007b82 */ /* 0x000e220000000800 */
[----:B--2---:R-:W-:-:S05]  /*e340*/  IMAD.SHL.U32 R4, R4, 0x10, RZ ;  /* 0x0000001004047824 */ /* 0x004fca00078e00ff */
[----:B------:R-:W-:-:S04]  /*e350*/  LOP3.LUT R4, R3, 0x70, R4, 0xf8, !PT ;  /* 0x0000007003047812 */ /* 0x000fc800078ef804 */
[----:B------:R-:W-:-:S13]  /*e360*/  ISETP.GT.U32.AND P5, PT, R4, 0x5f, PT ;  /* 0x0000005f0400780c */ /* 0x000fda0003fa4070 */
[----:B------:R-:W4:Y:S01]  /*e370*/  @!P5 LDC.64 R6, c[0x0][0x428] ;  /* 0x00010a00ff06db82 */ /* 0x000f220000000a00 */
[----:B0-----:R-:W-:-:S13]  /*e380*/  ISETP.NE.AND P0, PT, R0, 0x1, PT ;  /* 0x000000010000780c */ /* 0x001fda0003f05270 */
[----:B------:R-:W0:Y:S08]  /*e390*/  @P0 LDC R0, c[0x0][0x434] ;  /* 0x00010d00ff000b82 */ /* 0x000e300000000800 */
[----:B------:R-:W1:Y:S01]  /*e3a0*/  @P0 LDC R3, c[0x0][0x438] ;  /* 0x00010e00ff030b82 */ /* 0x000e620000000800 */
[----:B---3--:R-:W-:-:S04]  /*e3b0*/  IMAD R9, R8, 0x60, R5 ;  /* 0x0000006008097824 */ /* 0x008fc800078e0205 */
[----:B------:R-:W-:-:S03]  /*e3c0*/  IMAD.IADD R9, R4, 0x1, R9 ;  /* 0x0000000104097824 */ /* 0x000fc600078e0209 */
[----:B------:R-:W2:Y:S01]  /*e3d0*/  @!P5 LDC.64 R4, c[0x0][0x418] ;  /* 0x00010600ff04db82 */ /* 0x000ea20000000a00 */
[----:B0-----:R-:W-:-:S04]  /*e3e0*/  @P0 IMAD.HI.U32 R0, R9, R0, RZ ;  /* 0x0000000009000227 */ /* 0x001fc800078e00ff */
[----:B------:R-:W-:Y:S01]  /*e3f0*/  IMAD.MOV.U32 R11, RZ, RZ, R9 ;  /* 0x000000ffff0b7224 */ /* 0x000fe200078e0009 */
[----:B-1----:R-:W-:Y:S01]  /*e400*/  @P0 SHF.R.U32.HI R11, RZ, R3, R0 ;  /* 0x00000003ff0b0219 */ /* 0x002fe20000011600 */
[----:B----4-:R-:W-:-:S03]  /*e410*/  @!P5 IMAD R0, R12, R6, RZ ;  /* 0x000000060c00d224 */ /* 0x010fc600078e02ff */
[--C-:B------:R-:W-:Y:S01]  /*e420*/  @!P5 SHF.R.S32.HI R3, RZ, 0x1f, R11.reuse ;  /* 0x0000001fff03d819 */ /* 0x100fe2000001140b */
[----:B------:R-:W-:Y:S02]  /*e430*/  @!P5 IMAD.MOV.U32 R2, RZ, RZ, R11 ;  /* 0x000000ffff02d224 */ /* 0x000fe400078e000b */
[C---:B------:R-:W-:Y:S02]  /*e440*/  @!P5 IMAD R7, R30.reuse, R7, R0 ;  /* 0x000000071e07d224 */ /* 0x040fe400078e0200 */
[----:B------:R-:W-:-:S04]  /*e450*/  @!P5 IMAD.WIDE.U32 R2, R30, R6, R2 ;  /* 0x000000061e02d225 */ /* 0x000fc800078e0002 */
[----:B------:R-:W-:Y:S01]  /*e460*/  @!P5 IMAD.IADD R7, R7, 0x1, R3 ;  /* 0x000000010707d824 */ /* 0x000fe200078e0203 */
[----:B--2---:R-:W-:Y:S01]  /*e470*/  @!P5 LEA R4, P0, R2, R4, 0x2 ;  /* 0x000000040204d211 */ /* 0x004fe200078010ff */
[----:B------:R-:W-:-:S03]  /*e480*/  IMAD.MOV.U32 R0, RZ, RZ, RZ ;  /* 0x000000ffff007224 */ /* 0x000fc600078e00ff */
[----:B------:R-:W-:-:S05]  /*e490*/  @!P5 LEA.HI.X R5, R2, R5, R7, 0x2, P0 ;  /* 0x000000050205d211 */ /* 0x000fca00000f1407 */
[----:B------:R0:W5:Y:S01]  /*e4a0*/  @!P5 LDG.E R0, desc[UR36][R4.64] ;  /* 0x000000240400d981 */ /* 0x000162000c1e1900 */
[----:B------:R-:W-:Y:S01]  /*e4b0*/  LOP3.LUT P4, RZ, R23, 0x10, RZ, 0xc0, !PT ;  /* 0x0000001017ff7812 */ /* 0x000fe2000788c0ff */
[----:B------:R-:W-:Y:S01]  /*e4c0*/  VIADD R27, R10, 0x1 ;  /* 0x000000010a1b7836 */ /* 0x000fe20000000000 */
[----:B------:R-:W-:Y:S05]  /*e4d0*/  YIELD ;  /* 0x0000000000007946 */ /* 0x000fea0003800000 */
[----:B------:R-:W-:Y:S01]  /*e4e0*/  ISETP.NE.AND P0, PT, R27, 0x2, PT ;  /* 0x000000021b00780c */ /* 0x000fe20003f05270 */
[----:B------:R-:W-:Y:S01]  /*e4f0*/  IMAD.MOV R2, RZ, RZ, -R11 ;  /* 0x000000ffff027224 */ /* 0x000fe200078e0a0b */
[----:B------:R-:W-:-:S02]  /*e500*/  ULDC UR4, c[0x0][0x430] ;  /* 0x00010c0000047ab9 */ /* 0x000fc40000000800 */
[----:B------:R-:W-:Y:S01]  /*e510*/  SEL R28, RZ, 0x1, P0 ;  /* 0x00000001ff1c7807 */ /* 0x000fe20000000000 */
[----:B------:R-:W-:Y:S01]  /*e520*/  IMAD R9, R2, UR4, R9 ;  /* 0x0000000402097c24 */ /* 0x000fe2000f8e0209 */
[----:B------:R-:W-:Y:S01]  /*e530*/  SEL R27, R27, RZ, P0 ;  /* 0x000000ff1b1b7207 */ /* 0x000fe20000000000 */
[----:B------:R-:W-:Y:S01]  /*e540*/  IMAD.MOV.U32 R25, RZ, RZ, R8 ;  /* 0x000000ffff197224 */ /* 0x000fe200078e0008 */
[----:B------:R-:W-:Y:S01]  /*e550*/  LOP3.LUT R28, R17, R28, RZ, 0x3c, !PT ;  /* 0x0000001c111c7212 */ /* 0x000fe200078e3cff */
[----:B0-----:R-:W-:Y:S06]  /*e560*/  @!P4 BRA `(.L_x_272) ;  /* 0x000000000004c947 */ /* 0x001fec0003800000 */
[----:B------:R-:W-:Y:S01]  /*e570*/  BPT.TRAP 0x1 ;  /* 0x000000040000795c */ /* 0x000fe20000300000 */
.L_x_272:
[----:B------:R-:W-:Y:S01]  /*e580*/  IMAD R6, R27, 0x8, R22 ;  /* 0x000000081b067824 */ /* 0x000fe200078e0216 */
[----:B------:R-:W-:Y:S01]  /*e590*/  SHF.L.U32 R3, R28, 0x1f, RZ ;  /* 0x0000001f1c037819 */ /* 0x000fe200000006ff */
[----:B------:R-:W-:Y:S03]  /*e5a0*/  BSSY B1, `(.L_x_273) ;  /* 0x0000003000017945 */ /* 0x000fe60003800000 */
[----:B------:R-:W0:Y:S02]  /*e5b0*/  SYNCS.PHASECHK.TRANS64.TRYWAIT P0, [R6+URZ+0x30840], R3 ;  /* 0x03084003060075a7 */ /* 0x000e24000800017f */
[----:B0-----:R-:W-:Y:S05]  /*e5c0*/  @!P0 BRA `(.L_x_274) ;  /* 0x0000003800a08947 */ /* 0x001fea0003800000 */
.L_x_355:
[----:B------:R-:W-:Y:S05]  /*e5d0*/  BSYNC B1 ;  /* 0x0000000000017941 */ /* 0x000fea0003800000 */
.L_x_273:
[----:B------:R-:W-:Y:S01]  /*e5e0*/  SHF.R.S32.HI R20, RZ, 0x1f, R9 ;  /* 0x0000001fff147819 */ /* 0x000fe20000011409 */
[----:B------:R-:W-:Y:S01]  /*e5f0*/  ULDC.64 UR4, c[0x0][0x300] ;  /* 0x0000c00000047ab9 */ /* 0x000fe20000000a00 */
[----:B-----5:R-:W-:Y:S01]  /*e600*/  SHF.R.S32.HI R21, RZ, 0x1f, R0 ;  /* 0x0000001fff157819 */ /* 0x020fe20000011400 */
[----:B0-----:R-:W-:Y:S01]  /*e610*/  IMAD.WIDE.U32 R2, R9, UR4, RZ ;  /* 0x0000000409027c25 */ /* 0x001fe2000f8e00ff */
[----:B------:R-:W-:Y:S01]  /*e620*/  ULDC.64 UR6, c[0x0][0x2e8] ;  /* 0x0000ba0000067ab9 */ /* 0x000fe20000000a00 */
[C---:B------:R-:W-:Y:S02]  /*e630*/  LOP3.LUT P5, RZ, R23.reuse, 0x2, RZ, 0xc0, !PT ;  /* 0x0000000217ff7812 */ /* 0x040fe400078ac0ff */
[----:B------:R-:W-:Y:S01]  /*e640*/  IMAD R4, R20, UR4, RZ ;  /* 0x0000000414047c24 */ /* 0x000fe2000f8e02ff */
[----:B------:R-:W-:Y:S01]  /*e650*/  LOP3.LUT P4, RZ, R23, 0x1, RZ, 0xc0, !PT ;  /* 0x0000000117ff7812 */ /* 0x000fe2000788c0ff */
[----:B------:R-:W-:Y:S02]  /*e660*/  IMAD R5, R27, 0x4800, R34 ;  /* 0x000048001b057824 */ /* 0x000fe400078e0222 */
[----:B------:R-:W-:Y:S01]  /*e670*/  IMAD R4, R9, UR5, R4 ;  /* 0x0000000509047c24 */ /* 0x000fe2000f8e0204 */
[----:B------:R-:W-:-:S03]  /*e680*/  ULDC.64 UR4, c[0x0][0x310] ;  /* 0x0000c40000047ab9 */ /* 0x000fc60000000a00 */
[----:B------:R-:W-:Y:S02]  /*e690*/  IMAD.IADD R3, R3, 0x1, R4 ;  /* 0x0000000103037824 */ /* 0x000fe400078e0204 */
[----:B------:R-:W-:Y:S02]  /*e6a0*/  IMAD R4, R21, UR4, RZ ;  /* 0x0000000415047c24 */ /* 0x000fe4000f8e02ff */
[----:B------:R-:W-:-:S04]  /*e6b0*/  IMAD.WIDE.U32 R2, R0, UR4, R2 ;  /* 0x0000000400027c25 */ /* 0x000fc8000f8e0002 */
[----:B------:R-:W-:Y:S01]  /*e6c0*/  IMAD R4, R0, UR5, R4 ;  /* 0x0000000500047c24 */ /* 0x000fe2000f8e0204 */
[----:B------:R-:W-:-:S03]  /*e6d0*/  ULDC.64 UR4, c[0x0][0x308] ;  /* 0x0000c20000047ab9 */ /* 0x000fc60000000a00 */
[----:B------:R-:W-:Y:S02]  /*e6e0*/  IMAD.IADD R3, R3, 0x1, R4 ;  /* 0x0000000103037824 */ /* 0x000fe400078e0204 */
[----:B------:R-:W-:Y:S01]  /*e6f0*/  IMAD.WIDE.U32 R2, R26, UR4, R2 ;  /* 0x000000041a027c25 */ /* 0x000fe2000f8e0002 */
[----:B------:R-:W-:-:S03]  /*e700*/  UMOV UR4, 0xffffffff ;  /* 0xffffffff00047882 */ /* 0x000fc60000000000 */
[----:B------:R-:W-:Y:S01]  /*e710*/  IMAD R8, R26, UR5, R3 ;  /* 0x000000051a087c24 */ /* 0x000fe2000f8e0203 */
[----:B------:R-:W-:-:S04]  /*e720*/  LEA R7, P0, R2, UR6, 0x1 ;  /* 0x0000000602077c11 */ /* 0x000fc8000f8008ff */
[----:B------:R-:W-:Y:S01]  /*e730*/  LEA.HI.X R8, R2, UR7, R8, 0x1, P0 ;  /* 0x0000000702087c11 */ /* 0x000fe200080f0c08 */
[----:B------:R-:W-:Y:S08]  /*e740*/  BRA.DIV UR4, `(.L_x_275) ;  /* 0x0000003a04547947 */ /* 0x000ff0000b800000 */
[----:B------:R-:W0:Y:S01]  /*e750*/  SHFL.IDX PT, R2, R7, RZ, 0x181f ;  /* 0x00181fff07027589 */ /* 0x000e2200000e0000 */
[----:B------:R-:W-:Y:S01]  /*e760*/  IMAD.SHL.U32 R4, R31, 0x2, RZ ;  /* 0x000000021f047824 */ /* 0x000fe200078e00ff */
[----:B------:R-:W-:Y:S01]  /*e770*/  LOP3.LUT P6, RZ, R23, 0x4, RZ, 0xc0, !PT ;  /* 0x0000000417ff7812 */ /* 0x000fe200078cc0ff */
[----:B------:R-:W-:Y:S01]  /*e780*/  IMAD R5, R5, 0x2, R22 ;  /* 0x0000000205057824 */ /* 0x000fe200078e0216 */
[----:B------:R-:W1:Y:S04]  /*e790*/  SHFL.IDX PT, R3, R8, RZ, 0x181f ;  /* 0x00181fff08037589 */ /* 0x000e6800000e0000 */
[----:B------:R-:W-:Y:S01]  /*e7a0*/  SHFL.IDX PT, R35, R8, 0x2, 0x181f ;  /* 0x00581f0008237f89 */ /* 0x000fe200000e0000 */
[----:B0-----:R-:W-:-:S05]  /*e7b0*/  IADD3 R2, P0, R2, R4, RZ ;  /* 0x0000000402027210 */ /* 0x001fca0007f1e0ff */
[----:B-1----:R-:W-:-:S05]  /*e7c0*/  IMAD.X R3, RZ, RZ, R3, P0 ;  /* 0x000000ffff037224 */ /* 0x002fca00000e0603 */
[----:B------:R-:W-:Y:S04]  /*e7d0*/  LDGSTS.E.BYPASS.LTC128B.128 [R5+0x1e400], desc[UR36][R2.64], !P6 ;  /* 0x1e40000002057fae */ /* 0x000fe8000f101d64 */
[----:B------:R-:W-:Y:S04]  /*e7e0*/  LDGSTS.E.BYPASS.LTC128B.128 [R5+0x21400], desc[UR36][R2.64+0x80], !P5 ;  /* 0x2140008002057fae */ /* 0x000fe8000e901d64 */
[----:B------:R0:W-:Y:S04]  /*e7f0*/  LDGSTS.E.BYPASS.LTC128B.128 [R5+0x24400], desc[UR36][R2.64+0x100], !P4 ;  /* 0x2440010002057fae */ /* 0x0001e8000e101d64 */
[----:B0-----:R-:W0:Y:S04]  /*e800*/  SHFL.IDX PT, R2, R7, 0x1, 0x181f ;  /* 0x00381f0007027f89 */ /* 0x001e2800000e0000 */
[----:B------:R-:W1:Y:S01]  /*e810*/  SHFL.IDX PT, R3, R8, 0x1, 0x181f ;  /* 0x00381f0008037f89 */ /* 0x000e6200000e0000 */
[----:B0-----:R-:W-:-:S05]  /*e820*/  IADD3 R2, P0, R2, R4, RZ ;  /* 0x0000000402027210 */ /* 0x001fca0007f1e0ff */
[----:B-1----:R-:W-:-:S05]  /*e830*/  IMAD.X R3, RZ, RZ, R3, P0 ;  /* 0x000000ffff037224 */ /* 0x002fca00000e0603 */
[----:B------:R-:W-:Y:S04]  /*e840*/  LDGSTS.E.BYPASS.LTC128B.128 [R5+0x1ec00], desc[UR36][R2.64], !P6 ;  /* 0x1ec0000002057fae */ /* 0x000fe8000f101d64 */
[----:B------:R-:W-:Y:S04]  /*e850*/  LDGSTS.E.BYPASS.LTC128B.128 [R5+0x21c00], desc[UR36][R2.64+0x80], !P5 ;  /* 0x21c0008002057fae */ /* 0x000fe8000e901d64 */
[----:B------:R0:W-:Y:S04]  /*e860*/  LDGSTS.E.BYPASS.LTC128B.128 [R5+0x24c00], desc[UR36][R2.64+0x100], !P4 ;  /* 0x24c0010002057fae */ /* 0x0001e8000e101d64 */
[----:B0-----:R-:W0:Y:S02]  /*e870*/  SHFL.IDX PT, R2, R7, 0x2, 0x181f ;  /* 0x00581f0007027f89 */ /* 0x001e2400000e0000 */
[----:B0-----:R-:W-:-:S04]  /*e880*/  IADD3 R2, P0, R2, R4, RZ ;  /* 0x0000000402027210 */ /* 0x001fc80007f1e0ff */
[----:B------:R-:W-:Y:S02]  /*e890*/  IADD3.X R3, RZ, R35, RZ, P0, !PT ;  /* 0x00000023ff037210 */ /* 0x000fe400007fe4ff */
[----:B------:R-:W-:Y:S04]  /*e8a0*/  SHFL.IDX PT, R35, R8, 0x3, 0x181f ;  /* 0x00781f0008237f89 */ /* 0x000fe800000e0000 */
[----:B------:R-:W-:Y:S04]  /*e8b0*/  LDGSTS.E.BYPASS.LTC128B.128 [R5+0x1f400], desc[UR36][R2.64], !P6 ;  /* 0x1f40000002057fae */ /* 0x000fe8000f101d64 */
[----:B------:R-:W-:Y:S04]  /*e8c0*/  LDGSTS.E.BYPASS.LTC128B.128 [R5+0x22400], desc[UR36][R2.64+0x80], !P5 ;  /* 0x2240008002057fae */ /* 0x000fe8000e901d64 */
[----:B------:R0:W-:Y:S04]  /*e8d0*/  LDGSTS.E.BYPASS.LTC128B.128 [R5+0x25400], desc[UR36][R2.64+0x100], !P4 ;  /* 0x2540010002057fae */ /* 0x0001e8000e101d64 */
[----:B0-----:R-:W0:Y:S02]  /*e8e0*/  SHFL.IDX PT, R2, R7, 0x3, 0x181f ;  /* 0x00781f0007027f89 */ /* 0x001e2400000e0000 */
[----:B0-----:R-:W-:-:S05]  /*e8f0*/  IADD3 R2, P0, R2, R4, RZ ;  /* 0x0000000402027210 */ /* 0x001fca0007f1e0ff */
[----:B------:R-:W-:Y:S02]  /*e900*/  IMAD.X R3, RZ, RZ, R35, P0 ;  /* 0x000000ffff037224 */ /* 0x000fe400000e0623 */
[----:B------:R-:W-:Y:S04]  /*e910*/  SHFL.IDX PT, R35, R8, 0x4, 0x181f ;  /* 0x00981f0008237f89 */ /* 0x000fe800000e0000 */
[----:B------:R-:W-:Y:S04]  /*e920*/  LDGSTS.E.BYPASS.LTC128B.128 [R5+0x1fc00], desc[UR36][R2.64], !P6 ;  /* 0x1fc0000002057fae */ /* 0x000fe8000f101d64 */
[----:B------:R-:W-:Y:S04]  /*e930*/  LDGSTS.E.BYPASS.LTC128B.128 [R5+0x22c00], desc[UR36][R2.64+0x80], !P5 ;  /* 0x22c0008002057fae */ /* 0x000fe8000e901d64 */
[----:B------:R0:W-:Y:S04]  /*e940*/  LDGSTS.E.BYPASS.LTC128B.128 [R5+0x25c00], desc[UR36][R2.64+0x100], !P4 ;  /* 0x25c0010002057fae */ /* 0x0001e8000e101d64 */
[----:B0-----:R-:W0:Y:S02]  /*e950*/  SHFL.IDX PT, R2, R7, 0x4, 0x181f ;  /* 0x00981f0007027f89 */ /* 0x001e2400000e0000 */
[----:B0-----:R-:W-:-:S05]  /*e960*/  IADD3 R2, P0, R2, R4, RZ ;  /* 0x0000000402027210 */ /* 0x001fca0007f1e0ff */
[----:B------:R-:W-:Y:S02]  /*e970*/  IMAD.X R3, RZ, RZ, R35, P0 ;  /* 0x000000ffff037224 */ /* 0x000fe400000e0623 */
[----:B------:R0:W1:Y:S04]  /*e980*/  SHFL.IDX PT, R35, R8, 0x5, 0x181f ;  /* 0x00b81f0008237f89 */ /* 0x00006800000e0000 */
[----:B------:R-:W-:Y:S04]  /*e990*/  LDGSTS.E.BYPASS.LTC128B.128 [R5+0x20400], desc[UR36][R2.64], !P6 ;  /* 0x2040000002057fae */ /* 0x000fe8000f101d64 */
[----:B------:R-:W-:Y:S04]  /*e9a0*/  LDGSTS.E.BYPASS.LTC128B.128 [R5+0x23400], desc[UR36][R2.64+0x80], !P5 ;  /* 0x2340008002057fae */ /* 0x000fe8000e901d64 */
[----:B------:R2:W-:Y:S04]  /*e9b0*/  LDGSTS.E.BYPASS.LTC128B.128 [R5+0x26400], desc[UR36][R2.64+0x100], !P4 ;  /* 0x2640010002057fae */ /* 0x0005e8000e101d64 */
[----:B-12---:R0:W2:Y:S02]  /*e9c0*/  SHFL.IDX PT, R2, R7, 0x5, 0x181f ;  /* 0x00b81f0007027f89 */ /* 0x0060a400000e0000 */
.L_x_369:
[----:B------:R-:W-:Y:S02]  /*e9d0*/  LOP3.LUT P6, RZ, R23, 0x4, RZ, 0xc0, !PT ;  /* 0x0000000417ff7812 */ /* 0x000fe400078cc0ff */
[----:B--2---:R-:W-:-:S05]  /*e9e0*/  IADD3 R2, P0, R2, R4, RZ ;  /* 0x0000000402027210 */ /* 0x004fca0007f1e0ff */
[----:B------:R-:W-:Y:S01]  /*e9f0*/  IMAD.X R3, RZ, RZ, R35, P0 ;  /* 0x000000ffff037224 */ /* 0x000fe200000e0623 */
[----:B------:R-:W-:-:S05]  /*ea00*/  PLOP3.LUT P0, PT, PT, PT, PT, 0x80, 0x0 ;  /* 0x000000000000781c */ /* 0x000fca0003f0f070 */
[----:B------:R-:W-:Y:S01]  /*ea10*/  @!PT LDS RZ, [RZ] ;  /* 0x00000000fffff984 */ /* 0x000fe20000000800 */
[----:B------:R-:W-:Y:S01]  /*ea20*/  @!PT LDS RZ, [RZ] ;  /* 0x00000000fffff984 */ /* 0x000fe20000000800 */
[----:B------:R-:W-:Y:S01]  /*ea30*/  @!PT LDS RZ, [RZ] ;  /* 0x00000000fffff984 */ /* 0x000fe20000000800 */
[----:B------:R1:W-:Y:S04]  /*ea40*/  LDGSTS.E.BYPASS.LTC128B.128 [R5+0x20c00], desc[UR36][R2.64], !P6 ;  /* 0x20c0000002057fae */ /* 0x0003e8000f101d64 */
[----:B------:R1:W-:Y:S04]  /*ea50*/  LDGSTS.E.BYPASS.LTC128B.128 [R5+0x23c00], desc[UR36][R2.64+0x80], !P5 ;  /* 0x23c0008002057fae */ /* 0x0003e8000e901d64 */
[----:B------:R1:W-:Y:S01]  /*ea60*/  LDGSTS.E.BYPASS.LTC128B.128 [R5+0x26c00], desc[UR36][R2.64+0x100], !P4 ;  /* 0x26c0010002057fae */ /* 0x0003e2000e101d64 */
[----:B------:R-:W-:Y:S01]  /*ea70*/  NOP ;  /* 0x0000000000007918 */ /* 0x000fe20000000000 */
.L_x_276:
        /* <DEDUP_REMOVED lines=10> */
.L_x_277:
[----:B------:R2:W-:Y:S01]  /*eb20*/  SYNCS.ARRIVE.TRANS64.A1T0 RZ, [R6+URZ+0x30830], RZ ;  /* 0x030830ff06ff79a7 */ /* 0x0005e2000810003f */
[----:B------:R-:W-:Y:S05]  /*eb30*/  @!P5 BRA `(.L_x_278) ;  /* 0x000000000004d947 */ /* 0x000fea0003800000 */
[----:B------:R-:W-:Y:S01]  /*eb40*/  BPT.TRAP 0x1 ;  /* 0x000000040000795c */ /* 0x000fe20000300000 */
.L_x_278:
[----:B-1----:R-:W-:Y:S01]  /*eb50*/  SHF.L.U32 R2, R17, 0x1f, RZ ;  /* 0x0000001f11027819 */ /* 0x002fe200000006ff */
[----:B--2---:R-:W-:Y:S01]  /*eb60*/  IMAD R6, R10, 0x8, R22 ;  /* 0x000000080a067824 */ /* 0x004fe200078e0216 */
[----:B------:R-:W-:Y:S01]  /*eb70*/  BSSY B1, `(.L_x_279) ;  /* 0x0000004000017945 */ /* 0x000fe20003800000 */
[----:B0-----:R-:W-:Y:S02]  /*eb80*/  IMAD R7, R29, -0x60, R37 ;  /* 0xffffffa01d077824 */ /* 0x001fe400078e0225 */
[----:B------:R-:W0:Y:S02]  /*eb90*/  SYNCS.PHASECHK.TRANS64.TRYWAIT P0, [R6+URZ+0x30860], R2 ;  /* 0x03086002060075a7 */ /* 0x000e24000800017f */
[----:B0-----:R-:W-:Y:S05]  /*eba0*/  @!P0 BRA `(.L_x_280) ;  /* 0x0000003c001c8947 */ /* 0x001fea0003800000 */
.L_x_370:
[----:B------:R-:W-:Y:S05]  /*ebb0*/  BSYNC B1 ;  /* 0x0000000000017941 */ /* 0x000fea0003800000 */
.L_x_279:
[----:B------:R-:W1:Y:S01]  /*ebc0*/  S2R R3, SR_TID.X ;  /* 0x0000000000037919 */ /* 0x000e620000002100 */
[----:B------:R-:W-:Y:S01]  /*ebd0*/  UMOV UR4, 0xffffffff ;  /* 0xffffffff00047882 */ /* 0x000fe20000000000 */
[----:B------:R-:W-:Y:S01]  /*ebe0*/  IMAD R5, R10, 0x4800, R34 ;  /* 0x000048000a057824 */ /* 0x000fe200078e0222 */
[----:B-1----:R-:W-:-:S04]  /*ebf0*/  LOP3.LUT R3, R3, 0x7f, RZ, 0xc0, !PT ;  /* 0x0000007f03037812 */ /* 0x002fc800078ec0ff */
[----:B------:R-:W-:-:S05]  /*ec00*/  SHF.R.U32.HI R3, RZ, 0x3, R3 ;  /* 0x00000003ff037819 */ /* 0x000fca0000011603 */
[----:B------:R-:W-:Y:S01]  /*ec10*/  IMAD.IADD R7, R7, 0x1, -R3 ;  /* 0x0000000107077824 */ /* 0x000fe200078e0a03 */
[----:B------:R-:W-:Y:S06]  /*ec20*/  BRA.DIV UR4, `(.L_x_281) ;  /* 0x0000003e04107947 */ /* 0x000fec000b800000 */
[----:B0-----:R-:W0:Y:S01]  /*ec30*/  SHFL.IDX PT, R2, R18, RZ, 0x181f ;  /* 0x00181fff12027589 */ /* 0x001e2200000e0000 */
[----:B------:R-:W-:-:S03]  /*ec40*/  IMAD R5, R5, 0x2, R22 ;  /* 0x0000000205057824 */ /* 0x000fc600078e0216 */
[----:B------:R-:W1:Y:S04]  /*ec50*/  SHFL.IDX PT, R3, R24, RZ, 0x181f ;  /* 0x00181fff18037589 */ /* 0x000e6800000e0000 */
[----:B------:R-:W-:Y:S01]  /*ec60*/  SHFL.IDX PT, R14, R18, 0x5, 0x181f ;  /* 0x00b81f00120e7f89 */ /* 0x000fe200000e0000 */
[----:B0-----:R-:W-:-:S05]  /*ec70*/  IADD3 R2, P0, R2, R4, RZ ;  /* 0x0000000402027210 */ /* 0x001fca0007f1e0ff */
[----:B-1----:R-:W-:Y:S01]  /*ec80*/  IMAD.X R3, RZ, RZ, R3, P0 ;  /* 0x000000ffff037224 */ /* 0x002fe200000e0603 */
[----:B------:R-:W-:-:S13]  /*ec90*/  ISETP.LT.OR P0, PT, R7, 0x1, P3 ;  /* 0x000000010700780c */ /* 0x000fda0001f01670 */
[----:B------:R-:W-:Y:S01]  /*eca0*/  LDGSTS.E.BYPASS.LTC128B.128 [R5+0x400], desc[UR36][R2.64], !P0 ;  /* 0x0040000002057fae */ /* 0x000fe2000c101d64 */
[----:B------:R-:W-:-:S13]  /*ecb0*/  ISETP.LT.OR P0, PT, R7, 0x1, P2 ;  /* 0x000000010700780c */ /* 0x000fda0001701670 */
[----:B------:R-:W-:Y:S01]  /*ecc0*/  LDGSTS.E.BYPASS.LTC128B.128 [R5+0x3400], desc[UR36][R2.64+0x80], !P0 ;  /* 0x0340008002057fae */ /* 0x000fe2000c101d64 */
[----:B------:R-:W-:-:S13]  /*ecd0*/  ISETP.LT.OR P0, PT, R7, 0x1, P1 ;  /* 0x000000010700780c */ /* 0x000fda0000f01670 */
[----:B------:R0:W-:Y:S04]  /*ece0*/  LDGSTS.E.BYPASS.LTC128B.128 [R5+0x6400], desc[UR36][R2.64+0x100], !P0 ;  /* 0x0640010002057fae */ /* 0x0001e8000c101d64 */
[----:B0-----:R-:W0:Y:S04]  /*ecf0*/  SHFL.IDX PT, R2, R18, 0x1, 0x181f ;  /* 0x00381f0012027f89 */ /* 0x001e2800000e0000 */
[----:B------:R-:W1:Y:S01]  /*ed00*/  SHFL.IDX PT, R3, R24, 0x1, 0x181f ;  /* 0x00381f0018037f89 */ /* 0x000e6200000e0000 */
        /* <DEDUP_REMOVED lines=29> */
[----:B------:R-:W1:Y:S04]  /*eee0*/  SHFL.IDX PT, R3, R24, 0x4, 0x181f ;  /* 0x00981f0018037f89 */ /* 0x000e6800000e0000 */
[----:B------:R-:W2:Y:S01]  /*eef0*/  SHFL.IDX PT, R24, R24, 0x5, 0x181f ;  /* 0x00b81f0018187f89 */ /* 0x000ea200000e0000 */
[----:B0-----:R-:W-:-:S05]  /*ef00*/  IADD3 R2, P0, R2, R4, RZ ;  /* 0x0000000402027210 */ /* 0x001fca0007f1e0ff */
[----:B-1----:R-:W-:Y:S01]  /*ef10*/  IMAD.X R3, RZ, RZ, R3, P0 ;  /* 0x000000ffff037224 */ /* 0x002fe200000e0603 */
[----:B------:R-:W-:-:S13]  /*ef20*/  ISETP.LT.OR P0, PT, R7, 0x41, P3 ;  /* 0x000000410700780c */ /* 0x000fda0001f01670 */
[----:B------:R1:W-:Y:S01]  /*ef30*/  LDGSTS.E.BYPASS.LTC128B.128 [R5+0x2400], desc[UR36][R2.64], !P0 ;  /* 0x0240000002057fae */ /* 0x0003e2000c101d64 */
[----:B------:R-:W-:-:S13]  /*ef40*/  ISETP.LT.OR P0, PT, R7, 0x41, P2 ;  /* 0x000000410700780c */ /* 0x000fda0001701670 */
[----:B------:R1:W-:Y:S01]  /*ef50*/  LDGSTS.E.BYPASS.LTC128B.128 [R5+0x5400], desc[UR36][R2.64+0x80], !P0 ;  /* 0x0540008002057fae */ /* 0x0003e2000c101d64 */
[----:B------:R-:W-:-:S13]  /*ef60*/  ISETP.LT.OR P0, PT, R7, 0x41, P1 ;  /* 0x000000410700780c */ /* 0x000fda0000f01670 */
[----:B--2---:R1:W-:Y:S02]  /*ef70*/  LDGSTS.E.BYPASS.LTC128B.128 [R5+0x8400], desc[UR36][R2.64+0x100], !P0 ;  /* 0x0840010002057fae */ /* 0x0043e4000c101d64 */
.L_x_384:
[----:B01----:R-:W-:Y:S01]  /*ef80*/  IADD3 R2, P0, R14, R4, RZ ;  /* 0x000000040e027210 */ /* 0x003fe20007f1e0ff */
[----:B------:R-:W-:Y:S01]  /*ef90*/  ULDC.64 UR4, c[0x0][0x328] ;  /* 0x0000ca0000047ab9 */ /* 0x000fe20000000a00 */
[----:B------:R-:W-:Y:S01]  /*efa0*/  ULDC.64 UR6, c[0x0][0x318] ;  /* 0x0000c60000067ab9 */ /* 0x000fe20000000a00 */
[----:B------:R-:W-:Y:S02]  /*efb0*/  IMAD R20, R20, UR4, RZ ;  /* 0x0000000414147c24 */ /* 0x000fe4000f8e02ff */
[----:B------:R-:W-:Y:S01]  /*efc0*/  IMAD.X R3, RZ, RZ, R24, P0 ;  /* 0x000000ffff037224 */ /* 0x000fe200000e0618 */
[----:B------:R-:W-:-:S13]  /*efd0*/  ISETP.LT.OR P0, PT, R7, 0x51, P3 ;  /* 0x000000510700780c */ /* 0x000fda0001f01670 */
[----:B------:R-:W-:Y:S01]  /*efe0*/  @!PT LDS RZ, [RZ] ;  /* 0x00000000fffff984 */ /* 0x000fe20000000800 */
[----:B------:R-:W-:Y:S01]  /*eff0*/  @!PT LDS RZ, [RZ] ;  /* 0x00000000fffff984 */ /* 0x000fe20000000800 */
[----:B------:R-:W-:Y:S01]  /*f000*/  @!PT LDS RZ, [RZ] ;  /* 0x00000000fffff984 */ /* 0x000fe20000000800 */
[----:B------:R-:W-:Y:S01]  /*f010*/  LDGSTS.E.BYPASS.LTC128B.128 [R5+0x2c00], desc[UR36][R2.64], !P0 ;  /* 0x02c0000002057fae */ /* 0x000fe2000c101d64 */
[----:B------:R-:W-:-:S13]  /*f020*/  ISETP.LT.OR P0, PT, R7, 0x51, P2 ;  /* 0x000000510700780c */ /* 0x000fda0001701670 */
[----:B------:R-:W-:Y:S01]  /*f030*/  LDGSTS.E.BYPASS.LTC128B.128 [R5+0x5c00], desc[UR36][R2.64+0x80], !P0 ;  /* 0x05c0008002057fae */ /* 0x000fe2000c101d64 */
[----:B------:R-:W-:Y:S01]  /*f040*/  ISETP.LT.OR P0, PT, R7, 0x51, P1 ;  /* 0x000000510700780c */ /* 0x000fe20000f01670 */
[----:B------:R-:W-:-:S12]  /*f050*/  IMAD R7, R9, UR5, R20 ;  /* 0x0000000509077c24 */ /* 0x000fd8000f8e0214 */
[----:B------:R0:W-:Y:S02]  /*f060*/  LDGSTS.E.BYPASS.LTC128B.128 [R5+0x8c00], desc[UR36][R2.64+0x100], !P0 ;  /* 0x08c0010002057fae */ /* 0x0001e4000c101d64 */
[----:B0-----:R-:W-:Y:S01]  /*f070*/  IMAD.WIDE.U32 R2, R9, UR4, RZ ;  /* 0x0000000409027c25 */ /* 0x001fe2000f8e00ff */
[----:B------:R-:W-:-:S03]  /*f080*/  ULDC.64 UR4, c[0x0][0x338] ;  /* 0x0000ce0000047ab9 */ /* 0x000fc60000000a00 */
[----:B------:R-:W-:Y:S02]  /*f090*/  IMAD.IADD R3, R3, 0x1, R7 ;  /* 0x0000000103037824 */ /* 0x000fe400078e0207 */
[----:B------:R-:W-:Y:S02]  /*f0a0*/  IMAD R21, R21, UR4, RZ ;  /* 0x0000000415157c24 */ /* 0x000fe4000f8e02ff */
[----:B------:R-:W-:-:S04]  /*f0b0*/  IMAD.WIDE.U32 R2, R0, UR4, R2 ;  /* 0x0000000400027c25 */ /* 0x000fc8000f8e0002 */
[----:B------:R-:W-:Y:S01]  /*f0c0*/  IMAD R21, R0, UR5, R21 ;  /* 0x0000000500157c24 */ /* 0x000fe2000f8e0215 */
[----:B------:R-:W-:Y:S01]  /*f0d0*/  ULDC.64 UR4, c[0x0][0x330] ;  /* 0x0000cc0000047ab9 */ /* 0x000fe20000000a00 */
[----:B------:R-:W-:Y:S02]  /*f0e0*/  NOP ;  /* 0x0000000000007918 */ /* 0x000fe40000000000 */
[----:B------:R-:W-:Y:S02]  /*f0f0*/  IMAD.IADD R3, R3, 0x1, R21 ;  /* 0x0000000103037824 */ /* 0x000fe400078e0215 */
[----:B------:R-:W-:-:S04]  /*f100*/  IMAD.WIDE.U32 R2, R26, UR4, R2 ;  /* 0x000000041a027c25 */ /* 0x000fc8000f8e0002 */
[----:B------:R-:W-:Y:S01]  /*f110*/  IMAD R3, R26, UR5, R3 ;  /* 0x000000051a037c24 */ /* 0x000fe2000f8e0203 */
[----:B------:R-:W-:-:S04]  /*f120*/  LEA R18, P0, R2, UR6, 0x1 ;  /* 0x0000000602127c11 */ /* 0x000fc8000f8008ff */
[----:B------:R-:W-:Y:S02]  /*f130*/  LEA.HI.X R24, R2, UR7, R3, 0x1, P0 ;  /* 0x0000000702187c11 */ /* 0x000fe400080f0c03 */
[----:B------:R-:W-:-:S13]  /*f140*/  PLOP3.LUT P0, PT, PT, PT, PT, 0x80, 0x0 ;  /* 0x000000000000781c */ /* 0x000fda0003f0f070 */
.L_x_282:
        /* <DEDUP_REMOVED lines=10> */
.L_x_283:
[----:B------:R-:W2:Y:S01]  /*f1f0*/  LDL R0, [R1] ;  /* 0x0000000001007983 */ /* 0x000ea20000100800 */
[----:B------:R1:W-:Y:S01]  /*f200*/  SYNCS.ARRIVE.TRANS64.A1T0 RZ, [R6+URZ+0x30850], RZ ;  /* 0x030850ff06ff79a7 */ /* 0x0003e2000810003f */
[C---:B------:R-:W-:Y:S01]  /*f210*/  VIADD R8, R25.reuse, 0xffffffff ;  /* 0xffffffff19087836 */ /* 0x040fe20000000000 */
[----:B------:R-:W-:Y:S01]  /*f220*/  MOV R10, R27 ;  /* 0x0000001b000a7202 */ /* 0x000fe20000000f00 */
[----:B------:R-:W-:Y:S02]  /*f230*/  IMAD.MOV.U32 R17, RZ, RZ, R28 ;  /* 0x000000ffff117224 */ /* 0x000fe400078e001c */
[----:B------:R-:W-:Y:S01]  /*f240*/  IMAD.MOV.U32 R29, RZ, RZ, R25 ;  /* 0x000000ffff1d7224 */ /* 0x000fe200078e0019 */
[----:B--2---:R-:W-:-:S13]  /*f250*/  ISETP.GT.AND P0, PT, R25, R0, PT ;  /* 0x000000001900720c */ /* 0x004fda0003f04270 */
[----:B-1----:R-:W-:Y:S05]  /*f260*/  @P0 BRA `(.L_x_284) ;  /* 0xfffffff000180947 */ /* 0x002fea000383ffff */
.L_x_271:
[----:B------:R-:W-:Y:S05]  /*f270*/  BSYNC B0 ;  /* 0x0000000000007941 */ /* 0x000fea0003800000 */
.L_x_270:
[----:B------:R-:W1:Y:S01]  /*f280*/  S2R R0, SR_TID.X ;  /* 0x0000000000007919 */ /* 0x000e620000002100 */
[----:B------:R-:W-:Y:S01]  /*f290*/  BSSY B0, `(.L_x_285) ;  /* 0x0000010000007945 */ /* 0x000fe20003800000 */
[----:B-1----:R-:W-:-:S04]  /*f2a0*/  LOP3.LUT R0, R0, 0x7f, RZ, 0xc0, !PT ;  /* 0x0000007f00007812 */ /* 0x002fc800078ec0ff */
[----:B------:R-:W-:-:S13]  /*f2b0*/  ISETP.NE.AND P0, PT, R0, RZ, PT ;  /* 0x000000ff0000720c */ /* 0x000fda0003f05270 */
[----:B------:R-:W-:Y:S05]  /*f2c0*/  @P0 BRA `(.L_x_286) ;  /* 0x0000000000300947 */ /* 0x000fea0003800000 */
[----:B------:R-:W1:Y:S01]  /*f2d0*/  S2R R5, SR_LANEID ;  /* 0x0000000000057919 */ /* 0x000e620000000000 */
[----:B------:R-:W-:Y:S01]  /*f2e0*/  VOTEU.ANY UR4, UPT, PT ;  /* 0x0000000000047886 */ /* 0x000fe200038e0100 */
[----:B0-----:R-:W0:Y:S01]  /*f2f0*/  LDC.64 R2, c[0x0][0xc60] ;  /* 0x00031800ff027b82 */ /* 0x001e220000000a00 */
[----:B------:R-:W1:Y:S02]  /*f300*/  FLO.U32 R0, UR4 ;  /* 0x0000000400007d00 */ /* 0x000e6400080e0000 */
[----:B-1----:R-:W-:-:S06]  /*f310*/  ISETP.EQ.U32.AND P0, PT, R0, R5, PT ;  /* 0x000000050000720c */ /* 0x002fcc0003f02070 */
[----:B------:R-:W0:Y:S07]  /*f320*/  POPC R5, UR4 ;  /* 0x0000000400057d09 */ /* 0x000e2e0008000000 */
[----:B0-----:R-:W3:Y:S01]  /*f330*/  @P0 ATOMG.E.ADD.STRONG.GPU PT, R3, desc[UR36][R2.64], R5 ;  /* 0x00000005020309a8 */ /* 0x001ee200081ee1e4 */
[----:B------:R-:W0:Y:S02]  /*f340*/  S2R R4, SR_LTMASK ;  /* 0x0000000000047919 */ /* 0x000e240000003900 */
[----:B0-----:R-:W-:-:S04]  /*f350*/  LOP3.LUT R4, R4, UR4, RZ, 0xc0, !PT ;  /* 0x0000000404047c12 */ /* 0x001fc8000f8ec0ff */
[----:B------:R-:W0:Y:S01]  /*f360*/  POPC R7, R4 ;  /* 0x0000000400077309 */ /* 0x000e220000000000 */
[----:B---3--:R-:W0:Y:S02]  /*f370*/  SHFL.IDX PT, R0, R3, R0, 0x1f ;  /* 0x00001f0003007589 */ /* 0x008e2400000e0000 */
[----:B0-----:R-:W-:-:S07]  /*f380*/  IADD3 R16, R0, UR39, R7 ;  /* 0x0000002700107c10 */ /* 0x001fce000fffe007 */
.L_x_286:
[----:B------:R-:W-:Y:S05]  /*f390*/  BSYNC B0 ;  /* 0x0000000000007941 */ /* 0x000fea0003800000 */
.L_x_285:
[----:B------:R-:W-:-:S13]  /*f3a0*/  LOP3.LUT P0, RZ, R23, 0x10, RZ, 0xc0, !PT ;  /* 0x0000001017ff7812 */ /* 0x000fda000780c0ff */
[----:B------:R-:W-:Y:S05]  /*f3b0*/  @!P0 BRA `(.L_x_287) ;  /* 0x0000000000048947 */ /* 0x000fea0003800000 */
[----:B------:R-:W-:Y:S01]  /*f3c0*/  BPT.TRAP 0x1 ;  /* 0x000000040000795c */ /* 0x000fe20000300000 */
.L_x_287:
[----:B------:R-:W-:Y:S01]  /*f3d0*/  IMAD R0, R27, 0x8, R22 ;  /* 0x000000081b007824 */ /* 0x000fe200078e0216 */
[----:B0-----:R-:W-:Y:S01]  /*f3e0*/  SHF.L.U32 R3, R28, 0x1f, RZ ;  /* 0x0000001f1c037819 */ /* 0x001fe200000006ff */
[----:B------:R-:W-:Y:S01]  /*f3f0*/  BSSY B0, `(.L_x_288) ;  /* 0x0000004000007945 */ /* 0x000fe20003800000 */
[----:B------:R-:W-:Y:S02]  /*f400*/  IMAD R6, R25, -0x60, R37 ;  /* 0xffffffa019067824 */ /* 0x000fe400078e0225 */
[----:B------:R-:W0:Y:S02]  /*f410*/  SYNCS.PHASECHK.TRANS64.TRYWAIT P0, [R0+URZ+0x30860], R3 ;  /* 0x03086003000075a7 */ /* 0x000e24000800017f */
[----:B0-----:R-:W-:Y:S05]  /*f420*/  @!P0 BRA `(.L_x_289) ;  /* 0x0000003c00208947 */ /* 0x001fea0003800000 */
.L_x_385:
[----:B------:R-:W-:Y:S05]  /*f430*/  BSYNC B0 ;  /* 0x0000000000007941 */ /* 0x000fea0003800000 */
.L_x_288:
[----:B------:R-:W1:Y:S01]  /*f440*/  S2R R2, SR_TID.X ;  /* 0x0000000000027919 */ /* 0x000e620000002100 */
[----:B------:R-:W-:Y:S01]  /*f450*/  UMOV UR4, 0xffffffff ;  /* 0xffffffff00047882 */ /* 0x000fe20000000000 */
[----:B------:R-:W-:Y:S01]  /*f460*/  IMAD R7, R27, 0x4800, R34 ;  /* 0x000048001b077824 */ /* 0x000fe200078e0222 */
[----:B-1----:R-:W-:-:S04]  /*f470*/  LOP3.LUT R2, R2, 0x7f, RZ, 0xc0, !PT ;  /* 0x0000007f02027812 */ /* 0x002fc800078ec0ff */
[----:B------:R-:W-:-:S05]  /*f480*/  SHF.R.U32.HI R2, RZ, 0x3, R2 ;  /* 0x00000003ff027819 */ /* 0x000fca0000011602 */
[----:B------:R-:W-:Y:S01]  /*f490*/  IMAD.IADD R6, R6, 0x1, -R2 ;  /* 0x0000000106067824 */ /* 0x000fe200078e0a02 */
[----:B------:R-:W-:Y:S06]  /*f4a0*/  BRA.DIV UR4, `(.L_x_290) ;  /* 0x0000003e04147947 */ /* 0x000fec000b800000 */
[----:B--2---:R-:W1:Y:S01]  /*f4b0*/  SHFL.IDX PT, R14, R18, RZ, 0x181f ;  /* 0x00181fff120e7589 */ /* 0x004e6200000e0000 */
[----:B------:R-:W-:Y:S01]  /*f4c0*/  ULDC UR4, c[0x0][0x2f4] ;  /* 0x0000bd0000047ab9 */ /* 0x000fe20000000800 */
[C---:B------:R-:W-:Y:S01]  /*f4d0*/  IMAD.SHL.U32 R5, R31.reuse, 0x2, RZ ;  /* 0x000000021f057824 */ /* 0x040fe200078e00ff */
[----:B------:R-:W-:Y:S01]  /*f4e0*/  ISETP.GE.AND P2, PT, R31, UR4, PT ;  /* 0x000000041f007c0c */ /* 0x000fe2000bf46270 */
[----:B0-----:R-:W0:Y:S01]  /*f4f0*/  SHFL.IDX PT, R3, R24, RZ, 0x181f ;  /* 0x00181fff18037589 */ /* 0x001e2200000e0000 */
[----:B------:R-:W-:Y:S01]  /*f500*/  IMAD R4, R7, 0x2, R22 ;  /* 0x0000000207047824 */ /* 0x000fe200078e0216 */
[----:B------:R-:W-:Y:S02]  /*f510*/  ISETP.GE.AND P1, PT, R33, UR4, PT ;  /* 0x0000000421007c0c */ /* 0x000fe4000bf26270 */
[C---:B------:R-:W-:Y:S01]  /*f520*/  ISETP.LT.OR P4, PT, R6.reuse, 0x1, P2 ;  /* 0x000000010600780c */ /* 0x040fe20001781670 */
[----:B------:R-:W-:Y:S01]  /*f530*/  SHFL.IDX PT, R7, R24, 0x1, 0x181f ;  /* 0x00381f0018077f89 */ /* 0x000fe200000e0000 */
[----:B------:R-:W-:-:S02]  /*f540*/  ISETP.LT.OR P3, PT, R6, 0x1, P1 ;  /* 0x000000010600780c */ /* 0x000fc40000f61670 */
[----:B-1----:R-:W-:Y:S02]  /*f550*/  IADD3 R2, P0, R14, R5, RZ ;  /* 0x000000050e027210 */ /* 0x002fe40007f1e0ff */
[----:B------:R-:W1:Y:S03]  /*f560*/  SHFL.IDX PT, R14, R18, 0x1, 0x181f ;  /* 0x00381f00120e7f89 */ /* 0x000e6600000e0000 */
[----:B0-----:R-:W-:Y:S01]  /*f570*/  IMAD.X R3, RZ, RZ, R3, P0 ;  /* 0x000000ffff037224 */ /* 0x001fe200000e0603 */
[----:B------:R-:W-:-:S04]  /*f580*/  ISETP.GE.AND P0, PT, R32, UR4, PT ;  /* 0x0000000420007c0c */ /* 0x000fc8000bf06270 */
[----:B------:R-:W-:Y:S01]  /*f590*/  LDGSTS.E.BYPASS.LTC128B.128 [R4+0x400], desc[UR36][R2.64], !P4 ;  /* 0x0040000002047fae */ /* 0x000fe2000e101d64 */
[----:B------:R-:W-:-:S03]  /*f5a0*/  ISETP.LT.OR P4, PT, R6, 0x1, P0 ;  /* 0x000000010600780c */ /* 0x000fc60000781670 */
[----:B------:R-:W-:Y:S10]  /*f5b0*/  LDGSTS.E.BYPASS.LTC128B.128 [R4+0x3400], desc[UR36][R2.64+0x80], !P3 ;  /* 0x0340008002047fae */ /* 0x000ff4000d901d64 */
[----:B------:R1:W-:Y:S01]  /*f5c0*/  LDGSTS.E.BYPASS.LTC128B.128 [R4+0x6400], desc[UR36][R2.64+0x100], !P4 ;  /* 0x0640010002047fae */ /* 0x0003e2000e101d64 */
[----:B------:R-:W-:-:S02]  /*f5d0*/  ISETP.LT.OR P4, PT, R6, 0x11, P2 ;  /* 0x000000110600780c */ /* 0x000fc40001781670 */
[----:B-1----:R-:W-:Y:S02]  /*f5e0*/  IADD3 R2, P3, R14, R5, RZ ;  /* 0x000000050e027210 */ /* 0x002fe40007f7e0ff */
[----:B------:R-:W0:Y:S03]  /*f5f0*/  SHFL.IDX PT, R14, R18, 0x2, 0x181f ;  /* 0x00581f00120e7f89 */ /* 0x000e2600000e0000 */
[----:B------:R-:W-:Y:S01]  /*f600*/  IMAD.X R3, RZ, RZ, R7, P3 ;  /* 0x000000ffff037224 */ /* 0x000fe200018e0607 */
[C---:B------:R-:W-:Y:S01]  /*f610*/  ISETP.LT.OR P3, PT, R6.reuse, 0x11, P1 ;  /* 0x000000110600780c */ /* 0x040fe20000f61670 */
[----:B------:R-:W1:Y:S04]  /*f620*/  SHFL.IDX PT, R7, R24, 0x2, 0x181f ;  /* 0x00581f0018077f89 */ /* 0x000e6800000e0000 */
[----:B------:R-:W-:Y:S01]  /*f630*/  LDGSTS.E.BYPASS.LTC128B.128 [R4+0xc00], desc[UR36][R2.64], !P4 ;  /* 0x00c0000002047fae */ /* 0x000fe2000e101d64 */
[----:B------:R-:W-:-:S07]  /*f640*/  ISETP.LT.OR P4, PT, R6, 0x11, P0 ;  /* 0x000000110600780c */ /* 0x000fce0000781670 */
[----:B------:R-:W-:Y:S06]  /*f650*/  LDGSTS.E.BYPASS.LTC128B.128 [R4+0x3c00], desc[UR36][R2.64+0x80], !P3 ;  /* 0x03c0008002047fae */ /* 0x000fec000d901d64 */
[----:B------:R0:W-:Y:S01]  /*f660*/  LDGSTS.E.BYPASS.LTC128B.128 [R4+0x6c00], desc[UR36][R2.64+0x100], !P4 ;  /* 0x06c0010002047fae */ /* 0x0001e2000e101d64 */
[----:B------:R-:W-:Y:S02]  /*f670*/  ISETP.LT.OR P4, PT, R6, 0x21, P2 ;  /* 0x000000210600780c */ /* 0x000fe40001781670 */
[----:B0-----:R-:W-:Y:S02]  /*f680*/  IADD3 R2, P3, R14, R5, RZ ;  /* 0x000000050e027210 */ /* 0x001fe40007f7e0ff */
[----:B------:R-:W0:Y:S03]  /*f690*/  SHFL.IDX PT, R14, R18, 0x3, 0x181f ;  /* 0x00781f00120e7f89 */ /* 0x000e2600000e0000 */
[----:B-1----:R-:W-:Y:S01]  /*f6a0*/  IMAD.X R3, RZ, RZ, R7, P3 ;  /* 0x000000ffff037224 */ /* 0x002fe200018e0607 */
        /* <DEDUP_REMOVED lines=13> */
[----:B------:R-:W-:-:S03]  /*f780*/  ISETP.LT.OR P4, PT, R6, 0x31, P0 ;  /* 0x000000310600780c */ /* 0x000fc60000781670 */
[----:B------:R-:W2:Y:S04]  /*f790*/  SHFL.IDX PT, R24, R24, 0x5, 0x181f ;  /* 0x00b81f0018187f89 */ /* 0x000ea800000e0000 */
[----:B------:R-:W-:Y:S06]  /*f7a0*/  LDGSTS.E.BYPASS.LTC128B.128 [R4+0x4c00], desc[UR36][R2.64+0x80], !P3 ;  /* 0x04c0008002047fae */ /* 0x000fec000d901d64 */
[----:B------:R0:W-:Y:S01]  /*f7b0*/  LDGSTS.E.BYPASS.LTC128B.128 [R4+0x7c00], desc[UR36][R2.64+0x100], !P4 ;  /* 0x07c0010002047fae */ /* 0x0001e2000e101d64 */
[----:B------:R-:W-:-:S02]  /*f7c0*/  ISETP.LT.OR P4, PT, R6, 0x41, P2 ;  /* 0x000000410600780c */ /* 0x000fc40001781670 */
[----:B0-----:R-:W-:Y:S02]  /*f7d0*/  IADD3 R2, P3, R14, R5, RZ ;  /* 0x000000050e027210 */ /* 0x001fe40007f7e0ff */
[----:B------:R0:W3:Y:S03]  /*f7e0*/  SHFL.IDX PT, R14, R18, 0x5, 0x181f ;  /* 0x00b81f00120e7f89 */ /* 0x0000e600000e0000 */
[----:B-1----:R-:W-:Y:S01]  /*f7f0*/  IMAD.X R3, RZ, RZ, R7, P3 ;  /* 0x000000ffff037224 */ /* 0x002fe200018e0607 */
[----:B------:R-:W-:-:S05]  /*f800*/  ISETP.LT.OR P3, PT, R6, 0x41, P1 ;  /* 0x000000410600780c */ /* 0x000fca0000f61670 */
[----:B------:R0:W-:Y:S01]  /*f810*/  LDGSTS.E.BYPASS.LTC128B.128 [R4+0x2400], desc[UR36][R2.64], !P4 ;  /* 0x0240000002047fae */ /* 0x0001e2000e101d64 */
[----:B------:R-:W-:-:S07]  /*f820*/  ISETP.LT.OR P4, PT, R6, 0x41, P0 ;  /* 0x000000410600780c */ /* 0x000fce0000781670 */
[----:B------:R0:W-:Y:S06]  /*f830*/  LDGSTS.E.BYPASS.LTC128B.128 [R4+0x5400], desc[UR36][R2.64+0x80], !P3 ;  /* 0x0540008002047fae */ /* 0x0001ec000d901d64 */
[----:B--2---:R0:W-:Y:S02]  /*f840*/  LDGSTS.E.BYPASS.LTC128B.128 [R4+0x8400], desc[UR36][R2.64+0x100], !P4 ;  /* 0x0840010002047fae */ /* 0x0041e4000e101d64 */
.L_x_399:
[C---:B------:R-:W-:Y:S02]  /*f850*/  ISETP.LT.OR P2, PT, R6.reuse, 0x51, P2 ;  /* 0x000000510600780c */ /* 0x040fe40001741670 */
[C---:B------:R-:W-:Y:S02]  /*f860*/  ISETP.LT.OR P1, PT, R6.reuse, 0x51, P1 ;  /* 0x000000510600780c */ /* 0x040fe40000f21670 */
[----:B------:R-:W-:Y:S02]  /*f870*/  ISETP.LT.OR P0, PT, R6, 0x51, P0 ;  /* 0x000000510600780c */ /* 0x000fe40000701670 */
[----:B0--3--:R-:W-:-:S05]  /*f880*/  IADD3 R2, P3, R14, R5, RZ ;  /* 0x000000050e027210 */ /* 0x009fca0007f7e0ff */
[----:B------:R-:W-:-:S05]  /*f890*/  IMAD.X R3, RZ, RZ, R24, P3 ;  /* 0x000000ffff037224 */ /* 0x000fca00018e0618 */
        /* <DEDUP_REMOVED lines=8> */
.L_x_291:
        /* <DEDUP_REMOVED lines=10> */
.L_x_292:
[----:B------:R1:W-:Y:S01]  /*f9c0*/  SYNCS.ARRIVE.TRANS64.A1T0 RZ, [R0+URZ+0x30850], RZ ;  /* 0x030850ff00ff79a7 */ /* 0x0003e2000810003f */
[----:B------:R-:W-:-:S05]  /*f9d0*/  VIADD R27, R27, 0x1 ;  /* 0x000000011b1b7836 */ /* 0x000fca0000000000 */
[----:B------:R-:W-:-:S04]  /*f9e0*/  ISETP.NE.AND P0, PT, R27, 0x2, PT ;  /* 0x000000021b00780c */ /* 0x000fc80003f05270 */
[----:B0-----:R-:W-:Y:S02]  /*f9f0*/  SEL R3, RZ, 0x1, P0 ;  /* 0x00000001ff037807 */ /* 0x001fe40000000000 */
[----:B------:R-:W-:Y:S02]  /*fa00*/  SEL R27, R27, RZ, P0 ;  /* 0x000000ff1b1b7207 */ /* 0x000fe40000000000 */
[----:B-1----:R-:W-:-:S07]  /*fa10*/  LOP3.LUT R28, R28, R3, RZ, 0x3c, !PT ;  /* 0x000000031c1c7212 */ /* 0x002fce00078e3cff */
.L_x_249:
[----:B------:R-:W-:Y:S05]  /*fa20*/  BSYNC B7 ;  /* 0x0000000000077941 */ /* 0x000fea0003800000 */
.L_x_247:
[----:B------:R-:W-:-:S13]  /*fa30*/  LOP3.LUT P0, RZ, R23, 0x80, RZ, 0xc0, !PT ;  /* 0x0000008017ff7812 */ /* 0x000fda000780c0ff */
[----:B------:R-:W-:Y:S05]  /*fa40*/  @!P0 BRA `(.L_x_293) ;  /* 0x0000000000248947 */ /* 0x000fea0003800000 */
[----:B------:R-:W-:Y:S05]  /*fa50*/  WARPSYNC.ALL ;  /* 0x0000000000007948 */ /* 0x000fea0003800000 */
[----:B------:R-:W0:Y:S08]  /*fa60*/  S2UR UR5, SR_CgaCtaId ;  /* 0x00000000000579c3 */ /* 0x000e300000008800 */
[----:B------:R-:W-:Y:S06]  /*fa70*/  BAR.SYNC.DEFER_BLOCKING 0x5, 0x180 ;  /* 0x0146000000007b1d */ /* 0x000fec0000010000 */
[----:B------:R-:W-:-:S02]  /*fa80*/  UMOV UR4, 0x400 ;  /* 0x0000040000047882 */ /* 0x000fc40000000000 */
[----:B0-----:R-:W-:-:S06]  /*fa90*/  ULEA UR4, UR5, UR4, 0x18 ;  /* 0x0000000405047291 */ /* 0x001fcc000f8ec03f */
[----:B------:R-:W-:-:S05]  /*faa0*/  IMAD.U32 R22, RZ, RZ, UR4 ;  /* 0x00000004ff167e24 */ /* 0x000fca000f8e00ff */
[----:B------:R0:W1:Y:S01]  /*fab0*/  LDS.128 R16, [R22+0x308d0] ;  /* 0x0308d00016107984 */ /* 0x0000620000000c00 */
[----:B------:R-:W-:Y:S06]  /*fac0*/  BAR.ARV 0x4, 0x180 ;  /* 0x0106000000007b1d */ /* 0x000fec0000002000 */
[----:B------:R-:W-:Y:S05]  /*fad0*/  BRA `(.L_x_294) ;  /* 0x0000000800d07947 */ /* 0x000fea0003800000 */
.L_x_293:
[----:B------:R-:W0:Y:S01]  /*fae0*/  S2R R9, SR_TID.X ;  /* 0x0000000000097919 */ /* 0x000e220000002100 */
[----:B------:R-:W-:Y:S01]  /*faf0*/  UMOV UR4, 0xffffffff ;  /* 0xffffffff00047882 */ /* 0x000fe20000000000 */
[----:B0-----:R-:W-:-:S04]  /*fb00*/  LOP3.LUT R9, R9, 0x1f, RZ, 0xc0, !PT ;  /* 0x0000001f09097812 */ /* 0x001fc800078ec0ff */
[----:B------:R-:W-:Y:S01]  /*fb10*/  ISETP.NE.AND P0, PT, R9, 0x1f, PT ;  /* 0x0000001f0900780c */ /* 0x000fe20003f05270 */
[----:B------:R-:W-:-:S12]  /*fb20*/  BRA.DIV UR4, `(.L_x_295) ;  /* 0x0000003e04787947 */ /* 0x000fd8000b800000 */
[----:B------:R-:W-:Y:S01]  /*fb30*/  IMAD.IADD R7, R19, 0x1, R9 ;  /* 0x0000000113077824 */ /* 0x000fe200078e0209 */
[----:B------:R-:W-:-:S04]  /*fb40*/  ULDC UR4, c[0x0][0xc3c] ;  /* 0x00030f0000047ab9 */ /* 0x000fc80000000800 */
[----:B------:R-:W-:-:S13]  /*fb50*/  ISETP.GE.OR P1, PT, R7, UR4, !P0 ;  /* 0x0000000407007c0c */ /* 0x000fda000c726670 */
[----:B------:R-:W0:Y:S08]  /*fb60*/  @!P1 LDC.64 R4, c[0x0][0xc80] ;  /* 0x00032000ff049b82 */ /* 0x000e300000000a00 */
[----:B------:R-:W1:Y:S01]  /*fb70*/  @!P1 LDC.64 R2, c[0x0][0xc78] ;  /* 0x00031e00ff029b82 */ /* 0x000e620000000a00 */
[----:B0-----:R-:W-:-:S06]  /*fb80*/  @!P1 IMAD.WIDE R4, R7, 0x4, R4 ;  /* 0x0000000407049825 */ /* 0x001fcc00078e0204 */
[----:B------:R-:W2:Y:S01]  /*fb90*/  @!P1 LDG.E R4, desc[UR36][R4.64] ;  /* 0x0000002404049981 */ /* 0x000ea2000c1e1900 */
[----:B-1----:R-:W-:-:S06]  /*fba0*/  @!P1 IMAD.WIDE R2, R7, 0x4, R2 ;  /* 0x0000000407029825 */ /* 0x002fcc00078e0202 */
[----:B------:R-:W3:Y:S01]  /*fbb0*/  @!P1 LDG.E R2, desc[UR36][R2.64] ;  /* 0x0000002402029981 */ /* 0x000ee2000c1e1900 */
[----:B------:R-:W-:Y:S02]  /*fbc0*/  IMAD.MOV.U32 R7, RZ, RZ, RZ ;  /* 0x000000ffff077224 */ /* 0x000fe400078e00ff */
[----:B------:R-:W-:Y:S01]  /*fbd0*/  IMAD.MOV.U32 R10, RZ, RZ, RZ ;  /* 0x000000ffff0a7224 */ /* 0x000fe200078e00ff */
[C---:B------:R-:W-:Y:S02]  /*fbe0*/  ISETP.GE.U32.AND P2, PT, R9.reuse, 0x2, PT ;  /* 0x000000020900780c */ /* 0x040fe40003f46070 */
[C---:B------:R-:W-:Y:S02]  /*fbf0*/  ISETP.GE.U32.AND P3, PT, R9.reuse, 0x4, PT ;  /* 0x000000040900780c */ /* 0x040fe40003f66070 */
[C---:B------:R-:W-:Y:S02]  /*fc00*/  ISETP.GE.U32.AND P4, PT, R9.reuse, 0x8, PT ;  /* 0x000000080900780c */ /* 0x040fe40003f86070 */
[----:B------:R-:W-:Y:S01]  /*fc10*/  ISETP.GE.U32.AND P5, PT, R9, 0x10, PT ;  /* 0x000000100900780c */ /* 0x000fe20003fa6070 */
[----:B------:R-:W-:Y:S04]  /*fc20*/  SHFL.IDX PT, R0, R16, RZ, 0x1f ;  /* 0x00001fff10007589 */ /* 0x000fe800000e0000 */
[----:B------:R-:W-:Y:S01]  /*fc30*/  SHFL.IDX PT, R8, R16, 0x1, 0x1f ;  /* 0x00201f0010087f89 */ /* 0x000fe200000e0000 */
[----:B--2---:R-:W-:Y:S01]  /*fc40*/  @!P1 MOV R7, R4 ;  /* 0x0000000400079202 */ /* 0x004fe20000000f00 */
[----:B---3--:R-:W-:-:S04]  /*fc50*/  @!P1 IMAD.MOV.U32 R10, RZ, RZ, R2 ;  /* 0x000000ffff0a9224 */ /* 0x008fc800078e0002 */
[----:B------:R-:W-:-:S05]  /*fc60*/  IMAD R13, R10, R7, RZ ;  /* 0x000000070a0d7224 */ /* 0x000fca00078e02ff */
[----:B------:R-:W0:Y:S01]  /*fc70*/  SHFL.UP PT, R14, R13, 0x1, RZ ;  /* 0x042000000d0e7989 */ /* 0x000e2200000e00ff */
[----:B------:R-:W-:-:S04]  /*fc80*/  ISETP.NE.AND P1, PT, R9, RZ, PT ;  /* 0x000000ff0900720c */ /* 0x000fc80003f25270 */
        /* <DEDUP_REMOVED lines=14> */
[----:B------:R0:W1:Y:S01]  /*fd70*/  SHFL.IDX PT, R14, R2, 0x1f, 0x1f ;  /* 0x03e01f00020e7f89 */ /* 0x00006200000e0000 */
[----:B------:R-:W-:-:S07]  /*fd80*/  IMAD.MOV.U32 R6, RZ, RZ, RZ ;  /* 0x000000ffff067224 */ /* 0x000fce00078e00ff */
.L_x_409:
[----:B------:R-:W-:Y:S02]  /*fd90*/  ULDC UR4, c[0x0][0xc38] ;  /* 0x00030e0000047ab9 */ /* 0x000fe40000000800 */
[----:B------:R-:W-:-:S04]  /*fda0*/  IMAD.U32 R5, RZ, RZ, UR4 ;  /* 0x00000004ff057e24 */ /* 0x000fc8000f8e00ff */
[----:B-1----:R-:W-:-:S04]  /*fdb0*/  IMAD R14, R14, R5, RZ ;  /* 0x000000050e0e7224 */ /* 0x002fc800078e02ff */
[----:B------:R-:W-:-:S05]  /*fdc0*/  IMAD.IADD R9, R8, 0x1, R14 ;  /* 0x0000000108097824 */ /* 0x000fca00078e020e */
[----:B------:R-:W-:-:S13]  /*fdd0*/  ISETP.GT.AND P6, PT, R9, R0, PT ;  /* 0x000000000900720c */ /* 0x000fda0003fc4270 */
[----:B------:R-:W-:Y:S05]  /*fde0*/  @P6 BRA `(.L_x_296) ;  /* 0x0000000000a46947 */ /* 0x000fea0003800000 */
.L_x_299:
[----:B0-----:R-:W0:Y:S01]  /*fdf0*/  LDC R2, c[0x0][0xc3c] ;  /* 0x00030f00ff027b82 */ /* 0x001e220000000800 */
[----:B------:R-:W-:-:S05]  /*fe00*/  VIADD R19, R19, 0x1f ;  /* 0x0000001f13137836 */ /* 0x000fca0000000000 */
[----:B0-----:R-:W-:-:S13]  /*fe10*/  ISETP.GE.AND P6, PT, R19, R2, PT ;  /* 0x000000021300720c */ /* 0x001fda0003fc6270 */
[----:B------:R-:W-:Y:S05]  /*fe20*/  @P6 BRA `(.L_x_297) ;  /* 0x0000000400b86947 */ /* 0x000fea0003800000 */
[----:B------:R-:W0:Y:S01]  /*fe30*/  S2R R3, SR_TID.X ;  /* 0x0000000000037919 */ /* 0x000e220000002100 */
[----:B------:R-:W-:Y:S01]  /*fe40*/  IMAD.MOV.U32 R7, RZ, RZ, RZ ;  /* 0x000000ffff077224 */ /* 0x000fe200078e00ff */
[----:B0-----:R-:W-:-:S05]  /*fe50*/  LOP3.LUT R3, R3, 0x1f, RZ, 0xc0, !PT ;  /* 0x0000001f03037812 */ /* 0x001fca00078ec0ff */
[----:B------:R-:W-:-:S05]  /*fe60*/  IMAD.IADD R11, R19, 0x1, R3 ;  /* 0x00000001130b7824 */ /* 0x000fca00078e0203 */
[----:B------:R-:W-:-:S13]  /*fe70*/  ISETP.GE.OR P6, PT, R11, R2, !P0 ;  /* 0x000000020b00720c */ /* 0x000fda00047c6670 */
[----:B------:R-:W0:Y:S08]  /*fe80*/  @!P6 LDC.64 R2, c[0x0][0xc80] ;  /* 0x00032000ff02eb82 */ /* 0x000e300000000a00 */
[----:B------:R-:W1:Y:S01]  /*fe90*/  @!P6 LDC.64 R4, c[0x0][0xc78] ;  /* 0x00031e00ff04eb82 */ /* 0x000e620000000a00 */
[----:B------:R-:W-:Y:S02]  /*fea0*/  IMAD.MOV.U32 R10, RZ, RZ, RZ ;  /* 0x000000ffff0a7224 */ /* 0x000fe400078e00ff */
[----:B0-----:R-:W-:-:S05]  /*feb0*/  @!P6 IMAD.WIDE R2, R11, 0x4, R2 ;  /* 0x000000040b02e825 */ /* 0x001fca00078e0202 */
[----:B------:R1:W2:Y:S02]  /*fec0*/  @!P6 LDG.E R7, desc[UR36][R2.64] ;  /* 0x000000240207e981 */ /* 0x0002a4000c1e1900 */
[----:B-1----:R-:W-:-:S05]  /*fed0*/  @!P6 IMAD.WIDE R2, R11, 0x4, R4 ;  /* 0x000000040b02e825 */ /* 0x002fca00078e0204 */
[----:B------:R-:W2:Y:S01]  /*fee0*/  @!P6 LDG.E R10, desc[UR36][R2.64] ;  /* 0x00000024020ae981 */ /* 0x000ea2000c1e1900 */
[----:B------:R-:W-:Y:S01]  /*fef0*/  UMOV UR4, 0xffffffff ;  /* 0xffffffff00047882 */ /* 0x000fe20000000000 */
[----:B--2---:R-:W-:Y:S02]  /*ff00*/  IMAD R13, R10, R7, RZ ;  /* 0x000000070a0d7224 */ /* 0x004fe400078e02ff */
[----:B------:R-:W-:Y:S05]  /*ff10*/  BRA.DIV UR4, `(.L_x_298) ;  /* 0x0000003e04b47947 */ /* 0x000fea000b800000 */
        /* <DEDUP_REMOVED lines=10> */
[----:B0-----:R-:W-:-:S04]  /*ffc0*/  SEL R4, R14, RZ, P4 ;  /* 0x000000ff0e047207 */ /* 0x001fc80002000000 */
[----:B------:R-:W-:-:S05]  /*ffd0*/  IADD3 R4, R3, R4, RZ ;  /* 0x0000000403047210 */ /* 0x000fca0007ffe0ff */
[----:B------:R-:W0:Y:S02]  /*ffe0*/  SHFL.UP PT, R14, R4, 0x10, RZ ;  /* 0x06000000040e7989 */ /* 0x000e2400000e00ff */
[----:B0-----:R-:W-:-:S05]  /*fff0*/  SEL R5, R14, RZ, P5 ;  /* 0x000000ff0e057207 */ /* 0x001fca0002800000 */
[----:B------:R-:W-:-:S05]  /*10000*/  IMAD.IADD R2, R4, 0x1, R5 ;  /* 0x0000000104027824 */ /* 0x000fca00078e0205 */
[----:B------:R0:W1:Y:S02]  /*10010*/  SHFL.IDX PT, R14, R2, 0x1f, 0x1f ;  /* 0x03e01f00020e7f89 */ /* 0x00006400000e0000 */
.L_x_417:
[----:B------:R-:W-:Y:S02]  /*10020*/  ULDC UR4, c[0x0][0xc38] ;  /* 0x00030e0000047ab9 */ /* 0x000fe40000000800 */
[----:B------:R-:W-:-:S04]  /*10030*/  IMAD.U32 R5, RZ, RZ, UR4 ;  /* 0x00000004ff057e24 */ /* 0x000fc8000f8e00ff */
[----:B-1----:R-:W-:-:S04]  /*10040*/  IMAD R14, R14, R5, RZ ;  /* 0x000000050e0e7224 */ /* 0x002fc800078e02ff */
[----:B------:R-:W-:-:S05]  /*10050*/  IMAD.IADD R9, R14, 0x1, R9 ;  /* 0x000000010e097824 */ /* 0x000fca00078e0209 */
[----:B------:R-:W-:-:S13]  /*10060*/  ISETP.GT.AND P6, PT, R9, R0, PT ;  /* 0x000000000900720c */ /* 0x000fda0003fc4270 */
[----:B------:R-:W-:Y:S05]  /*10070*/  @!P6 BRA `(.L_x_299) ;  /* 0xfffffffc005ce947 */ /* 0x000fea000383ffff */
.L_x_296:
[----:B------:R-:W-:Y:S01]  /*10080*/  IMAD.IADD R9, R9, 0x1, -R14 ;  /* 0x0000000109097824 */ /* 0x000fe200078e0a0e */
[----:B------:R-:W-:-:S03]  /*10090*/  UMOV UR4, 0xffffffff ;  /* 0xffffffff00047882 */ /* 0x000fc60000000000 */
[----:B------:R-:W-:-:S05]  /*100a0*/  IMAD R3, R2, R5, R9 ;  /* 0x0000000502037224 */ /* 0x000fca00078e0209 */
[----:B------:R-:W-:Y:S01]  /*100b0*/  ISETP.GT.AND P6, PT, R3, R0, PT ;  /* 0x000000000300720c */ /* 0x000fe20003fc4270 */
[----:B------:R-:W-:-:S12]  /*100c0*/  BRA.DIV UR4, `(.L_x_300) ;  /* 0x0000004204007947 */ /* 0x000fd8000b800000 */
[----:B------:R-:W-:-:S04]  /*100d0*/  VOTE.ANY R3, PT, !P6 ;  /* 0x0000000000037806 */ /* 0x000fc800070e0100 */
[----:B------:R-:W1:Y:S02]  /*100e0*/  POPC R4, R3 ;  /* 0x0000000300047309 */ /* 0x000e640000000000 */
[----:B-1----:R1:W2:Y:S04]  /*100f0*/  SHFL.IDX PT, R7, R7, R4, 0x1f ;  /* 0x00001f0407077589 */ /* 0x0022a800000e0000 */
[----:B------:R1:W3:Y:S02]  /*10100*/  SHFL.IDX PT, R10, R10, R4, 0x1f ;  /* 0x00001f040a0a7589 */ /* 0x0002e400000e0000 */
.L_x_422:
[----:B------:R-:W-:-:S13]  /*10110*/  ISETP.NE.AND P0, PT, R3, RZ, PT ;  /* 0x000000ff0300720c */ /* 0x000fda0003f05270 */
[----:B------:R-:W-:Y:S05]  /*10120*/  @!P0 BRA `(.L_x_301) ;  /* 0x0000000000108947 */ /* 0x000fea0003800000 */
[----:B------:R-:W-:Y:S01]  /*10130*/  UMOV UR4, 0xffffffff ;  /* 0xffffffff00047882 */ /* 0x000fe20000000000 */
[----:B------:R-:W-:Y:S02]  /*10140*/  VIADD R12, R4, 0xffffffff ;  /* 0xffffffff040c7836 */ /* 0x000fe40000000000 */
[----:B------:R-:W-:Y:S05]  /*10150*/  BRA.DIV UR4, `(.L_x_302) ;  /* 0x0000004204387947 */ /* 0x000fea000b800000 */
[----:B------:R4:W0:Y:S02]  /*10160*/  SHFL.IDX PT, R6, R2, R12, 0x1f ;  /* 0x00001f0c02067589 */ /* 0x00082400000e0000 */
.L_x_301:
[----:B--2---:R-:W-:Y:S01]  /*10170*/  IABS R8, R7 ;  /* 0x0000000700087213 */ /* 0x004fe20000000000 */
[----:B0-----:R-:W-:Y:S01]  /*10180*/  IMAD R16, R6, R5, R9 ;  /* 0x0000000506107224 */ /* 0x001fe200078e0209 */
[----:B---3--:R-:W-:Y:S01]  /*10190*/  IABS R5, R10 ;  /* 0x0000000a00057213 */ /* 0x008fe20000000000 */
[----:B------:R-:W-:Y:S01]  /*101a0*/  IMAD.IADD R19, R4, 0x1, R19 ;  /* 0x0000000104137824 */ /* 0x000fe200078e0213 */
[----:B------:R-:W0:Y:S01]  /*101b0*/  I2F.RP R11, R8 ;  /* 0x00000008000b7306 */ /* 0x000e220000209400 */
[----:B------:R-:W-:-:S07]  /*101c0*/  IMAD.IADD R0, R0, 0x1, -R16 ;  /* 0x0000000100007824 */ /* 0x000fce00078e0a10 */
[----:B----4-:R-:W2:Y:S08]  /*101d0*/  I2F.RP R12, R5 ;  /* 0x00000005000c7306 */ /* 0x010eb00000209400 */
[----:B0-----:R-:W0:Y:S08]  /*101e0*/  MUFU.RCP R11, R11 ;  /* 0x0000000b000b7308 */ /* 0x001e300000001000 */
[----:B--2---:R-:W-:Y:S01]  /*101f0*/  MUFU.RCP R12, R12 ;  /* 0x0000000c000c7308 */ /* 0x004fe20000001000 */
[----:B0-----:R-:W-:-:S07]  /*10200*/  VIADD R2, R11, 0xffffffe ;  /* 0x0ffffffe0b027836 */ /* 0x001fce0000000000 */
[----:B------:R0:W2:Y:S02]  /*10210*/  F2I.FTZ.U32.TRUNC.NTZ R3, R2 ;  /* 0x0000000200037305 */ /* 0x0000a4000021f000 */
[----:B0-----:R-:W-:Y:S02]  /*10220*/  IMAD.MOV.U32 R2, RZ, RZ, RZ ;  /* 0x000000ffff027224 */ /* 0x001fe400078e00ff */
[----:B--2---:R-:W-:-:S04]  /*10230*/  IMAD.MOV R9, RZ, RZ, -R3 ;  /* 0x000000ffff097224 */ /* 0x004fc800078e0a03 */
[----:B------:R-:W-:-:S04]  /*10240*/  IMAD R9, R9, R8, RZ ;  /* 0x0000000809097224 */ /* 0x000fc800078e02ff */
[----:B------:R-:W-:Y:S01]  /*10250*/  IMAD.HI.U32 R3, R3, R9, R2 ;  /* 0x0000000903037227 */ /* 0x000fe200078e0002 */
[----:B------:R-:W-:Y:S02]  /*10260*/  IABS R2, R7 ;  /* 0x0000000700027213 */ /* 0x000fe40000000000 */
[----:B------:R-:W-:-:S03]  /*10270*/  IABS R9, R0 ;  /* 0x0000000000097213 */ /* 0x000fc60000000000 */
[----:B------:R-:W-:Y:S02]  /*10280*/  IMAD.MOV R2, RZ, RZ, -R2 ;  /* 0x000000ffff027224 */ /* 0x000fe400078e0a02 */
[----:B------:R-:W-:-:S04]  /*10290*/  IMAD.HI.U32 R6, R3, R9, RZ ;  /* 0x0000000903067227 */ /* 0x000fc800078e00ff */
[----:B------:R-:W-:Y:S02]  /*102a0*/  VIADD R3, R12, 0xffffffe ;  /* 0x0ffffffe0c037836 */ /* 0x000fe40000000000 */
[----:B------:R-:W-:-:S04]  /*102b0*/  IMAD R9, R6, R2, R9 ;  /* 0x0000000206097224 */ /* 0x000fc800078e0209 */
[----:B------:R-:W0:Y:S01]  /*102c0*/  F2I.FTZ.U32.TRUNC.NTZ R3, R3 ;  /* 0x0000000300037305 */ /* 0x000e22000021f000 */
[----:B------:R-:W-:-:S13]  /*102d0*/  ISETP.GT.U32.AND P1, PT, R8, R9, PT ;  /* 0x000000090800720c */ /* 0x000fda0003f24070 */
[----:B------:R-:W-:Y:S02]  /*102e0*/  @!P1 IMAD.IADD R9, R9, 0x1, -R8 ;  /* 0x0000000109099824 */ /* 0x000fe400078e0a08 */
[----:B0-----:R-:W-:Y:S02]  /*102f0*/  IMAD.MOV R2, RZ, RZ, -R3 ;  /* 0x000000ffff027224 */ /* 0x001fe400078e0a03 */
[----:B------:R-:W-:Y:S01]  /*10300*/  @!P1 VIADD R6, R6, 0x1 ;  /* 0x0000000106069836 */ /* 0x000fe20000000000 */
[----:B------:R-:W-:Y:S01]  /*10310*/  ISETP.GE.U32.AND P0, PT, R9, R8, PT ;  /* 0x000000080900720c */ /* 0x000fe20003f06070 */
[----:B------:R-:W-:Y:S01]  /*10320*/  IMAD R9, R2, R5, RZ ;  /* 0x0000000502097224 */ /* 0x000fe200078e02ff */
[----:B------:R-:W-:Y:S01]  /*10330*/  ISETP.NE.AND P1, PT, R7, RZ, PT ;  /* 0x000000ff0700720c */ /* 0x000fe20003f25270 */
[----:B------:R-:W-:-:S04]  /*10340*/  IMAD.MOV.U32 R2, RZ, RZ, RZ ;  /* 0x000000ffff027224 */ /* 0x000fc800078e00ff */
[----:B------:R-:W-:Y:S01]  /*10350*/  IMAD.HI.U32 R8, R3, R9, R2 ;  /* 0x0000000903087227 */ /* 0x000fe200078e0002 */
[----:B------:R-:W-:-:S04]  /*10360*/  LOP3.LUT R2, R0, R7, RZ, 0x3c, !PT ;  /* 0x0000000700027212 */ /* 0x000fc800078e3cff */
[----:B------:R-:W-:Y:S01]  /*10370*/  ISETP.GE.AND P2, PT, R2, RZ, PT ;  /* 0x000000ff0200720c */ /* 0x000fe20003f46270 */
[----:B------:R-:W-:Y:S01]  /*10380*/  @P0 VIADD R6, R6, 0x1 ;  /* 0x0000000106060836 */ /* 0x000fe20000000000 */
[----:B------:R-:W-:-:S05]  /*10390*/  IABS R2, R10 ;  /* 0x0000000a00027213 */ /* 0x000fca0000000000 */
[----:B------:R-:W-:-:S06]  /*103a0*/  IMAD.MOV R2, RZ, RZ, -R2 ;  /* 0x000000ffff027224 */ /* 0x000fcc00078e0a02 */
[----:B------:R-:W-:Y:S02]  /*103b0*/  @!P2 IADD3 R6, -R6, RZ, RZ ;  /* 0x000000ff0606a210 */ /* 0x000fe40007ffe1ff */
[----:B------:R-:W-:-:S04]  /*103c0*/  @!P1 LOP3.LUT R6, RZ, R7, RZ, 0x33, !PT ;  /* 0x00000007ff069212 */ /* 0x000fc800078e33ff */
[-C--:B------:R-:W-:Y:S01]  /*103d0*/  IABS R3, R6.reuse ;  /* 0x0000000600037213 */ /* 0x080fe20000000000 */
[----:B------:R-:W-:-:S04]  /*103e0*/  IMAD R7, R7, R6, RZ ;  /* 0x0000000607077224 */ /* 0x000fc800078e02ff */
[----:B------:R-:W-:-:S04]  /*103f0*/  IMAD.HI.U32 R8, R8, R3, RZ ;  /* 0x0000000308087227 */ /* 0x000fc800078e00ff */
[----:B------:R-:W-:Y:S02]  /*10400*/  IMAD R2, R8, R2, R3 ;  /* 0x0000000208027224 */ /* 0x000fe400078e0203 */
[----:B------:R-:W-:-:S03]  /*10410*/  IMAD.IADD R17, R0, 0x1, -R7 ;  /* 0x0000000100117824 */ /* 0x000fc600078e0a07 */
[----:B------:R-:W-:-:S13]  /*10420*/  ISETP.GT.U32.AND P1, PT, R5, R2, PT ;  /* 0x000000020500720c */ /* 0x000fda0003f24070 */
[----:B------:R-:W-:Y:S02]  /*10430*/  @!P1 IMAD.IADD R2, R2, 0x1, -R5 ;  /* 0x0000000102029824 */ /* 0x000fe400078e0a05 */
[----:B------:R-:W-:Y:S01]  /*10440*/  @!P1 VIADD R8, R8, 0x1 ;  /* 0x0000000108089836 */ /* 0x000fe20000000000 */
[----:B------:R-:W-:Y:S02]  /*10450*/  ISETP.NE.AND P1, PT, R10, RZ, PT ;  /* 0x000000ff0a00720c */ /* 0x000fe40003f25270 */
[----:B------:R-:W-:Y:S02]  /*10460*/  ISETP.GE.U32.AND P0, PT, R2, R5, PT ;  /* 0x000000050200720c */ /* 0x000fe40003f06070 */
[----:B------:R-:W-:-:S04]  /*10470*/  LOP3.LUT R2, R6, R10, RZ, 0x3c, !PT ;  /* 0x0000000a06027212 */ /* 0x000fc800078e3cff */
[----:B------:R-:W-:-:S07]  /*10480*/  ISETP.GE.AND P2, PT, R2, RZ, PT ;  /* 0x000000ff0200720c */ /* 0x000fce0003f46270 */
[----:B------:R-:W-:-:S06]  /*10490*/  @P0 VIADD R8, R8, 0x1 ;  /* 0x0000000108080836 */ /* 0x000fcc0000000000 */
[----:B------:R-:W-:Y:S01]  /*104a0*/  @!P2 IMAD.MOV R8, RZ, RZ, -R8 ;  /* 0x000000ffff08a224 */ /* 0x000fe200078e0a08 */
[----:B------:R-:W-:-:S05]  /*104b0*/  @!P1 LOP3.LUT R8, RZ, R10, RZ, 0x33, !PT ;  /* 0x0000000aff089212 */ /* 0x000fca00078e33ff */
[----:B------:R-:W-:-:S04]  /*104c0*/  IMAD.MOV R3, RZ, RZ, -R8 ;  /* 0x000000ffff037224 */ /* 0x000fc800078e0a08 */
[C---:B------:R-:W-:Y:S02]  /*104d0*/  IMAD R18, R10.reuse, R3, R6 ;  /* 0x000000030a127224 */ /* 0x040fe400078e0206 */
[----:B------:R-:W-:-:S04]  /*104e0*/  IMAD R3, R10, 0x1000000, R8 ;  /* 0x010000000a037824 */ /* 0x000fc800078e0208 */
[----:B------:R-:W-:Y:S01]  /*104f0*/  IMAD R18, R18, 0x10000, R3 ;  /* 0x0001000012127824 */ /* 0x000fe200078e0203 */
[----:B------:R-:W-:Y:S06]  /*10500*/  BRA `(.L_x_303) ;  /* 0x00000000001c7947 */ /* 0x000fec0003800000 */
.L_x_297:
[----:B------:R-:W-:Y:S01]  /*10510*/  UMOV UR4, URZ ;  /* 0x0000003f00047c82 */ /* 0x000fe20008000000 */
[----:B------:R-:W-:Y:S01]  /*10520*/  UMOV UR5, URZ ;  /* 0x0000003f00057c82 */ /* 0x000fe20008000000 */
[----:B------:R-:W-:Y:S01]  /*10530*/  ULDC UR6, c[0x0][0xc3c] ;  /* 0x00030f0000067ab9 */ /* 0x000fe20000000800 */
[----:B------:R-:W-:Y:S02]  /*10540*/  IMAD.MOV.U32 R16, RZ, RZ, R0 ;  /* 0x000000ffff107224 */ /* 0x000fe400078e0000 */
[----:B------:R-:W-:Y:S02]  /*10550*/  IMAD.U32 R17, RZ, RZ, UR4 ;  /* 0x00000004ff117e24 */ /* 0x000fe4000f8e00ff */
[----:B------:R-:W-:Y:S02]  /*10560*/  IMAD.U32 R18, RZ, RZ, UR5 ;  /* 0x00000005ff127e24 */ /* 0x000fe4000f8e00ff */
[----:B------:R-:W-:-:S07]  /*10570*/  IMAD.U32 R19, RZ, RZ, UR6 ;  /* 0x00000006ff137e24 */ /* 0x000fce000f8e00ff */
.L_x_303:
[----:B------:R-:W0:Y:S01]  /*10580*/  S2R R0, SR_TID.X ;  /* 0x0000000000007919 */ /* 0x000e220000002100 */
[----:B------:R-:W-:Y:S05]  /*10590*/  WARPSYNC.ALL ;  /* 0x0000000000007948 */ /* 0x000fea0003800000 */
[----:B------:R-:W-:Y:S01]  /*105a0*/  BAR.SYNC.DEFER_BLOCKING 0x4, 0x180 ;  /* 0x0106000000007b1d */ /* 0x000fe20000010000 */
[----:B0-----:R-:W-:-:S04]  /*105b0*/  LOP3.LUT R0, R0, 0x1f, RZ, 0xc0, !PT ;  /* 0x0000001f00007812 */ /* 0x001fc800078ec0ff */
[----:B------:R-:W-:-:S13]  /*105c0*/  ISETP.NE.AND P0, PT, R0, RZ, PT ;  /* 0x000000ff0000720c */ /* 0x000fda0003f05270 */
[----:B------:R-:W0:Y:S01]  /*105d0*/  @!P0 S2R R3, SR_CgaCtaId ;  /* 0x0000000000038919 */ /* 0x000e220000008800 */
[----:B------:R-:W-:-:S04]  /*105e0*/  @!P0 MOV R0, 0x400 ;  /* 0x0000040000008802 */ /* 0x000fc80000000f00 */
[----:B0-----:R-:W-:-:S05]  /*105f0*/  @!P0 LEA R22, R3, R0, 0x18 ;  /* 0x0000000003168211 */ /* 0x001fca00078ec0ff */
[----:B------:R2:W-:Y:S01]  /*10600*/  @!P0 STS.128 [R22+0x308d0], R16 ;  /* 0x0308d01016008388 */ /* 0x0005e20000000c00 */
[----:B------:R-:W-:Y:S06]  /*10610*/  BAR.ARV 0x5, 0x180 ;  /* 0x0146000000007b1d */ /* 0x000fec0000002000 */
.L_x_294:
[----:B------:R-:W-:Y:S02]  /*10620*/  ULDC UR4, c[0x0][0xc3c] ;  /* 0x00030f0000047ab9 */ /* 0x000fe40000000800 */
[----:B-1----:R-:W-:-:S13]  /*10630*/  ISETP.GE.AND P0, PT, R19, UR4, PT ;  /* 0x0000000413007c0c */ /* 0x002fda000bf06270 */
[----:B------:R-:W-:Y:S05]  /*10640*/  @!P0 BRA `(.L_x_304) ;  /* 0xffffffb400a08947 */ /* 0x000fea000383ffff */
[----:B------:R-:W-:Y:S05]  /*10650*/  BSYNC B8 ;  /* 0x0000000000087941 */ /* 0x000fea0003800000 */
.L_x_241:
[----:B------:R-:W3:Y:S01]  /*10660*/  LDL.LU R0, [R1+0x20] ;  /* 0x0000200001007983 */ /* 0x000ee20000300800 */
[----:B------:R-:W-:Y:S01]  /*10670*/  BSSY B0, `(.L_x_305) ;  /* 0x000000b000007945 */ /* 0x000fe20003800000 */
[----:B------:R-:W4:Y:S01]  /*10680*/  S2R R5, SR_CgaCtaId ;  /* 0x0000000000057919 */ /* 0x000f220000008800 */
[----:B---3--:R-:W-:-:S05]  /*10690*/  VIADD R0, R0, 0x1 ;  /* 0x0000000100007836 */ /* 0x008fca0000000000 */
[----:B-1----:R-:W-:-:S04]  /*106a0*/  LEA.HI R2, R0, R0, RZ, 0x1 ;  /* 0x0000000000027211 */ /* 0x002fc800078f08ff */
[----:B------:R-:W-:Y:S02]  /*106b0*/  LOP3.LUT R3, R2, 0xfffffffe, RZ, 0xc0, !PT ;  /* 0xfffffffe02037812 */ /* 0x000fe400078ec0ff */
[----:B------:R-:W-:-:S03]  /*106c0*/  MOV R2, 0x400 ;  /* 0x0000040000027802 */ /* 0x000fc60000000f00 */
[----:B------:R-:W-:Y:S01]  /*106d0*/  IMAD.IADD R0, R0, 0x1, -R3 ;  /* 0x0000000100007824 */ /* 0x000fe200078e0a03 */
[----:B----4-:R-:W-:-:S04]  /*106e0*/  LEA R4, R5, R2, 0x18 ;  /* 0x0000000205047211 */ /* 0x010fc800078ec0ff */
[----:B------:R-:W-:-:S04]  /*106f0*/  SHF.L.U32 R0, R0, 0x1f, RZ ;  /* 0x0000001f00007819 */ /* 0x000fc800000006ff */
[----:B------:R-:W1:Y:S02]  /*10700*/  SYNCS.PHASECHK.TRANS64.TRYWAIT P0, [R4+URZ+0x30820], R0 ;  /* 0x03082000040075a7 */ /* 0x000e64000800017f */
[----:B-1----:R-:W-:Y:S05]  /*10710*/  @!P0 BRA `(.L_x_306) ;  /* 0x0000003800f08947 */ /* 0x002fea0003800000 */
.L_x_425:
[----:B------:R-:W-:Y:S05]  /*10720*/  BSYNC B0 ;  /* 0x0000000000007941 */ /* 0x000fea0003800000 */
.L_x_305:
[----:B------:R-:W-:-:S03]  /*10730*/  UMOV UR4, 0xffffffff ;  /* 0xffffffff00047882 */ /* 0x000fc60000000000 */
[----:B------:R-:W-:Y:S05]  /*10740*/  BRA.DIV UR4, `(.L_x_307) ;  /* 0x0000003a04f87947 */ /* 0x000fea000b800000 */
[----:B-1----:R-:W1:Y:S02]  /*10750*/  S2R R0, SR_TID.X ;  /* 0x0000000000007919 */ /* 0x002e640000002100 */
[----:B-1----:R-:W-:-:S04]  /*10760*/  SHF.R.U32.HI R0, RZ, 0x5, R0 ;  /* 0x00000005ff007819 */ /* 0x002fc80000011600 */
[----:B------:R-:W-:-:S05]  /*10770*/  LOP3.LUT R0, R0, 0x3, RZ, 0xc0, !PT ;  /* 0x0000000300007812 */ /* 0x000fca00078ec0ff */
[----:B------:R1:W3:Y:S02]  /*10780*/  SHFL.IDX PT, R14, R0, RZ, 0x1f ;  /* 0x00001fff000e7589 */ /* 0x0002e400000e0000 */
.L_x_428:
[----:B---3--:R-:W-:Y:S01]  /*10790*/  ISETP.NE.AND P0, PT, R14, RZ, PT ;  /* 0x000000ff0e00720c */ /* 0x008fe20003f05270 */
[----:B------:R-:W-:-:S12]  /*107a0*/  BSSY B0, `(.L_x_308) ;  /* 0x0000026000007945 */ /* 0x000fd80003800000 */
[----:B------:R-:W-:Y:S05]  /*107b0*/  @P0 BRA `(.L_x_309) ;  /* 0x0000000000900947 */ /* 0x000fea0003800000 */
[----:B------:R-:W-:-:S03]  /*107c0*/  UMOV UR4, 0xffffffff ;  /* 0xffffffff00047882 */ /* 0x000fc60000000000 */
[----:B------:R-:W-:Y:S05]  /*107d0*/  BRA.DIV UR4, `(.L_x_310) ;  /* 0x0000003e04087947 */ /* 0x000fea000b800000 */
[----:B------:R-:W-:-:S13]  /*107e0*/  ELECT P6, URZ, PT ;  /* 0x00000000003f782f */ /* 0x000fda00038c0000 */
.L_x_431:
[----:B------:R-:W-:Y:S05]  /*107f0*/  @!P6 BRA `(.L_x_309) ;  /* 0x000000000080e947 */ /* 0x000fea0003800000 */
[----:B-1----:R-:W3:Y:S02]  /*10800*/  LDL R0, [R1+0x2c] ;  /* 0x00002c0001007983 */ /* 0x002ee40000100800 */
[----:B---3--:R-:W-:-:S13]  /*10810*/  R2UR UR4, R0 ;  /* 0x00000000000472ca */ /* 0x008fda00000e0000 */
[----:B------:R-:W-:-:S06]  /*10820*/  ULOP3.LUT UR4, UR4, 0x2, URZ, 0xfc, !UPT ;  /* 0x0000000204047892 */ /* 0x000fcc000f8efc3f */
[----:B------:R-:W-:-:S04]  /*10830*/  MOV R0, UR4 ;  /* 0x0000000400007c02 */ /* 0x000fc80008000f00 */
[----:B------:R-:W-:-:S13]  /*10840*/  ISETP.NE.AND P0, PT, R0, 0x3, PT ;  /* 0x000000030000780c */ /* 0x000fda0003f05270 */
[----:B------:R-:W-:Y:S05]  /*10850*/  @!P0 BRA `(.L_x_311) ;  /* 0x0000000000048947 */ /* 0x000fea0003800000 */
[----:B------:R-:W-:Y:S01]  /*10860*/  BPT.TRAP 0x1 ;  /* 0x000000040000795c */ /* 0x000fe20000300000 */
.L_x_311:
[C---:B------:R-:W-:Y:S01]  /*10870*/  IMAD R5, R27.reuse, 0x8, R4 ;  /* 0x000000081b057824 */ /* 0x040fe200078e0204 */
[----:B------:R-:W-:Y:S01]  /*10880*/  SHF.L.U32 R0, R28, 0x1f, RZ ;  /* 0x0000001f1c007819 */ /* 0x000fe200000006ff */
[----:B------:R-:W-:-:S03]  /*10890*/  VIADD R27, R27, 0x1 ;  /* 0x000000011b1b7836 */ /* 0x000fc60000000000 */
[----:B------:R-:W1:Y:S02]  /*108a0*/  SYNCS.PHASECHK.TRANS64.TRYWAIT P1, [R5+URZ+0x30840], R0 ;  /* 0x03084000050075a7 */ /* 0x000e64000802017f */
[----:B------:R-:W-:-:S04]  /*108b0*/  ISETP.NE.AND P2, PT, R27, 0x2, PT ;  /* 0x000000021b00780c */ /* 0x000fc80003f45270 */
[----:B------:R-:W-:Y:S01]  /*108c0*/  SEL R3, RZ, 0x1, P2 ;  /* 0x00000001ff037807 */ /* 0x000fe20001000000 */
[----:B-1----:R-:W-:Y:S08]  /*108d0*/  @!P1 BRA `(.L_x_312) ;  /* 0x0000003800e89947 */ /* 0x002ff00003800000 */
.L_x_432:
[----:B------:R-:W-:Y:S02]  /*108e0*/  SEL R27, R27, RZ, P2 ;  /* 0x000000ff1b1b7207 */ /* 0x000fe40001000000 */
[----:B------:R-:W-:Y:S01]  /*108f0*/  LOP3.LUT R2, R28, R3, RZ, 0x3c, !PT ;  /* 0x000000031c027212 */ /* 0x000fe200078e3cff */
[----:B------:R-:W-:Y:S06]  /*10900*/  @!P0 BRA `(.L_x_313) ;  /* 0x0000000000048947 */ /* 0x000fec0003800000 */
[----:B------:R-:W-:Y:S01]  /*10910*/  BPT.TRAP 0x1 ;  /* 0x000000040000795c */ /* 0x000fe20000300000 */
.L_x_313:
[----:B------:R-:W-:Y:S01]  /*10920*/  IMAD R27, R27, 0x8, R4 ;  /* 0x000000081b1b7824 */ /* 0x000fe200078e0204 */
[----:B------:R-:W-:-:S04]  /*10930*/  SHF.L.U32 R2, R2, 0x1f, RZ ;  /* 0x0000001f02027819 */ /* 0x000fc800000006ff */
[----:B------:R-:W3:Y:S02]  /*10940*/  SYNCS.PHASECHK.TRANS64.TRYWAIT P1, [R27+URZ+0x30840], R2 ;  /* 0x030840021b0075a7 */ /* 0x000ee4000802017f */
[----:B---3--:R-:W-:Y:S05]  /*10950*/  @!P1 BRA `(.L_x_314) ;  /* 0x0000003800dc9947 */ /* 0x008fea0003800000 */
.L_x_433:
[----:B------:R-:W-:Y:S05]  /*10960*/  @!P0 BRA `(.L_x_315) ;  /* 0x0000000000048947 */ /* 0x000fea0003800000 */
[----:B------:R-:W-:Y:S01]  /*10970*/  BPT.TRAP 0x1 ;  /* 0x000000040000795c */ /* 0x000fe20000300000 */
.L_x_315:
[----:B------:R-:W4:Y:S02]  /*10980*/  SYNCS.PHASECHK.TRANS64.TRYWAIT P1, [R5+URZ+0x30860], R0 ;  /* 0x03086000050075a7 */ /* 0x000f24000802017f */
[----:B----4-:R-:W-:Y:S05]  /*10990*/  @!P1 BRA `(.L_x_316) ;  /* 0x0000003800e09947 */ /* 0x010fea0003800000 */
.L_x_434:
[----:B------:R-:W-:Y:S05]  /*109a0*/  @!P0 BRA `(.L_x_317) ;  /* 0x0000000000048947 */ /* 0x000fea0003800000 */
[----:B------:R-:W-:Y:S01]  /*109b0*/  BPT.TRAP 0x1 ;  /* 0x000000040000795c */ /* 0x000fe20000300000 */
.L_x_317:
[----:B------:R0:W0:Y:S02]  /*109c0*/  SYNCS.PHASECHK.TRANS64.TRYWAIT P0, [R27+URZ+0x30860], R2 ;  /* 0x030860021b0075a7 */ /* 0x000024000800017f */
[----:B0-----:R-:W-:Y:S05]  /*109d0*/  @!P0 NANOSLEEP.SYNCS 0x989680 ;  /* 0x009896800000895d */ /* 0x001fea0003900000 */
[----:B------:R-:W0:Y:S02]  /*109e0*/  @!P0 SYNCS.PHASECHK.TRANS64 P0, [R27+URZ+0x30860], R2 ;  /* 0x030860021b0085a7 */ /* 0x000e24000800007f */
[----:B0-----:R-:W-:Y:S05]  /*109f0*/  @!P0 BRA `(.L_x_317) ;  /* 0xfffffffc00f08947 */ /* 0x001fea000383ffff */
.L_x_309:
[----:B------:R-:W-:Y:S05]  /*10a00*/  BSYNC B0 ;  /* 0x0000000000007941 */ /* 0x000fea0003800000 */
.L_x_308:
[----:B------:R-:W-:Y:S05]  /*10a10*/  EXIT ;  /* 0x000000000000794d */ /* 0x000fea0003800000 */
.L_x_188:
[----:B0-----:R0:W1:Y:S02]  /*10a20*/  SYNCS.PHASECHK.TRANS64.TRYWAIT P1, [R4+URZ+0x30800], R3 ;  /* 0x03080003040075a7 */ /* 0x001064000802017f */
[----:B-1----:R-:W-:Y:S05]  /*10a30*/  @!P1 NANOSLEEP.SYNCS 0x989680 ;  /* 0x009896800000995d */ /* 0x002fea0003900000 */
[----:B------:R-:W1:Y:S02]  /*10a40*/  @!P1 SYNCS.PHASECHK.TRANS64 P1, [R4+URZ+0x30800], R3 ;  /* 0x03080003040095a7 */ /* 0x000e64000802007f */
[----:B-1----:R-:W-:Y:S05]  /*10a50*/  @!P1 BRA `(.L_x_188) ;  /* 0xfffffffc00f09947 */ /* 0x002fea000383ffff */
[----:B------:R-:W-:Y:S05]  /*10a60*/  BRA `(.L_x_318) ;  /* 0xffffff1000cc7947 */ /* 0x000fea000383ffff */
.L_x_192:
[----:B-1----:R1:W2:Y:S02]  /*10a70*/  SYNCS.PHASECHK.TRANS64.TRYWAIT P1, [R0+URZ+0x30830], R3 ;  /* 0x03083003000075a7 */ /* 0x0022a4000802017f */
[----:B--2---:R-:W-:Y:S05]  /*10a80*/  @!P1 NANOSLEEP.SYNCS 0x989680 ;  /* 0x009896800000995d */ /* 0x004fea0003900000 */
[----:B------:R-:W2:Y:S02]  /*10a90*/  @!P1 SYNCS.PHASECHK.TRANS64 P1, [R0+URZ+0x30830], R3 ;  /* 0x03083003000095a7 */ /* 0x000ea4000802007f */
[----:B--2---:R-:W-:Y:S05]  /*10aa0*/  @!P1 BRA `(.L_x_192) ;  /* 0xfffffffc00f09947 */ /* 0x004fea000383ffff */
[----:B------:R-:W-:Y:S05]  /*10ab0*/  BRA `(.L_x_191) ;  /* 0xffffff1000ec7947 */ /* 0x000fea000383ffff */
.L_x_198:
[----:B-1----:R-:W-:-:S04]  /*10ac0*/  IMAD.U32 R3, RZ, RZ, UR8 ;  /* 0x00000008ff037e24 */ /* 0x002fc8000f8e00ff */
[----:B------:R1:W2:Y:S03]  /*10ad0*/  SYNCS.PHASECHK.TRANS64.TRYWAIT P1, [R3+URZ+0x30830], R2 ;  /* 0x03083002030075a7 */ /* 0x0002a6000802017f */
[----:B--2---:R-:W-:Y:S05]  /*10ae0*/  @!P1 NANOSLEEP.SYNCS 0x989680 ;  /* 0x009896800000995d */ /* 0x004fea0003900000 */
[----:B------:R-:W2:Y:S02]  /*10af0*/  @!P1 SYNCS.PHASECHK.TRANS64 P1, [R3+URZ+0x30830], R2 ;  /* 0x03083002030095a7 */ /* 0x000ea4000802007f */
[----:B--2---:R-:W-:Y:S05]  /*10b00*/  @!P1 BRA `(.L_x_198) ;  /* 0xfffffffc00ec9947 */ /* 0x004fea000383ffff */
[----:B------:R-:W-:Y:S05]  /*10b10*/  BRA `(.L_x_197) ;  /* 0xffffff3400f87947 */ /* 0x000fea000383ffff */
.L_x_202:
[----:B01----:R-:W-:-:S04]  /*10b20*/  IMAD.U32 R2, RZ, RZ, UR9 ;  /* 0x00000009ff027e24 */ /* 0x003fc8000f8e00ff */
[----:B------:R0:W1:Y:S03]  /*10b30*/  SYNCS.PHASECHK.TRANS64.TRYWAIT P1, [R2+URZ+0x30850], R0 ;  /* 0x03085000020075a7 */ /* 0x000066000802017f */
[----:B-1----:R-:W-:Y:S05]  /*10b40*/  @!P1 NANOSLEEP.SYNCS 0x989680 ;  /* 0x009896800000995d */ /* 0x002fea0003900000 */
[----:B------:R-:W1:Y:S02]  /*10b50*/  @!P1 SYNCS.PHASECHK.TRANS64 P1, [R2+URZ+0x30850], R0 ;  /* 0x03085000020095a7 */ /* 0x000e64000802007f */
[----:B-1----:R-:W-:Y:S05]  /*10b60*/  @!P1 BRA `(.L_x_202) ;  /* 0xfffffffc00ec9947 */ /* 0x002fea000383ffff */
[----:B------:R-:W-:Y:S05]  /*10b70*/  BRA `(.L_x_201) ;  /* 0xffffff4000b47947 */ /* 0x000fea000383ffff */
.L_x_209:
[----:B-1----:R1:W2:Y:S02]  /*10b80*/  SYNCS.PHASECHK.TRANS64.TRYWAIT P1, [R13+URZ+0x30850], R0 ;  /* 0x030850000d0075a7 */ /* 0x0022a4000802017f */
[----:B--2---:R-:W-:Y:S05]  /*10b90*/  @!P1 NANOSLEEP.SYNCS 0x989680 ;  /* 0x009896800000995d */ /* 0x004fea0003900000 */
[----:B------:R-:W2:Y:S02]  /*10ba0*/  @!P1 SYNCS.PHASECHK.TRANS64 P1, [R13+URZ+0x30850], R0 ;  /* 0x030850000d0095a7 */ /* 0x000ea4000802007f */
[----:B--2---:R-:W-:Y:S05]  /*10bb0*/  @!P1 BRA `(.L_x_209) ;  /* 0xfffffffc00f09947 */ /* 0x004fea000383ffff */
[----:B------:R-:W-:Y:S05]  /*10bc0*/  BRA `(.L_x_208) ;  /* 0xffffff5800e87947 */ /* 0x000fea000383ffff */
.L_x_255:
[----:B------:R-:W0:Y:S01]  /*10bd0*/  S2R R7, SR_TID.X ;  /* 0x0000000000077919 */ /* 0x000e220000002100 */
[----:B------:R-:W-:Y:S01]  /*10be0*/  BSSY B0, `(.L_x_319) ;  /* 0x000000a000007945 */ /* 0x000fe20003800000 */
[----:B------:R-:W-:Y:S02]  /*10bf0*/  IMAD.MOV.U32 R12, RZ, RZ, RZ ;  /* 0x000000ffff0c7224 */ /* 0x000fe400078e00ff */
[----:B------:R-:W-:Y:S02]  /*10c00*/  IMAD.MOV.U32 R11, RZ, RZ, 0x1f ;  /* 0x0000001fff0b7424 */ /* 0x000fe400078e00ff */
[----:B------:R-:W-:Y:S01]  /*10c10*/  IMAD.MOV.U32 R15, RZ, RZ, -0x1 ;  /* 0xffffffffff0f7424 */ /* 0x000fe200078e00ff */
[----:B0-----:R-:W-:-:S04]  /*10c20*/  SHF.R.U32.HI R7, RZ, 0x5, R7 ;  /* 0x00000005ff077819 */ /* 0x001fc80000011607 */
[----:B------:R-:W-:-:S05]  /*10c30*/  LOP3.LUT R7, R7, 0x3, RZ, 0xc0, !PT ;  /* 0x0000000307077812 */ /* 0x000fca00078ec0ff */
[----:B------:R-:W-:-:S07]  /*10c40*/  IMAD.MOV.U32 R13, RZ, RZ, R7 ;  /* 0x000000ffff0d7224 */ /* 0x000fce00078e0007 */
[----:B-----5:R-:W-:Y:S05]  /*10c50*/  WARPSYNC.COLLECTIVE R15, `(.L_x_320) ;  /* 0x000000000f087348 */ /* 0x020fea0003c00000 */
[----:B------:R0:W1:Y:S02]  /*10c60*/  SHFL.IDX P6, R14, R13, R12, R11 ;  /* 0x0000000c0d0e7389 */ /* 0x00006400000c000b */
[----:B01---5:R-:W-:Y:S01]  /*10c70*/  ENDCOLLECTIVE ;  /* 0x000000000000791b */ /* 0x023fe20003800000 */
.L_x_320:
[----:B------:R-:W-:Y:S05]  /*10c80*/  BSYNC B0 ;  /* 0x0000000000007941 */ /* 0x000fea0003800000 */
.L_x_319:
[----:B------:R-:W-:Y:S05]  /*10c90*/  BRA `(.L_x_321) ;  /* 0xffffffbc00fc7947 */ /* 0x000fea000383ffff */
.L_x_258:
[----:B0-----:R0:W1:Y:S02]  /*10ca0*/  SYNCS.PHASECHK.TRANS64.TRYWAIT P0, [R7+URZ+0x30840], R2 ;  /* 0x03084002070075a7 */ /* 0x001064000800017f */
[----:B-1----:R-:W-:Y:S05]  /*10cb0*/  @!P0 NANOSLEEP.SYNCS 0x989680 ;  /* 0x009896800000895d */ /* 0x002fea0003900000 */
[----:B------:R-:W1:Y:S02]  /*10cc0*/  @!P0 SYNCS.PHASECHK.TRANS64 P0, [R7+URZ+0x30840], R2 ;  /* 0x03084002070085a7 */ /* 0x000e64000800007f */
[----:B-1----:R-:W-:Y:S05]  /*10cd0*/  @!P0 BRA `(.L_x_258) ;  /* 0xfffffffc00f08947 */ /* 0x002fea000383ffff */
[----:B------:R-:W-:Y:S05]  /*10ce0*/  BRA `(.L_x_322) ;  /* 0xffffffc000587947 */ /* 0x000fea000383ffff */
.L_x_259:
[----:B------:R-:W-:Y:S01]  /*10cf0*/  BSSY B0, `(.L_x_323) ;  /* 0x0000008000007945 */ /* 0x000fe20003800000 */
[----:B------:R-:W-:Y:S02]  /*10d00*/  IMAD.MOV.U32 R13, RZ, RZ, R0 ;  /* 0x000000ffff0d7224 */ /* 0x000fe400078e0000 */
[----:B------:R-:W-:Y:S02]  /*10d10*/  IMAD.MOV.U32 R12, RZ, RZ, RZ ;  /* 0x000000ffff0c7224 */ /* 0x000fe400078e00ff */
[----:B------:R-:W-:Y:S02]  /*10d20*/  IMAD.MOV.U32 R11, RZ, RZ, 0x181f ;  /* 0x0000181fff0b7424 */ /* 0x000fe400078e00ff */
[----:B------:R-:W-:-:S07]  /*10d30*/  IMAD.MOV.U32 R15, RZ, RZ, -0x1 ;  /* 0xffffffffff0f7424 */ /* 0x000fce00078e00ff */
[----:B------:R-:W-:Y:S05]  /*10d40*/  WARPSYNC.COLLECTIVE R15, `(.L_x_324) ;  /* 0x000000000f087348 */ /* 0x000fea0003c00000 */
[----:B------:R0:W1:Y:S02]  /*10d50*/  SHFL.IDX P6, R14, R13, R12, R11 ;  /* 0x0000000c0d0e7389 */ /* 0x00006400000c000b */
[----:B01----:R-:W-:Y:S01]  /*10d60*/  ENDCOLLECTIVE ;  /* 0x000000000000791b */ /* 0x003fe20003800000 */
.L_x_324:
[----:B------:R-:W-:Y:S05]  /*10d70*/  BSYNC B0 ;  /* 0x0000000000007941 */ /* 0x000fea0003800000 */
.L_x_323:
[----:B------:R-:W-:Y:S01]  /*10d80*/  IMAD.MOV.U32 R13, RZ, RZ, R4 ;  /* 0x000000ffff0d7224 */ /* 0x000fe200078e0004 */
[----:B------:R-:W-:Y:S01]  /*10d90*/  MOV R11, 0x181f ;  /* 0x0000181f000b7802 */ /* 0x000fe20000000f00 */
[----:B------:R-:W-:Y:S02]  /*10da0*/  IMAD.MOV.U32 R12, RZ, RZ, RZ ;  /* 0x000000ffff0c7224 */ /* 0x000fe400078e00ff */
[----:B------:R-:W-:Y:S02]  /*10db0*/  IMAD.MOV.U32 R15, RZ, RZ, -0x1 ;  /* 0xffffffffff0f7424 */ /* 0x000fe400078e00ff */
[----:B------:R-:W-:Y:S02]  /*10dc0*/  IMAD.MOV.U32 R2, RZ, RZ, R14 ;  /* 0x000000ffff027224 */ /* 0x000fe400078e000e */
[----:B------:R-:W-:-:S07]  /*10dd0*/  @P0 IMAD R8, R5, 0x2, R22 ;  /* 0x0000000205080824 */ /* 0x000fce00078e0216 */
[----:B------:R-:W-:Y:S05]  /*10de0*/  WARPSYNC.COLLECTIVE R15, `(.L_x_325) ;  /* 0x000000000f087348 */ /* 0x000fea0003c00000 */
[----:B------:R0:W1:Y:S02]  /*10df0*/  SHFL.IDX P6, R14, R13, R12, R11 ;  /* 0x0000000c0d0e7389 */ /* 0x00006400000c000b */
[----:B01----:R-:W-:Y:S01]  /*10e00*/  ENDCOLLECTIVE ;  /* 0x000000000000791b */ /* 0x003fe20003800000 */
.L_x_325:
[----:B------:R-:W-:Y:S02]  /*10e10*/  IMAD.MOV.U32 R13, RZ, RZ, R0 ;  /* 0x000000ffff0d7224 */ /* 0x000fe400078e0000 */
[----:B------:R-:W-:Y:S02]  /*10e20*/  IMAD.MOV.U32 R12, RZ, RZ, 0x1 ;  /* 0x00000001ff0c7424 */ /* 0x000fe400078e00ff */
[----:B------:R-:W-:-:S07]  /*10e30*/  IMAD.MOV.U32 R3, RZ, RZ, R14 ;  /* 0x000000ffff037224 */ /* 0x000fce00078e000e */
[----:B------:R-:W-:Y:S05]  /*10e40*/  WARPSYNC.COLLECTIVE R15, `(.L_x_326) ;  /* 0x000000000f087348 */ /* 0x000fea0003c00000 */
[----:B------:R0:W1:Y:S02]  /*10e50*/  SHFL.IDX P6, R14, R13, R12, R11 ;  /* 0x0000000c0d0e7389 */ /* 0x00006400000c000b */
[----:B01----:R-:W-:Y:S01]  /*10e60*/  ENDCOLLECTIVE ;  /* 0x000000000000791b */ /* 0x003fe20003800000 */
.L_x_326:
[----:B------:R-:W-:-:S05]  /*10e70*/  @P0 LEA R3, P1, R31, R3, 0x1 ;  /* 0x000000031f030211 */ /* 0x000fca00078208ff */
[----:B------:R-:W-:Y:S01]  /*10e80*/  @P0 IMAD.X R2, RZ, RZ, R2, P1 ;  /* 0x000000ffff020224 */ /* 0x000fe200008e0602 */
[----:B------:R-:W-:-:S04]  /*10e90*/  ISETP.GE.AND P1, PT, R6, 0x11, PT ;  /* 0x000000110600780c */ /* 0x000fc80003f26270 */
[----:B------:R-:W-:Y:S01]  /*10ea0*/  @P0 LOP3.LUT R3, R3, R2, RZ, 0x3c, !PT ;  /* 0x0000000203030212 */ /* 0x000fe200078e3cff */
[----:B------:R-:W-:-:S03]  /*10eb0*/  IMAD.MOV.U32 R13, RZ, RZ, R4 ;  /* 0x000000ffff0d7224 */ /* 0x000fc600078e0004 */
[----:B------:R-:W-:-:S04]  /*10ec0*/  @P0 LOP3.LUT R2, R3, R2, RZ, 0x3c, !PT ;  /* 0x0000000203020212 */ /* 0x000fc800078e3cff */
[----:B------:R-:W-:-:S05]  /*10ed0*/  @P0 LOP3.LUT R3, R3, R2, RZ, 0x3c, !PT ;  /* 0x0000000203030212 */ /* 0x000fca00078e3cff */
[----:B------:R-:W-:Y:S01]  /*10ee0*/  @!PT LDS RZ, [RZ] ;  /* 0x00000000fffff984 */ /* 0x000fe20000000800 */
[----:B------:R-:W-:Y:S01]  /*10ef0*/  @!PT LDS RZ, [RZ] ;  /* 0x00000000fffff984 */ /* 0x000fe20000000800 */
[----:B------:R-:W-:Y:S01]  /*10f00*/  @!PT LDS RZ, [RZ] ;  /* 0x00000000fffff984 */ /* 0x000fe20000000800 */
[----:B------:R-:W-:Y:S04]  /*10f10*/  @P0 LDGSTS.E.BYPASS.LTC128B.128 [R8+0x1e400], desc[UR36][R2.64], !P4 ;  /* 0x1e40000002080fae */ /* 0x000fe8000e101d64 */
[----:B------:R-:W-:Y:S04]  /*10f20*/  @P0 LDGSTS.E.BYPASS.LTC128B.128 [R8+0x21400], desc[UR36][R2.64+0x80], !P3 ;  /* 0x2140008002080fae */ /* 0x000fe8000d901d64 */
[----:B------:R0:W-:Y:S02]  /*10f30*/  @P0 LDGSTS.E.BYPASS.LTC128B.128 [R8+0x24400], desc[UR36][R2.64+0x100], !P2 ;  /* 0x2440010002080fae */ /* 0x0001e4000d101d64 */
[----:B0-----:R-:W-:-:S07]  /*10f40*/  IMAD.MOV.U32 R2, RZ, RZ, R14 ;  /* 0x000000ffff027224 */ /* 0x001fce00078e000e */
[----:B------:R-:W-:Y:S05]  /*10f50*/  WARPSYNC.COLLECTIVE R15, `(.L_x_327) ;  /* 0x000000000f087348 */ /* 0x000fea0003c00000 */
[----:B------:R0:W1:Y:S02]  /*10f60*/  SHFL.IDX P6, R14, R13, R12, R11 ;  /* 0x0000000c0d0e7389 */ /* 0x00006400000c000b */
[----:B01----:R-:W-:Y:S01]  /*10f70*/  ENDCOLLECTIVE ;  /* 0x000000000000791b */ /* 0x003fe20003800000 */
.L_x_327:
[----:B------:R-:W-:Y:S02]  /*10f80*/  @P1 IMAD R8, R5, 0x2, R22 ;  /* 0x0000000205081824 */ /* 0x000fe400078e0216 */
[----:B------:R-:W-:Y:S02]  /*10f90*/  IMAD.MOV.U32 R13, RZ, RZ, R0 ;  /* 0x000000ffff0d7224 */ /* 0x000fe400078e0000 */
[----:B------:R-:W-:Y:S02]  /*10fa0*/  IMAD.MOV.U32 R12, RZ, RZ, 0x2 ;  /* 0x00000002ff0c7424 */ /* 0x000fe400078e00ff */
[----:B------:R-:W-:-:S07]  /*10fb0*/  IMAD.MOV.U32 R3, RZ, RZ, R14 ;  /* 0x000000ffff037224 */ /* 0x000fce00078e000e */
[----:B------:R-:W-:Y:S05]  /*10fc0*/  WARPSYNC.COLLECTIVE R15, `(.L_x_328) ;  /* 0x000000000f087348 */ /* 0x000fea0003c00000 */
[----:B------:R0:W1:Y:S02]  /*10fd0*/  SHFL.IDX P6, R14, R13, R12, R11 ;  /* 0x0000000c0d0e7389 */ /* 0x00006400000c000b */
[----:B01----:R-:W-:Y:S01]  /*10fe0*/  ENDCOLLECTIVE ;  /* 0x000000000000791b */ /* 0x003fe20003800000 */
.L_x_328:
[----:B------:R-:W-:-:S05]  /*10ff0*/  @P1 LEA R3, P0, R31, R3, 0x1 ;  /* 0x000000031f031211 */ /* 0x000fca00078008ff */
[----:B------:R-:W-:-:S05]  /*11000*/  @P1 IMAD.X R2, RZ, RZ, R2, P0 ;  /* 0x000000ffff021224 */ /* 0x000fca00000e0602 */
        /* <DEDUP_REMOVED lines=9> */
[----:B------:R0:W-:Y:S01]  /*110a0*/  @P1 LDGSTS.E.BYPASS.LTC128B.128 [R8+0x24c00], desc[UR36][R2.64+0x100], !P2 ;  /* 0x24c0010002081fae */ /* 0x0001e2000d101d64 */
[----:B------:R-:W-:Y:S01]  /*110b0*/  ISETP.GE.AND P1, PT, R6, 0x21, PT ;  /* 0x000000210600780c */ /* 0x000fe20003f26270 */
[----:B0-----:R-:W-:-:S12]  /*110c0*/  IMAD.MOV.U32 R2, RZ, RZ, R14 ;  /* 0x000000ffff027224 */ /* 0x001fd800078e000e */
[----:B------:R-:W-:Y:S05]  /*110d0*/  WARPSYNC.COLLECTIVE R15, `(.L_x_329) ;  /* 0x000000000f087348 */ /* 0x000fea0003c00000 */
[----:B------:R0:W1:Y:S02]  /*110e0*/  SHFL.IDX P6, R14, R13, R12, R11 ;  /* 0x0000000c0d0e7389 */ /* 0x00006400000c000b */
[----:B01----:R-:W-:Y:S01]  /*110f0*/  ENDCOLLECTIVE ;  /* 0x000000000000791b */ /* 0x003fe20003800000 */
.L_x_329:
[----:B------:R-:W-:Y:S02]  /*11100*/  @P1 IMAD R8, R5, 0x2, R22 ;  /* 0x0000000205081824 */ /* 0x000fe400078e0216 */
[----:B------:R-:W-:Y:S02]  /*11110*/  IMAD.MOV.U32 R13, RZ, RZ, R0 ;  /* 0x000000ffff0d7224 */ /* 0x000fe400078e0000 */
[----:B------:R-:W-:Y:S02]  /*11120*/  IMAD.MOV.U32 R12, RZ, RZ, 0x3 ;  /* 0x00000003ff0c7424 */ /* 0x000fe400078e00ff */
[----:B------:R-:W-:-:S07]  /*11130*/  IMAD.MOV.U32 R3, RZ, RZ, R14 ;  /* 0x000000ffff037224 */ /* 0x000fce00078e000e */
[----:B------:R-:W-:Y:S05]  /*11140*/  WARPSYNC.COLLECTIVE R15, `(.L_x_330) ;  /* 0x000000000f087348 */ /* 0x000fea0003c00000 */
[----:B------:R0:W1:Y:S02]  /*11150*/  SHFL.IDX P6, R14, R13, R12, R11 ;  /* 0x0000000c0d0e7389 */ /* 0x00006400000c000b */
[----:B01----:R-:W-:Y:S01]  /*11160*/  ENDCOLLECTIVE ;  /* 0x000000000000791b */ /* 0x003fe20003800000 */
.L_x_330:
[----:B------:R-:W-:-:S04]  /*11170*/  @P1 LEA R3, P0, R31, R3, 0x1 ;  /* 0x000000031f031211 */ /* 0x000fc800078008ff */
[----:B------:R-:W-:-:S04]  /*11180*/  @P1 IADD3.X R2, RZ, R2, RZ, P0, !PT ;  /* 0x00000002ff021210 */ /* 0x000fc800007fe4ff */
        /* <DEDUP_REMOVED lines=15> */
.L_x_331:
[----:B------:R-:W-:Y:S02]  /*11280*/  @P1 IMAD R8, R5, 0x2, R22 ;  /* 0x0000000205081824 */ /* 0x000fe400078e0216 */
[----:B------:R-:W-:Y:S02]  /*11290*/  IMAD.MOV.U32 R13, RZ, RZ, R0 ;  /* 0x000000ffff0d7224 */ /* 0x000fe400078e0000 */
[----:B------:R-:W-:Y:S02]  /*112a0*/  IMAD.MOV.U32 R12, RZ, RZ, 0x4 ;  /* 0x00000004ff0c7424 */ /* 0x000fe400078e00ff */
[----:B------:R-:W-:-:S07]  /*112b0*/  IMAD.MOV.U32 R3, RZ, RZ, R14 ;  /* 0x000000ffff037224 */ /* 0x000fce00078e000e */
[----:B------:R-:W-:Y:S05]  /*112c0*/  WARPSYNC.COLLECTIVE R15, `(.L_x_332) ;  /* 0x000000000f087348 */ /* 0x000fea0003c00000 */
[----:B------:R0:W1:Y:S02]  /*112d0*/  SHFL.IDX P6, R14, R13, R12, R11 ;  /* 0x0000000c0d0e7389 */ /* 0x00006400000c000b */
[----:B01----:R-:W-:Y:S01]  /*112e0*/  ENDCOLLECTIVE ;  /* 0x000000000000791b */ /* 0x003fe20003800000 */
.L_x_332:
        /* <DEDUP_REMOVED lines=17> */
.L_x_333:
[----:B------:R-:W-:Y:S02]  /*11400*/  @P1 IMAD R8, R5, 0x2, R22 ;  /* 0x0000000205081824 */ /* 0x000fe400078e0216 */
[----:B------:R-:W-:Y:S01]  /*11410*/  IMAD.MOV.U32 R13, RZ, RZ, R0 ;  /* 0x000000ffff0d7224 */ /* 0x000fe200078e0000 */
[----:B------:R-:W-:Y:S01]  /*11420*/  MOV R12, 0x5 ;  /* 0x00000005000c7802 */ /* 0x000fe20000000f00 */
[----:B------:R-:W-:-:S07]  /*11430*/  IMAD.MOV.U32 R3, RZ, RZ, R14 ;  /* 0x000000ffff037224 */ /* 0x000fce00078e000e */
[----:B------:R-:W-:Y:S05]  /*11440*/  WARPSYNC.COLLECTIVE R15, `(.L_x_334) ;  /* 0x000000000f087348 */ /* 0x000fea0003c00000 */
[----:B------:R0:W1:Y:S02]  /*11450*/  SHFL.IDX P6, R14, R13, R12, R11 ;  /* 0x0000000c0d0e7389 */ /* 0x00006400000c000b */
[----:B01----:R-:W-:Y:S01]  /*11460*/  ENDCOLLECTIVE ;  /* 0x000000000000791b */ /* 0x003fe20003800000 */
.L_x_334:
[----:B------:R-:W-:-:S05]  /*11470*/  @P1 LEA R3, P0, R31, R3, 0x1 ;  /* 0x000000031f031211 */ /* 0x000fca00078008ff */
[----:B------:R-:W-:-:S05]  /*11480*/  @P1 IMAD.X R2, RZ, RZ, R2, P0 ;  /* 0x000000ffff021224 */ /* 0x000fca00000e0602 */
[----:B------:R-:W-:Y:S01]  /*11490*/  @P1 LOP3.LUT R3, R3, R2, RZ, 0x3c, !PT ;  /* 0x0000000203031212 */ /* 0x000fe200078e3cff */
[----:B------:R-:W-:-:S03]  /*114a0*/  IMAD.MOV.U32 R13, RZ, RZ, R4 ;  /* 0x000000ffff0d7224 */ /* 0x000fc600078e0004 */
[----:B------:R-:W-:-:S04]  /*114b0*/  @P1 LOP3.LUT R2, R3, R2, RZ, 0x3c, !PT ;  /* 0x0000000203021212 */ /* 0x000fc800078e3cff */
[----:B------:R-:W-:Y:S01]  /*114c0*/  @P1 LOP3.LUT R3, R3, R2, RZ, 0x3c, !PT ;  /* 0x0000000203031212 */ /* 0x000fe200078e3cff */
[----:B------:R-:W-:-:S07]  /*114d0*/  IMAD.MOV.U32 R0, RZ, RZ, R14 ;  /* 0x000000ffff007224 */ /* 0x000fce00078e000e */
[----:B------:R-:W-:Y:S05]  /*114e0*/  WARPSYNC.COLLECTIVE R15, `(.L_x_335) ;  /* 0x000000000f087348 */ /* 0x000fea0003c00000 */
[----:B------:R0:W1:Y:S02]  /*114f0*/  SHFL.IDX P6, R14, R13, R12, R11 ;  /* 0x0000000c0d0e7389 */ /* 0x00006400000c000b */
[----:B01----:R-:W-:Y:S01]  /*11500*/  ENDCOLLECTIVE ;  /* 0x000000000000791b */ /* 0x003fe20003800000 */
.L_x_335:
[----:B------:R-:W-:Y:S01]  /*11510*/  @!PT LDS RZ, [RZ] ;  /* 0x00000000fffff984 */ /* 0x000fe20000000800 */
[----:B------:R-:W-:Y:S01]  /*11520*/  @!PT LDS RZ, [RZ] ;  /* 0x00000000fffff984 */ /* 0x000fe20000000800 */
[----:B------:R-:W-:Y:S01]  /*11530*/  @!PT LDS RZ, [RZ] ;  /* 0x00000000fffff984 */ /* 0x000fe20000000800 */
[----:B------:R-:W-:Y:S04]  /*11540*/  @P1 LDGSTS.E.BYPASS.LTC128B.128 [R8+0x20400], desc[UR36][R2.64], !P4 ;  /* 0x2040000002081fae */ /* 0x000fe8000e101d64 */
[----:B------:R-:W-:Y:S04]  /*11550*/  @P1 LDGSTS.E.BYPASS.LTC128B.128 [R8+0x23400], desc[UR36][R2.64+0x80], !P3 ;  /* 0x2340008002081fae */ /* 0x000fe8000d901d64 */
[----:B------:R0:W-:Y:S02]  /*11560*/  @P1 LDGSTS.E.BYPASS.LTC128B.128 [R8+0x26400], desc[UR36][R2.64+0x100], !P2 ;  /* 0x2640010002081fae */ /* 0x0001e4000d101d64 */
[----:B0-----:R-:W-:Y:S01]  /*11570*/  IMAD.MOV.U32 R2, RZ, RZ, R14 ;  /* 0x000000ffff027224 */ /* 0x001fe200078e000e */
[----:B------:R-:W-:Y:S06]  /*11580*/  BRA `(.L_x_336) ;  /* 0xffffffbc009c7947 */ /* 0x000fec000383ffff */
.L_x_264:
[----:B------:R-:W-:Y:S02]  /*11590*/  IMAD.MOV.U32 R13, RZ, RZ, R5 ;  /* 0x000000ffff0d7224 */ /* 0x000fe400078e0005 */
[----:B------:R-:W-:Y:S02]  /*115a0*/  IMAD.MOV.U32 R12, RZ, RZ, RZ ;  /* 0x000000ffff0c7224 */ /* 0x000fe400078e00ff */
[----:B------:R-:W-:Y:S02]  /*115b0*/  IMAD.MOV.U32 R11, RZ, RZ, 0x181f ;  /* 0x0000181fff0b7424 */ /* 0x000fe400078e00ff */
[----:B------:R-:W-:Y:S02]  /*115c0*/  IMAD.MOV.U32 R15, RZ, RZ, -0x1 ;  /* 0xffffffffff0f7424 */ /* 0x000fe400078e00ff */
[----:B-----5:R-:W-:Y:S02]  /*115d0*/  IMAD R6, R17, R6, RZ ;  /* 0x0000000611067224 */ /* 0x020fe400078e02ff */
[----:B------:R-:W-:-:S07]  /*115e0*/  IMAD.IADD R4, R10, 0x1, R4 ;  /* 0x000000010a047824 */ /* 0x000fce00078e0204 */
[----:B------:R-:W-:Y:S05]  /*115f0*/  WARPSYNC.COLLECTIVE R15, `(.L_x_337) ;  /* 0x000000000f087348 */ /* 0x000fea0003c00000 */
[----:B------:R0:W1:Y:S02]  /*11600*/  SHFL.IDX P6, R14, R13, R12, R11 ;  /* 0x0000000c0d0e7389 */ /* 0x00006400000c000b */
[----:B01----:R-:W-:Y:S01]  /*11610*/  ENDCOLLECTIVE ;  /* 0x000000000000791b */ /* 0x003fe20003800000 */
.L_x_337:
[C---:B------:R-:W-:Y:S01]  /*11620*/  VIADD R7, R4.reuse, 0x10 ;  /* 0x0000001004077836 */ /* 0x040fe20000000000 */
[----:B------:R-:W-:Y:S01]  /*11630*/  ISETP.GE.AND P1, PT, R4, R6, PT ;  /* 0x000000060400720c */ /* 0x000fe20003f26270 */
[----:B------:R-:W-:Y:S02]  /*11640*/  IMAD.MOV.U32 R13, RZ, RZ, R0 ;  /* 0x000000ffff0d7224 */ /* 0x000fe400078e0000 */
[----:B------:R-:W-:-:S10]  /*11650*/  IMAD.MOV.U32 R2, RZ, RZ, R14 ;  /* 0x000000ffff027224 */ /* 0x000fd400078e000e */
[----:B------:R-:W-:Y:S05]  /*11660*/  WARPSYNC.COLLECTIVE R15, `(.L_x_338) ;  /* 0x000000000f087348 */ /* 0x000fea0003c00000 */
[----:B------:R0:W1:Y:S02]  /*11670*/  SHFL.IDX P6, R14, R13, R12, R11 ;  /* 0x0000000c0d0e7389 */ /* 0x00006400000c000b */
[----:B01----:R-:W-:Y:S01]  /*11680*/  ENDCOLLECTIVE ;  /* 0x000000000000791b */ /* 0x003fe20003800000 */
.L_x_338:
[----:B------:R-:W-:Y:S02]  /*11690*/  IMAD.MOV.U32 R13, RZ, RZ, R5 ;  /* 0x000000ffff0d7224 */ /* 0x000fe400078e0005 */
[----:B------:R-:W-:Y:S01]  /*116a0*/  IMAD.MOV.U32 R12, RZ, RZ, 0x1 ;  /* 0x00000001ff0c7424 */ /* 0x000fe200078e00ff */
[----:B------:R-:W-:-:S05]  /*116b0*/  @!P1 LEA R14, P4, R31, R14, 0x1 ;  /* 0x0000000e1f0e9211 */ /* 0x000fca00078808ff */
[----:B------:R-:W-:Y:S02]  /*116c0*/  @!P1 IMAD.X R3, RZ, RZ, R2, P4 ;  /* 0x000000ffff039224 */ /* 0x000fe400020e0602 */
[----:B------:R-:W-:-:S07]  /*116d0*/  @!P1 IMAD.MOV.U32 R2, RZ, RZ, R14 ;  /* 0x000000ffff029224 */ /* 0x000fce00078e000e */
[----:B------:R-:W-:Y:S05]  /*116e0*/  WARPSYNC.COLLECTIVE R15, `(.L_x_339) ;  /* 0x000000000f087348 */ /* 0x000fea0003c00000 */
[----:B------:R0:W1:Y:S02]  /*116f0*/  SHFL.IDX P6, R14, R13, R12, R11 ;  /* 0x0000000c0d0e7389 */ /* 0x00006400000c000b */
[----:B01----:R-:W-:Y:S01]  /*11700*/  ENDCOLLECTIVE ;  /* 0x000000000000791b */ /* 0x003fe20003800000 */
.L_x_339:
[----:B------:R-:W-:Y:S01]  /*11710*/  @!PT LDS RZ, [RZ] ;  /* 0x00000000fffff984 */ /* 0x000fe20000000800 */
[----:B------:R-:W-:Y:S01]  /*11720*/  @!PT LDS RZ, [RZ] ;  /* 0x00000000fffff984 */ /* 0x000fe20000000800 */
[----:B------:R-:W-:Y:S01]  /*11730*/  @!PT LDS RZ, [RZ] ;  /* 0x00000000fffff984 */ /* 0x000fe20000000800 */
[----:B------:R-:W-:Y:S04]  /*11740*/  @!P1 LDGSTS.E.BYPASS.LTC128B.128 [R36+0x12400], desc[UR36][R2.64], !P3 ;  /* 0x1240000002249fae */ /* 0x000fe8000d901d64 */
[----:B------:R-:W-:Y:S04]  /*11750*/  @!P1 LDGSTS.E.BYPASS.LTC128B.128 [R36+0x16400], desc[UR36][R2.64+0x80], !P2 ;  /* 0x1640008002249fae */ /* 0x000fe8000d101d64 */
[----:B------:R0:W-:Y:S01]  /*11760*/  @!P1 LDGSTS.E.BYPASS.LTC128B.128 [R36+0x1a400], desc[UR36][R2.64+0x100], !P0 ;  /* 0x1a40010002249fae */ /* 0x0001e2000c101d64 */
[----:B------:R-:W-:Y:S02]  /*11770*/  ISETP.GE.AND P1, PT, R7, R6, PT ;  /* 0x000000060700720c */ /* 0x000fe40003f26270 */
[----:B------:R-:W-:Y:S01]  /*11780*/  MOV R13, R0 ;  /* 0x00000000000d7202 */ /* 0x000fe20000000f00 */
[----:B0-----:R-:W-:-:S10]  /*11790*/  IMAD.MOV.U32 R2, RZ, RZ, R14 ;  /* 0x000000ffff027224 */ /* 0x001fd400078e000e */
[----:B------:R-:W-:Y:S05]  /*117a0*/  WARPSYNC.COLLECTIVE R15, `(.L_x_340) ;  /* 0x000000000f087348 */ /* 0x000fea0003c00000 */
[----:B------:R0:W1:Y:S02]  /*117b0*/  SHFL.IDX P6, R14, R13, R12, R11 ;  /* 0x0000000c0d0e7389 */ /* 0x00006400000c000b */
[----:B01----:R-:W-:Y:S01]  /*117c0*/  ENDCOLLECTIVE ;  /* 0x000000000000791b */ /* 0x003fe20003800000 */
.L_x_340:
        /* <DEDUP_REMOVED lines=8> */
.L_x_341:
[----:B------:R-:W-:Y:S02]  /*11850*/  @!P1 IMAD.MOV.U32 R3, RZ, RZ, R7 ;  /* 0x000000ffff039224 */ /* 0x000fe400078e0007 */
[----:B------:R-:W-:-:S03]  /*11860*/  VIADD R7, R4, 0x20 ;  /* 0x0000002004077836 */ /* 0x000fc60000000000 */
[----:B------:R-:W-:Y:S01]  /*11870*/  @!PT LDS RZ, [RZ] ;  /* 0x00000000fffff984 */ /* 0x000fe20000000800 */
[----:B------:R-:W-:Y:S01]  /*11880*/  @!PT LDS RZ, [RZ] ;  /* 0x00000000fffff984 */ /* 0x000fe20000000800 */
[----:B------:R-:W-:Y:S01]  /*11890*/  @!PT LDS RZ, [RZ] ;  /* 0x00000000fffff984 */ /* 0x000fe20000000800 */
[----:B------:R-:W-:Y:S04]  /*118a0*/  @!P1 LDGSTS.E.BYPASS.LTC128B.128 [R36+0x12c00], desc[UR36][R2.64], !P3 ;  /* 0x12c0000002249fae */ /* 0x000fe8000d901d64 */
[----:B------:R-:W-:Y:S01]  /*118b0*/  @!P1 LDGSTS.E.BYPASS.LTC128B.128 [R36+0x16c00], desc[UR36][R2.64+0x80], !P2 ;  /* 0x16c0008002249fae */ /* 0x000fe2000d101d64 */
[----:B------:R-:W-:-:S03]  /*118c0*/  IMAD.MOV.U32 R13, RZ, RZ, R0 ;  /* 0x000000ffff0d7224 */ /* 0x000fc600078e0000 */
[----:B------:R0:W-:Y:S01]  /*118d0*/  @!P1 LDGSTS.E.BYPASS.LTC128B.128 [R36+0x1ac00], desc[UR36][R2.64+0x100], !P0 ;  /* 0x1ac0010002249fae */ /* 0x0001e2000c101d64 */
[----:B------:R-:W-:Y:S01]  /*118e0*/  ISETP.GE.AND P1, PT, R7, R6, PT ;  /* 0x000000060700720c */ /* 0x000fe20003f26270 */
[----:B0-----:R-:W-:-:S12]  /*118f0*/  IMAD.MOV.U32 R2, RZ, RZ, R14 ;  /* 0x000000ffff027224 */ /* 0x001fd800078e000e */
[----:B------:R-:W-:Y:S05]  /*11900*/  WARPSYNC.COLLECTIVE R15, `(.L_x_342) ;  /* 0x000000000f087348 */ /* 0x000fea0003c00000 */
[----:B------:R0:W1:Y:S02]  /*11910*/  SHFL.IDX P6, R14, R13, R12, R11 ;  /* 0x0000000c0d0e7389 */ /* 0x00006400000c000b */
[----:B01----:R-:W-:Y:S01]  /*11920*/  ENDCOLLECTIVE ;  /* 0x000000000000791b */ /* 0x003fe20003800000 */
.L_x_342:
        /* <DEDUP_REMOVED lines=8> */
.L_x_343:
        /* <DEDUP_REMOVED lines=14> */
.L_x_344:
[----:B------:R-:W-:Y:S02]  /*11a90*/  IMAD.MOV.U32 R13, RZ, RZ, R5 ;  /* 0x000000ffff0d7224 */ /* 0x000fe400078e0005 */
[----:B------:R-:W-:Y:S01]  /*11aa0*/  IMAD.MOV.U32 R12, RZ, RZ, 0x4 ;  /* 0x00000004ff0c7424 */ /* 0x000fe200078e00ff */
[----:B------:R-:W-:-:S04]  /*11ab0*/  @!P1 LEA R14, P4, R31, R14, 0x1 ;  /* 0x0000000e1f0e9211 */ /* 0x000fc800078808ff */
[----:B------:R-:W-:Y:S01]  /*11ac0*/  @!P1 IADD3.X R7, RZ, R2, RZ, P4, !PT ;  /* 0x00000002ff079210 */ /* 0x000fe200027fe4ff */
[----:B------:R-:W-:-:S08]  /*11ad0*/  @!P1 IMAD.MOV.U32 R2, RZ, RZ, R14 ;  /* 0x000000ffff029224 */ /* 0x000fd000078e000e */
[----:B------:R-:W-:Y:S05]  /*11ae0*/  WARPSYNC.COLLECTIVE R15, `(.L_x_345) ;  /* 0x000000000f087348 */ /* 0x000fea0003c00000 */
[----:B------:R0:W1:Y:S02]  /*11af0*/  SHFL.IDX P6, R14, R13, R12, R11 ;  /* 0x0000000c0d0e7389 */ /* 0x00006400000c000b */
[----:B01----:R-:W-:Y:S01]  /*11b00*/  ENDCOLLECTIVE ;  /* 0x000000000000791b */ /* 0x003fe20003800000 */
.L_x_345:
        /* <DEDUP_REMOVED lines=14> */
.L_x_346:
        /* <DEDUP_REMOVED lines=8> */
.L_x_347:
        /* <DEDUP_REMOVED lines=14> */
.L_x_348:
[----:B------:R-:W-:Y:S02]  /*11d50*/  IMAD.MOV.U32 R13, RZ, RZ, R5 ;  /* 0x000000ffff0d7224 */ /* 0x000fe400078e0005 */
[----:B------:R-:W-:Y:S01]  /*11d60*/  IMAD.MOV.U32 R12, RZ, RZ, 0x6 ;  /* 0x00000006ff0c7424 */ /* 0x000fe200078e00ff */
[----:B------:R-:W-:-:S05]  /*11d70*/  @!P1 LEA R14, P4, R31, R14, 0x1 ;  /* 0x0000000e1f0e9211 */ /* 0x000fca00078808ff */
[----:B------:R-:W-:Y:S01]  /*11d80*/  @!P1 IMAD.X R7, RZ, RZ, R2, P4 ;  /* 0x000000ffff079224 */ /* 0x000fe200020e0602 */
[----:B------:R-:W-:-:S07]  /*11d90*/  @!P1 MOV R2, R14 ;  /* 0x0000000e00029202 */ /* 0x000fce0000000f00 */
[----:B------:R-:W-:Y:S05]  /*11da0*/  WARPSYNC.COLLECTIVE R15, `(.L_x_349) ;  /* 0x000000000f087348 */ /* 0x000fea0003c00000 */
[----:B------:R0:W1:Y:S02]  /*11db0*/  SHFL.IDX P6, R14, R13, R12, R11 ;  /* 0x0000000c0d0e7389 */ /* 0x00006400000c000b */
[----:B01----:R-:W-:Y:S01]  /*11dc0*/  ENDCOLLECTIVE ;  /* 0x000000000000791b */ /* 0x003fe20003800000 */
.L_x_349:
        /* <DEDUP_REMOVED lines=14> */
.L_x_350:
        /* <DEDUP_REMOVED lines=8> */
.L_x_351:
[----:B------:R-:W-:-:S05]  /*11f30*/  @!P1 IMAD.MOV.U32 R3, RZ, RZ, R7 ;  /* 0x000000ffff039224 */ /* 0x000fca00078e0007 */
        /* <DEDUP_REMOVED lines=11> */
.L_x_352:
[----:B------:R-:W-:Y:S05]  /*11ff0*/  BRA `(.L_x_353) ;  /* 0xffffffbc00f87947 */ /* 0x000fea000383ffff */
.L_x_269:
[----:B0-----:R0:W1:Y:S02]  /*12000*/  SYNCS.PHASECHK.TRANS64.TRYWAIT P0, [R22+URZ+0x30820], R3 ;  /* 0x03082003160075a7 */ /* 0x001064000800017f */
[----:B-1----:R-:W-:Y:S05]  /*12010*/  @!P0 NANOSLEEP.SYNCS 0x989680 ;  /* 0x009896800000895d */ /* 0x002fea0003900000 */
[----:B------:R-:W1:Y:S02]  /*12020*/  @!P0 SYNCS.PHASECHK.TRANS64 P0, [R22+URZ+0x30820], R3 ;  /* 0x03082003160085a7 */ /* 0x000e64000800007f */
[----:B-1----:R-:W-:Y:S05]  /*12030*/  @!P0 BRA `(.L_x_269) ;  /* 0xfffffffc00f08947 */ /* 0x002fea000383ffff */
[----:B------:R-:W-:Y:S05]  /*12040*/  BRA `(.L_x_354) ;  /* 0xffffffc000707947 */ /* 0x000fea000383ffff */
.L_x_274:
[----:B0-----:R0:W1:Y:S02]  /*12050*/  SYNCS.PHASECHK.TRANS64.TRYWAIT P0, [R6+URZ+0x30840], R3 ;  /* 0x03084003060075a7 */ /* 0x001064000800017f */
[----:B-1----:R-:W-:Y:S05]  /*12060*/  @!P0 NANOSLEEP.SYNCS 0x989680 ;  /* 0x009896800000895d */ /* 0x002fea0003900000 */
[----:B------:R-:W1:Y:S02]  /*12070*/  @!P0 SYNCS.PHASECHK.TRANS64 P0, [R6+URZ+0x30840], R3 ;  /* 0x03084003060085a7 */ /* 0x000e64000800007f */
[----:B-1----:R-:W-:Y:S05]  /*12080*/  @!P0 BRA `(.L_x_274) ;  /* 0xfffffffc00f08947 */ /* 0x002fea000383ffff */
[----:B------:R-:W-:Y:S05]  /*12090*/  BRA `(.L_x_355) ;  /* 0xffffffc4004c7947 */ /* 0x000fea000383ffff */
.L_x_275:
[----:B------:R-:W-:Y:S01]  /*120a0*/  BSSY B1, `(.L_x_356) ;  /* 0x0000008000017945 */ /* 0x000fe20003800000 */
[----:B------:R-:W-:Y:S01]  /*120b0*/  IMAD.MOV.U32 R13, RZ, RZ, R8 ;  /* 0x000000ffff0d7224 */ /* 0x000fe200078e0008 */
[----:B------:R-:W-:Y:S01]  /*120c0*/  MOV R15, 0xffffffff ;  /* 0xffffffff000f7802 */ /* 0x000fe20000000f00 */
[----:B------:R-:W-:Y:S02]  /*120d0*/  IMAD.MOV.U32 R12, RZ, RZ, RZ ;  /* 0x000000ffff0c7224 */ /* 0x000fe400078e00ff */
[----:B------:R-:W-:-:S07]  /*120e0*/  IMAD.MOV.U32 R11, RZ, RZ, 0x181f ;  /* 0x0000181fff0b7424 */ /* 0x000fce00078e00ff */
[----:B------:R-:W-:Y:S05]  /*120f0*/  WARPSYNC.COLLECTIVE R15, `(.L_x_357) ;  /* 0x000000000f087348 */ /* 0x000fea0003c00000 */
[----:B------:R0:W1:Y:S02]  /*12100*/  SHFL.IDX P6, R14, R13, R12, R11 ;  /* 0x0000000c0d0e7389 */ /* 0x00006400000c000b */
[----:B01----:R-:W-:Y:S01]  /*12110*/  ENDCOLLECTIVE ;  /* 0x000000000000791b */ /* 0x003fe20003800000 */
.L_x_357:
[----:B------:R-:W-:Y:S05]  /*12120*/  BSYNC B1 ;  /* 0x0000000000017941 */ /* 0x000fea0003800000 */
.L_x_356:
[----:B------:R-:W-:Y:S01]  /*12130*/  IMAD.MOV.U32 R13, RZ, RZ, R7 ;  /* 0x000000ffff0d7224 */ /* 0x000fe200078e0007 */
[----:B------:R-:W-:Y:S01]  /*12140*/  LOP3.LUT R23, R23, 0xfffffeff, RZ, 0xc0, !PT ;  /* 0xfffffeff17177812 */ /* 0x000fe200078ec0ff */
[----:B------:R-:W-:Y:S02]  /*12150*/  IMAD.MOV.U32 R12, RZ, RZ, RZ ;  /* 0x000000ffff0c7224 */ /* 0x000fe400078e00ff */
[----:B------:R-:W-:Y:S01]  /*12160*/  IMAD.MOV.U32 R11, RZ, RZ, 0x181f ;  /* 0x0000181fff0b7424 */ /* 0x000fe200078e00ff */
[----:B------:R-:W-:Y:S01]  /*12170*/  @P1 LOP3.LUT R23, R23, 0x100, RZ, 0xfc, !PT ;  /* 0x0000010017171812 */ /* 0x000fe200078efcff */
[----:B------:R-:W-:Y:S02]  /*12180*/  IMAD.MOV.U32 R15, RZ, RZ, -0x1 ;  /* 0xffffffffff0f7424 */ /* 0x000fe400078e00ff */
[----:B------:R-:W-:Y:S01]  /*12190*/  IMAD.MOV.U32 R3, RZ, RZ, R14 ;  /* 0x000000ffff037224 */ /* 0x000fe200078e000e */
[----:B------:R-:W-:Y:S01]  /*121a0*/  LOP3.LUT P1, RZ, R23, 0x4, RZ, 0xc0, !PT ;  /* 0x0000000417ff7812 */ /* 0x000fe2000782c0ff */
[----:B------:R-:W-:-:S12]  /*121b0*/  IMAD.SHL.U32 R4, R31, 0x2, RZ ;  /* 0x000000021f047824 */ /* 0x000fd800078e00ff */
[----:B------:R-:W-:Y:S05]  /*121c0*/  WARPSYNC.COLLECTIVE R15, `(.L_x_358) ;  /* 0x000000000f087348 */ /* 0x000fea0003c00000 */
[----:B------:R0:W1:Y:S02]  /*121d0*/  SHFL.IDX P6, R14, R13, R12, R11 ;  /* 0x0000000c0d0e7389 */ /* 0x00006400000c000b */
[----:B01----:R-:W-:Y:S01]  /*121e0*/  ENDCOLLECTIVE ;  /* 0x000000000000791b */ /* 0x003fe20003800000 */
.L_x_358:
[----:B------:R-:W-:Y:S02]  /*121f0*/  IMAD R5, R5, 0x2, R22 ;  /* 0x0000000205057824 */ /* 0x000fe400078e0216 */
[----:B------:R-:W-:Y:S02]  /*12200*/  IMAD.MOV.U32 R13, RZ, RZ, R8 ;  /* 0x000000ffff0d7224 */ /* 0x000fe400078e0008 */
[----:B------:R-:W-:Y:S02]  /*12210*/  IMAD.MOV.U32 R12, RZ, RZ, 0x1 ;  /* 0x00000001ff0c7424 */ /* 0x000fe400078e00ff */
[----:B------:R-:W-:-:S07]  /*12220*/  IMAD.MOV.U32 R2, RZ, RZ, R14 ;  /* 0x000000ffff027224 */ /* 0x000fce00078e000e */
[----:B------:R-:W-:Y:S05]  /*12230*/  WARPSYNC.COLLECTIVE R15, `(.L_x_359) ;  /* 0x000000000f087348 */ /* 0x000fea0003c00000 */
[----:B------:R0:W1:Y:S02]  /*12240*/  SHFL.IDX P6, R14, R13, R12, R11 ;  /* 0x0000000c0d0e7389 */ /* 0x00006400000c000b */
[----:B01----:R-:W-:Y:S01]  /*12250*/  ENDCOLLECTIVE ;  /* 0x000000000000791b */ /* 0x003fe20003800000 */
.L_x_359:
        /* <DEDUP_REMOVED lines=13> */
.L_x_360:
[----:B------:R-:W-:Y:S01]  /*12330*/  IMAD.MOV.U32 R13, RZ, RZ, R8 ;  /* 0x000000ffff0d7224 */ /* 0x000fe200078e0008 */
[----:B------:R-:W-:Y:S01]  /*12340*/  MOV R12, 0x2 ;  /* 0x00000002000c7802 */ /* 0x000fe20000000f00 */
[----:B------:R-:W-:-:S07]  /*12350*/  IMAD.MOV.U32 R2, RZ, RZ, R14 ;  /* 0x000000ffff027224 */ /* 0x000fce00078e000e */
[----:B------:R-:W-:Y:S05]  /*12360*/  WARPSYNC.COLLECTIVE R15, `(.L_x_361) ;  /* 0x000000000f087348 */ /* 0x000fea0003c00000 */
[----:B------:R0:W1:Y:S02]  /*12370*/  SHFL.IDX P6, R14, R13, R12, R11 ;  /* 0x0000000c0d0e7389 */ /* 0x00006400000c000b */
[----:B01----:R-:W-:Y:S01]  /*12380*/  ENDCOLLECTIVE ;  /* 0x000000000000791b */ /* 0x003fe20003800000 */
.L_x_361:
[----:B------:R-:W-:-:S05]  /*12390*/  IADD3 R2, P0, R2, R4, RZ ;  /* 0x0000000402027210 */ /* 0x000fca0007f1e0ff */
[----:B------:R-:W-:-:S05]  /*123a0*/  IMAD.X R3, RZ, RZ, R3, P0 ;  /* 0x000000ffff037224 */ /* 0x000fca00000e0603 */
[----:B------:R-:W-:Y:S01]  /*123b0*/  @!PT LDS RZ, [RZ] ;  /* 0x00000000fffff984 */ /* 0x000fe20000000800 */
[----:B------:R-:W-:Y:S01]  /*123c0*/  @!PT LDS RZ, [RZ] ;  /* 0x00000000fffff984 */ /* 0x000fe20000000800 */
[----:B------:R-:W-:Y:S01]  /*123d0*/  @!PT LDS RZ, [RZ] ;  /* 0x00000000fffff984 */ /* 0x000fe20000000800 */
[----:B------:R0:W-:Y:S01]  /*123e0*/  LDGSTS.E.BYPASS.LTC128B.128 [R5+0x1ec00], desc[UR36][R2.64], !P1 ;  /* 0x1ec0000002057fae */ /* 0x0001e2000c901d64 */
[----:B------:R-:W-:-:S03]  /*123f0*/  IMAD.MOV.U32 R13, RZ, RZ, R7 ;  /* 0x000000ffff0d7224 */ /* 0x000fc600078e0007 */
[----:B------:R0:W-:Y:S04]  /*12400*/  LDGSTS.E.BYPASS.LTC128B.128 [R5+0x21c00], desc[UR36][R2.64+0x80], !P5 ;  /* 0x21c0008002057fae */ /* 0x0001e8000e901d64 */
[----:B------:R0:W-:Y:S01]  /*12410*/  LDGSTS.E.BYPASS.LTC128B.128 [R5+0x24c00], desc[UR36][R2.64+0x100], !P4 ;  /* 0x24c0010002057fae */ /* 0x0001e2000e101d64 */
[----:B------:R-:W-:-:S07]  /*12420*/  IMAD.MOV.U32 R35, RZ, RZ, R14 ;  /* 0x000000ffff237224 */ /* 0x000fce00078e000e */
[----:B0-----:R-:W-:Y:S05]  /*12430*/  WARPSYNC.COLLECTIVE R15, `(.L_x_362) ;  /* 0x000000000f087348 */ /* 0x001fea0003c00000 */
[----:B------:R1:W2:Y:S02]  /*12440*/  SHFL.IDX P6, R14, R13, R12, R11 ;  /* 0x0000000c0d0e7389 */ /* 0x0002a400000c000b */
[----:B012---:R-:W-:Y:S01]  /*12450*/  ENDCOLLECTIVE ;  /* 0x000000000000791b */ /* 0x007fe20003800000 */
.L_x_362:
[----:B------:R-:W-:Y:S02]  /*12460*/  IMAD.MOV.U32 R13, RZ, RZ, R8 ;  /* 0x000000ffff0d7224 */ /* 0x000fe400078e0008 */
[----:B------:R-:W-:Y:S02]  /*12470*/  IMAD.MOV.U32 R12, RZ, RZ, 0x3 ;  /* 0x00000003ff0c7424 */ /* 0x000fe400078e00ff */
[----:B------:R-:W-:-:S07]  /*12480*/  IMAD.MOV.U32 R2, RZ, RZ, R14 ;  /* 0x000000ffff027224 */ /* 0x000fce00078e000e */
[----:B------:R-:W-:Y:S05]  /*12490*/  WARPSYNC.COLLECTIVE R15, `(.L_x_363) ;  /* 0x000000000f087348 */ /* 0x000fea0003c00000 */
[----:B------:R0:W1:Y:S02]  /*124a0*/  SHFL.IDX P6, R14, R13, R12, R11 ;  /* 0x0000000c0d0e7389 */ /* 0x00006400000c000b */
[----:B01----:R-:W-:Y:S01]  /*124b0*/  ENDCOLLECTIVE ;  /* 0x000000000000791b */ /* 0x003fe20003800000 */
.L_x_363:
        /* <DEDUP_REMOVED lines=13> */
.L_x_364:
[----:B------:R-:W-:Y:S02]  /*12590*/  IMAD.MOV.U32 R13, RZ, RZ, R8 ;  /* 0x000000ffff0d7224 */ /* 0x000fe400078e0008 */
[----:B------:R-:W-:Y:S02]  /*125a0*/  IMAD.MOV.U32 R12, RZ, RZ, 0x4 ;  /* 0x00000004ff0c7424 */ /* 0x000fe400078e00ff */
[----:B------:R-:W-:-:S07]  /*125b0*/  IMAD.MOV.U32 R2, RZ, RZ, R14 ;  /* 0x000000ffff027224 */ /* 0x000fce00078e000e */
[----:B------:R-:W-:Y:S05]  /*125c0*/  WARPSYNC.COLLECTIVE R15, `(.L_x_365) ;  /* 0x000000000f087348 */ /* 0x000fea0003c00000 */
[----:B------:R0:W1:Y:S02]  /*125d0*/  SHFL.IDX P6, R14, R13, R12, R11 ;  /* 0x0000000c0d0e7389 */ /* 0x00006400000c000b */
[----:B01----:R-:W-:Y:S01]  /*125e0*/  ENDCOLLECTIVE ;  /* 0x000000000000791b */ /* 0x003fe20003800000 */
.L_x_365:
        /* <DEDUP_REMOVED lines=13> */
.L_x_366:
[----:B------:R-:W-:Y:S01]  /*126c0*/  MOV R13, R8 ;  /* 0x00000008000d7202 */ /* 0x000fe20000000f00 */
[----:B------:R-:W-:Y:S02]  /*126d0*/  IMAD.MOV.U32 R12, RZ, RZ, 0x5 ;  /* 0x00000005ff0c7424 */ /* 0x000fe400078e00ff */
[----:B------:R-:W-:-:S07]  /*126e0*/  IMAD.MOV.U32 R2, RZ, RZ, R14 ;  /* 0x000000ffff027224 */ /* 0x000fce00078e000e */
[----:B------:R-:W-:Y:S05]  /*126f0*/  WARPSYNC.COLLECTIVE R15, `(.L_x_367) ;  /* 0x000000000f087348 */ /* 0x000fea0003c00000 */
[----:B------:R0:W1:Y:S02]  /*12700*/  SHFL.IDX P6, R14, R13, R12, R11 ;  /* 0x0000000c0d0e7389 */ /* 0x00006400000c000b */
[----:B01----:R-:W-:Y:S01]  /*12710*/  ENDCOLLECTIVE ;  /* 0x000000000000791b */ /* 0x003fe20003800000 */
.L_x_367:
[----:B------:R-:W-:-:S05]  /*12720*/  IADD3 R2, P0, R2, R4, RZ ;  /* 0x0000000402027210 */ /* 0x000fca0007f1e0ff */
[----:B------:R-:W-:-:S05]  /*12730*/  IMAD.X R3, RZ, RZ, R35, P0 ;  /* 0x000000ffff037224 */ /* 0x000fca00000e0623 */
[----:B------:R-:W-:Y:S01]  /*12740*/  @!PT LDS RZ, [RZ] ;  /* 0x00000000fffff984 */ /* 0x000fe20000000800 */
[----:B------:R-:W-:Y:S01]  /*12750*/  @!PT LDS RZ, [RZ] ;  /* 0x00000000fffff984 */ /* 0x000fe20000000800 */
[----:B------:R-:W-:Y:S01]  /*12760*/  @!PT LDS RZ, [RZ] ;  /* 0x00000000fffff984 */ /* 0x000fe20000000800 */
[----:B------:R0:W-:Y:S01]  /*12770*/  LDGSTS.E.BYPASS.LTC128B.128 [R5+0x20400], desc[UR36][R2.64], !P1 ;  /* 0x2040000002057fae */ /* 0x0001e2000c901d64 */
[----:B------:R-:W-:Y:S01]  /*12780*/  IMAD.MOV.U32 R13, RZ, RZ, R7 ;  /* 0x000000ffff0d7224 */ /* 0x000fe200078e0007 */
[----:B------:R-:W-:Y:S02]  /*12790*/  LOP3.LUT P1, RZ, R23, 0x100, RZ, 0xc0, !PT ;  /* 0x0000010017ff7812 */ /* 0x000fe4000782c0ff */
[----:B------:R0:W-:Y:S04]  /*127a0*/  LDGSTS.E.BYPASS.LTC128B.128 [R5+0x23400], desc[UR36][R2.64+0x80], !P5 ;  /* 0x2340008002057fae */ /* 0x0001e8000e901d64 */
[----:B------:R0:W-:Y:S01]  /*127b0*/  LDGSTS.E.BYPASS.LTC128B.128 [R5+0x26400], desc[UR36][R2.64+0x100], !P4 ;  /* 0x2640010002057fae */ /* 0x0001e2000e101d64 */
[----:B------:R-:W-:-:S07]  /*127c0*/  IMAD.MOV.U32 R35, RZ, RZ, R14 ;  /* 0x000000ffff237224 */ /* 0x000fce00078e000e */
[----:B0-----:R-:W-:Y:S05]  /*127d0*/  WARPSYNC.COLLECTIVE R15, `(.L_x_368) ;  /* 0x000000000f087348 */ /* 0x001fea0003c00000 */
[----:B------:R1:W2:Y:S02]  /*127e0*/  SHFL.IDX P6, R14, R13, R12, R11 ;  /* 0x0000000c0d0e7389 */ /* 0x0002a400000c000b */
[----:B012---:R-:W-:Y:S01]  /*127f0*/  ENDCOLLECTIVE ;  /* 0x000000000000791b */ /* 0x007fe20003800000 */
.L_x_368:
[----:B------:R-:W-:Y:S01]  /*12800*/  IMAD.MOV.U32 R2, RZ, RZ, R14 ;  /* 0x000000ffff027224 */ /* 0x000fe200078e000e */
[----:B------:R-:W-:Y:S06]  /*12810*/  BRA `(.L_x_369) ;  /* 0xffffffc0006c7947 */ /* 0x000fec000383ffff */
.L_x_280:
[----:B0-----:R0:W1:Y:S02]  /*12820*/  SYNCS.PHASECHK.TRANS64.TRYWAIT P0, [R6+URZ+0x30860], R2 ;  /* 0x03086002060075a7 */ /* 0x001064000800017f */
[----:B-1----:R-:W-:Y:S05]  /*12830*/  @!P0 NANOSLEEP.SYNCS 0x989680 ;  /* 0x009896800000895d */ /* 0x002fea0003900000 */
[----:B------:R-:W1:Y:S02]  /*12840*/  @!P0 SYNCS.PHASECHK.TRANS64 P0, [R6+URZ+0x30860], R2 ;  /* 0x03086002060085a7 */ /* 0x000e64000800007f */
[----:B-1----:R-:W-:Y:S05]  /*12850*/  @!P0 BRA `(.L_x_280) ;  /* 0xfffffffc00f08947 */ /* 0x002fea000383ffff */
[----:B------:R-:W-:Y:S05]  /*12860*/  BRA `(.L_x_370) ;  /* 0xffffffc000d07947 */ /* 0x000fea000383ffff */
.L_x_281:
[----:B------:R-:W-:Y:S01]  /*12870*/  BSSY B1, `(.L_x_371) ;  /* 0x0000008000017945 */ /* 0x000fe20003800000 */
[----:B------:R-:W-:Y:S02]  /*12880*/  IMAD.MOV.U32 R13, RZ, RZ, R24 ;  /* 0x000000ffff0d7224 */ /* 0x000fe400078e0018 */
[----:B------:R-:W-:Y:S02]  /*12890*/  IMAD.MOV.U32 R12, RZ, RZ, RZ ;  /* 0x000000ffff0c7224 */ /* 0x000fe400078e00ff */
[----:B------:R-:W-:Y:S02]  /*128a0*/  IMAD.MOV.U32 R11, RZ, RZ, 0x181f ;  /* 0x0000181fff0b7424 */ /* 0x000fe400078e00ff */
[----:B------:R-:W-:-:S07]  /*128b0*/  IMAD.MOV.U32 R15, RZ, RZ, -0x1 ;  /* 0xffffffffff0f7424 */ /* 0x000fce00078e00ff */
[----:B0-----:R-:W-:Y:S05]  /*128c0*/  WARPSYNC.COLLECTIVE R15, `(.L_x_372) ;  /* 0x000000000f087348 */ /* 0x001fea0003c00000 */
[----:B------:R1:W2:Y:S02]  /*128d0*/  SHFL.IDX P6, R14, R13, R12, R11 ;  /* 0x0000000c0d0e7389 */ /* 0x0002a400000c000b */
[----:B012---:R-:W-:Y:S01]  /*128e0*/  ENDCOLLECTIVE ;  /* 0x000000000000791b */ /* 0x007fe20003800000 */
.L_x_372:
[----:B------:R-:W-:Y:S05]  /*128f0*/  BSYNC B1 ;  /* 0x0000000000017941 */ /* 0x000fea0003800000 */
.L_x_371:
[----:B------:R-:W-:Y:S02]  /*12900*/  IMAD.MOV.U32 R13, RZ, RZ, R18 ;  /* 0x000000ffff0d7224 */ /* 0x000fe400078e0012 */
[----:B------:R-:W-:Y:S02]  /*12910*/  IMAD.MOV.U32 R12, RZ, RZ, RZ ;  /* 0x000000ffff0c7224 */ /* 0x000fe400078e00ff */
[----:B------:R-:W-:Y:S02]  /*12920*/  IMAD.MOV.U32 R11, RZ, RZ, 0x181f ;  /* 0x0000181fff0b7424 */ /* 0x000fe400078e00ff */
[----:B------:R-:W-:Y:S02]  /*12930*/  IMAD.MOV.U32 R15, RZ, RZ, -0x1 ;  /* 0xffffffffff0f7424 */ /* 0x000fe400078e00ff */
[----:B------:R-:W-:Y:S02]  /*12940*/  IMAD.MOV.U32 R3, RZ, RZ, R14 ;  /* 0x000000ffff037224 */ /* 0x000fe400078e000e */
[----:B------:R-:W-:-:S07]  /*12950*/  IMAD R5, R5, 0x2, R22 ;  /* 0x0000000205057824 */ /* 0x000fce00078e0216 */
[----:B------:R-:W-:Y:S05]  /*12960*/  WARPSYNC.COLLECTIVE R15, `(.L_x_373) ;  /* 0x000000000f087348 */ /* 0x000fea0003c00000 */
[----:B------:R0:W1:Y:S02]  /*12970*/  SHFL.IDX P6, R14, R13, R12, R11 ;  /* 0x0000000c0d0e7389 */ /* 0x00006400000c000b */
[----:B01----:R-:W-:Y:S01]  /*12980*/  ENDCOLLECTIVE ;  /* 0x000000000000791b */ /* 0x003fe20003800000 */
.L_x_373:
[----:B------:R-:W-:Y:S01]  /*12990*/  MOV R13, R24 ;  /* 0x00000018000d7202 */ /* 0x000fe20000000f00 */
[----:B------:R-:W-:Y:S02]  /*129a0*/  IMAD.MOV.U32 R12, RZ, RZ, 0x1 ;  /* 0x00000001ff0c7424 */ /* 0x000fe400078e00ff */
[----:B------:R-:W-:-:S07]  /*129b0*/  IMAD.MOV.U32 R2, RZ, RZ, R14 ;  /* 0x000000ffff027224 */ /* 0x000fce00078e000e */
[----:B------:R-:W-:Y:S05]  /*129c0*/  WARPSYNC.COLLECTIVE R15, `(.L_x_374) ;  /* 0x000000000f087348 */ /* 0x000fea0003c00000 */
[----:B------:R0:W1:Y:S02]  /*129d0*/  SHFL.IDX P6, R14, R13, R12, R11 ;  /* 0x0000000c0d0e7389 */ /* 0x00006400000c000b */
[----:B01----:R-:W-:Y:S01]  /*129e0*/  ENDCOLLECTIVE ;  /* 0x000000000000791b */ /* 0x003fe20003800000 */
.L_x_374:
[----:B------:R-:W-:-:S05]  /*129f0*/  IADD3 R2, P0, R2, R4, RZ ;  /* 0x0000000402027210 */ /* 0x000fca0007f1e0ff */
[----:B------:R-:W-:Y:S01]  /*12a00*/  IMAD.X R3, RZ, RZ, R3, P0 ;  /* 0x000000ffff037224 */ /* 0x000fe200000e0603 */
[----:B------:R-:W-:Y:S01]  /*12a10*/  ISETP.LT.OR P0, PT, R7, 0x1, P3 ;  /* 0x000000010700780c */ /* 0x000fe20001f01670 */
[----:B------:R-:W-:-:S12]  /*12a20*/  IMAD.MOV.U32 R13, RZ, RZ, R18 ;  /* 0x000000ffff0d7224 */ /* 0x000fd800078e0012 */
[----:B------:R-:W-:Y:S01]  /*12a30*/  @!PT LDS RZ, [RZ] ;  /* 0x00000000fffff984 */ /* 0x000fe20000000800 */
[----:B------:R-:W-:Y:S01]  /*12a40*/  @!PT LDS RZ, [RZ] ;  /* 0x00000000fffff984 */ /* 0x000fe20000000800 */
[----:B------:R-:W-:Y:S01]  /*12a50*/  @!PT LDS RZ, [RZ] ;  /* 0x00000000fffff984 */ /* 0x000fe20000000800 */
[----:B------:R-:W-:Y:S01]  /*12a60*/  LDGSTS.E.BYPASS.LTC128B.128 [R5+0x400], desc[UR36][R2.64], !P0 ;  /* 0x0040000002057fae */ /* 0x000fe2000c101d64 */
[----:B------:R-:W-:-:S13]  /*12a70*/  ISETP.LT.OR P0, PT, R7, 0x1, P2 ;  /* 0x000000010700780c */ /* 0x000fda0001701670 */
[----:B------:R-:W-:Y:S01]  /*12a80*/  LDGSTS.E.BYPASS.LTC128B.128 [R5+0x3400], desc[UR36][R2.64+0x80], !P0 ;  /* 0x0340008002057fae */ /* 0x000fe2000c101d64 */
[----:B------:R-:W-:-:S13]  /*12a90*/  ISETP.LT.OR P0, PT, R7, 0x1, P1 ;  /* 0x000000010700780c */ /* 0x000fda0000f01670 */
[----:B------:R0:W-:Y:S02]  /*12aa0*/  LDGSTS.E.BYPASS.LTC128B.128 [R5+0x6400], desc[UR36][R2.64+0x100], !P0 ;  /* 0x0640010002057fae */ /* 0x0001e4000c101d64 */
[----:B0-----:R-:W-:-:S07]  /*12ab0*/  IMAD.MOV.U32 R3, RZ, RZ, R14 ;  /* 0x000000ffff037224 */ /* 0x001fce00078e000e */
[----:B------:R-:W-:Y:S05]  /*12ac0*/  WARPSYNC.COLLECTIVE R15, `(.L_x_375) ;  /* 0x000000000f087348 */ /* 0x000fea0003c00000 */
[----:B------:R0:W1:Y:S02]  /*12ad0*/  SHFL.IDX P6, R14, R13, R12, R11 ;  /* 0x0000000c0d0e7389 */ /* 0x00006400000c000b */
[----:B01----:R-:W-:Y:S01]  /*12ae0*/  ENDCOLLECTIVE ;  /* 0x000000000000791b */ /* 0x003fe20003800000 */
.L_x_375:
[----:B------:R-:W-:Y:S02]  /*12af0*/  IMAD.MOV.U32 R13, RZ, RZ, R24 ;  /* 0x000000ffff0d7224 */ /* 0x000fe400078e0018 */
[----:B------:R-:W-:Y:S02]  /*12b00*/  IMAD.MOV.U32 R12, RZ, RZ, 0x2 ;  /* 0x00000002ff0c7424 */ /* 0x000fe400078e00ff */
[----:B------:R-:W-:-:S07]  /*12b10*/  IMAD.MOV.U32 R2, RZ, RZ, R14 ;  /* 0x000000ffff027224 */ /* 0x000fce00078e000e */
[----:B------:R-:W-:Y:S05]  /*12b20*/  WARPSYNC.COLLECTIVE R15, `(.L_x_376) ;  /* 0x000000000f087348 */ /* 0x000fea0003c00000 */
[----:B------:R0:W1:Y:S02]  /*12b30*/  SHFL.IDX P6, R14, R13, R12, R11 ;  /* 0x0000000c0d0e7389 */ /* 0x00006400000c000b */
[----:B01----:R-:W-:Y:S01]  /*12b40*/  ENDCOLLECTIVE ;  /* 0x000000000000791b */ /* 0x003fe20003800000 */
.L_x_376:
        /* <DEDUP_REMOVED lines=16> */
.L_x_377:
[----:B------:R-:W-:Y:S02]  /*12c50*/  IMAD.MOV.U32 R13, RZ, RZ, R24 ;  /* 0x000000ffff0d7224 */ /* 0x000fe400078e0018 */
[----:B------:R-:W-:Y:S02]  /*12c60*/  IMAD.MOV.U32 R12, RZ, RZ, 0x3 ;  /* 0x00000003ff0c7424 */ /* 0x000fe400078e00ff */
[----:B------:R-:W-:-:S07]  /*12c70*/  IMAD.MOV.U32 R2, RZ, RZ, R14 ;  /* 0x000000ffff027224 */ /* 0x000fce00078e000e */
[----:B------:R-:W-:Y:S05]  /*12c80*/  WARPSYNC.COLLECTIVE R15, `(.L_x_378) ;  /* 0x000000000f087348 */ /* 0x000fea0003c00000 */
[----:B------:R0:W1:Y:S02]  /*12c90*/  SHFL.IDX P6, R14, R13, R12, R11 ;  /* 0x0000000c0d0e7389 */ /* 0x00006400000c000b */
[----:B01----:R-:W-:Y:S01]  /*12ca0*/  ENDCOLLECTIVE ;  /* 0x000000000000791b */ /* 0x003fe20003800000 */
.L_x_378:
        /* <DEDUP_REMOVED lines=16> */
.L_x_379:
[----:B------:R-:W-:Y:S02]  /*12db0*/  IMAD.MOV.U32 R13, RZ, RZ, R24 ;  /* 0x000000ffff0d7224 */ /* 0x000fe400078e0018 */
[----:B------:R-:W-:Y:S02]  /*12dc0*/  IMAD.MOV.U32 R12, RZ, RZ, 0x4 ;  /* 0x00000004ff0c7424 */ /* 0x000fe400078e00ff */
[----:B------:R-:W-:-:S07]  /*12dd0*/  IMAD.MOV.U32 R2, RZ, RZ, R14 ;  /* 0x000000ffff027224 */ /* 0x000fce00078e000e */
[----:B------:R-:W-:Y:S05]  /*12de0*/  WARPSYNC.COLLECTIVE R15, `(.L_x_380) ;  /* 0x000000000f087348 */ /* 0x000fea0003c00000 */
[----:B------:R0:W1:Y:S02]  /*12df0*/  SHFL.IDX P6, R14, R13, R12, R11 ;  /* 0x0000000c0d0e7389 */ /* 0x00006400000c000b */
[----:B01----:R-:W-:Y:S01]  /*12e00*/  ENDCOLLECTIVE ;  /* 0x000000000000791b */ /* 0x003fe20003800000 */
.L_x_380:
[----:B------:R-:W-:-:S04]  /*12e10*/  IADD3 R2, P0, R2, R4, RZ ;  /* 0x0000000402027210 */ /* 0x000fc80007f1e0ff */
[----:B------:R-:W-:Y:S02]  /*12e20*/  IADD3.X R3, RZ, R3, RZ, P0, !PT ;  /* 0x00000003ff037210 */ /* 0x000fe400007fe4ff */
        /* <DEDUP_REMOVED lines=14> */
.L_x_381:
[----:B------:R-:W-:Y:S02]  /*12f10*/  IMAD.MOV.U32 R13, RZ, RZ, R24 ;  /* 0x000000ffff0d7224 */ /* 0x000fe400078e0018 */
[----:B------:R-:W-:Y:S02]  /*12f20*/  IMAD.MOV.U32 R12, RZ, RZ, 0x5 ;  /* 0x00000005ff0c7424 */ /* 0x000fe400078e00ff */
[----:B------:R-:W-:-:S07]  /*12f30*/  IMAD.MOV.U32 R2, RZ, RZ, R14 ;  /* 0x000000ffff027224 */ /* 0x000fce00078e000e */
[----:B------:R-:W-:Y:S05]  /*12f40*/  WARPSYNC.COLLECTIVE R15, `(.L_x_382) ;  /* 0x000000000f087348 */ /* 0x000fea0003c00000 */
[----:B------:R0:W1:Y:S02]  /*12f50*/  SHFL.IDX P6, R14, R13, R12, R11 ;  /* 0x0000000c0d0e7389 */ /* 0x00006400000c000b */
[----:B01----:R-:W-:Y:S01]  /*12f60*/  ENDCOLLECTIVE ;  /* 0x000000000000791b */ /* 0x003fe20003800000 */
.L_x_382:
[----:B------:R-:W-:-:S05]  /*12f70*/  IADD3 R2, P0, R2, R4, RZ ;  /* 0x0000000402027210 */ /* 0x000fca0007f1e0ff */
        /* <DEDUP_REMOVED lines=12> */
.L_x_383:
[----:B------:R-:W-:Y:S01]  /*13040*/  @!PT LDS RZ, [RZ] ;  /* 0x00000000fffff984 */ /* 0x000fe20000000800 */
[----:B------:R-:W-:Y:S01]  /*13050*/  @!PT LDS RZ, [RZ] ;  /* 0x00000000fffff984 */ /* 0x000fe20000000800 */
[----:B------:R-:W-:Y:S01]  /*13060*/  @!PT LDS RZ, [RZ] ;  /* 0x00000000fffff984 */ /* 0x000fe20000000800 */
[----:B------:R0:W-:Y:S01]  /*13070*/  LDGSTS.E.BYPASS.LTC128B.128 [R5+0x5400], desc[UR36][R2.64+0x80], !P0 ;  /* 0x0540008002057fae */ /* 0x0001e2000c101d64 */
[----:B------:R-:W-:-:S13]  /*13080*/  ISETP.LT.OR P0, PT, R7, 0x41, P1 ;  /* 0x000000410700780c */ /* 0x000fda0000f01670 */
[----:B------:R0:W-:Y:S01]  /*13090*/  LDGSTS.E.BYPASS.LTC128B.128 [R5+0x8400], desc[UR36][R2.64+0x100], !P0 ;  /* 0x0840010002057fae */ /* 0x0001e2000c101d64 */
[----:B------:R-:W-:Y:S05]  /*130a0*/  BRA `(.L_x_384) ;  /* 0xffffffbc00b47947 */ /* 0x000fea000383ffff */
.L_x_289:
[----:B0-----:R0:W1:Y:S02]  /*130b0*/  SYNCS.PHASECHK.TRANS64.TRYWAIT P0, [R0+URZ+0x30860], R3 ;  /* 0x03086003000075a7 */ /* 0x001064000800017f */
[----:B-1----:R-:W-:Y:S05]  /*130c0*/  @!P0 NANOSLEEP.SYNCS 0x989680 ;  /* 0x009896800000895d */ /* 0x002fea0003900000 */
[----:B------:R-:W1:Y:S02]  /*130d0*/  @!P0 SYNCS.PHASECHK.TRANS64 P0, [R0+URZ+0x30860], R3 ;  /* 0x03086003000085a7 */ /* 0x000e64000800007f */
[----:B-1----:R-:W-:Y:S05]  /*130e0*/  @!P0 BRA `(.L_x_289) ;  /* 0xfffffffc00f08947 */ /* 0x002fea000383ffff */
[----:B------:R-:W-:Y:S05]  /*130f0*/  BRA `(.L_x_385) ;  /* 0xffffffc000cc7947 */ /* 0x000fea000383ffff */
.L_x_290:
[----:B------:R-:W-:Y:S01]  /*13100*/  BSSY B0, `(.L_x_386) ;  /* 0x0000008000007945 */ /* 0x000fe20003800000 */
[----:B------:R-:W-:Y:S02]  /*13110*/  IMAD.MOV.U32 R13, RZ, RZ, R24 ;  /* 0x000000ffff0d7224 */ /* 0x000fe400078e0018 */
[----:B------:R-:W-:Y:S02]  /*13120*/  IMAD.MOV.U32 R12, RZ, RZ, RZ ;  /* 0x000000ffff0c7224 */ /* 0x000fe400078e00ff */
[----:B------:R-:W-:Y:S02]  /*13130*/  IMAD.MOV.U32 R11, RZ, RZ, 0x181f ;  /* 0x0000181fff0b7424 */ /* 0x000fe400078e00ff */
[----:B------:R-:W-:-:S07]  /*13140*/  IMAD.MOV.U32 R15, RZ, RZ, -0x1 ;  /* 0xffffffffff0f7424 */ /* 0x000fce00078e00ff */
[----:B0-2---:R-:W-:Y:S05]  /*13150*/  WARPSYNC.COLLECTIVE R15, `(.L_x_387) ;  /* 0x000000000f087348 */ /* 0x005fea0003c00000 */
[----:B--2---:R1:W2:Y:S02]  /*13160*/  SHFL.IDX P6, R14, R13, R12, R11 ;  /* 0x0000000c0d0e7389 */ /* 0x0042a400000c000b */
[----:B012---:R-:W-:Y:S01]  /*13170*/  ENDCOLLECTIVE ;  /* 0x000000000000791b */ /* 0x007fe20003800000 */
.L_x_387:
[----:B------:R-:W-:Y:S05]  /*13180*/  BSYNC B0 ;  /* 0x0000000000007941 */ /* 0x000fea0003800000 */
.L_x_386:
[----:B------:R-:W-:Y:S01]  /*13190*/  IMAD.MOV.U32 R13, RZ, RZ, R18 ;  /* 0x000000ffff0d7224 */ /* 0x000fe200078e0012 */
[----:B------:R-:W-:Y:S01]  /*131a0*/  MOV R12, RZ ;  /* 0x000000ff000c7202 */ /* 0x000fe20000000f00 */
[----:B------:R-:W-:Y:S02]  /*131b0*/  IMAD.MOV.U32 R11, RZ, RZ, 0x181f ;  /* 0x0000181fff0b7424 */ /* 0x000fe400078e00ff */
[----:B------:R-:W-:Y:S02]  /*131c0*/  IMAD.MOV.U32 R15, RZ, RZ, -0x1 ;  /* 0xffffffffff0f7424 */ /* 0x000fe400078e00ff */
[----:B------:R-:W-:Y:S02]  /*131d0*/  IMAD.MOV.U32 R3, RZ, RZ, R14 ;  /* 0x000000ffff037224 */ /* 0x000fe400078e000e */
[----:B------:R-:W-:-:S07]  /*131e0*/  IMAD.SHL.U32 R5, R31, 0x2, RZ ;  /* 0x000000021f057824 */ /* 0x000fce00078e00ff */
[----:B------:R-:W-:Y:S05]  /*131f0*/  WARPSYNC.COLLECTIVE R15, `(.L_x_388) ;  /* 0x000000000f087348 */ /* 0x000fea0003c00000 */
[----:B------:R0:W1:Y:S02]  /*13200*/  SHFL.IDX P6, R14, R13, R12, R11 ;  /* 0x0000000c0d0e7389 */ /* 0x00006400000c000b */
[----:B01----:R-:W-:Y:S01]  /*13210*/  ENDCOLLECTIVE ;  /* 0x000000000000791b */ /* 0x003fe20003800000 */
.L_x_388:
[----:B------:R-:W-:Y:S01]  /*13220*/  ULDC UR4, c[0x0][0x2f4] ;  /* 0x0000bd0000047ab9 */ /* 0x000fe20000000800 */
[----:B------:R-:W-:Y:S01]  /*13230*/  IMAD R4, R7, 0x2, R22 ;  /* 0x0000000207047824 */ /* 0x000fe200078e0216 */
[----:B------:R-:W-:Y:S02]  /*13240*/  ISETP.GE.AND P2, PT, R31, UR4, PT ;  /* 0x000000041f007c0c */ /* 0x000fe4000bf46270 */
[----:B------:R-:W-:Y:S02]  /*13250*/  ISETP.GE.AND P1, PT, R33, UR4, PT ;  /* 0x0000000421007c0c */ /* 0x000fe4000bf26270 */
[C---:B------:R-:W-:Y:S02]  /*13260*/  ISETP.LT.OR P3, PT, R6.reuse, 0x1, P2 ;  /* 0x000000010600780c */ /* 0x040fe40001761670 */
[----:B------:R-:W-:Y:S01]  /*13270*/  ISETP.LT.OR P4, PT, R6, 0x1, P1 ;  /* 0x000000010600780c */ /* 0x000fe20000f81670 */
[----:B------:R-:W-:Y:S02]  /*13280*/  IMAD.MOV.U32 R13, RZ, RZ, R24 ;  /* 0x000000ffff0d7224 */ /* 0x000fe400078e0018 */
[----:B------:R-:W-:Y:S01]  /*13290*/  IMAD.MOV.U32 R12, RZ, RZ, 0x1 ;  /* 0x00000001ff0c7424 */ /* 0x000fe200078e00ff */
[----:B------:R-:W-:-:S05]  /*132a0*/  IADD3 R2, P0, R14, R5, RZ ;  /* 0x000000050e027210 */ /* 0x000fca0007f1e0ff */
[----:B------:R-:W-:Y:S01]  /*132b0*/  IMAD.X R3, RZ, RZ, R3, P0 ;  /* 0x000000ffff037224 */ /* 0x000fe200000e0603 */
[----:B------:R-:W-:-:S13]  /*132c0*/  ISETP.GE.AND P0, PT, R32, UR4, PT ;  /* 0x0000000420007c0c */ /* 0x000fda000bf06270 */
[----:B------:R-:W-:Y:S05]  /*132d0*/  WARPSYNC.COLLECTIVE R15, `(.L_x_389) ;  /* 0x000000000f087348 */ /* 0x000fea0003c00000 */
[----:B------:R0:W1:Y:S02]  /*132e0*/  SHFL.IDX P6, R14, R13, R12, R11 ;  /* 0x0000000c0d0e7389 */ /* 0x00006400000c000b */
[----:B01----:R-:W-:Y:S01]  /*132f0*/  ENDCOLLECTIVE ;  /* 0x000000000000791b */ /* 0x003fe20003800000 */
.L_x_389:
[----:B------:R-:W-:Y:S01]  /*13300*/  @!PT LDS RZ, [RZ] ;  /* 0x00000000fffff984 */ /* 0x000fe20000000800 */
[----:B------:R-:W-:Y:S01]  /*13310*/  @!PT LDS RZ, [RZ] ;  /* 0x00000000fffff984 */ /* 0x000fe20000000800 */
[----:B------:R-:W-:Y:S01]  /*13320*/  @!PT LDS RZ, [RZ] ;  /* 0x00000000fffff984 */ /* 0x000fe20000000800 */
[----:B------:R0:W-:Y:S01]  /*13330*/  LDGSTS.E.BYPASS.LTC128B.128 [R4+0x400], desc[UR36][R2.64], !P3 ;  /* 0x0040000002047fae */ /* 0x0001e2000d901d64 */
[----:B------:R-:W-:-:S03]  /*13340*/  ISETP.LT.OR P3, PT, R6, 0x1, P0 ;  /* 0x000000010600780c */ /* 0x000fc60000761670 */
[----:B------:R0:W-:Y:S01]  /*13350*/  LDGSTS.E.BYPASS.LTC128B.128 [R4+0x3400], desc[UR36][R2.64+0x80], !P4 ;  /* 0x0340008002047fae */ /* 0x0001e2000e101d64 */
[----:B------:R-:W-:-:S09]  /*13360*/  IMAD.MOV.U32 R13, RZ, RZ, R18 ;  /* 0x000000ffff0d7224 */ /* 0x000fd200078e0012 */
[----:B------:R0:W-:Y:S01]  /*13370*/  LDGSTS.E.BYPASS.LTC128B.128 [R4+0x6400], desc[UR36][R2.64+0x100], !P3 ;  /* 0x0640010002047fae */ /* 0x0001e2000d901d64 */
[----:B------:R-:W-:Y:S01]  /*13380*/  ISETP.LT.OR P3, PT, R6, 0x11, P2 ;  /* 0x000000110600780c */ /* 0x000fe20001761670 */
[----:B------:R-:W-:-:S12]  /*13390*/  IMAD.MOV.U32 R7, RZ, RZ, R14 ;  /* 0x000000ffff077224 */ /* 0x000fd800078e000e */
[----:B0-----:R-:W-:Y:S05]  /*133a0*/  WARPSYNC.COLLECTIVE R15, `(.L_x_390) ;  /* 0x000000000f087348 */ /* 0x001fea0003c00000 */
[----:B------:R1:W2:Y:S02]  /*133b0*/  SHFL.IDX P6, R14, R13, R12, R11 ;  /* 0x0000000c0d0e7389 */ /* 0x0002a400000c000b */
[----:B012---:R-:W-:Y:S01]  /*133c0*/  ENDCOLLECTIVE ;  /* 0x000000000000791b */ /* 0x007fe20003800000 */
.L_x_390:
[----:B------:R-:W-:Y:S02]  /*133d0*/  IMAD.MOV.U32 R13, RZ, RZ, R24 ;  /* 0x000000ffff0d7224 */ /* 0x000fe400078e0018 */
[----:B------:R-:W-:Y:S01]  /*133e0*/  IMAD.MOV.U32 R12, RZ, RZ, 0x2 ;  /* 0x00000002ff0c7424 */ /* 0x000fe200078e00ff */
[----:B------:R-:W-:-:S13]  /*133f0*/  IADD3 R2, P4, R14, R5, RZ ;  /* 0x000000050e027210 */ /* 0x000fda0007f9e0ff */
[----:B------:R-:W-:Y:S05]  /*13400*/  WARPSYNC.COLLECTIVE R15, `(.L_x_391) ;  /* 0x000000000f087348 */ /* 0x000fea0003c00000 */
[----:B------:R0:W1:Y:S02]  /*13410*/  SHFL.IDX P6, R14, R13, R12, R11 ;  /* 0x0000000c0d0e7389 */ /* 0x00006400000c000b */
[----:B01----:R-:W-:Y:S01]  /*13420*/  ENDCOLLECTIVE ;  /* 0x000000000000791b */ /* 0x003fe20003800000 */
.L_x_391:
[----:B------:R-:W-:Y:S01]  /*13430*/  IMAD.X R3, RZ, RZ, R7, P4 ;  /* 0x000000ffff037224 */ /* 0x000fe200020e0607 */
[----:B------:R-:W-:-:S04]  /*13440*/  ISETP.LT.OR P4, PT, R6, 0x11, P1 ;  /* 0x000000110600780c */ /* 0x000fc80000f81670 */
[----:B------:R-:W-:Y:S01]  /*13450*/  @!PT LDS RZ, [RZ] ;  /* 0x00000000fffff984 */ /* 0x000fe20000000800 */
[----:B------:R-:W-:Y:S01]  /*13460*/  @!PT LDS RZ, [RZ] ;  /* 0x00000000fffff984 */ /* 0x000fe20000000800 */
[----:B------:R-:W-:Y:S01]  /*13470*/  @!PT LDS RZ, [RZ] ;  /* 0x00000000fffff984 */ /* 0x000fe20000000800 */
[----:B------:R0:W-:Y:S01]  /*13480*/  LDGSTS.E.BYPASS.LTC128B.128 [R4+0xc00], desc[UR36][R2.64], !P3 ;  /* 0x00c0000002047fae */ /* 0x0001e2000d901d64 */
[----:B------:R-:W-:Y:S01]  /*13490*/  ISETP.LT.OR P3, PT, R6, 0x11, P0 ;  /* 0x000000110600780c */ /* 0x000fe20000761670 */
[----:B------:R-:W-:-:S07]  /*134a0*/  IMAD.MOV.U32 R13, RZ, RZ, R18 ;  /* 0x000000ffff0d7224 */ /* 0x000fce00078e0012 */
[----:B------:R0:W-:Y:S05]  /*134b0*/  LDGSTS.E.BYPASS.LTC128B.128 [R4+0x3c00], desc[UR36][R2.64+0x80], !P4 ;  /* 0x03c0008002047fae */ /* 0x0001ea000e101d64 */
[----:B------:R0:W-:Y:S01]  /*134c0*/  LDGSTS.E.BYPASS.LTC128B.128 [R4+0x6c00], desc[UR36][R2.64+0x100], !P3 ;  /* 0x06c0010002047fae */ /* 0x0001e2000d901d64 */
[----:B------:R-:W-:Y:S01]  /*134d0*/  ISETP.LT.OR P3, PT, R6, 0x21, P2 ;  /* 0x000000210600780c */ /* 0x000fe20001761670 */
[----:B------:R-:W-:-:S12]  /*134e0*/  IMAD.MOV.U32 R7, RZ, RZ, R14 ;  /* 0x000000ffff077224 */ /* 0x000fd800078e000e */
[----:B0-----:R-:W-:Y:S05]  /*134f0*/  WARPSYNC.COLLECTIVE R15, `(.L_x_392) ;  /* 0x000000000f087348 */ /* 0x001fea0003c00000 */
[----:B------:R1:W2:Y:S02]  /*13500*/  SHFL.IDX P6, R14, R13, R12, R11 ;  /* 0x0000000c0d0e7389 */ /* 0x0002a400000c000b */
[----:B012---:R-:W-:Y:S01]  /*13510*/  ENDCOLLECTIVE ;  /* 0x000000000000791b */ /* 0x007fe20003800000 */
.L_x_392:
[----:B------:R-:W-:Y:S01]  /*13520*/  IMAD.MOV.U32 R13, RZ, RZ, R24 ;  /* 0x000000ffff0d7224 */ /* 0x000fe200078e0018 */
[----:B------:R-:W-:Y:S02]  /*13530*/  MOV R12, 0x3 ;  /* 0x00000003000c7802 */ /* 0x000fe40000000f00 */
[----:B------:R-:W-:-:S13]  /*13540*/  IADD3 R2, P4, R14, R5, RZ ;  /* 0x000000050e027210 */ /* 0x000fda0007f9e0ff */
[----:B------:R-:W-:Y:S05]  /*13550*/  WARPSYNC.COLLECTIVE R15, `(.L_x_393) ;  /* 0x000000000f087348 */ /* 0x000fea0003c00000 */
[----:B------:R0:W1:Y:S02]  /*13560*/  SHFL.IDX P6, R14, R13, R12, R11 ;  /* 0x0000000c0d0e7389 */ /* 0x00006400000c000b */
[----:B01----:R-:W-:Y:S01]  /*13570*/  ENDCOLLECTIVE ;  /* 0x000000000000791b */ /* 0x003fe20003800000 */
.L_x_393:
        /* <DEDUP_REMOVED lines=15> */
.L_x_394:
[----:B------:R-:W-:Y:S02]  /*13670*/  IMAD.MOV.U32 R13, RZ, RZ, R24 ;  /* 0x000000ffff0d7224 */ /* 0x000fe400078e0018 */
[----:B------:R-:W-:Y:S01]  /*13680*/  IMAD.MOV.U32 R12, RZ, RZ, 0x4 ;  /* 0x00000004ff0c7424 */ /* 0x000fe200078e00ff */
[----:B------:R-:W-:-:S13]  /*13690*/  IADD3 R2, P4, R14, R5, RZ ;  /* 0x000000050e027210 */ /* 0x000fda0007f9e0ff */
[----:B------:R-:W-:Y:S05]  /*136a0*/  WARPSYNC.COLLECTIVE R15, `(.L_x_395) ;  /* 0x000000000f087348 */ /* 0x000fea0003c00000 */
[----:B------:R0:W1:Y:S02]  /*136b0*/  SHFL.IDX P6, R14, R13, R12, R11 ;  /* 0x0000000c0d0e7389 */ /* 0x00006400000c000b */
[----:B01----:R-:W-:Y:S01]  /*136c0*/  ENDCOLLECTIVE ;  /* 0x000000000000791b */ /* 0x003fe20003800000 */
.L_x_395:
        /* <DEDUP_REMOVED lines=15> */
.L_x_396:
[----:B------:R-:W-:Y:S02]  /*137c0*/  IMAD.MOV.U32 R13, RZ, RZ, R24 ;  /* 0x000000ffff0d7224 */ /* 0x000fe400078e0018 */
[----:B------:R-:W-:Y:S01]  /*137d0*/  IMAD.MOV.U32 R12, RZ, RZ, 0x5 ;  /* 0x00000005ff0c7424 */ /* 0x000fe200078e00ff */
[----:B------:R-:W-:-:S13]  /*137e0*/  IADD3 R2, P4, R14, R5, RZ ;  /* 0x000000050e027210 */ /* 0x000fda0007f9e0ff */
[----:B------:R-:W-:Y:S05]  /*137f0*/  WARPSYNC.COLLECTIVE R15, `(.L_x_397) ;  /* 0x000000000f087348 */ /* 0x000fea0003c00000 */
[----:B------:R0:W1:Y:S02]  /*13800*/  SHFL.IDX P6, R14, R13, R12, R11 ;  /* 0x0000000c0d0e7389 */ /* 0x00006400000c000b */
[----:B01----:R-:W-:Y:S01]  /*13810*/  ENDCOLLECTIVE ;  /* 0x000000000000791b */ /* 0x003fe20003800000 */
.L_x_397:
        /* <DEDUP_REMOVED lines=10> */
[----:B------:R-:W-:-:S07]  /*138c0*/  IMAD.MOV.U32 R24, RZ, RZ, R14 ;  /* 0x000000ffff187224 */ /* 0x000fce00078e000e */
[----:B0-----:R-:W-:Y:S05]  /*138d0*/  WARPSYNC.COLLECTIVE R15, `(.L_x_398) ;  /* 0x000000000f087348 */ /* 0x001fea0003c00000 */
[----:B------:R1:W2:Y:S02]  /*138e0*/  SHFL.IDX P6, R14, R13, R12, R11 ;  /* 0x0000000c0d0e7389 */ /* 0x0002a400000c000b */
[----:B012---:R-:W-:Y:S01]  /*138f0*/  ENDCOLLECTIVE ;  /* 0x000000000000791b */ /* 0x007fe20003800000 */
.L_x_398:
[----:B------:R-:W-:Y:S05]  /*13900*/  BRA `(.L_x_399) ;  /* 0xffffffbc00d07947 */ /* 0x000fea000383ffff */
.L_x_295:
        /* <DEDUP_REMOVED lines=8> */
.L_x_401:
[----:B------:R-:W-:Y:S05]  /*13990*/  BSYNC B0 ;  /* 0x0000000000007941 */ /* 0x000fea0003800000 */
.L_x_400:
[----:B------:R-:W-:Y:S01]  /*139a0*/  IMAD.MOV.U32 R13, RZ, RZ, R16 ;  /* 0x000000ffff0d7224 */ /* 0x000fe200078e0010 */
[----:B------:R-:W-:Y:S01]  /*139b0*/  MOV R0, R14 ;  /* 0x0000000e00007202 */ /* 0x000fe20000000f00 */
[----:B------:R-:W-:Y:S02]  /*139c0*/  IMAD.MOV.U32 R12, RZ, RZ, 0x1 ;  /* 0x00000001ff0c7424 */ /* 0x000fe400078e00ff */
[----:B------:R-:W-:Y:S02]  /*139d0*/  IMAD.MOV.U32 R11, RZ, RZ, 0x1f ;  /* 0x0000001fff0b7424 */ /* 0x000fe400078e00ff */
[----:B------:R-:W-:Y:S02]  /*139e0*/  IMAD.MOV.U32 R15, RZ, RZ, -0x1 ;  /* 0xffffffffff0f7424 */ /* 0x000fe400078e00ff */
[----:B------:R-:W-:-:S07]  /*139f0*/  IMAD.IADD R7, R19, 0x1, R9 ;  /* 0x0000000113077824 */ /* 0x000fce00078e0209 */
[----:B------:R-:W-:Y:S05]  /*13a00*/  WARPSYNC.COLLECTIVE R15, `(.L_x_402) ;  /* 0x000000000f087348 */ /* 0x000fea0003c00000 */
[----:B------:R0:W1:Y:S02]  /*13a10*/  SHFL.IDX P6, R14, R13, R12, R11 ;  /* 0x0000000c0d0e7389 */ /* 0x00006400000c000b */
[----:B01----:R-:W-:Y:S01]  /*13a20*/  ENDCOLLECTIVE ;  /* 0x000000000000791b */ /* 0x003fe20003800000 */
.L_x_402:
[----:B------:R-:W-:Y:S02]  /*13a30*/  ULDC UR4, c[0x0][0xc3c] ;  /* 0x00030f0000047ab9 */ /* 0x000fe40000000800 */
[----:B------:R-:W-:-:S13]  /*13a40*/  ISETP.GE.OR P1, PT, R7, UR4, !P0 ;  /* 0x0000000407007c0c */ /* 0x000fda000c726670 */
[----:B------:R-:W0:Y:S08]  /*13a50*/  @!P1 LDC.64 R4, c[0x0][0xc80] ;  /* 0x00032000ff049b82 */ /* 0x000e300000000a00 */
[----:B------:R-:W1:Y:S01]  /*13a60*/  @!P1 LDC.64 R2, c[0x0][0xc78] ;  /* 0x00031e00ff029b82 */ /* 0x000e620000000a00 */
[----:B------:R-:W-:Y:S01]  /*13a70*/  CS2R R10, SRZ ;  /* 0x00000000000a7805 */ /* 0x000fe2000001ff00 */
[----:B------:R-:W-:-:S02]  /*13a80*/  IMAD.MOV.U32 R8, RZ, RZ, R14 ;  /* 0x000000ffff087224 */ /* 0x000fc400078e000e */
[----:B0-----:R-:W-:-:S06]  /*13a90*/  @!P1 IMAD.WIDE R4, R7, 0x4, R4 ;  /* 0x0000000407049825 */ /* 0x001fcc00078e0204 */
[----:B------:R-:W2:Y:S01]  /*13aa0*/  @!P1 LDG.E R4, desc[UR36][R4.64] ;  /* 0x0000002404049981 */ /* 0x000ea2000c1e1900 */
[----:B-1----:R-:W-:-:S06]  /*13ab0*/  @!P1 IMAD.WIDE R2, R7, 0x4, R2 ;  /* 0x0000000407029825 */ /* 0x002fcc00078e0202 */
[----:B------:R-:W3:Y:S01]  /*13ac0*/  @!P1 LDG.E R2, desc[UR36][R2.64] ;  /* 0x0000002402029981 */ /* 0x000ee2000c1e1900 */
[----:B------:R-:W-:Y:S01]  /*13ad0*/  IMAD.MOV.U32 R7, RZ, RZ, RZ ;  /* 0x000000ffff077224 */ /* 0x000fe200078e00ff */
[C---:B------:R-:W-:Y:S02]  /*13ae0*/  ISETP.GE.U32.AND P2, PT, R9.reuse, 0x2, PT ;  /* 0x000000020900780c */ /* 0x040fe40003f46070 */
[C---:B------:R-:W-:Y:S02]  /*13af0*/  ISETP.GE.U32.AND P3, PT, R9.reuse, 0x4, PT ;  /* 0x000000040900780c */ /* 0x040fe40003f66070 */
[C---:B------:R-:W-:Y:S02]  /*13b00*/  ISETP.GE.U32.AND P4, PT, R9.reuse, 0x8, PT ;  /* 0x000000080900780c */ /* 0x040fe40003f86070 */
[C---:B------:R-:W-:Y:S01]  /*13b10*/  ISETP.GE.U32.AND P5, PT, R9.reuse, 0x10, PT ;  /* 0x000000100900780c */ /* 0x040fe20003fa6070 */
[----:B--2---:R-:W-:Y:S02]  /*13b20*/  @!P1 IMAD.MOV.U32 R7, RZ, RZ, R4 ;  /* 0x000000ffff079224 */ /* 0x004fe400078e0004 */
[----:B---3--:R-:W-:Y:S01]  /*13b30*/  @!P1 IMAD.MOV.U32 R10, RZ, RZ, R2 ;  /* 0x000000ffff0a9224 */ /* 0x008fe200078e0002 */
[----:B------:R-:W-:-:S03]  /*13b40*/  ISETP.NE.AND P1, PT, R9, RZ, PT ;  /* 0x000000ff0900720c */ /* 0x000fc60003f25270 */
[----:B------:R-:W-:-:S10]  /*13b50*/  IMAD R13, R10, R7, RZ ;  /* 0x000000070a0d7224 */ /* 0x000fd400078e02ff */
[----:B------:R-:W-:Y:S05]  /*13b60*/  WARPSYNC.COLLECTIVE R15, `(.L_x_403) ;  /* 0x000000000f087348 */ /* 0x000fea0003c00000 */
[----:B------:R0:W1:Y:S02]  /*13b70*/  SHFL.UP P6, R14, R13, R12, R11 ;  /* 0x0400000c0d0e7389 */ /* 0x00006400000c000b */
[----:B01----:R-:W-:Y:S01]  /*13b80*/  ENDCOLLECTIVE ;  /* 0x000000000000791b */ /* 0x003fe20003800000 */
.L_x_403:
[----:B------:R-:W-:Y:S01]  /*13b90*/  IMAD.MOV.U32 R12, RZ, RZ, 0x2 ;  /* 0x00000002ff0c7424 */ /* 0x000fe200078e00ff */
[----:B------:R-:W-:-:S05]  /*13ba0*/  SEL R6, R14, RZ, P1 ;  /* 0x000000ff0e067207 */ /* 0x000fca0000800000 */
[----:B------:R-:W-:-:S04]  /*13bb0*/  IMAD.IADD R6, R13, 0x1, R6 ;  /* 0x000000010d067824 */ /* 0x000fc800078e0206 */
[----:B------:R-:W-:-:S07]  /*13bc0*/  IMAD.MOV.U32 R13, RZ, RZ, R6 ;  /* 0x000000ffff0d7224 */ /* 0x000fce00078e0006 */
[----:B------:R-:W-:Y:S05]  /*13bd0*/  WARPSYNC.COLLECTIVE R15, `(.L_x_404) ;  /* 0x000000000f087348 */ /* 0x000fea0003c00000 */
[----:B------:R0:W1:Y:S02]  /*13be0*/  SHFL.UP P6, R14, R13, R12, R11 ;  /* 0x0400000c0d0e7389 */ /* 0x00006400000c000b */
[----:B01----:R-:W-:Y:S01]  /*13bf0*/  ENDCOLLECTIVE ;  /* 0x000000000000791b */ /* 0x003fe20003800000 */
.L_x_404:
[----:B------:R-:W-:Y:S01]  /*13c00*/  IMAD.MOV.U32 R12, RZ, RZ, 0x4 ;  /* 0x00000004ff0c7424 */ /* 0x000fe200078e00ff */
[----:B------:R-:W-:-:S05]  /*13c10*/  SEL R3, R14, RZ, P2 ;  /* 0x000000ff0e037207 */ /* 0x000fca0001000000 */
[----:B------:R-:W-:Y:S02]  /*13c20*/  IMAD.IADD R2, R6, 0x1, R3 ;  /* 0x0000000106027824 */ /* 0x000fe400078e0203 */
[----:B------:R-:W-:Y:S02]  /*13c30*/  IMAD.MOV.U32 R6, RZ, RZ, RZ ;  /* 0x000000ffff067224 */ /* 0x000fe400078e00ff */
[----:B------:R-:W-:-:S07]  /*13c40*/  IMAD.MOV.U32 R13, RZ, RZ, R2 ;  /* 0x000000ffff0d7224 */ /* 0x000fce00078e0002 */
[----:B------:R-:W-:Y:S05]  /*13c50*/  WARPSYNC.COLLECTIVE R15, `(.L_x_405) ;  /* 0x000000000f087348 */ /* 0x000fea0003c00000 */
[----:B------:R0:W1:Y:S02]  /*13c60*/  SHFL.UP P6, R14, R13, R12, R11 ;  /* 0x0400000c0d0e7389 */ /* 0x00006400000c000b */
[----:B01----:R-:W-:Y:S01]  /*13c70*/  ENDCOLLECTIVE ;  /* 0x000000000000791b */ /* 0x003fe20003800000 */
.L_x_405:
[----:B------:R-:W-:Y:S01]  /*13c80*/  IMAD.MOV.U32 R12, RZ, RZ, 0x8 ;  /* 0x00000008ff0c7424 */ /* 0x000fe200078e00ff */
[----:B------:R-:W-:-:S05]  /*13c90*/  SEL R3, R14, RZ, P3 ;  /* 0x000000ff0e037207 */ /* 0x000fca0001800000 */
[----:B------:R-:W-:-:S05]  /*13ca0*/  IMAD.IADD R3, R2, 0x1, R3 ;  /* 0x0000000102037824 */ /* 0x000fca00078e0203 */
[----:B------:R-:W-:-:S07]  /*13cb0*/  MOV R13, R3 ;  /* 0x00000003000d7202 */ /* 0x000fce0000000f00 */
[----:B------:R-:W-:Y:S05]  /*13cc0*/  WARPSYNC.COLLECTIVE R15, `(.L_x_406) ;  /* 0x000000000f087348 */ /* 0x000fea0003c00000 */
[----:B------:R0:W1:Y:S02]  /*13cd0*/  SHFL.UP P6, R14, R13, R12, R11 ;  /* 0x0400000c0d0e7389 */ /* 0x00006400000c000b */
[----:B01----:R-:W-:Y:S01]  /*13ce0*/  ENDCOLLECTIVE ;  /* 0x000000000000791b */ /* 0x003fe20003800000 */
.L_x_406:
[----:B------:R-:W-:Y:S01]  /*13cf0*/  IMAD.MOV.U32 R12, RZ, RZ, 0x10 ;  /* 0x00000010ff0c7424 */ /* 0x000fe200078e00ff */
[----:B------:R-:W-:-:S05]  /*13d00*/  SEL R4, R14, RZ, P4 ;  /* 0x000000ff0e047207 */ /* 0x000fca0002000000 */
[----:B------:R-:W-:-:S04]  /*13d10*/  IMAD.IADD R4, R3, 0x1, R4 ;  /* 0x0000000103047824 */ /* 0x000fc800078e0204 */
[----:B------:R-:W-:-:S07]  /*13d20*/  IMAD.MOV.U32 R13, RZ, RZ, R4 ;  /* 0x000000ffff0d7224 */ /* 0x000fce00078e0004 */
[----:B------:R-:W-:Y:S05]  /*13d30*/  WARPSYNC.COLLECTIVE R15, `(.L_x_407) ;  /* 0x000000000f087348 */ /* 0x000fea0003c00000 */
[----:B------:R0:W1:Y:S02]  /*13d40*/  SHFL.UP P6, R14, R13, R12, R11 ;  /* 0x0400000c0d0e7389 */ /* 0x00006400000c000b */
[----:B01----:R-:W-:Y:S01]  /*13d50*/  ENDCOLLECTIVE ;  /* 0x000000000000791b */ /* 0x003fe20003800000 */
.L_x_407:
[----:B------:R-:W-:Y:S02]  /*13d60*/  IMAD.MOV.U32 R12, RZ, RZ, 0x1f ;  /* 0x0000001fff0c7424 */ /* 0x000fe400078e00ff */
[----:B------:R-:W-:Y:S01]  /*13d70*/  IMAD.MOV.U32 R11, RZ, RZ, 0x1f ;  /* 0x0000001fff0b7424 */ /* 0x000fe200078e00ff */
[----:B------:R-:W-:-:S05]  /*13d80*/  SEL R3, R14, RZ, P5 ;  /* 0x000000ff0e037207 */ /* 0x000fca0002800000 */
[----:B------:R-:W-:-:S04]  /*13d90*/  IMAD.IADD R2, R4, 0x1, R3 ;  /* 0x0000000104027824 */ /* 0x000fc800078e0203 */
[----:B------:R-:W-:-:S07]  /*13da0*/  IMAD.MOV.U32 R13, RZ, RZ, R2 ;  /* 0x000000ffff0d7224 */ /* 0x000fce00078e0002 */
[----:B------:R-:W-:Y:S05]  /*13db0*/  WARPSYNC.COLLECTIVE R15, `(.L_x_408) ;  /* 0x000000000f087348 */ /* 0x000fea0003c00000 */
[----:B------:R0:W1:Y:S02]  /*13dc0*/  SHFL.IDX P6, R14, R13, R12, R11 ;  /* 0x0000000c0d0e7389 */ /* 0x00006400000c000b */
[----:B01----:R-:W-:Y:S01]  /*13dd0*/  ENDCOLLECTIVE ;  /* 0x000000000000791b */ /* 0x003fe20003800000 */
.L_x_408:
[----:B------:R-:W-:Y:S05]  /*13de0*/  BRA `(.L_x_409) ;  /* 0xffffffbc00e87947 */ /* 0x000fea000383ffff */
.L_x_298:
[----:B------:R-:W-:Y:S01]  /*13df0*/  BSSY B0, `(.L_x_410) ;  /* 0x0000007000007945 */ /* 0x000fe20003800000 */
[----:B------:R-:W-:Y:S02]  /*13e00*/  IMAD.MOV.U32 R12, RZ, RZ, 0x1 ;  /* 0x00000001ff0c7424 */ /* 0x000fe400078e00ff */
[----:B------:R-:W-:Y:S02]  /*13e10*/  IMAD.MOV.U32 R11, RZ, RZ, RZ ;  /* 0x000000ffff0b7224 */ /* 0x000fe400078e00ff */
[----:B------:R-:W-:-:S07]  /*13e20*/  IMAD.MOV.U32 R15, RZ, RZ, -0x1 ;  /* 0xffffffffff0f7424 */ /* 0x000fce00078e00ff */
[----:B------:R-:W-:Y:S05]  /*13e30*/  WARPSYNC.COLLECTIVE R15, `(.L_x_411) ;  /* 0x000000000f087348 */ /* 0x000fea0003c00000 */
[----:B------:R0:W1:Y:S02]  /*13e40*/  SHFL.UP P6, R14, R13, R12, R11 ;  /* 0x0400000c0d0e7389 */ /* 0x00006400000c000b */
[----:B01----:R-:W-:Y:S01]  /*13e50*/  ENDCOLLECTIVE ;  /* 0x000000000000791b */ /* 0x003fe20003800000 */
.L_x_411:
[----:B------:R-:W-:Y:S05]  /*13e60*/  BSYNC B0 ;  /* 0x0000000000007941 */ /* 0x000fea0003800000 */
.L_x_410:
[----:B------:R-:W-:Y:S01]  /*13e70*/  SEL R14, R14, RZ, P1 ;  /* 0x000000ff0e0e7207 */ /* 0x000fe20000800000 */
[----:B------:R-:W-:Y:S02]  /*13e80*/  IMAD.MOV.U32 R12, RZ, RZ, 0x2 ;  /* 0x00000002ff0c7424 */ /* 0x000fe400078e00ff */
[----:B------:R-:W-:Y:S02]  /*13e90*/  IMAD.MOV.U32 R11, RZ, RZ, RZ ;  /* 0x000000ffff0b7224 */ /* 0x000fe400078e00ff */
[----:B------:R-:W-:Y:S02]  /*13ea0*/  IMAD.IADD R13, R13, 0x1, R14 ;  /* 0x000000010d0d7824 */ /* 0x000fe400078e020e */
[----:B------:R-:W-:-:S07]  /*13eb0*/  IMAD.MOV.U32 R15, RZ, RZ, -0x1 ;  /* 0xffffffffff0f7424 */ /* 0x000fce00078e00ff */
[----:B------:R-:W-:Y:S05]  /*13ec0*/  WARPSYNC.COLLECTIVE R15, `(.L_x_412) ;  /* 0x000000000f087348 */ /* 0x000fea0003c00000 */
[----:B------:R0:W1:Y:S02]  /*13ed0*/  SHFL.UP P6, R14, R13, R12, R11 ;  /* 0x0400000c0d0e7389 */ /* 0x00006400000c000b */
[----:B01----:R-:W-:Y:S01]  /*13ee0*/  ENDCOLLECTIVE ;  /* 0x000000000000791b */ /* 0x003fe20003800000 */
.L_x_412:
[----:B------:R-:W-:Y:S01]  /*13ef0*/  IMAD.MOV.U32 R12, RZ, RZ, 0x4 ;  /* 0x00000004ff0c7424 */ /* 0x000fe200078e00ff */
[----:B------:R-:W-:-:S04]  /*13f00*/  SEL R2, R14, RZ, P2 ;  /* 0x000000ff0e027207 */ /* 0x000fc80001000000 */
[----:B------:R-:W-:-:S05]  /*13f10*/  IADD3 R2, R13, R2, RZ ;  /* 0x000000020d027210 */ /* 0x000fca0007ffe0ff */
[----:B------:R-:W-:-:S07]  /*13f20*/  IMAD.MOV.U32 R13, RZ, RZ, R2 ;  /* 0x000000ffff0d7224 */ /* 0x000fce00078e0002 */
[----:B------:R-:W-:Y:S05]  /*13f30*/  WARPSYNC.COLLECTIVE R15, `(.L_x_413) ;  /* 0x000000000f087348 */ /* 0x000fea0003c00000 */
[----:B------:R0:W1:Y:S02]  /*13f40*/  SHFL.UP P6, R14, R13, R12, R11 ;  /* 0x0400000c0d0e7389 */ /* 0x00006400000c000b */
[----:B01----:R-:W-:Y:S01]  /*13f50*/  ENDCOLLECTIVE ;  /* 0x000000000000791b */ /* 0x003fe20003800000 */
.L_x_413:
[----:B------:R-:W-:Y:S01]  /*13f60*/  IMAD.MOV.U32 R12, RZ, RZ, 0x8 ;  /* 0x00000008ff0c7424 */ /* 0x000fe200078e00ff */
[----:B------:R-:W-:-:S05]  /*13f70*/  SEL R3, R14, RZ, P3 ;  /* 0x000000ff0e037207 */ /* 0x000fca0001800000 */
[----:B------:R-:W-:-:S04]  /*13f80*/  IMAD.IADD R3, R2, 0x1, R3 ;  /* 0x0000000102037824 */ /* 0x000fc800078e0203 */
[----:B------:R-:W-:-:S07]  /*13f90*/  IMAD.MOV.U32 R13, RZ, RZ, R3 ;  /* 0x000000ffff0d7224 */ /* 0x000fce00078e0003 */
[----:B------:R-:W-:Y:S05]  /*13fa0*/  WARPSYNC.COLLECTIVE R15, `(.L_x_414) ;  /* 0x000000000f087348 */ /* 0x000fea0003c00000 */
[----:B------:R0:W1:Y:S02]  /*13fb0*/  SHFL.UP P6, R14, R13, R12, R11 ;  /* 0x0400000c0d0e7389 */ /* 0x00006400000c000b */
[----:B01----:R-:W-:Y:S01]  /*13fc0*/  ENDCOLLECTIVE ;  /* 0x000000000000791b */ /* 0x003fe20003800000 */
.L_x_414:
[----:B------:R-:W-:Y:S01]  /*13fd0*/  IMAD.MOV.U32 R12, RZ, RZ, 0x10 ;  /* 0x00000010ff0c7424 */ /* 0x000fe200078e00ff */
[----:B------:R-:W-:-:S05]  /*13fe0*/  SEL R4, R14, RZ, P4 ;  /* 0x000000ff0e047207 */ /* 0x000fca0002000000 */
[----:B------:R-:W-:-:S04]  /*13ff0*/  IMAD.IADD R4, R3, 0x1, R4 ;  /* 0x0000000103047824 */ /* 0x000fc800078e0204 */
[----:B------:R-:W-:-:S07]  /*14000*/  IMAD.MOV.U32 R13, RZ, RZ, R4 ;  /* 0x000000ffff0d7224 */ /* 0x000fce00078e0004 */
[----:B------:R-:W-:Y:S05]  /*14010*/  WARPSYNC.COLLECTIVE R15, `(.L_x_415) ;  /* 0x000000000f087348 */ /* 0x000fea0003c00000 */
[----:B------:R0:W1:Y:S02]  /*14020*/  SHFL.UP P6, R14, R13, R12, R11 ;  /* 0x0400000c0d0e7389 */ /* 0x00006400000c000b */
[----:B01----:R-:W-:Y:S01]  /*14030*/  ENDCOLLECTIVE ;  /* 0x000000000000791b */ /* 0x003fe20003800000 */
.L_x_415:
        /* <DEDUP_REMOVED lines=8> */
.L_x_416:
[----:B------:R-:W-:Y:S05]  /*140c0*/  BRA `(.L_x_417) ;  /* 0xffffffbc00d47947 */ /* 0x000fea000383ffff */
.L_x_300:
[----:B------:R-:W-:Y:S01]  /*140d0*/  BSSY B0, `(.L_x_418) ;  /* 0x0000006000007945 */ /* 0x000fe20003800000 */
[----:B------:R-:W-:Y:S01]  /*140e0*/  PLOP3.LUT P6, PT, P6, PT, PT, 0x8, 0x0 ;  /* 0x000000000000781c */ /* 0x000fe200037ce170 */
[----:B------:R-:W-:-:S12]  /*140f0*/  IMAD.MOV.U32 R15, RZ, RZ, -0x1 ;  /* 0xffffffffff0f7424 */ /* 0x000fd800078e00ff */
[----:B0-----:R-:W-:Y:S05]  /*14100*/  WARPSYNC.COLLECTIVE R15, `(.L_x_419) ;  /* 0x000000000f087348 */ /* 0x001fea0003c00000 */
[----:B------:R-:W-:Y:S01]  /*14110*/  VOTE.ANY R14, PT, P6 ;  /* 0x00000000000e7806 */ /* 0x000fe200030e0100 */
[----:B0-----:R-:W-:Y:S06]  /*14120*/  ENDCOLLECTIVE ;  /* 0x000000000000791b */ /* 0x001fec0003800000 */
.L_x_419:
[----:B------:R-:W-:Y:S05]  /*14130*/  BSYNC B0 ;  /* 0x0000000000007941 */ /* 0x000fea0003800000 */
.L_x_418:
[----:B------:R-:W-:Y:S02]  /*14140*/  IMAD.MOV.U32 R3, RZ, RZ, R14 ;  /* 0x000000ffff037224 */ /* 0x000fe400078e000e */
[----:B------:R-:W-:Y:S02]  /*14150*/  IMAD.MOV.U32 R13, RZ, RZ, R7 ;  /* 0x000000ffff0d7224 */ /* 0x000fe400078e0007 */
[----:B------:R-:W0:Y:S01]  /*14160*/  POPC R4, R3 ;  /* 0x0000000300047309 */ /* 0x000e220000000000 */
[----:B------:R-:W-:Y:S02]  /*14170*/  IMAD.MOV.U32 R11, RZ, RZ, 0x1f ;  /* 0x0000001fff0b7424 */ /* 0x000fe400078e00ff */
[----:B------:R-:W-:Y:S01]  /*14180*/  IMAD.MOV.U32 R15, RZ, RZ, -0x1 ;  /* 0xffffffffff0f7424 */ /* 0x000fe200078e00ff */
[----:B0-----:R-:W-:-:S07]  /*14190*/  MOV R12, R4 ;  /* 0x00000004000c7202 */ /* 0x001fce0000000f00 */
[----:B------:R-:W-:Y:S05]  /*141a0*/  WARPSYNC.COLLECTIVE R15, `(.L_x_420) ;  /* 0x000000000f087348 */ /* 0x000fea0003c00000 */
[----:B------:R0:W1:Y:S02]  /*141b0*/  SHFL.IDX P6, R14, R13, R12, R11 ;  /* 0x0000000c0d0e7389 */ /* 0x00006400000c000b */
[----:B01----:R-:W-:Y:S01]  /*141c0*/  ENDCOLLECTIVE ;  /* 0x000000000000791b */ /* 0x003fe20003800000 */
.L_x_420:
[----:B------:R-:W-:Y:S02]  /*141d0*/  IMAD.MOV.U32 R13, RZ, RZ, R10 ;  /* 0x000000ffff0d7224 */ /* 0x000fe400078e000a */
[----:B------:R-:W-:-:S07]  /*141e0*/  IMAD.MOV.U32 R7, RZ, RZ, R14 ;  /* 0x000000ffff077224 */ /* 0x000fce00078e000e */
[----:B------:R-:W-:Y:S05]  /*141f0*/  WARPSYNC.COLLECTIVE R15, `(.L_x_421) ;  /* 0x000000000f087348 */ /* 0x000fea0003c00000 */
[----:B------:R0:W1:Y:S02]  /*14200*/  SHFL.IDX P6, R14, R13, R12, R11 ;  /* 0x0000000c0d0e7389 */ /* 0x00006400000c000b */
[----:B01----:R-:W-:Y:S01]  /*14210*/  ENDCOLLECTIVE ;  /* 0x000000000000791b */ /* 0x003fe20003800000 */
.L_x_421:
[----:B------:R-:W-:Y:S01]  /*14220*/  IMAD.MOV.U32 R10, RZ, RZ, R14 ;  /* 0x000000ffff0a7224 */ /* 0x000fe200078e000e */
[----:B------:R-:W-:Y:S06]  /*14230*/  BRA `(.L_x_422) ;  /* 0xffffffbc00b47947 */ /* 0x000fec000383ffff */
.L_x_302:
[----:B------:R-:W-:Y:S01]  /*14240*/  BSSY B0, `(.L_x_423) ;  /* 0x0000007000007945 */ /* 0x000fe20003800000 */
[----:B------:R-:W-:Y:S02]  /*14250*/  IMAD.MOV.U32 R13, RZ, RZ, R2 ;  /* 0x000000ffff0d7224 */ /* 0x000fe400078e0002 */
[----:B------:R-:W-:Y:S02]  /*14260*/  IMAD.MOV.U32 R11, RZ, RZ, 0x1f ;  /* 0x0000001fff0b7424 */ /* 0x000fe400078e00ff */
[----:B------:R-:W-:-:S07]  /*14270*/  IMAD.MOV.U32 R15, RZ, RZ, -0x1 ;  /* 0xffffffffff0f7424 */ /* 0x000fce00078e00ff */
[----:B0123--:R-:W-:Y:S05]  /*14280*/  WARPSYNC.COLLECTIVE R15, `(.L_x_424) ;  /* 0x000000000f087348 */ /* 0x00ffea0003c00000 */
[----:B------:R4:W0:Y:S02]  /*14290*/  SHFL.IDX P6, R14, R13, R12, R11 ;  /* 0x0000000c0d0e7389 */ /* 0x00082400000c000b */
[----:B01234-:R-:W-:Y:S01]  /*142a0*/  ENDCOLLECTIVE ;  /* 0x000000000000791b */ /* 0x01ffe20003800000 */
.L_x_424:
[----:B------:R-:W-:Y:S05]  /*142b0*/  BSYNC B0 ;  /* 0x0000000000007941 */ /* 0x000fea0003800000 */
.L_x_423:
[----:B------:R-:W-:Y:S01]  /*142c0*/  IMAD.MOV.U32 R6, RZ, RZ, R14 ;  /* 0x000000ffff067224 */ /* 0x000fe200078e000e */
[----:B------:R-:W-:Y:S06]  /*142d0*/  BRA `(.L_x_301) ;  /* 0xffffffbc00a47947 */ /* 0x000fec000383ffff */
.L_x_306:
[----:B-1----:R1:W3:Y:S02]  /*142e0*/  SYNCS.PHASECHK.TRANS64.TRYWAIT P0, [R4+URZ+0x30820], R0 ;  /* 0x03082000040075a7 */ /* 0x0022e4000800017f */
[----:B---3--:R-:W-:Y:S05]  /*142f0*/  @!P0 NANOSLEEP.SYNCS 0x989680 ;  /* 0x009896800000895d */ /* 0x008fea0003900000 */
[----:B------:R-:W3:Y:S02]  /*14300*/  @!P0 SYNCS.PHASECHK.TRANS64 P0, [R4+URZ+0x30820], R0 ;  /* 0x03082000040085a7 */ /* 0x000ee4000800007f */
[----:B---3--:R-:W-:Y:S05]  /*14310*/  @!P0 BRA `(.L_x_306) ;  /* 0xfffffffc00f08947 */ /* 0x008fea000383ffff */
[----:B------:R-:W-:Y:S05]  /*14320*/  BRA `(.L_x_425) ;  /* 0xffffffc000fc7947 */ /* 0x000fea000383ffff */
.L_x_307:
[----:B------:R-:W3:Y:S01]  /*14330*/  S2R R2, SR_TID.X ;  /* 0x0000000000027919 */ /* 0x000ee20000002100 */
[----:B------:R-:W-:Y:S01]  /*14340*/  BSSY B0, `(.L_x_426) ;  /* 0x000000a000007945 */ /* 0x000fe20003800000 */
[----:B------:R-:W-:Y:S02]  /*14350*/  IMAD.MOV.U32 R12, RZ, RZ, RZ ;  /* 0x000000ffff0c7224 */ /* 0x000fe400078e00ff */
[----:B------:R-:W-:Y:S02]  /*14360*/  IMAD.MOV.U32 R11, RZ, RZ, 0x1f ;  /* 0x0000001fff0b7424 */ /* 0x000fe400078e00ff */
[----:B------:R-:W-:Y:S01]  /*14370*/  IMAD.MOV.U32 R15, RZ, RZ, -0x1 ;  /* 0xffffffffff0f7424 */ /* 0x000fe200078e00ff */
[----:B---3--:R-:W-:-:S04]  /*14380*/  SHF.R.U32.HI R2, RZ, 0x5, R2 ;  /* 0x00000005ff027819 */ /* 0x008fc80000011602 */
[----:B------:R-:W-:-:S05]  /*14390*/  LOP3.LUT R2, R2, 0x3, RZ, 0xc0, !PT ;  /* 0x0000000302027812 */ /* 0x000fca00078ec0ff */
[----:B------:R-:W-:-:S07]  /*143a0*/  IMAD.MOV.U32 R13, RZ, RZ, R2 ;  /* 0x000000ffff0d7224 */ /* 0x000fce00078e0002 */
[----:B012---:R-:W-:Y:S05]  /*143b0*/  WARPSYNC.COLLECTIVE R15, `(.L_x_427) ;  /* 0x000000000f087348 */ /* 0x007fea0003c00000 */
[----:B------:R3:W4:Y:S02]  /*143c0*/  SHFL.IDX P6, R14, R13, R12, R11 ;  /* 0x0000000c0d0e7389 */ /* 0x00072400000c000b */
[----:B01234-:R-:W-:Y:S01]  /*143d0*/  ENDCOLLECTIVE ;  /* 0x000000000000791b */ /* 0x01ffe20003800000 */
.L_x_427:
[----:B------:R-:W-:Y:S05]  /*143e0*/  BSYNC B0 ;  /* 0x0000000000007941 */ /* 0x000fea0003800000 */
.L_x_426:
[----:B------:R-:W-:Y:S05]  /*143f0*/  BRA `(.L_x_428) ;  /* 0xffffffc000e47947 */ /* 0x000fea000383ffff */
.L_x_310:
[----:B------:R-:W-:Y:S01]  /*14400*/  BSSY B1, `(.L_x_429) ;  /* 0x0000006000017945 */ /* 0x000fe20003800000 */
[----:B------:R-:W-:-:S07]  /*14410*/  IMAD.MOV.U32 R15, RZ, RZ, -0x1 ;  /* 0xffffffffff0f7424 */ /* 0x000fce00078e00ff */
[----:B012---:R-:W-:Y:S05]  /*14420*/  WARPSYNC.COLLECTIVE R15, `(.L_x_430) ;  /* 0x000000000f0c7348 */ /* 0x007fea0003c00000 */
[----:B------:R-:W-:Y:S02]  /*14430*/  ELECT P6, UR62, PT ;  /* 0x00000000003e782f */ /* 0x000fe400038c0000 */
[----:B------:R-:W-:Y:S01]  /*14440*/  MOV R14, UR62 ;  /* 0x0000003e000e7c02 */ /* 0x000fe20008000f00 */
[----:B012---:R-:W-:Y:S10]  /*14450*/  ENDCOLLECTIVE ;  /* 0x000000000000791b */ /* 0x007ff40003800000 */
.L_x_430:
[----:B------:R-:W-:Y:S05]  /*14460*/  BSYNC B1 ;  /* 0x0000000000017941 */ /* 0x000fea0003800000 */
.L_x_429:
[----:B------:R-:W-:Y:S05]  /*14470*/  BRA `(.L_x_431) ;  /* 0xffffffc000dc7947 */ /* 0x000fea000383ffff */
.L_x_312:
[----:B-1----:R1:W3:Y:S02]  /*14480*/  SYNCS.PHASECHK.TRANS64.TRYWAIT P1, [R5+URZ+0x30840], R0 ;  /* 0x03084000050075a7 */ /* 0x0022e4000802017f */
[----:B---3--:R-:W-:Y:S05]  /*14490*/  @!P1 NANOSLEEP.SYNCS 0x989680 ;  /* 0x009896800000995d */ /* 0x008fea0003900000 */
[----:B------:R-:W3:Y:S02]  /*144a0*/  @!P1 SYNCS.PHASECHK.TRANS64 P1, [R5+URZ+0x30840], R0 ;  /* 0x03084000050095a7 */ /* 0x000ee4000802007f */
[----:B---3--:R-:W-:Y:S05]  /*144b0*/  @!P1 BRA `(.L_x_312) ;  /* 0xfffffffc00f09947 */ /* 0x008fea000383ffff */
[----:B------:R-:W-:Y:S05]  /*144c0*/  BRA `(.L_x_432) ;  /* 0xffffffc400047947 */ /* 0x000fea000383ffff */
.L_x_314:
[----:B---3--:R3:W4:Y:S02]  /*144d0*/  SYNCS.PHASECHK.TRANS64.TRYWAIT P1, [R27+URZ+0x30840], R2 ;  /* 0x030840021b0075a7 */ /* 0x008724000802017f */
[----:B----4-:R-:W-:Y:S05]  /*144e0*/  @!P1 NANOSLEEP.SYNCS 0x989680 ;  /* 0x009896800000995d */ /* 0x010fea0003900000 */
[----:B------:R-:W4:Y:S02]  /*144f0*/  @!P1 SYNCS.PHASECHK.TRANS64 P1, [R27+URZ+0x30840], R2 ;  /* 0x030840021b0095a7 */ /* 0x000f24000802007f */
[----:B----4-:R-:W-:Y:S05]  /*14500*/  @!P1 BRA `(.L_x_314) ;  /* 0xfffffffc00f09947 */ /* 0x010fea000383ffff */
[----:B------:R-:W-:Y:S05]  /*14510*/  BRA `(.L_x_433) ;  /* 0xffffffc400107947 */ /* 0x000fea000383ffff */
.L_x_316:
[----:B----4-:R4:W0:Y:S02]  /*14520*/  SYNCS.PHASECHK.TRANS64.TRYWAIT P1, [R5+URZ+0x30860], R0 ;  /* 0x03086000050075a7 */ /* 0x010824000802017f */
[----:B0-----:R-:W-:Y:S05]  /*14530*/  @!P1 NANOSLEEP.SYNCS 0x989680 ;  /* 0x009896800000995d */ /* 0x001fea0003900000 */
[----:B------:R-:W0:Y:S02]  /*14540*/  @!P1 SYNCS.PHASECHK.TRANS64 P1, [R5+URZ+0x30860], R0 ;  /* 0x03086000050095a7 */ /* 0x000e24000802007f */
[----:B0-----:R-:W-:Y:S05]  /*14550*/  @!P1 BRA `(.L_x_316) ;  /* 0xfffffffc00f09947 */ /* 0x001fea000383ffff */
[----:B------:R-:W-:Y:S05]  /*14560*/  BRA `(.L_x_434) ;  /* 0xffffffc4000c7947 */ /* 0x000fea000383ffff */
.L_x_435:
        /* <DEDUP_REMOVED lines=9> */
.L_x_3211:


//--------------------- .text._ZN7cutlass13device_kernelIN5flash11enable_sm90INS1_16FlashAttnFwdSm90INS1_25CollectiveMainloopFwdSm90ILi2EN4cute5tupleIJNS5_1CILi1EEES8_S8_EEENS6_IJNS7_ILi128EEENS7_ILi96EEENS7_ILi192EEEEEELi192ENS_6half_tEfNS_4arch4Sm90ELb0ELb0ELb0ELb1ELb1ELb1ELb0ELb1ELb1ELb1ELb1ELb0EEENS1_21CollectiveEpilogueFwdINS6_IJSA_SC_SB_EEES9_SE_SG_Li256ELb1ELb1ELb1ELb0EEENS1_36VarlenDynamicPersistentTileSchedulerILi128ELi96ELi256ELi128ELb1ELb1ELb1ELb0ELb1ELb1EEEEEEEEEvNT_6ParamsE --------------------------
	.section	.text._ZN7cutlass13device_kernelIN5flash11enable_sm90INS1_16FlashAttnFwdSm90INS1_25CollectiveMainloopFwdSm90ILi2EN4cute5tupleIJNS5_1CILi1EEES8_S8_EEENS6_IJNS7_ILi128EEENS7_ILi96EEENS7_ILi192EEEEEELi192ENS_6half_tEfNS_4arch4Sm90ELb0ELb0ELb0ELb1ELb1ELb1ELb0ELb1ELb1ELb1ELb1ELb0EEENS1_21CollectiveEpilogueFwdINS6_IJSA_SC_SB_EEES9_SE_SG_Li256ELb1ELb1ELb1ELb0EEENS1_36VarlenDynamicPersistentTileSchedulerILi128ELi96ELi256ELi128ELb1ELb1ELb1ELb0ELb1ELb1EEEEEEEEEvNT_6ParamsE,"ax",@progbits
	.align	128
.text._ZN7cutlass13device_kernelIN5flash11enable_sm90INS1_16FlashAttnFwdSm90INS1_25CollectiveMainloopFwdSm90ILi2EN4cute5tupleIJNS5_1CILi1EEES8_S8_EEENS6_IJNS7_ILi128EEENS7_ILi96EEENS7_ILi192EEEEEELi192ENS_6half_tEfNS_4arch4Sm90ELb0ELb0ELb0ELb1ELb1ELb1ELb0ELb1ELb1ELb1ELb1ELb0EEENS1_21CollectiveEpilogueFwdINS6_IJSA_SC_SB_EEES9_SE_SG_Li256ELb1ELb1ELb1ELb0EEENS1_36VarlenDynamicPersistentTileSchedulerILi128ELi96ELi256ELi128ELb1ELb1ELb1ELb0ELb1ELb1EEEEEEEEEvNT_6ParamsE:
        .type           _ZN7cutlass13device_kernelIN5flash11enable_sm90INS1_16FlashAttnFwdSm90INS1_25CollectiveMainloopFwdSm90ILi2EN4cute5tupleIJNS5_1CILi1EEES8_S8_EEENS6_IJNS7_ILi128EEENS7_ILi96EEENS7_ILi192EEEEEELi192ENS_6half_tEfNS_4arch4Sm90ELb0ELb0ELb0ELb1ELb1ELb1ELb0ELb1ELb1ELb1ELb1ELb0EEENS1_21CollectiveEpilogueFwdINS6_IJSA_SC_SB_EEES9_SE_SG_Li256ELb1ELb1ELb1ELb0EEENS1_36VarlenDynamicPersistentTileSchedulerILi128ELi96ELi256ELi128ELb1ELb1ELb1ELb0ELb1ELb1EEEEEEEEEvNT_6ParamsE,@function
        .size           _ZN7cutlass13device_kernelIN5flash11enable_sm90INS1_16FlashAttnFwdSm90INS1_25CollectiveMainloopFwdSm90ILi2EN4cute5tupleIJNS5_1CILi1EEES8_S8_EEENS6_IJNS7_ILi128EEENS7_ILi96EEENS7_ILi192EEEEEELi192ENS_6half_tEfNS_4arch4Sm90ELb0ELb0ELb0ELb1ELb1ELb1ELb0ELb1ELb1ELb1ELb1ELb0EEENS1_21CollectiveEpilogueFwdINS6_IJSA_SC_SB_EEES9_SE_SG_Li256ELb1ELb1ELb1ELb0EEENS1_36VarlenDynamicPersistentTileSchedulerILi128ELi96ELi256ELi128ELb1ELb1ELb1ELb0ELb1ELb1EEEEEEEEEvNT_6ParamsE,(.L_x_3212 - _ZN7cutlass13device_kernelIN5flash11enable_sm90INS1_16FlashAttnFwdSm90INS1_25CollectiveMainloopFwdSm90ILi2EN4cute5tupleIJNS5_1CILi1EEES8_S8_EEENS6_IJNS7_ILi128EEENS7_ILi96EEENS7_ILi192EEEEEELi192ENS_6half_tEfNS_4arch4Sm90ELb0ELb0ELb0ELb1ELb1ELb1ELb0ELb1ELb1ELb1ELb1ELb0EEENS1_21CollectiveEpilogueFwdINS6_IJSA_SC_SB_EEES9_SE_SG_Li256ELb1ELb1ELb1ELb0EEENS1_36VarlenDynamicPersistentTileSchedulerILi128ELi96ELi256ELi128ELb1ELb1ELb1ELb0ELb1ELb1EEEEEEEEEvNT_6ParamsE)
        .other          _ZN7cutlass13device_kernelIN5flash11enable_sm90INS1_16FlashAttnFwdSm90INS1_25CollectiveMainloopFwdSm90ILi2EN4cute5tupleIJNS5_1CILi1EEES8_S8_EEENS6_IJNS7_ILi128EEENS7_ILi96EEENS7_ILi192EEEEEELi192ENS_6half_tEfNS_4arch4Sm90ELb0ELb0ELb0ELb1ELb1ELb1ELb0ELb1ELb1ELb1ELb1ELb0EEENS1_21CollectiveEpilogueFwdINS6_IJSA_SC_SB_EEES9_SE_SG_Li256ELb1ELb1ELb1ELb0EEENS1_36VarlenDynamicPersistentTileSchedulerILi128ELi96ELi256ELi128ELb1ELb1ELb1ELb0ELb1ELb1EEEEEEEEEvNT_6ParamsE,@"STO_CUDA_ENTRY STV_DEFAULT"
_ZN7cutlass13device_kernelIN5flash11enable_sm90INS1_16FlashAttnFwdSm90INS1_25CollectiveMainloopFwdSm90ILi2EN4cute5tupleIJNS5_1CILi1EEES8_S8_EEENS6_IJNS7_ILi128EEENS7_ILi96EEENS7_ILi192EEEEEELi192ENS_6half_tEfNS_4arch4Sm90ELb0ELb0ELb0ELb1ELb1ELb1ELb0ELb1ELb1ELb1ELb1ELb0EEENS1_21CollectiveEpilogueFwdINS6_IJSA_SC_SB_EEES9_SE_SG_Li256ELb1ELb1ELb1ELb0EEENS1_36VarlenDynamicPersistentTileSchedulerILi128ELi96ELi256ELi128ELb1ELb1ELb1ELb0ELb1ELb1EEEEEEEEEvNT_6ParamsE:
[----:B------:R-:W0:Y:S02]  /*0000*/  LDC R1, c[0x0][0x28] ;  /* 0x00000a00ff017b82 */ /* 0x000e240000000800 */
[----:B0-----:R-:W-:Y:S01]  /*0010*/  VIADD R1, R1, 0xfffffed0 ;  /* 0xfffffed001017836 */ /* 0x001fe20000000000 */
[----:B------:R-:W0:Y:S01]  /*0020*/  S2R R0, SR_TID.X ;  /* 0x0000000000007919 */ /* 0x000e220000002100 */
[----:B------:R-:W-:Y:S01]  /*0030*/  ELECT P0, URZ, PT ;  /* 0x00000000003f782f */ /* 0x000fe20003800000 */
[----:B------:R-:W-:Y:S01]  /*0040*/  BSSY B0, `(.L_x_436) ;  /* 0x000000e000007945 */ /* 0x000fe20003800000 */
[----:B0-----:R-:W-:-:S05]  /*0050*/  SHF.R.U32.HI R2, RZ, 0x5, R0 ;  /* 0x00000005ff027819 */ /* 0x001fca0000011600 */
[----:B------:R-:W0:Y:S02]  /*0060*/  SHFL.IDX PT, R3, R2, RZ, 0x1f ;  /* 0x00001fff02037589 */ /* 0x000e2400000e0000 */
[----:B0-----:R-:W-:Y:S02]  /*0070*/  ISETP.EQ.AND P0, PT, R3, RZ, P0 ;  /* 0x000000ff0300720c */ /* 0x001fe40000702270 */
[----:B------:R-:W-:-:S11]  /*0080*/  SHF.R.U32.HI R3, RZ, 0x7, R0 ;  /* 0x00000007ff037819 */ /* 0x000fd60000011600 */
[----:B------:R-:W-:Y:S05]  /*0090*/  @!P0 BRA `(.L_x_437) ;  /* 0x0000000000208947 */ /* 0x000fea0003800000 */
[----:B------:R-:W-:Y:S02]  /*00a0*/  ULDC.64 UR4, c[0x0][0x198] ;  /* 0x0000660000047ab9 */ /* 0x000fe40000000a00 */
[----:B------:R-:W-:Y:S02]  /*00b0*/  UIADD3 UR6, UP0, UR4, 0x570, URZ ;  /* 0x0000057004067890 */ /* 0x000fe4000ff1e03f */
[----:B------:R-:W-:Y:S02]  /*00c0*/  UIADD3 UR4, UP1, UR4, 0x670, URZ ;  /* 0x0000067004047890 */ /* 0x000fe4000ff3e03f */
[----:B------:R-:W-:Y:S02]  /*00d0*/  UIADD3.X UR7, URZ, UR5, URZ, UP0, !UPT ;  /* 0x000000053f077290 */ /* 0x000fe400087fe43f */
[----:B------:R-:W-:-:S07]  /*00e0*/  UIADD3.X UR5, URZ, UR5, URZ, UP1, !UPT ;  /* 0x000000053f057290 */ /* 0x000fce0008ffe43f */
[----:B------:R0:W-:Y:S02]  /*00f0*/  UTMACCTL.PF [UR6] ;  /* 0x00000000060079b9 */ /* 0x0001e40008040000 */
[----:B------:R0:W-:Y:S02]  /*0100*/  UTMACCTL.PF [UR4] ;  /* 0x00000000040079b9 */ /* 0x0001e40008040000 */
[----:B0-----:R-:W-:Y:S01]  /*0110*/  NOP ;  /* 0x0000000000007918 */ /* 0x001fe20000000000 */
.L_x_437:
[----:B------:R-:W-:Y:S05]  /*0120*/  BSYNC B0 ;  /* 0x0000000000007941 */ /* 0x000fea0003800000 */
.L_x_436:
[----:B------:R-:W-:Y:S01]  /*0130*/  VOTEU.ANY UP0, P0 ;  /* 0x00000000003f7886 */ /* 0x000fe20000000100 */
[----:B------:R-:W0:Y:S01]  /*0140*/  SHFL.IDX PT, R3, R3, RZ, 0x1f ;  /* 0x00001fff03037589 */ /* 0x000e2200000e0000 */
[----:B------:R-:W-:Y:S01]  /*0150*/  UMOV UR4, 0x80 ;  /* 0x0000008000047882 */ /* 0x000fe20000000000 */
[----:B------:R-:W-:Y:S01]  /*0160*/  UMOV UR7, 0x100 ;  /* 0x0000010000077882 */ /* 0x000fe20000000000 */
[----:B------:R-:W-:Y:S01]  /*0170*/  VOTEU.ANY UP1, P0 ;  /* 0x00000000003f7886 */ /* 0x000fe20000020100 */
[----:B------:R-:W1:Y:S01]  /*0180*/  @UP0 S2UR UR8, SR_CgaCtaId ;  /* 0x00000000000809c3 */ /* 0x000e620000008800 */
[----:B------:R-:W2:Y:S01]  /*0190*/  SHFL.IDX PT, R4, R2, RZ, 0x1f ;  /* 0x00001fff02047589 */ /* 0x000ea200000e0000 */
[----:B------:R-:W-:Y:S01]  /*01a0*/  @UP0 UMOV UR6, 0x400 ;  /* 0x0000040000060882 */ /* 0x000fe20000000000 */
[----:B------:R-:W-:-:S04]  /*01b0*/  @UP0 UIADD3 UR4, -UR4, 0x100000, URZ ;  /* 0x0010000004040890 */ /* 0x000fc8000fffe13f */
[----:B------:R-:W-:Y:S02]  /*01c0*/  @UP0 USHF.L.U32 UR5, UR4, 0xb, URZ ;  /* 0x0000000b04050899 */ /* 0x000fe4000800063f */
[----:B------:R-:W-:Y:S01]  /*01d0*/  @UP0 USHF.L.U32 UR4, UR4, 0x1, URZ ;  /* 0x0000000104040899 */ /* 0x000fe2000800063f */
[----:B------:R-:W-:Y:S01]  /*01e0*/  VOTEU.ANY UP2, P0 ;  /* 0x00000000003f7886 */ /* 0x000fe20000040100 */
[----:B0-----:R-:W-:Y:S01]  /*01f0*/  R2UR UR9, R3 ;  /* 0x00000000030972ca */ /* 0x001fe200000e0000 */
[----:B-1----:R-:W-:Y:S01]  /*0200*/  @UP0 ULEA UR8, UR8, UR6, 0x18 ;  /* 0x0000000608080291 */ /* 0x002fe2000f8ec03f */
[----:B--2---:R-:W-:Y:S01]  /*0210*/  ISETP.NE.AND P1, PT, R4, RZ, PT ;  /* 0x000000ff0400720c */ /* 0x004fe20003f25270 */
[----:B------:R-:W-:-:S04]  /*0220*/  @UP0 UIADD3 UR6, -UR7, 0x100000, URZ ;  /* 0x0010000007060890 */ /* 0x000fc8000fffe13f */
[----:B------:R-:W-:Y:S02]  /*0230*/  @UP0 USHF.L.U32 UR7, UR6, 0xb, URZ ;  /* 0x0000000b06070899 */ /* 0x000fe4000800063f */
[----:B------:R-:W-:-:S04]  /*0240*/  @UP0 USHF.L.U32 UR6, UR6, 0x1, URZ ;  /* 0x0000000106060899 */ /* 0x000fc8000800063f */
[----:B------:R-:W-:Y:S01]  /*0250*/  UISETP.NE.AND UP0, UPT, UR9, URZ, UPT ;  /* 0x0000003f0900728c */ /* 0x000fe2000bf05270 */
[----:B------:R-:W0:Y:S02]  /*0260*/  FENCE.VIEW.ASYNC.S ;  /* 0x00000000000073c6 */ /* 0x000e240000000000 */
[----:B0-----:R0:W1:Y:S05]  /*0270*/  @UP1 SYNCS.EXCH.64 URZ, [UR8+0x30800], UR4 ;  /* 0x03080004083f15b2 */ /* 0x00106a0008000100 */
[----:B------:R0:W2:Y:S01]  /*0280*/  @UP2 SYNCS.EXCH.64 URZ, [UR8+0x30820], UR6 ;  /* 0x03082006083f25b2 */ /* 0x0000a20008000100 */
        /* <DEDUP_REMOVED lines=14> */
[----:B0-----:R3:W4:Y:S08]  /*0370*/  SYNCS.EXCH.64 URZ, [UR8+0x30830], UR4 ;  /* 0x03083004083f75b2 */ /* 0x0017300008000100 */
[----:B------:R3:W0:Y:S01]  /*0380*/  SYNCS.EXCH.64 URZ, [UR8+0x30840], UR6 ;  /* 0x03084006083f75b2 */ /* 0x0006220008000100 */
[----:B------:R3:W0:Y:S01]  /*0390*/  SYNCS.EXCH.64 URZ, [UR8+0x30838], UR4 ;  /* 0x03083804083f75b2 */ /* 0x0006220008000100 */
[----:B------:R3:W0:Y:S02]  /*03a0*/  SYNCS.EXCH.64 URZ, [UR8+0x30848], UR6 ;  /* 0x03084806083f75b2 */ /* 0x0006240008000100 */
[----:B---3--:R-:W-:Y:S01]  /*03b0*/  NOP ;  /* 0x0000000000007918 */ /* 0x008fe20000000000 */
.L_x_438:
[----:B------:R-:W3:Y:S01]  /*03c0*/  SHFL.IDX PT, R3, R2, RZ, 0x1f ;  /* 0x00001fff02037589 */ /* 0x000ee200000e0000 */
[----:B------:R-:W-:Y:S01]  /*03d0*/  NOP ;  /* 0x0000000000007918 */ /* 0x000fe20000000000 */
[----:B---3--:R-:W-:-:S13]  /*03e0*/  ISETP.NE.AND P0, PT, R3, RZ, PT ;  /* 0x000000ff0300720c */ /* 0x008fda0003f05270 */
        /* <DEDUP_REMOVED lines=17> */
[----:B------:R3:W0:Y:S02]  /*0500*/  SYNCS.EXCH.64 URZ, [UR8+0x30868], UR6 ;  /* 0x03086806083f75b2 */ /* 0x0006240008000100 */
[----:B---3--:R-:W-:Y:S01]  /*0510*/  NOP ;  /* 0x0000000000007918 */ /* 0x008fe20000000000 */
.L_x_439:
[----:B------:R-:W3:Y:S01]  /*0520*/  SHFL.IDX PT, R3, R2, RZ, 0x1f ;  /* 0x00001fff02037589 */ /* 0x000ee200000e0000 */
[----:B------:R-:W-:Y:S01]  /*0530*/  NOP ;  /* 0x0000000000007918 */ /* 0x000fe20000000000 */
[----:B---3--:R-:W-:-:S13]  /*0540*/  ISETP.NE.AND P0, PT, R3, RZ, PT ;  /* 0x000000ff0300720c */ /* 0x008fda0003f05270 */
        /* <DEDUP_REMOVED lines=13> */
[----:B------:R3:W0:Y:S02]  /*0620*/  SYNCS.EXCH.64 URZ, [UR6+0x30888], UR4 ;  /* 0x03088804063f75b2 */ /* 0x0006240008000100 */
[----:B---3--:R-:W-:Y:S01]  /*0630*/  NOP ;  /* 0x0000000000007918 */ /* 0x008fe20000000000 */
.L_x_440:
        /* <DEDUP_REMOVED lines=22> */
.L_x_441:
        /* <DEDUP_REMOVED lines=22> */
.L_x_442:
[----:B------:R-:W-:Y:S01]  /*0900*/  PLOP3.LUT P0, PT, PT, PT, UP0, 0x80, 0x0 ;  /* 0x000000000000781c */ /* 0x000fe20003f0f008 */
[----:B------:R-:W-:Y:S01]  /*0910*/  UMOV UR61, 0x1 ;  /* 0x00000001003d7882 */ /* 0x000fe20000000000 */
[----:B------:R-:W-:Y:S01]  /*0920*/  NOP ;  /* 0x0000000000007918 */ /* 0x000fe20000000000 */
[----:B------:R-:W-:Y:S01]  /*0930*/  USEL UR61, UR61, 0x2, !UP0 ;  /* 0x000000023d3d7887 */ /* 0x000fe2000c000000 */
[----:B------:R-:W-:Y:S01]  /*0940*/  BSSY B9, `(.L_x_443) ;  /* 0x0002176000097945 */ /* 0x000fe20003800000 */
[----:B------:R-:W-:Y:S01]  /*0950*/  ULDC.64 UR48, c[0x0][0x208] ;  /* 0x0000820000307ab9 */ /* 0x000fe20000000a00 */
[----:B012-4-:R-:W-:Y:S07]  /*0960*/  BAR.SYNC.DEFER_BLOCKING 0x0 ;  /* 0x0000000000007b1d */ /* 0x017fee0000010000 */
[----:B------:R-:W-:Y:S05]  /*0970*/  @!P0 BRA `(.L_x_444) ;  /* 0x000001a000e88947 */ /* 0x000fea0003800000 */
.L_x_445:
[----:B------:R-:W-:-:S08]  /*0980*/  NOP ;  /* 0x0000000000007918 */ /* 0x000fd00000000000 */
[----:B------:R-:W0:Y:S02]  /*0990*/  USETMAXREG.TRY_ALLOC.CTAPOOL UP0, 0xe8 ;  /* 0x000000e8000079c8 */ /* 0x000e240008000600 */
[----:B0-----:R-:W-:-:S13]  /*09a0*/  PLOP3.LUT P0, PT, PT, PT, UP0, 0x80, 0x0 ;  /* 0x000000000000781c */ /* 0x001fda0003f0f008 */
[----:B------:R-:W-:Y:S05]  /*09b0*/  @!P0 BRA `(.L_x_445) ;  /* 0xfffffffc00f08947 */ /* 0x000fea000383ffff */
[----:B------:R-:W0:Y:S08]  /*09c0*/  S2UR UR4, SR_CgaCtaId ;  /* 0x00000000000479c3 */ /* 0x000e300000008800 */
[----:B------:R-:W-:Y:S06]  /*09d0*/  BAR.ARV 0x8, 0x180 ;  /* 0x0206000000007b1d */ /* 0x000fec0000002000 */
[----:B------:R-:W-:-:S02]  /*09e0*/  MOV R18, 0x400 ;  /* 0x0000040000127802 */ /* 0x000fc40000000f00 */
[----:B------:R-:W-:Y:S01]  /*09f0*/  BAR.SYNC.DEFER_BLOCKING 0x5, 0x180 ;  /* 0x0146000000007b1d */ /* 0x000fe20000010000 */
[----:B0-----:R-:W-:-:S05]  /*0a00*/  IMAD.U32 R223, RZ, RZ, UR4 ;  /* 0x00000004ffdf7e24 */ /* 0x001fca000f8e00ff */
[----:B------:R-:W-:Y:S01]  /*0a10*/  ULDC UR4, c[0x0][0xc3c] ;  /* 0x00030f0000047ab9 */ /* 0x000fe20000000800 */
[----:B------:R-:W-:-:S05]  /*0a20*/  LEA R18, R223, R18, 0x18 ;  /* 0x00000012df127211 */ /* 0x000fca00078ec0ff */
[----:B------:R-:W0:Y:S01]  /*0a30*/  LDS.128 R132, [R18+0x308d0] ;  /* 0x0308d00012847984 */ /* 0x000e220000000c00 */
[----:B------:R-:W-:Y:S06]  /*0a40*/  BAR.ARV 0x4, 0x180 ;  /* 0x0106000000007b1d */ /* 0x000fec0000002000 */
[----:B0-----:R-:W-:-:S13]  /*0a50*/  ISETP.GE.AND P0, PT, R135, UR4, PT ;  /* 0x0000000487007c0c */ /* 0x001fda000bf06270 */
[----:B------:R-:W-:Y:S05]  /*0a60*/  @P0 BRA `(.L_x_446) ;  /* 0x00000214008c0947 */ /* 0x000fea0003800000 */
[----:B------:R-:W-:Y:S01]  /*0a70*/  VIADD R0, R0, 0xffffff80 ;  /* 0xffffff8000007836 */ /* 0x000fe20000000000 */
[----:B------:R-:W-:Y:S01]  /*0a80*/  R2UR UR60, R18 ;  /* 0x00000000123c72ca */ /* 0x000fe200000e0000 */
[----:B------:R-:W-:Y:S01]  /*0a90*/  IMAD.MOV.U32 R19, RZ, RZ, RZ ;  /* 0x000000ffff137224 */ /* 0x000fe200078e00ff */
[----:B------:R-:W-:Y:S01]  /*0aa0*/  MOV R229, RZ ;  /* 0x000000ff00e57202 */ /* 0x000fe20000000f00 */
[----:B------:R-:W-:Y:S01]  /*0ab0*/  IMAD.MOV.U32 R204, RZ, RZ, RZ ;  /* 0x000000ffffcc7224 */ /* 0x000fe200078e00ff */
[----:B------:R-:W-:Y:S01]  /*0ac0*/  SHF.R.S32.HI R3, RZ, 0x1f, R0 ;  /* 0x0000001fff037819 */ /* 0x000fe20000011400 */
[----:B------:R-:W-:Y:S01]  /*0ad0*/  IMAD.MOV.U32 R220, RZ, RZ, RZ ;  /* 0x000000ffffdc7224 */ /* 0x000fe200078e00ff */
[----:B------:R-:W-:Y:S01]  /*0ae0*/  ULOP3.LUT UR51, UR61, 0x1, URZ, 0xfc, !UPT ;  /* 0x000000013d337892 */ /* 0x000fe2000f8efc3f */
[----:B------:R-:W-:Y:S01]  /*0af0*/  IMAD.MOV.U32 R211, RZ, RZ, RZ ;  /* 0x000000ffffd37224 */ /* 0x000fe200078e00ff */
[CC--:B------:R-:W-:Y:S02]  /*0b00*/  LEA.HI R2, R3.reuse, R0.reuse, RZ, 0x7 ;  /* 0x0000000003027211 */ /* 0x0c0fe400078f38ff */
[----:B------:R-:W-:-:S02]  /*0b10*/  LEA.HI R8, R3, R0, RZ, 0x2 ;  /* 0x0000000003087211 */ /* 0x000fc400078f10ff */
[----:B------:R-:W-:Y:S01]  /*0b20*/  LOP3.LUT R9, R2, 0xffffff80, RZ, 0xc0, !PT ;  /* 0xffffff8002097812 */ /* 0x000fe200078ec0ff */
[----:B------:R-:W-:Y:S01]  /*0b30*/  UIADD3 UR60, UR60, 0x12400, URZ ;  /* 0x000124003c3c7890 */ /* 0x000fe2000fffe03f */
[CC--:B------:R-:W-:Y:S02]  /*0b40*/  LEA.HI R4, R3.reuse, R0.reuse, RZ, 0x4 ;  /* 0x0000000003047211 */ /* 0x0c0fe400078f20ff */
[----:B------:R-:W-:Y:S02]  /*0b50*/  IADD3 R14, R0, -R9, RZ ;  /* 0x80000009000e7210 */ /* 0x000fe40007ffe0ff */
[----:B------:R-:W-:Y:S02]  /*0b60*/  LOP3.LUT R9, R8, 0xfffffffc, RZ, 0xc0, !PT ;  /* 0xfffffffc08097812 */ /* 0x000fe400078ec0ff */
[----:B------:R-:W-:Y:S01]  /*0b70*/  LEA.HI R5, R3, R0, RZ, 0x5 ;  /* 0x0000000003057211 */ /* 0x000fe200078f28ff */
[----:B------:R-:W-:Y:S01]  /*0b80*/  STL [R1+0xac], R14 ;  /* 0x0000ac0e01007387 */ /* 0x000fe20000100800 */
[----:B------:R-:W-:Y:S01]  /*0b90*/  SHF.R.S32.HI R7, RZ, 0x4, R4 ;  /* 0x00000004ff077819 */ /* 0x000fe20000011404 */
[----:B------:R-:W-:Y:S01]  /*0ba0*/  IMAD.IADD R15, R0, 0x1, -R9 ;  /* 0x00000001000f7824 */ /* 0x000fe200078e0a09 */
[----:B------:R-:W-:-:S02]  /*0bb0*/  LOP3.LUT R3, R4, 0x3fffff0, RZ, 0xc0, !PT ;  /* 0x03fffff004037812 */ /* 0x000fc400078ec0ff */
[----:B------:R-:W-:Y:S01]  /*0bc0*/  LEA.HI R6, R4, R7, RZ, 0x1 ;  /* 0x0000000704067211 */ /* 0x000fe200078f08ff */
[C---:B------:R-:W-:Y:S01]  /*0bd0*/  IMAD.SHL.U32 R196, R15.reuse, 0x4, RZ ;  /* 0x000000040fc47824 */ /* 0x040fe200078e00ff */
[--C-:B------:R-:W-:Y:S01]  /*0be0*/  SHF.R.S32.HI R203, RZ, 0x2, R8.reuse ;  /* 0x00000002ffcb7819 */ /* 0x100fe20000011408 */
[----:B------:R-:W-:Y:S01]  /*0bf0*/  IMAD.IADD R4, R0, 0x1, -R3 ;  /* 0x0000000100047824 */ /* 0x000fe200078e0a03 */
[----:B------:R-:W-:Y:S01]  /*0c00*/  SHF.R.S32.HI R8, RZ, 0x1f, R8 ;  /* 0x0000001fff087819 */ /* 0x000fe20000011408 */
[C---:B------:R-:W-:Y:S01]  /*0c10*/  VIADD R207, R196.reuse, 0x20 ;  /* 0x00000020c4cf7836 */ /* 0x040fe20000000000 */
[----:B------:R-:W-:Y:S01]  /*0c20*/  SHF.R.S32.HI R3, RZ, 0x7, R2 ;  /* 0x00000007ff037819 */ /* 0x000fe20000011402 */
[----:B------:R-:W-:Y:S01]  /*0c30*/  VIADD R206, R196, 0x40 ;  /* 0x00000040c4ce7836 */ /* 0x000fe20000000000 */
[----:B------:R-:W-:Y:S01]  /*0c40*/  LEA.HI R8, R8, R203, RZ, 0x3 ;  /* 0x000000cb08087211 */ /* 0x000fe200078f18ff */
[----:B------:R-:W-:Y:S01]  /*0c50*/  IMAD.SHL.U32 R16, R15, 0x8, RZ ;  /* 0x000000080f107824 */ /* 0x000fe200078e00ff */
[----:B------:R-:W-:Y:S01]  /*0c60*/  LEA.HI R2, R2, R3, RZ, 0x1 ;  /* 0x0000000302027211 */ /* 0x000fe200078f08ff */
[----:B------:R-:W-:Y:S01]  /*0c70*/  IMAD.IADD R193, R196, 0x1, R206 ;  /* 0x00000001c4c17824 */ /* 0x000fe200078e02ce */
[----:B------:R-:W-:Y:S01]  /*0c80*/  LOP3.LUT R8, R8, 0xfffffff8, RZ, 0xc0, !PT ;  /* 0xfffffff808087812 */ /* 0x000fe200078ec0ff */
[----:B------:R-:W-:Y:S01]  /*0c90*/  STL [R1+0xa4], R15 ;  /* 0x0000a40f01007387 */ /* 0x000fe20000100800 */
[----:B------:R-:W-:Y:S01]  /*0ca0*/  LOP3.LUT R2, R2, 0x3fffffe, RZ, 0xc0, !PT ;  /* 0x03fffffe02027812 */ /* 0x000fe200078ec0ff */
[----:B------:R-:W-:Y:S01]  /*0cb0*/  VIADD R22, R16, 0x80 ;  /* 0x0000008010167836 */ /* 0x000fe20000000000 */
[----:B------:R-:W-:Y:S01]  /*0cc0*/  IADD3 R194, R196, R207, RZ ;  /* 0x000000cfc4c27210 */ /* 0x000fe20007ffe0ff */
[----:B------:R-:W-:Y:S01]  /*0cd0*/  IMAD.IADD R224, R203, 0x1, -R8 ;  /* 0x00000001cbe07824 */ /* 0x000fe200078e0a08 */
[----:B------:R-:W-:Y:S01]  /*0ce0*/  SHF.R.S32.HI R5, RZ, 0x5, R5 ;  /* 0x00000005ff057819 */ /* 0x000fe20000011405 */
[----:B------:R-:W-:Y:S01]  /*0cf0*/  IMAD.IADD R2, R3, 0x1, -R2 ;  /* 0x0000000103027824 */ /* 0x000fe200078e0a02 */
[----:B------:R-:W-:Y:S01]  /*0d00*/  LOP3.LUT R6, R6, 0x1ffffffe, RZ, 0xc0, !PT ;  /* 0x1ffffffe06067812 */ /* 0x000fe200078ec0ff */
[----:B------:R-:W-:Y:S01]  /*0d10*/  IMAD.SHL.U32 R216, R224, 0x40, RZ ;  /* 0x00000040e0d87824 */ /* 0x000fe200078e00ff */
[----:B------:R-:W-:Y:S01]  /*0d20*/  SHF.R.S32.HI R3, RZ, 0x1f, R194 ;  /* 0x0000001fff037819 */ /* 0x000fe200000114c2 */
[----:B------:R-:W-:Y:S01]  /*0d30*/  VIADD R192, R16, 0xa0 ;  /* 0x000000a010c07836 */ /* 0x000fe20000000000 */
[----:B------:R-:W-:Y:S01]  /*0d40*/  LEA R9, R5, R4, 0x4 ;  /* 0x0000000405097211 */ /* 0x000fe200078e20ff */
[----:B------:R-:W-:Y:S01]  /*0d50*/  IMAD.IADD R6, R7, 0x1, -R6 ;  /* 0x0000000107067824 */ /* 0x000fe200078e0a06 */
[----:B------:R-:W-:Y:S01]  /*0d60*/  SHF.L.U32 R218, R5, 0x9, RZ ;  /* 0x0000000905da7819 */ /* 0x000fe200000006ff */
[C---:B------:R-:W-:Y:S01]  /*0d70*/  VIADD R209, R196.reuse, 0x10 ;  /* 0x00000010c4d17836 */ /* 0x040fe20000000000 */
[----:B------:R-:W-:Y:S01]  /*0d80*/  SHF.R.S32.HI R10, RZ, 0x1f, R14 ;  /* 0x0000001fff0a7819 */ /* 0x000fe2000001140e */
[----:B------:R-:W-:Y:S01]  /*0d90*/  IMAD R11, R9, 0x8, R6 ;  /* 0x00000008090b7824 */ /* 0x000fe200078e0206 */
[CC--:B------:R-:W-:Y:S01]  /*0da0*/  LEA.HI R5, R3.reuse, R194.reuse, RZ, 0x3 ;  /* 0x000000c203057211 */ /* 0x0c0fe200078f18ff */
[----:B------:R-:W-:Y:S01]  /*0db0*/  VIADD R210, R196, 0x50 ;  /* 0x00000050c4d27836 */ /* 0x000fe20000000000 */
[----:B------:R-:W-:-:S02]  /*0dc0*/  LEA.HI R3, R3, R194, RZ, 0x6 ;  /* 0x000000c203037211 */ /* 0x000fc400078f30ff */
[----:B------:R-:W-:Y:S02]  /*0dd0*/  SHF.R.S32.HI R4, RZ, 0x1f, R193 ;  /* 0x0000001fff047819 */ /* 0x000fe400000114c1 */
[----:B------:R-:W-:Y:S01]  /*0de0*/  LOP3.LUT R216, R216, 0x1c0, RZ, 0xc0, !PT ;  /* 0x000001c0d8d87812 */ /* 0x000fe200078ec0ff */
[----:B------:R-:W-:Y:S01]  /*0df0*/  IMAD.SHL.U32 R3, R3, 0x80, RZ ;  /* 0x0000008003037824 */ /* 0x000fe200078e00ff */
[----:B------:R-:W-:Y:S02]  /*0e00*/  LEA.HI R0, R10, R14, RZ, 0x2 ;  /* 0x0000000e0a007211 */ /* 0x000fe400078f10ff */
[CC--:B------:R-:W-:Y:S02]  /*0e10*/  LEA.HI R199, R4.reuse, R193.reuse, RZ, 0x3 ;  /* 0x000000c104c77211 */ /* 0x0c0fe400078f18ff */
[----:B------:R-:W-:Y:S02]  /*0e20*/  LEA.HI R6, R4, R193, RZ, 0x6 ;  /* 0x000000c104067211 */ /* 0x000fe400078f30ff */
[----:B------:R-:W-:-:S02]  /*0e30*/  SHF.R.U32.HI R217, RZ, 0x3, R216 ;  /* 0x00000003ffd97819 */ /* 0x000fc400000116d8 */
[----:B------:R-:W-:Y:S01]  /*0e40*/  LOP3.LUT R4, R216, 0x38, R5, 0xf8, !PT ;  /* 0x00000038d8047812 */ /* 0x000fe200078ef805 */
[----:B------:R-:W-:Y:S01]  /*0e50*/  IMAD.SHL.U32 R8, R6, 0x80, RZ ;  /* 0x0000008006087824 */ /* 0x000fe200078e00ff */
[--C-:B------:R-:W-:Y:S02]  /*0e60*/  SHF.R.S32.HI R7, RZ, 0x2, R0.reuse ;  /* 0x00000002ff077819 */ /* 0x100fe40000011400 */
[----:B------:R-:W-:Y:S02]  /*0e70*/  SHF.R.S32.HI R12, RZ, 0x1f, R0 ;  /* 0x0000001fff0c7819 */ /* 0x000fe40000011400 */
[----:B------:R-:W-:Y:S02]  /*0e80*/  LOP3.LUT R3, R3, 0xffffe000, RZ, 0xc0, !PT ;  /* 0xffffe00003037812 */ /* 0x000fe400078ec0ff */
[----:B------:R-:W-:Y:S02]  /*0e90*/  LOP3.LUT R4, R4, R217, RZ, 0x3c, !PT ;  /* 0x000000d904047212 */ /* 0x000fe400078e3cff */
[----:B------:R-:W-:-:S02]  /*0ea0*/  LEA.HI R12, R12, R7, RZ, 0x3 ;  /* 0x000000070c0c7211 */ /* 0x000fc400078f18ff */
[----:B------:R-:W-:Y:S02]  /*0eb0*/  IADD3 R20, R203, 0x40, RZ ;  /* 0x00000040cb147810 */ /* 0x000fe40007ffe0ff */
[----:B------:R-:W-:Y:S02]  /*0ec0*/  IADD3 R4, R4, R3, R218 ;  /* 0x0000000304047210 */ /* 0x000fe40007ffe0da */
[----:B------:R-:W-:Y:S01]  /*0ed0*/  LOP3.LUT R12, R12, 0xfffffff8, RZ, 0xc0, !PT ;  /* 0xfffffff80c0c7812 */ /* 0x000fe200078ec0ff */
[----:B------:R-:W-:Y:S01]  /*0ee0*/  IMAD.SHL.U32 R205, R20, 0x40, RZ ;  /* 0x0000004014cd7824 */ /* 0x000fe200078e00ff */
[----:B------:R-:W-:Y:S02]  /*0ef0*/  LEA.HI R10, R10, R14, RZ, 0x5 ;  /* 0x0000000e0a0a7211 */ /* 0x000fe400078f28ff */
[----:B------:R-:W-:Y:S02]  /*0f00*/  SHF.R.S32.HI R3, RZ, 0x1f, R20 ;  /* 0x0000001fff037819 */ /* 0x000fe40000011414 */
[----:B------:R-:W-:-:S02]  /*0f10*/  IADD3 R7, R7, -R12, RZ ;  /* 0x8000000c07077210 */ /* 0x000fc40007ffe0ff */
[----:B------:R-:W-:Y:S02]  /*0f20*/  SHF.R.S32.HI R10, RZ, 0x5, R10 ;  /* 0x00000005ff0a7819 */ /* 0x000fe4000001140a */
[----:B------:R-:W-:Y:S02]  /*0f30*/  LEA.HI R3, R3, R20, RZ, 0x3 ;  /* 0x0000001403037211 */ /* 0x000fe400078f18ff */
[----:B------:R-:W-:Y:S01]  /*0f40*/  LOP3.LUT R6, R216, 0x38, R199, 0xf8, !PT ;  /* 0x00000038d8067812 */ /* 0x000fe200078ef8c7 */
[----:B------:R-:W-:Y:S01]  /*0f50*/  IMAD R7, R10, 0x10, R7 ;  /* 0x000000100a077824 */ /* 0x000fe200078e0207 */
[----:B------:R-:W-:Y:S01]  /*0f60*/  LOP3.LUT R9, R8, 0xffffe000, RZ, 0xc0, !PT ;  /* 0xffffe00008097812 */ /* 0x000fe200078ec0ff */
[----:B------:R-:W-:Y:S01]  /*0f70*/  IMAD.SHL.U32 R3, R3, 0x40, RZ ;  /* 0x0000004003037824 */ /* 0x000fe200078e00ff */
[----:B------:R-:W-:Y:S01]  /*0f80*/  LOP3.LUT R6, R6, R217, RZ, 0x3c, !PT ;  /* 0x000000d906067212 */ /* 0x000fe200078e3cff */
[----:B------:R-:W-:Y:S01]  /*0f90*/  IMAD R13, R2, 0x40, R7 ;  /* 0x00000040020d7824 */ /* 0x000fe200078e0207 */
[----:B------:R-:W-:-:S02]  /*0fa0*/  LOP3.LUT R205, R205, 0x1c0, RZ, 0xc0, !PT ;  /* 0x000001c0cdcd7812 */ /* 0x000fc400078ec0ff */
[----:B------:R-:W-:Y:S02]  /*0fb0*/  LOP3.LUT R0, R0, 0x7ffffffc, RZ, 0xc0, !PT ;  /* 0x7ffffffc00007812 */ /* 0x000fe400078ec0ff */
[----:B------:R-:W-:Y:S01]  /*0fc0*/  IADD3 R9, R6, R9, R218 ;  /* 0x0000000906097210 */ /* 0x000fe20007ffe0da */
[----:B------:R-:W-:Y:S01]  /*0fd0*/  STL [R1+0x118], R13 ;  /* 0x0001180d01007387 */ /* 0x000fe20000100800 */
[----:B------:R-:W-:Y:S02]  /*0fe0*/  SHF.R.U32.HI R7, RZ, 0x3, R205 ;  /* 0x00000003ff077819 */ /* 0x000fe400000116cd */
[----:B------:R-:W-:Y:S02]  /*0ff0*/  LOP3.LUT R6, R205, 0x38, R16, 0xf8, !PT ;  /* 0x00000038cd067812 */ /* 0x000fe400078ef810 */
[----:B------:R-:W-:Y:S01]  /*1000*/  LOP3.LUT R219, R3, 0xfffffe00, RZ, 0xc0, !PT ;  /* 0xfffffe0003db7812 */ /* 0x000fe200078ec0ff */
[----:B------:R-:W-:Y:S01]  /*1010*/  IMAD.SHL.U32 R3, R11, 0x8, RZ ;  /* 0x000000080b037824 */ /* 0x000fe200078e00ff */
[----:B------:R-:W-:-:S02]  /*1020*/  IADD3 R0, R14, -R0, RZ ;  /* 0x800000000e007210 */ /* 0x000fc40007ffe0ff */
[----:B------:R-:W-:Y:S02]  /*1030*/  LOP3.LUT R6, R219, R6, R7, 0xf6, !PT ;  /* 0x00000006db067212 */ /* 0x000fe400078ef607 */
[----:B------:R0:W-:Y:S01]  /*1040*/  STL [R1+0x120], R3 ;  /* 0x0001200301007387 */ /* 0x0001e20000100800 */
[----:B------:R-:W-:Y:S01]  /*1050*/  IMAD.SHL.U32 R0, R0, 0x2, RZ ;  /* 0x0000000200007824 */ /* 0x000fe200078e00ff */
[C---:B------:R-:W-:Y:S02]  /*1060*/  LEA.HI R2, R15.reuse, R15, RZ, 0x1 ;  /* 0x0000000f0f027211 */ /* 0x040fe400078f08ff */
[----:B------:R-:W-:Y:S01]  /*1070*/  SHF.R.S32.HI R198, RZ, 0x3, R5 ;  /* 0x00000003ffc67819 */ /* 0x000fe20000011405 */
[C---:B------:R-:W-:Y:S01]  /*1080*/  VIADD R34, R0.reuse, 0x8 ;  /* 0x0000000800227836 */ /* 0x040fe20000000000 */
[C---:B------:R-:W-:Y:S01]  /*1090*/  IADD3 R33, R0.reuse, 0x10, RZ ;  /* 0x0000001000217810 */ /* 0x040fe20007ffe0ff */
[C---:B------:R-:W-:Y:S01]  /*10a0*/  VIADD R32, R0.reuse, 0x18 ;  /* 0x0000001800207836 */ /* 0x040fe20000000000 */
[----:B------:R-:W-:Y:S01]  /*10b0*/  STL [R1+0x44], R0 ;  /* 0x0000440001007387 */ /* 0x000fe20000100800 */
[----:B------:R-:W-:Y:S01]  /*10c0*/  VIADD R31, R0, 0x20 ;  /* 0x00000020001f7836 */ /* 0x000fe20000000000 */
[----:B0-----:R-:W-:Y:S01]  /*10d0*/  LEA R3, R6, UR60, 0x1 ;  /* 0x0000003c06037c11 */ /* 0x001fe2000f8e08ff */
[C---:B------:R-:W-:Y:S01]  /*10e0*/  VIADD R30, R0.reuse, 0x28 ;  /* 0x00000028001e7836 */ /* 0x040fe20000000000 */
[C---:B------:R-:W-:Y:S01]  /*10f0*/  IADD3 R29, R0.reuse, 0x30, RZ ;  /* 0x00000030001d7810 */ /* 0x040fe20007ffe0ff */
[----:B------:R-:W-:Y:S01]  /*1100*/  VIADD R28, R0, 0x38 ;  /* 0x00000038001c7836 */ /* 0x000fe20000000000 */
[----:B------:R-:W-:Y:S01]  /*1110*/  LOP3.LUT R2, R2, 0x1ffffffe, RZ, 0xc0, !PT ;  /* 0x1ffffffe02027812 */ /* 0x000fe200078ec0ff */
[----:B------:R0:W-:Y:S01]  /*1120*/  STL [R1+0x110], R3 ;  /* 0x0001100301007387 */ /* 0x0001e20000100800 */
[C---:B------:R-:W-:Y:S01]  /*1130*/  VIADD R27, R0.reuse, 0x40 ;  /* 0x00000040001b7836 */ /* 0x040fe20000000000 */
[C---:B------:R-:W-:Y:S01]  /*1140*/  IADD3 R25, R0.reuse, 0x50, RZ ;  /* 0x0000005000197810 */ /* 0x040fe20007ffe0ff */
[C---:B------:R-:W-:Y:S01]  /*1150*/  VIADD R26, R0.reuse, 0x48 ;  /* 0x00000048001a7836 */ /* 0x040fe20000000000 */
[----:B------:R-:W-:Y:S01]  /*1160*/  STL [R1+0xa0], R34 ;  /* 0x0000a02201007387 */ /* 0x000fe20000100800 */
[C---:B------:R-:W-:Y:S01]  /*1170*/  VIADD R24, R0.reuse, 0x58 ;  /* 0x0000005800187836 */ /* 0x040fe20000000000 */
[C---:B------:R-:W-:Y:S01]  /*1180*/  IADD3 R10, R0.reuse, 0x90, RZ ;  /* 0x00000090000a7810 */ /* 0x040fe20007ffe0ff */
[C---:B------:R-:W-:Y:S01]  /*1190*/  VIADD R21, R0.reuse, 0x60 ;  /* 0x0000006000157836 */ /* 0x040fe20000000000 */
[----:B------:R1:W-:Y:S01]  /*11a0*/  STL [R1+0x9c], R33 ;  /* 0x00009c2101007387 */ /* 0x0003e20000100800 */
[----:B------:R-:W-:Y:S01]  /*11b0*/  IMAD.IADD R2, R15, 0x1, -R2 ;  /* 0x000000010f027824 */ /* 0x000fe200078e0a02 */
[C---:B------:R-:W-:Y:S01]  /*11c0*/  IADD3 R15, R0.reuse, 0x70, RZ ;  /* 0x00000070000f7810 */ /* 0x040fe20007ffe0ff */
[C---:B------:R-:W-:Y:S01]  /*11d0*/  VIADD R20, R0.reuse, 0x68 ;  /* 0x0000006800147836 */ /* 0x040fe20000000000 */
[----:B------:R-:W-:Y:S01]  /*11e0*/  STL [R1+0x98], R32 ;  /* 0x0000982001007387 */ /* 0x000fe20000100800 */
[C---:B------:R-:W-:Y:S01]  /*11f0*/  VIADD R14, R0.reuse, 0x78 ;  /* 0x00000078000e7836 */ /* 0x040fe20000000000 */
[----:B------:R-:W-:Y:S01]  /*1200*/  SHF.R.S32.HI R6, RZ, 0x1f, R34 ;  /* 0x0000001fff067819 */ /* 0x000fe20000011422 */
[C---:B------:R-:W-:Y:S01]  /*1210*/  VIADD R12, R0.reuse, 0x80 ;  /* 0x00000080000c7836 */ /* 0x040fe20000000000 */
[----:B------:R2:W-:Y:S01]  /*1220*/  STL [R1+0x94], R31 ;  /* 0x0000941f01007387 */ /* 0x0005e20000100800 */
[C---:B------:R-:W-:Y:S01]  /*1230*/  VIADD R11, R0.reuse, 0x88 ;  /* 0x00000088000b7836 */ /* 0x040fe20000000000 */
[C---:B0-----:R-:W-:Y:S01]  /*1240*/  IADD3 R3, R0.reuse, 0xb0, RZ ;  /* 0x000000b000037810 */ /* 0x041fe20007ffe0ff */
[C---:B------:R-:W-:Y:S01]  /*1250*/  VIADD R8, R0.reuse, 0x98 ;  /* 0x0000009800087836 */ /* 0x040fe20000000000 */
[----:B------:R-:W-:Y:S01]  /*1260*/  STL [R1+0x90], R30 ;  /* 0x0000901e01007387 */ /* 0x000fe20000100800 */
[C---:B------:R-:W-:Y:S01]  /*1270*/  VIADD R7, R0.reuse, 0xa0 ;  /* 0x000000a000077836 */ /* 0x040fe20000000000 */
[----:B-1----:R-:W-:Y:S01]  /*1280*/  SHF.R.S32.HI R33, RZ, 0x1f, R33 ;  /* 0x0000001fff217819 */ /* 0x002fe20000011421 */
[C---:B------:R-:W-:Y:S01]  /*1290*/  VIADD R5, R0.reuse, 0xa8 ;  /* 0x000000a800057836 */ /* 0x040fe20000000000 */
[----:B------:R0:W-:Y:S01]  /*12a0*/  STL [R1+0x8c], R29 ;  /* 0x00008c1d01007387 */ /* 0x0001e20000100800 */
[----:B------:R-:W-:Y:S01]  /*12b0*/  VIADD R0, R0, 0xb8 ;  /* 0x000000b800007836 */ /* 0x000fe20000000000 */
[----:B--2---:R-:W-:-:S02]  /*12c0*/  SHF.R.S32.HI R31, RZ, 0x1f, R31 ;  /* 0x0000001fff1f7819 */ /* 0x004fc4000001141f */
[----:B------:R1:W-:Y:S01]  /*12d0*/  STL [R1+0x88], R28 ;  /* 0x0000881c01007387 */ /* 0x0003e20000100800 */
[----:B------:R-:W-:Y:S02]  /*12e0*/  LEA R4, R4, UR60, 0x1 ;  /* 0x0000003c04047c11 */ /* 0x000fe4000f8e08ff */
[----:B------:R-:W-:Y:S01]  /*12f0*/  IADD3 R23, R16, 0x60, RZ ;  /* 0x0000006010177810 */ /* 0x000fe20007ffe0ff */
[----:B------:R-:W-:Y:S01]  /*1300*/  STL [R1+0x84], R27 ;  /* 0x0000841b01007387 */ /* 0x000fe20000100800 */
[----:B------:R-:W-:Y:S02]  /*1310*/  SHF.R.S32.HI R17, RZ, 0x1f, R16 ;  /* 0x0000001fff117819 */ /* 0x000fe40000011410 */
[----:B0-----:R-:W-:Y:S01]  /*1320*/  SHF.R.S32.HI R29, RZ, 0x1f, R29 ;  /* 0x0000001fff1d7819 */ /* 0x001fe2000001141d */
[----:B------:R0:W-:Y:S01]  /*1330*/  STL [R1+0x80], R26 ;  /* 0x0000801a01007387 */ /* 0x0001e20000100800 */
[----:B------:R-:W-:Y:S02]  /*1340*/  IADD3 R208, R196, 0x30, RZ ;  /* 0x00000030c4d07810 */ /* 0x000fe40007ffe0ff */
[----:B-1----:R-:W-:Y:S01]  /*1350*/  SHF.R.S32.HI R28, RZ, 0x1f, R28 ;  /* 0x0000001fff1c7819 */ /* 0x002fe2000001141c */
[----:B------:R1:W-:Y:S01]  /*1360*/  STL [R1+0x7c], R25 ;  /* 0x00007c1901007387 */ /* 0x0003e20000100800 */
[----:B------:R-:W-:-:S02]  /*1370*/  SHF.R.S32.HI R202, RZ, 0x1f, R23 ;  /* 0x0000001fffca7819 */ /* 0x000fc40000011417 */
[----:B------:R-:W-:Y:S01]  /*1380*/  SHF.R.S32.HI R201, RZ, 0x1f, R22 ;  /* 0x0000001fffc97819 */ /* 0x000fe20000011416 */
[----:B------:R-:W-:Y:S01]  /*1390*/  STL [R1+0x78], R24 ;  /* 0x0000781801007387 */ /* 0x000fe20000100800 */
[----:B------:R-:W-:Y:S02]  /*13a0*/  SHF.R.S32.HI R200, RZ, 0x1f, R192 ;  /* 0x0000001fffc87819 */ /* 0x000fe400000114c0 */
[----:B0-----:R-:W-:Y:S01]  /*13b0*/  SHF.R.S32.HI R26, RZ, 0x1f, R26 ;  /* 0x0000001fff1a7819 */ /* 0x001fe2000001141a */
[----:B------:R0:W-:Y:S01]  /*13c0*/  STL [R1+0x74], R21 ;  /* 0x0000741501007387 */ /* 0x0001e20000100800 */
[----:B------:R-:W-:Y:S02]  /*13d0*/  SHF.R.S32.HI R199, RZ, 0x3, R199 ;  /* 0x00000003ffc77819 */ /* 0x000fe400000114c7 */
[----:B-1----:R-:W-:Y:S01]  /*13e0*/  SHF.R.S32.HI R25, RZ, 0x1f, R25 ;  /* 0x0000001fff197819 */ /* 0x002fe20000011419 */
[----:B------:R1:W-:Y:S04]  /*13f0*/  STL [R1+0x70], R20 ;  /* 0x0000701401007387 */ /* 0x0003e80000100800 */
[----:B------:R-:W-:Y:S01]  /*1400*/  STL [R1+0x6c], R15 ;  /* 0x00006c0f01007387 */ /* 0x000fe20000100800 */
[----:B0-----:R-:W-:-:S03]  /*1410*/  SHF.R.S32.HI R21, RZ, 0x1f, R21 ;  /* 0x0000001fff157819 */ /* 0x001fc60000011415 */
[----:B------:R0:W-:Y:S01]  /*1420*/  STL [R1+0x68], R14 ;  /* 0x0000680e01007387 */ /* 0x0001e20000100800 */
[----:B-1----:R-:W-:-:S03]  /*1430*/  SHF.R.S32.HI R20, RZ, 0x1f, R20 ;  /* 0x0000001fff147819 */ /* 0x002fc60000011414 */
        /* <DEDUP_REMOVED lines=11> */
[----:B------:R2:W-:Y:S01]  /*14f0*/  STL [R1+0x4c], R3 ;  /* 0x00004c0301007387 */ /* 0x0005e20000100800 */
[----:B0-----:R-:W-:-:S03]  /*1500*/  SHF.R.S32.HI R5, RZ, 0x1f, R5 ;  /* 0x0000001fff057819 */ /* 0x001fc60000011405 */
[----:B------:R-:W-:Y:S01]  /*1510*/  STL [R1+0x104], R33 ;  /* 0x0001042101007387 */ /* 0x000fe20000100800 */
[----:B-1----:R-:W-:-:S03]  /*1520*/  SHF.R.S32.HI R6, RZ, 0x1f, R32 ;  /* 0x0000001fff067819 */ /* 0x002fc60000011420 */
[----:B------:R0:W-:Y:S01]  /*1530*/  STL [R1+0x48], R0 ;  /* 0x0000480001007387 */ /* 0x0001e20000100800 */
[----:B--2---:R-:W-:-:S03]  /*1540*/  SHF.R.S32.HI R3, RZ, 0x1f, R3 ;  /* 0x0000001fff037819 */ /* 0x004fc60000011403 */
[----:B------:R1:W-:Y:S04]  /*1550*/  STL [R1+0x100], R6 ;  /* 0x0001000601007387 */ /* 0x0003e80000100800 */
[----:B------:R-:W-:Y:S01]  /*1560*/  STL [R1+0xfc], R31 ;  /* 0x0000fc1f01007387 */ /* 0x000fe20000100800 */
[----:B0-----:R-:W-:Y:S02]  /*1570*/  SHF.R.S32.HI R0, RZ, 0x1f, R0 ;  /* 0x0000001fff007819 */ /* 0x001fe40000011400 */
[----:B-1----:R-:W-:-:S05]  /*1580*/  SHF.R.S32.HI R6, RZ, 0x1f, R30 ;  /* 0x0000001fff067819 */ /* 0x002fca000001141e */
[----:B------:R0:W-:Y:S04]  /*1590*/  STL [R1+0xf8], R6 ;  /* 0x0000f80601007387 */ /* 0x0001e80000100800 */
[----:B------:R-:W-:Y:S04]  /*15a0*/  STL [R1+0xf4], R29 ;  /* 0x0000f41d01007387 */ /* 0x000fe80000100800 */
[----:B------:R-:W-:Y:S01]  /*15b0*/  STL [R1+0xf0], R28 ;  /* 0x0000f01c01007387 */ /* 0x000fe20000100800 */
[----:B0-----:R-:W-:-:S05]  /*15c0*/  SHF.R.S32.HI R6, RZ, 0x1f, R27 ;  /* 0x0000001fff067819 */ /* 0x001fca000001141b */
        /* <DEDUP_REMOVED lines=16> */
[----:B------:R-:W-:Y:S04]  /*16d0*/  STL [R1+0xbc], R6 ;  /* 0x0000bc0601007387 */ /* 0x000fe80000100800 */
[----:B------:R-:W-:Y:S04]  /*16e0*/  STL [R1+0xb8], R5 ;  /* 0x0000b80501007387 */ /* 0x000fe80000100800 */
[----:B------:R0:W-:Y:S04]  /*16f0*/  STL [R1+0xb4], R3 ;  /* 0x0000b40301007387 */ /* 0x0001e80000100800 */
[----:B------:R1:W-:Y:S04]  /*1700*/  STL [R1+0xb0], R0 ;  /* 0x0000b00001007387 */ /* 0x0003e80000100800 */
[----:B------:R2:W-:Y:S01]  /*1710*/  STL [R1+0x114], R4 ;  /* 0x0001140401007387 */ /* 0x0005e20000100800 */
[----:B0-----:R-:W-:Y:S01]  /*1720*/  LEA R3, R9, UR60, 0x1 ;  /* 0x0000003c09037c11 */ /* 0x001fe2000f8e08ff */
[----:B-1----:R-:W-:-:S05]  /*1730*/  IMAD R0, R2, 0x8, R13 ;  /* 0x0000000802007824 */ /* 0x002fca00078e020d */
[----:B------:R2:W-:Y:S04]  /*1740*/  STL [R1+0x11c], R0 ;  /* 0x00011c0001007387 */ /* 0x0005e80000100800 */
[----:B------:R2:W-:Y:S02]  /*1750*/  STL [R1+0x10c], R3 ;  /* 0x00010c0301007387 */ /* 0x0005e40000100800 */
.L_x_668:
[----:B0-----:R-:W0:Y:S01]  /*1760*/  LDC.64 R226, c[0x0][0xc88] ;  /* 0x00032200ffe27b82 */ /* 0x001e220000000a00 */
[----:B------:R-:W-:Y:S01]  /*1770*/  ULDC.64 UR4, c[0x0][0xa28] ;  /* 0x00028a0000047ab9 */ /* 0x000fe20000000a00 */
[----:B------:R-:W-:Y:S01]  /*1780*/  ULDC.64 UR8, c[0x0][0xa18] ;  /* 0x0002860000087ab9 */ /* 0x000fe20000000a00 */
[----:B------:R-:W-:Y:S01]  /*1790*/  ULDC.64 UR6, c[0x0][0xa08] ;  /* 0x0002820000067ab9 */ /* 0x000fe20000000a00 */
[----:B0-----:R-:W-:-:S06]  /*17a0*/  IMAD.WIDE R226, R135, 0x4, R226 ;  /* 0x0000000487e27825 */ /* 0x001fcc00078e02e2 */
[----:B--2---:R-:W2:Y:S01]  /*17b0*/  LDG.E R226, desc[UR48][R226.64] ;  /* 0x00000030e2e27981 */ /* 0x004ea2000c1e1900 */
[----:B------:R-:W-:Y:S01]  /*17c0*/  ISETP.NE.U32.AND P2, PT, RZ, UR4, PT ;  /* 0x00000004ff007c0c */ /* 0x000fe2000bf45070 */
[----:B-----5:R-:W-:Y:S01]  /*17d0*/  IMAD.MOV.U32 R121, RZ, RZ, RZ ;  /* 0x000000ffff797224 */ /* 0x020fe200078e00ff */
[----:B------:R-:W-:Y:S02]  /*17e0*/  ISETP.NE.U32.AND P1, PT, RZ, UR8, PT ;  /* 0x00000008ff007c0c */ /* 0x000fe4000bf25070 */
[----:B------:R-:W-:Y:S02]  /*17f0*/  ISETP.NE.AND.EX P2, PT, RZ, UR5, PT, P2 ;  /* 0x00000005ff007c0c */ /* 0x000fe4000bf45320 */
[----:B------:R-:W-:Y:S02]  /*1800*/  ISETP.NE.AND.EX P1, PT, RZ, UR9, PT, P1 ;  /* 0x00000009ff007c0c */ /* 0x000fe4000bf25310 */
[----:B------:R-:W-:Y:S02]  /*1810*/  ISETP.NE.U32.AND P0, PT, RZ, UR6, PT ;  /* 0x00000006ff007c0c */ /* 0x000fe4000bf05070 */
[----:B---3--:R-:W-:-:S02]  /*1820*/  MOV R9, RZ ;  /* 0x000000ff00097202 */ /* 0x008fc40000000f00 */
[----:B------:R-:W-:Y:S02]  /*1830*/  ISETP.NE.AND.EX P0, PT, RZ, UR7, PT, P0 ;  /* 0x00000007ff007c0c */ /* 0x000fe4000bf05300 */
[----:B--2---:R-:W-:Y:S01]  /*1840*/  SHF.R.S32.HI R0, RZ, 0x1f, R226 ;  /* 0x0000001fff007819 */ /* 0x004fe200000114e2 */
[C---:B------:R-:W-:Y:S02]  /*1850*/  IMAD.SHL.U32 R227, R226.reuse, 0x4, RZ ;  /* 0x00000004e2e37824 */ /* 0x040fe400078e00ff */
[C---:B------:R-:W-:Y:S02]  /*1860*/  @P2 LEA R4, P3, R226.reuse, UR4, 0x2 ;  /* 0x00000004e2042c11 */ /* 0x040fe4000f8610ff */
[C-C-:B------:R-:W-:Y:S01]  /*1870*/  SHF.L.U64.HI R228, R226.reuse, 0x2, R0.reuse ;  /* 0x00000002e2e47819 */ /* 0x140fe20000010200 */
[----:B------:R0:W-:Y:S01]  /*1880*/  STL [R1+0xa8], R0 ;  /* 0x0000a80001007387 */ /* 0x0001e20000100800 */
[----:B----4-:R-:W-:Y:S01]  /*1890*/  @P2 LEA.HI.X R5, R226, UR5, R0, 0x2, P3 ;  /* 0x00000005e2052c11 */ /* 0x010fe200098f1400 */
[----:B------:R-:W-:Y:S01]  /*18a0*/  ULDC UR4, c[0x0][0x288] ;  /* 0x0000a20000047ab9 */ /* 0x000fe20000000800 */
[----:B------:R-:W-:-:S03]  /*18b0*/  IADD3 R2, P4, R227, UR6, RZ ;  /* 0x00000006e3027c10 */ /* 0x000fc6000ff9e0ff */
[----:B------:R1:W5:Y:S01]  /*18c0*/  @P2 LDG.E R9, desc[UR48][R4.64] ;  /* 0x0000003004092981 */ /* 0x000362000c1e1900 */
[----:B------:R-:W-:Y:S01]  /*18d0*/  @P1 IADD3 R6, P2, R227, UR8, RZ ;  /* 0x00000008e3061c10 */ /* 0x000fe2000ff5e0ff */
[----:B------:R-:W-:Y:S01]  /*18e0*/  IMAD.U32 R136, RZ, RZ, UR4 ;  /* 0x00000004ff887e24 */ /* 0x000fe2000f8e00ff */
[C---:B------:R-:W-:Y:S01]  /*18f0*/  IADD3.X R3, R228.reuse, UR7, RZ, P4, !PT ;  /* 0x00000007e4037c10 */ /* 0x040fe2000a7fe4ff */
[----:B------:R2:W-:Y:S01]  /*1900*/  STL [R1+0x4], R133 ;  /* 0x0000048501007387 */ /* 0x0005e20000100800 */
[----:B------:R-:W-:Y:S01]  /*1910*/  @P1 IADD3.X R7, R228, UR9, RZ, P2, !PT ;  /* 0x00000009e4071c10 */ /* 0x000fe200097fe4ff */
[----:B------:R-:W-:Y:S01]  /*1920*/  ULDC.64 UR4, c[0x0][0x418] ;  /* 0x0001060000047ab9 */ /* 0x000fe20000000a00 */
[----:B------:R-:W-:Y:S01]  /*1930*/  ULDC.64 UR8, c[0x0][0xa20] ;  /* 0x0002880000087ab9 */ /* 0x000fe20000000a00 */
[----:B------:R2:W5:Y:S04]  /*1940*/  @P0 LDG.E R121, desc[UR48][R2.64] ;  /* 0x0000003002790981 */ /* 0x000568000c1e1900 */
[----:B------:R2:W5:Y:S01]  /*1950*/  @P1 LDG.E R136, desc[UR48][R6.64] ;  /* 0x0000003006881981 */ /* 0x000562000c1e1900 */
[----:B------:R-:W-:Y:S01]  /*1960*/  UISETP.NE.U32.AND UP0, UPT, UR4, URZ, UPT ;  /* 0x0000003f0400728c */ /* 0x000fe2000bf05070 */
[----:B-1----:R-:W-:-:S02]  /*1970*/  LOP3.LUT R4, R134, 0xff000000, RZ, 0xc0, !PT ;  /* 0xff00000086047812 */ /* 0x002fc400078ec0ff */
[----:B------:R-:W-:Y:S01]  /*1980*/  ULDC UR4, c[0x0][0x424] ;  /* 0x0001090000047ab9 */ /* 0x000fe20000000800 */
[----:B------:R-:W-:Y:S01]  /*1990*/  UISETP.NE.AND.EX UP0, UPT, UR5, URZ, UPT, UP0 ;  /* 0x0000003f0500728c */ /* 0x000fe2000bf05300 */
[----:B------:R-:W-:Y:S02]  /*19a0*/  ISETP.NE.U32.AND P2, PT, RZ, UR8, PT ;  /* 0x00000008ff007c0c */ /* 0x000fe4000bf45070 */
[----:B------:R-:W-:Y:S01]  /*19b0*/  ULDC UR5, c[0x0][0x2f0] ;  /* 0x0000bc0000057ab9 */ /* 0x000fe20000000800 */
[----:B------:R-:W-:Y:S01]  /*19c0*/  USEL UR4, UR4, 0x1, UP0 ;  /* 0x0000000104047887 */ /* 0x000fe20008000000 */
[----:B0-----:R-:W-:Y:S02]  /*19d0*/  LOP3.LUT R0, R134, 0xff0000, RZ, 0xc0, !PT ;  /* 0x00ff000086007812 */ /* 0x001fe400078ec0ff */
[----:B------:R-:W-:Y:S01]  /*19e0*/  SHF.R.U32.HI R5, RZ, 0x8, R4 ;  /* 0x00000008ff057819 */ /* 0x000fe20000011604 */
[----:B------:R-:W-:Y:S01]  /*19f0*/  UIMAD UR4, UR4, UR5, URZ ;  /* 0x00000005040472a4 */ /* 0x000fe2000f8e023f */
[----:B------:R-:W-:-:S02]  /*1a00*/  ISETP.NE.AND.EX P2, PT, RZ, UR9, PT, P2 ;  /* 0x00000009ff007c0c */ /* 0x000fc4000bf45320 */
[----:B------:R-:W-:Y:S01]  /*1a10*/  ULDC UR5, c[0x0][0x348] ;  /* 0x0000d20000057ab9 */ /* 0x000fe20000000800 */
[----:B------:R-:W-:Y:S02]  /*1a20*/  LEA.HI R225, R0, R5, RZ, 0x10 ;  /* 0x0000000500e17211 */ /* 0x000fe400078f80ff */
[----:B------:R-:W-:Y:S01]  /*1a30*/  LOP3.LUT R195, R134, 0xffff, RZ, 0xc0, !PT ;  /* 0x0000ffff86c37812 */ /* 0x000fe200078ec0ff */
[----:B--2---:R-:W-:Y:S07]  /*1a40*/  @P1 BRA `(.L_x_447) ;  /* 0x0000000000241947 */ /* 0x004fee0003800000 */
[----:B------:R-:W-:Y:S02]  /*1a50*/  ULDC.64 UR6, c[0x0][0xa00] ;  /* 0x0002800000067ab9 */ /* 0x000fe40000000a00 */
[----:B------:R-:W-:-:S04]  /*1a60*/  ISETP.NE.U32.AND P1, PT, RZ, UR6, PT ;  /* 0x00000006ff007c0c */ /* 0x000fc8000bf25070 */
[----:B------:R-:W-:-:S13]  /*1a70*/  ISETP.NE.AND.EX P1, PT, RZ, UR7, PT, P1 ;  /* 0x00000007ff007c0c */ /* 0x000fda000bf25310 */
[----:B------:R-:W-:Y:S05]  /*1a80*/  @!P1 BRA `(.L_x_447) ;  /* 0x0000000000149947 */ /* 0x000fea0003800000 */
[----:B------:R-:W0:Y:S02]  /*1a90*/  LDC.64 R4, c[0x0][0xa00] ;  /* 0x00028000ff047b82 */ /* 0x000e240000000a00 */
[----:B0-----:R-:W-:-:S05]  /*1aa0*/  IMAD.WIDE R4, R226, 0x4, R4 ;  /* 0x00000004e2047825 */ /* 0x001fca00078e0204 */
[----:B-----5:R-:W2:Y:S04]  /*1ab0*/  LDG.E R136, desc[UR48][R4.64] ;  /* 0x0000003004887981 */ /* 0x020ea8000c1e1900 */
[----:B------:R-:W2:Y:S02]  /*1ac0*/  LDG.E R7, desc[UR48][R4.64+0x4] ;  /* 0x0000043004077981 */ /* 0x000ea4000c1e1900 */
[----:B--2---:R-:W-:-:S07]  /*1ad0*/  IMAD.IADD R136, R7, 0x1, -R136 ;  /* 0x0000000107887824 */ /* 0x004fce00078e0a88 */
.L_x_447:
[----:B------:R-:W-:Y:S01]  /*1ae0*/  MOV R24, UR5 ;  /* 0x0000000500187c02 */ /* 0x000fe20008000f00 */
[----:B------:R-:W-:Y:S01]  /*1af0*/  IMAD.U32 R26, RZ, RZ, UR4 ;  /* 0x00000004ff1a7e24 */ /* 0x000fe2000f8e00ff */
[----:B------:R-:W-:Y:S06]  /*1b00*/  @!P2 BRA `(.L_x_448) ;  /* 0x000000000010a947 */ /* 0x000fec0003800000 */
[----:B------:R-:W-:-:S04]  /*1b10*/  IADD3 R26, P0, R227, UR8, RZ ;  /* 0x00000008e31a7c10 */ /* 0x000fc8000ff1e0ff */
[----:B------:R-:W-:-:S05]  /*1b20*/  IADD3.X R27, R228, UR9, RZ, P0, !PT ;  /* 0x00000009e41b7c10 */ /* 0x000fca00087fe4ff */
[----:B------:R0:W5:Y:S01]  /*1b30*/  LDG.E R26, desc[UR48][R26.64] ;  /* 0x000000301a1a7981 */ /* 0x000162000c1e1900 */
[----:B------:R-:W-:Y:S05]  /*1b40*/  BRA `(.L_x_449) ;  /* 0x0000000000107947 */ /* 0x000fea0003800000 */
.L_x_448:
[----:B------:R-:W-:Y:S05]  /*1b50*/  @!P0 BRA `(.L_x_449) ;  /* 0x00000000000c8947 */ /* 0x000fea0003800000 */
[----:B------:R-:W2:Y:S04]  /*1b60*/  LDG.E R5, desc[UR48][R2.64] ;  /* 0x0000003002057981 */ /* 0x000ea8000c1e1900 */
[----:B------:R-:W2:Y:S02]  /*1b70*/  LDG.E R26, desc[UR48][R2.64+0x4] ;  /* 0x00000430021a7981 */ /* 0x000ea4000c1e1900 */
[----:B--2---:R-:W-:-:S07]  /*1b80*/  IMAD.IADD R26, R26, 0x1, -R5 ;  /* 0x000000011a1a7824 */ /* 0x004fce00078e0a05 */
.L_x_449:
[----:B------:R-:W-:Y:S01]  /*1b90*/  ULDC.64 UR4, c[0x0][0xa10] ;  /* 0x0002840000047ab9 */ /* 0x000fe20000000a00 */
[----:B------:R-:W2:Y:S01]  /*1ba0*/  LDL.LU R25, [R1] ;  /* 0x0000000001197983 */ /* 0x000ea20000300800 */
[----:B------:R-:W-:-:S04]  /*1bb0*/  ISETP.NE.U32.AND P0, PT, RZ, UR4, PT ;  /* 0x00000004ff007c0c */ /* 0x000fc8000bf05070 */
[----:B------:R-:W-:Y:S01]  /*1bc0*/  ISETP.NE.AND.EX P0, PT, RZ, UR5, PT, P0 ;  /* 0x00000005ff007c0c */ /* 0x000fe2000bf05300 */
[----:B------:R-:W-:-:S12]  /*1bd0*/  ULDC.64 UR4, c[0x0][0xa30] ;  /* 0x00028c0000047ab9 */ /* 0x000fd80000000a00 */
[----:B------:R-:W1:Y:S02]  /*1be0*/  @P0 LDC.64 R2, c[0x0][0xa10] ;  /* 0x00028400ff020b82 */ /* 0x000e640000000a00 */
[----:B-1----:R-:W-:-:S05]  /*1bf0*/  @P0 IMAD.WIDE R2, R226, 0x4, R2 ;  /* 0x00000004e2020825 */ /* 0x002fca00078e0202 */
[----:B------:R-:W3:Y:S04]  /*1c00*/  @P0 LDG.E R0, desc[UR48][R2.64] ;  /* 0x0000003002000981 */ /* 0x000ee8000c1e1900 */
[----:B------:R-:W3:Y:S01]  /*1c10*/  @P0 LDG.E R7, desc[UR48][R2.64+0x4] ;  /* 0x0000043002070981 */ /* 0x000ee2000c1e1900 */
[----:B------:R-:W-:Y:S01]  /*1c20*/  ISETP.NE.U32.AND P1, PT, RZ, UR4, PT ;  /* 0x00000004ff007c0c */ /* 0x000fe2000bf25070 */
[----:B-----5:R-:W-:-:S03]  /*1c30*/  IMAD.MOV.U32 R131, RZ, RZ, R26 ;  /* 0x000000ffff837224 */ /* 0x020fc600078e001a */
[----:B------:R-:W-:-:S13]  /*1c40*/  ISETP.NE.AND.EX P1, PT, RZ, UR5, PT, P1 ;  /* 0x00000005ff007c0c */ /* 0x000fda000bf25310 */
[----:B------:R-:W-:-:S04]  /*1c50*/  @P1 IADD3 R4, P2, R227, UR4, RZ ;  /* 0x00000004e3041c10 */ /* 0x000fc8000ff5e0ff */
[----:B------:R-:W-:-:S05]  /*1c60*/  @P1 IADD3.X R5, R228, UR5, RZ, P2, !PT ;  /* 0x00000005e4051c10 */ /* 0x000fca00097fe4ff */
[----:B------:R1:W5:Y:S01]  /*1c70*/  @P1 LDG.E R131, desc[UR48][R4.64] ;  /* 0x0000003004831981 */ /* 0x000362000c1e1900 */
[----:B------:R-:W-:Y:S01]  /*1c80*/  IADD3 R9, R26, -R9, RZ ;  /* 0x800000091a097210 */ /* 0x000fe20007ffe0ff */
[----:B------:R-:W-:Y:S01]  /*1c90*/  BSSY B0, `(.L_x_450) ;  /* 0x000002e000007945 */ /* 0x000fe20003800000 */
[----:B------:R-:W-:Y:S02]  /*1ca0*/  LOP3.LUT R11, R225, 0xff, RZ, 0xc0, !PT ;  /* 0x000000ffe10b7812 */ /* 0x000fe400078ec0ff */
[----:B------:R-:W-:-:S03]  /*1cb0*/  SHF.R.U32.HI R225, RZ, 0x10, R225 ;  /* 0x00000010ffe17819 */ /* 0x000fc600000116e1 */
[----:B------:R1:W-:Y:S01]  /*1cc0*/  STL [R1+0x40], R11 ;  /* 0x0000400b01007387 */ /* 0x0003e20000100800 */
[----:B--2---:R-:W-:Y:S01]  /*1cd0*/  LOP3.LUT R25, R25, 0xfffffff7, RZ, 0xc0, !PT ;  /* 0xfffffff719197812 */ /* 0x004fe200078ec0ff */
[----:B---3--:R-:W-:-:S04]  /*1ce0*/  @P0 IMAD.IADD R24, R7, 0x1, -R0 ;  /* 0x0000000107180824 */ /* 0x008fc800078e0a00 */
[----:B------:R-:W-:-:S04]  /*1cf0*/  IMAD.IADD R137, R9, 0x1, R24 ;  /* 0x0000000109897824 */ /* 0x000fc800078e0218 */
[C---:B------:R-:W-:Y:S01]  /*1d00*/  VIADD R0, R137.reuse, 0x5f ;  /* 0x0000005f89007836 */ /* 0x040fe20000000000 */
[----:B------:R-:W-:-:S03]  /*1d10*/  ISETP.GE.AND P3, PT, R137, 0x1, PT ;  /* 0x000000018900780c */ /* 0x000fc60003f66270 */
[----:B------:R-:W-:-:S05]  /*1d20*/  IMAD.HI R0, R0, 0x2aaaaaab, RZ ;  /* 0x2aaaaaab00007827 */ /* 0x000fca00078e02ff */
[----:B------:R-:W-:-:S04]  /*1d30*/  SHF.R.U32.HI R135, RZ, 0x1f, R0 ;  /* 0x0000001fff877819 */ /* 0x000fc80000011600 */
[----:B------:R-:W-:Y:S02]  /*1d40*/  LEA.HI.SX32 R135, R0, R135, 0x1c ;  /* 0x0000008700877211 */ /* 0x000fe400078fe2ff */
[----:B------:R-:W-:Y:S02]  /*1d50*/  @P3 LOP3.LUT R25, R25, 0x8, RZ, 0xfc, !PT ;  /* 0x0000000819193812 */ /* 0x000fe400078efcff */
[----:B------:R-:W-:-:S03]  /*1d60*/  MOV R0, RZ ;  /* 0x000000ff00007202 */ /* 0x000fc60000000f00 */
[----:B------:R1:W-:Y:S01]  /*1d70*/  STL [R1], R25 ;  /* 0x0000001901007387 */ /* 0x0003e20000100800 */
[----:B------:R-:W-:Y:S05]  /*1d80*/  @!P3 BRA `(.L_x_451) ;  /* 0x000000000078b947 */ /* 0x000fea0003800000 */
[----:B------:R-:W-:Y:S01]  /*1d90*/  ISETP.NE.AND P0, PT, R225, RZ, PT ;  /* 0x000000ffe100720c */ /* 0x000fe20003f05270 */
[----:B------:R-:W-:-:S03]  /*1da0*/  ULDC UR4, c[0x0][0x9f0] ;  /* 0x00027c0000047ab9 */ /* 0x000fc60000000800 */
[----:B------:R-:W-:-:S04]  /*1db0*/  SEL R6, R225, UR4, P0 ;  /* 0x00000004e1067c07 */ /* 0x000fc80008000000 */
[-C--:B-1----:R-:W-:Y:S02]  /*1dc0*/  IABS R5, R6.reuse ;  /* 0x0000000600057213 */ /* 0x082fe40000000000 */
[----:B------:R-:W-:Y:S02]  /*1dd0*/  IADD3 R0, R135, -0x1, R6 ;  /* 0xffffffff87007810 */ /* 0x000fe40007ffe006 */
[----:B------:R-:W1:Y:S01]  /*1de0*/  I2F.RP R4, R5 ;  /* 0x0000000500047306 */ /* 0x000e620000209400 */
[----:B------:R-:W-:-:S05]  /*1df0*/  IABS R10, R6 ;  /* 0x00000006000a7213 */ /* 0x000fca0000000000 */
[----:B------:R-:W-:Y:S02]  /*1e00*/  IMAD.MOV R10, RZ, RZ, -R10 ;  /* 0x000000ffff0a7224 */ /* 0x000fe400078e0a0a */
[----:B-1----:R-:W1:Y:S02]  /*1e10*/  MUFU.RCP R4, R4 ;  /* 0x0000000400047308 */ /* 0x002e640000001000 */
[----:B-1----:R-:W-:Y:S01]  /*1e20*/  VIADD R2, R4, 0xffffffe ;  /* 0x0ffffffe04027836 */ /* 0x002fe20000000000 */
[----:B------:R-:W-:Y:S02]  /*1e30*/  IABS R4, R0 ;  /* 0x0000000000047213 */ /* 0x000fe40000000000 */
[----:B------:R-:W-:-:S03]  /*1e40*/  LOP3.LUT R0, R0, R6, RZ, 0x3c, !PT ;  /* 0x0000000600007212 */ /* 0x000fc600078e3cff */
[----:B------:R1:W2:Y:S01]  /*1e50*/  F2I.FTZ.U32.TRUNC.NTZ R3, R2 ;  /* 0x0000000200037305 */ /* 0x0002a2000021f000 */
[----:B------:R-:W-:Y:S02]  /*1e60*/  ISETP.GE.AND P2, PT, R0, RZ, PT ;  /* 0x000000ff0000720c */ /* 0x000fe40003f46270 */
[----:B-1----:R-:W-:Y:S01]  /*1e70*/  MOV R2, RZ ;  /* 0x000000ff00027202 */ /* 0x002fe20000000f00 */
[----:B--2---:R-:W-:-:S04]  /*1e80*/  IMAD.MOV R8, RZ, RZ, -R3 ;  /* 0x000000ffff087224 */ /* 0x004fc800078e0a03 */
[----:B------:R-:W-:-:S04]  /*1e90*/  IMAD R7, R8, R5, RZ ;  /* 0x0000000508077224 */ /* 0x000fc800078e02ff */
[----:B------:R-:W-:-:S04]  /*1ea0*/  IMAD.HI.U32 R3, R3, R7, R2 ;  /* 0x0000000703037227 */ /* 0x000fc800078e0002 */
[----:B------:R-:W-:Y:S02]  /*1eb0*/  IMAD.MOV.U32 R2, RZ, RZ, R10 ;  /* 0x000000ffff027224 */ /* 0x000fe400078e000a */
[----:B------:R-:W-:-:S04]  /*1ec0*/  IMAD.HI.U32 R3, R3, R4, RZ ;  /* 0x0000000403037227 */ /* 0x000fc800078e00ff */
[----:B------:R-:W-:-:S05]  /*1ed0*/  IMAD R2, R3, R2, R4 ;  /* 0x0000000203027224 */ /* 0x000fca00078e0204 */
[----:B------:R-:W-:-:S13]  /*1ee0*/  ISETP.GT.U32.AND P1, PT, R5, R2, PT ;  /* 0x000000020500720c */ /* 0x000fda0003f24070 */
[----:B------:R-:W-:Y:S02]  /*1ef0*/  @!P1 IMAD.IADD R2, R2, 0x1, -R5 ;  /* 0x0000000102029824 */ /* 0x000fe400078e0a05 */
[----:B------:R-:W-:Y:S01]  /*1f00*/  @!P1 VIADD R3, R3, 0x1 ;  /* 0x0000000103039836 */ /* 0x000fe20000000000 */
[----:B------:R-:W-:Y:S02]  /*1f10*/  ISETP.NE.AND P1, PT, R6, RZ, PT ;  /* 0x000000ff0600720c */ /* 0x000fe40003f25270 */
[----:B------:R-:W-:-:S13]  /*1f20*/  ISETP.GE.U32.AND P0, PT, R2, R5, PT ;  /* 0x000000050200720c */ /* 0x000fda0003f06070 */
[----:B------:R-:W-:-:S05]  /*1f30*/  @P0 IADD3 R3, R3, 0x1, RZ ;  /* 0x0000000103030810 */ /* 0x000fca0007ffe0ff */
[----:B------:R-:W-:-:S04]  /*1f40*/  IMAD.MOV.U32 R0, RZ, RZ, R3 ;  /* 0x000000ffff007224 */ /* 0x000fc800078e0003 */
[----:B------:R-:W-:Y:S01]  /*1f50*/  @!P2 IMAD.MOV R0, RZ, RZ, -R0 ;  /* 0x000000ffff00a224 */ /* 0x000fe200078e0a00 */
[----:B------:R-:W-:-:S07]  /*1f60*/  @!P1 LOP3.LUT R0, RZ, R6, RZ, 0x33, !PT ;  /* 0x00000006ff009212 */ /* 0x000fce00078e33ff */
.L_x_451:
[----:B------:R-:W-:Y:S05]  /*1f70*/  BSYNC B0 ;  /* 0x0000000000007941 */ /* 0x000fea0003800000 */
.L_x_450:
[----:B------:R-:W-:Y:S01]  /*1f80*/  IMAD R2, R11, R0, RZ ;  /* 0x000000000b027224 */ /* 0x000fe200078e02ff */
[----:B------:R-:W-:-:S04]  /*1f90*/  PLOP3.LUT P2, PT, PT, PT, PT, 0x80, 0x0 ;  /* 0x000000000000781c */ /* 0x000fc80003f4f070 */
[C---:B------:R-:W-:Y:S01]  /*1fa0*/  VIADDMNMX R0, R2.reuse, R0, R135, PT ;  /* 0x0000000002007246 */ /* 0x040fe20003800187 */
[----:B------:R-:W-:-:S04]  /*1fb0*/  IMAD R2, R2, 0x60, -R9 ;  /* 0x0000006002027824 */ /* 0x000fc800078e0a09 */
[----:B------:R-:W-:Y:S01]  /*1fc0*/  IMAD R3, R0, 0x60, -R9 ;  /* 0x0000006000037824 */ /* 0x000fe200078e0a09 */
[----:B------:R-:W-:-:S04]  /*1fd0*/  VIMNMX R2, RZ, R2, !PT ;  /* 0x00000002ff027248 */ /* 0x000fc80007fe0100 */
[----:B-1----:R-:W-:-:S04]  /*1fe0*/  VIMNMX R5, R3, R24, PT ;  /* 0x0000001803057248 */ /* 0x002fc80003fe0100 */
[----:B------:R-:W-:Y:S01]  /*1ff0*/  ISETP.GT.AND P0, PT, R5, R2, PT ;  /* 0x000000020500720c */ /* 0x000fe20003f04270 */
[----:B------:R-:W-:-:S05]  /*2000*/  IMAD.WIDE.U32 R2, R2, -0x55555555, RZ ;  /* 0xaaaaaaab02027825 */ /* 0x000fca00078e00ff */
[----:B------:R-:W-:-:S04]  /*2010*/  SHF.R.U32.HI R119, RZ, 0x6, R3 ;  /* 0x00000006ff777819 */ /* 0x000fc80000011603 */
[----:B------:R-:W-:-:S03]  /*2020*/  MOV R2, R119 ;  /* 0x0000007700027202 */ /* 0x000fc60000000f00 */
[----:B------:R-:W-:-:S04]  /*2030*/  @P0 VIADD R0, R5, 0x5f ;  /* 0x0000005f05000836 */ /* 0x000fc80000000000 */
[----:B------:R-:W-:-:S05]  /*2040*/  @P0 IMAD.HI R0, R0, 0x2aaaaaab, RZ ;  /* 0x2aaaaaab00000827 */ /* 0x000fca00078e02ff */
[----:B------:R-:W-:-:S04]  /*2050*/  @P0 SHF.R.U32.HI R3, RZ, 0x1f, R0 ;  /* 0x0000001fff030819 */ /* 0x000fc80000011600 */
[----:B------:R-:W-:-:S04]  /*2060*/  @P0 LEA.HI.SX32 R2, R0, R3, 0x1c ;  /* 0x0000000300020211 */ /* 0x000fc800078fe2ff */
[----:B------:R-:W-:-:S13]  /*2070*/  ISETP.GT.AND P0, PT, R2, R119, PT ;  /* 0x000000770200720c */ /* 0x000fda0003f04270 */
[----:B------:R-:W-:Y:S05]  /*2080*/  @!P0 BRA `(.L_x_452) ;  /* 0x0000009000048947 */ /* 0x000fea0003800000 */
[----:B------:R-:W-:Y:S01]  /*2090*/  VIADD R0, R18, 0x1e400 ;  /* 0x0001e40012007836 */ /* 0x000fe20000000000 */
[----:B------:R-:W-:Y:S04]  /*20a0*/  BSSY B6, `(.L_x_453) ;  /* 0x0000013000067945 */ /* 0x000fe80003800000 */
[----:B------:R-:W-:-:S13]  /*20b0*/  LOP3.LUT P0, RZ, R0, 0x3ff, RZ, 0xc0, !PT ;  /* 0x000003ff00ff7812 */ /* 0x000fda000780c0ff */
[----:B------:R-:W-:Y:S05]  /*20c0*/  @!P0 BRA `(.L_x_454) ;  /* 0x0000000000408947 */ /* 0x000fea0003800000 */
[----:B------:R-:W-:Y:S01]  /*20d0*/  MOV R14, 0x0 ;  /* 0x00000000000e7802 */ /* 0x000fe20000000f00 */
[----:B------:R-:W-:Y:S01]  /*20e0*/  ULDC.64 UR4, c[0x4][0x88] ;  /* 0x0100220000047ab9 */ /* 0x000fe20000000a00 */
[----:B------:R-:W-:Y:S01]  /*20f0*/  ULDC.64 UR6, c[0x4][0x18] ;  /* 0x0100060000067ab9 */ /* 0x000fe20000000a00 */
[----:B------:R-:W-:Y:S01]  /*2100*/  IMAD.U32 R4, RZ, RZ, UR4 ;  /* 0x00000004ff047e24 */ /* 0x000fe2000f8e00ff */
[----:B------:R-:W-:Y:S01]  /*2110*/  MOV R8, 0x70 ;  /* 0x0000007000087802 */ /* 0x000fe20000000f00 */
[----:B------:R-:W-:Y:S01]  /*2120*/  IMAD.U32 R5, RZ, RZ, UR5 ;  /* 0x00000005ff057e24 */ /* 0x000fe2000f8e00ff */
[----:B------:R-:W1:Y:S01]  /*2130*/  LDC.64 R14, c[0x4][R14] ;  /* 0x010000000e0e7b82 */ /* 0x000e620000000a00 */
[----:B------:R-:W-:Y:S01]  /*2140*/  ULDC.64 UR4, c[0x4][0x90] ;  /* 0x0100240000047ab9 */ /* 0x000fe20000000a00 */
[----:B------:R-:W-:Y:S01]  /*2150*/  IMAD.U32 R10, RZ, RZ, UR6 ;  /* 0x00000006ff0a7e24 */ /* 0x000fe2000f8e00ff */
[----:B------:R-:W-:Y:S01]  /*2160*/  MOV R6, UR4 ;  /* 0x0000000400067c02 */ /* 0x000fe20008000f00 */
[----:B------:R-:W-:-:S02]  /*2170*/  IMAD.U32 R7, RZ, RZ, UR5 ;  /* 0x00000005ff077e24 */ /* 0x000fc4000f8e00ff */
[----:B------:R-:W-:Y:S02]  /*2180*/  IMAD.U32 R11, RZ, RZ, UR7 ;  /* 0x00000007ff0b7e24 */ /* 0x000fe4000f8e00ff */
[----:B------:R-:W-:Y:S02]  /*2190*/  IMAD.MOV.U32 R12, RZ, RZ, 0x1 ;  /* 0x00000001ff0c7424 */ /* 0x000fe400078e00ff */
[----:B------:R-:W-:-:S07]  /*21a0*/  IMAD.MOV.U32 R13, RZ, RZ, RZ ;  /* 0x000000ffff0d7224 */ /* 0x000fce00078e00ff */
[----:B------:R-:W-:-:S07]  /*21b0*/  LEPC R20, `(.L_x_454) ;  /* 0x000000001014794e */ /* 0x000fce0000000000 */
[----:B01---5:R-:W-:Y:S05]  /*21c0*/  CALL.ABS.NOINC R14 ;  /* 0x000000000e007343 */ /* 0x023fea0003c00000 */
.L_x_454:
[----:B------:R-:W-:Y:S05]  /*21d0*/  BSYNC B6 ;  /* 0x0000000000067941 */ /* 0x000fea0003800000 */
.L_x_453:
[----:B------:R-:W-:Y:S01]  /*21e0*/  VIADD R112, R18, 0x400 ;  /* 0x0000040012707836 */ /* 0x000fe20000000000 */
[----:B------:R-:W-:Y:S04]  /*21f0*/  BSSY B6, `(.L_x_455) ;  /* 0x0000013000067945 */ /* 0x000fe80003800000 */
[----:B------:R-:W-:-:S13]  /*2200*/  LOP3.LUT P0, RZ, R112, 0x3ff, RZ, 0xc0, !PT ;  /* 0x000003ff70ff7812 */ /* 0x000fda000780c0ff */
[----:B------:R-:W-:Y:S05]  /*2210*/  @!P0 BRA `(.L_x_456) ;  /* 0x0000000000408947 */ /* 0x000fea0003800000 */
[----:B------:R-:W-:Y:S01]  /*2220*/  MOV R14, 0x0 ;  /* 0x00000000000e7802 */ /* 0x000fe20000000f00 */
[----:B------:R-:W-:Y:S01]  /*2230*/  ULDC.64 UR4, c[0x4][0x88] ;  /* 0x0100220000047ab9 */ /* 0x000fe20000000a00 */
[----:B------:R-:W-:Y:S01]  /*2240*/  ULDC.64 UR6, c[0x4][0x18] ;  /* 0x0100060000067ab9 */ /* 0x000fe20000000a00 */
[----:B------:R-:W-:Y:S01]  /*2250*/  MOV R4, UR4 ;  /* 0x0000000400047c02 */ /* 0x000fe20008000f00 */
[----:B------:R-:W-:Y:S01]  /*2260*/  IMAD.U32 R5, RZ, RZ, UR5 ;  /* 0x00000005ff057e24 */ /* 0x000fe2000f8e00ff */
[----:B------:R-:W-:Y:S01]  /*2270*/  ULDC.64 UR4, c[0x4][0x90] ;  /* 0x0100240000047ab9 */ /* 0x000fe20000000a00 */
[----:B------:R-:W1:Y:S01]  /*2280*/  LDC.64 R14, c[0x4][R14] ;  /* 0x010000000e0e7b82 */ /* 0x000e620000000a00 */
        /* <DEDUP_REMOVED lines=8> */
[----:B01---5:R-:W-:Y:S05]  /*2310*/  CALL.ABS.NOINC R14 ;  /* 0x000000000e007343 */ /* 0x023fea0003c00000 */
.L_x_456:
[----:B------:R-:W-:Y:S05]  /*2320*/  BSYNC B6 ;  /* 0x0000000000067941 */ /* 0x000fea0003800000 */
.L_x_455:
[----:B------:R-:W-:Y:S01]  /*2330*/  ULDC.64 UR4, c[0x0][0x9f8] ;  /* 0x00027e0000047ab9 */ /* 0x000fe20000000a00 */
[----:B------:R-:W-:Y:S01]  /*2340*/  IMAD.MOV.U32 R0, RZ, RZ, R226 ;  /* 0x000000ffff007224 */ /* 0x000fe200078e00e2 */
[----:B------:R-:W-:Y:S01]  /*2350*/  ISETP.NE.U32.AND P0, PT, RZ, UR4, PT ;  /* 0x00000004ff007c0c */ /* 0x000fe2000bf05070 */
[----:B------:R-:W2:Y:S01]  /*2360*/  LDL R14, [R1+0xa4] ;  /* 0x0000a400010e7983 */ /* 0x000ea20000100800 */
[----:B------:R-:W1:Y:S01]  /*2370*/  LDC.64 R92, c[0x0][0x3f8] ;  /* 0x0000fe00ff5c7b82 */ /* 0x000e620000000a00 */
[----:B------:R-:W-:Y:S01]  /*2380*/  IMAD.MOV.U32 R20, RZ, RZ, R25 ;  /* 0x000000ffff147224 */ /* 0x000fe200078e0019 */
[----:B------:R-:W-:-:S06]  /*2390*/  ISETP.NE.AND.EX P0, PT, RZ, UR5, PT, P0 ;  /* 0x00000005ff007c0c */ /* 0x000fcc000bf05300 */
[----:B------:R-:W3:Y:S07]  /*23a0*/  LDC R21, c[0x0][0x3f4] ;  /* 0x0000fd00ff157b82 */ /* 0x000eee0000000800 */
[----:B------:R-:W-:Y:S01]  /*23b0*/  @P0 IADD3 R4, P1, R227, UR4, RZ ;  /* 0x00000004e3040c10 */ /* 0x000fe2000ff3e0ff */
[----:B------:R-:W-:Y:S01]  /*23c0*/  ULDC UR4, c[0x0][0x2f4] ;  /* 0x0000bd0000047ab9 */ /* 0x000fe20000000800 */
[----:B------:R-:W4:Y:S02]  /*23d0*/  LDC.64 R86, c[0x0][0x408] ;  /* 0x00010200ff567b82 */ /* 0x000f240000000a00 */
[----:B------:R-:W-:-:S05]  /*23e0*/  @P0 IADD3.X R5, R228, UR5, RZ, P1, !PT ;  /* 0x00000005e4050c10 */ /* 0x000fca0008ffe4ff */
[----:B------:R0:W2:Y:S01]  /*23f0*/  @P0 LDG.E R0, desc[UR48][R4.64] ;  /* 0x0000003004000981 */ /* 0x0000a2000c1e1900 */
[----:B------:R-:W-:Y:S02]  /*2400*/  ISETP.GE.AND P1, PT, R194, UR4, PT ;  /* 0x00000004c2007c0c */ /* 0x000fe4000bf26270 */
[----:B------:R-:W-:Y:S02]  /*2410*/  ISETP.GE.AND P0, PT, R16, UR4, PT ;  /* 0x0000000410007c0c */ /* 0x000fe4000bf06270 */
[----:B------:R-:W-:Y:S02]  /*2420*/  SEL R6, RZ, 0xffffffff, P1 ;  /* 0xffffffffff067807 */ /* 0x000fe40000800000 */
[----:B------:R-:W-:Y:S02]  /*2430*/  SEL R3, RZ, 0x1, P0 ;  /* 0x00000001ff037807 */ /* 0x000fe40000000000 */
[----:B------:R-:W-:Y:S01]  /*2440*/  SHF.R.S32.HI R7, RZ, 0x1f, R203 ;  /* 0x0000001fff077819 */ /* 0x000fe200000114cb */
[----:B------:R-:W-:Y:S01]  /*2450*/  IMAD.SHL.U32 R6, R6, 0x2, RZ ;  /* 0x0000000206067824 */ /* 0x000fe200078e00ff */
[----:B------:R-:W-:-:S02]  /*2460*/  ISETP.GE.AND P0, PT, R193, UR4, PT ;  /* 0x00000004c1007c0c */ /* 0x000fc4000bf06270 */
[----:B------:R-:W-:Y:S02]  /*2470*/  ISETP.GE.AND P1, PT, R23, UR4, PT ;  /* 0x0000000417007c0c */ /* 0x000fe4000bf26270 */
[----:B------:R-:W-:Y:S01]  /*2480*/  LOP3.LUT R3, R6, 0x2, R3, 0xe2, !PT ;  /* 0x0000000206037812 */ /* 0x000fe200078ee203 */
[----:B-1----:R-:W-:Y:S01]  /*2490*/  IMAD R6, R7, R92, RZ ;  /* 0x0000005c07067224 */ /* 0x002fe200078e02ff */
[----:B------:R-:W-:Y:S02]  /*24a0*/  ISETP.GE.AND P2, PT, R22, UR4, PT ;  /* 0x0000000416007c0c */ /* 0x000fe4000bf46270 */
[----:B0-----:R-:W-:Y:S02]  /*24b0*/  SEL R4, RZ, 0x4, P0 ;  /* 0x00000004ff047807 */ /* 0x001fe40000000000 */
[----:B------:R-:W-:Y:S01]  /*24c0*/  SEL R5, RZ, 0x8, P1 ;  /* 0x00000008ff057807 */ /* 0x000fe20000800000 */
[----:B------:R-:W-:Y:S01]  /*24d0*/  IMAD R9, R203, R93, R6 ;  /* 0x0000005dcb097224 */ /* 0x000fe200078e0206 */
[----:B------:R-:W-:-:S02]  /*24e0*/  SEL R6, RZ, 0x10, P2 ;  /* 0x00000010ff067807 */ /* 0x000fc40001000000 */
[----:B------:R-:W-:Y:S01]  /*24f0*/  LOP3.LUT R3, R5, R3, R4, 0xfe, !PT ;  /* 0x0000000305037212 */ /* 0x000fe200078efe04 */
[----:B----4-:R-:W-:Y:S01]  /*2500*/  IMAD R4, R7, R86, RZ ;  /* 0x0000005607047224 */ /* 0x010fe200078e02ff */
[-C--:B---3--:R-:W-:Y:S02]  /*2510*/  ISETP.GE.AND P0, PT, R16, R21.reuse, PT ;  /* 0x000000151000720c */ /* 0x088fe40003f06270 */
[----:B------:R-:W-:Y:S02]  /*2520*/  SHF.R.S32.HI R197, RZ, 0x1f, R196 ;  /* 0x0000001fffc57819 */ /* 0x000fe400000114c4 */
[----:B------:R-:W-:Y:S02]  /*2530*/  ISETP.GE.AND P1, PT, R194, R21, PT ;  /* 0x00000015c200720c */ /* 0x000fe40003f26270 */
[----:B------:R-:W-:Y:S01]  /*2540*/  LOP3.LUT R6, R3, R6, RZ, 0xfc, !PT ;  /* 0x0000000603067212 */ /* 0x000fe200078efcff */
[----:B------:R-:W-:Y:S01]  /*2550*/  IMAD R7, R203, R87, R4 ;  /* 0x00000057cb077224 */ /* 0x000fe200078e0204 */
[----:B------:R-:W-:Y:S01]  /*2560*/  ISETP.GE.AND P3, PT, R193, R21, PT ;  /* 0x00000015c100720c */ /* 0x000fe20003f66270 */
[----:B------:R-:W-:Y:S01]  /*2570*/  IMAD.WIDE.U32 R88, R203, R86, R16 ;  /* 0x00000056cb587225 */ /* 0x000fe200078e0010 */
[----:B------:R-:W-:-:S02]  /*2580*/  SEL R3, R21, RZ, P0 ;  /* 0x000000ff15037207 */ /* 0x000fc40000000000 */
[----:B------:R-:W-:Y:S01]  /*2590*/  SEL R5, R21, RZ, P1 ;  /* 0x000000ff15057207 */ /* 0x000fe20000800000 */
[----:B------:R-:W-:Y:S01]  /*25a0*/  IMAD.WIDE.U32 R90, R203, R86, R196 ;  /* 0x00000056cb5a7225 */ /* 0x000fe200078e00c4 */
[----:B------:R-:W-:Y:S02]  /*25b0*/  SEL R4, R21, RZ, P3 ;  /* 0x000000ff15047207 */ /* 0x000fe40001800000 */
[----:B------:R-:W-:Y:S01]  /*25c0*/  IADD3 R89, R7, R89, RZ ;  /* 0x0000005907597210 */ /* 0x000fe20007ffe0ff */
[----:B------:R-:W-:Y:S02]  /*25d0*/  IMAD.IADD R3, R16, 0x1, R3 ;  /* 0x0000000110037824 */ /* 0x000fe400078e0203 */
[----:B------:R-:W-:Y:S02]  /*25e0*/  IMAD.IADD R91, R91, 0x1, R7 ;  /* 0x000000015b5b7824 */ /* 0x000fe400078e0207 */
[----:B------:R-:W-:Y:S02]  /*25f0*/  IMAD.IADD R7, R194, 0x1, R5 ;  /* 0x00000001c2077824 */ /* 0x000fe400078e0205 */
[----:B------:R-:W-:Y:S01]  /*2600*/  IMAD.IADD R11, R193, 0x1, R4 ;  /* 0x00000001c10b7824 */ /* 0x000fe200078e0204 */
[----:B------:R-:W-:-:S02]  /*2610*/  SHF.R.S32.HI R4, RZ, 0x1f, R3 ;  /* 0x0000001fff047819 */ /* 0x000fc40000011403 */
[----:B------:R-:W-:Y:S01]  /*2620*/  SHF.R.S32.HI R8, RZ, 0x1f, R7 ;  /* 0x0000001fff087819 */ /* 0x000fe20000011407 */
[CC--:B------:R-:W-:Y:S01]  /*2630*/  IMAD.WIDE.U32 R96, R203.reuse, R92.reuse, R196 ;  /* 0x0000005ccb607225 */ /* 0x0c0fe200078e00c4 */
[CC--:B------:R-:W-:Y:S02]  /*2640*/  LEA.HI R5, R4.reuse, R3.reuse, RZ, 0x3 ;  /* 0x0000000304057211 */ /* 0x0c0fe400078f18ff */
[----:B------:R-:W-:Y:S01]  /*2650*/  LEA.HI R3, R4, R3, RZ, 0x6 ;  /* 0x0000000304037211 */ /* 0x000fe200078f30ff */
[----:B------:R-:W-:Y:S01]  /*2660*/  IMAD.WIDE.U32 R94, R203, R92, R16 ;  /* 0x0000005ccb5e7225 */ /* 0x000fe200078e0010 */
[----:B------:R-:W-:Y:S02]  /*2670*/  SHF.R.S32.HI R12, RZ, 0x1f, R11 ;  /* 0x0000001fff0c7819 */ /* 0x000fe4000001140b */
[CC--:B------:R-:W-:Y:S01]  /*2680*/  LEA.HI R4, R8.reuse, R7.reuse, RZ, 0x6 ;  /* 0x0000000708047211 */ /* 0x0c0fe200078f30ff */
[----:B------:R-:W0:Y:S01]  /*2690*/  S2R R160, SR_TID.X ;  /* 0x0000000000a07919 */ /* 0x000e220000002100 */
[----:B------:R-:W-:Y:S01]  /*26a0*/  LEA.HI R8, R8, R7, RZ, 0x3 ;  /* 0x0000000708087211 */ /* 0x000fe200078f18ff */
[----:B------:R-:W-:Y:S01]  /*26b0*/  IMAD.IADD R95, R9, 0x1, R95 ;  /* 0x00000001095f7824 */ /* 0x000fe200078e025f */
[----:B------:R-:W-:-:S02]  /*26c0*/  SHF.R.S32.HI R3, RZ, 0x6, R3 ;  /* 0x00000006ff037819 */ /* 0x000fc40000011403 */
[----:B------:R-:W-:Y:S02]  /*26d0*/  IADD3 R97, R97, R9, RZ ;  /* 0x0000000961617210 */ /* 0x000fe40007ffe0ff */
[----:B------:R-:W-:Y:S02]  /*26e0*/  LEA.HI R13, R12, R11, RZ, 0x3 ;  /* 0x0000000b0c0d7211 */ /* 0x000fe400078f18ff */
[----:B------:R-:W-:Y:S02]  /*26f0*/  SHF.R.S32.HI R7, RZ, 0x6, R4 ;  /* 0x00000006ff077819 */ /* 0x000fe40000011404 */
[--C-:B------:R-:W-:Y:S02]  /*2700*/  LOP3.LUT R4, R216, 0x38, R5.reuse, 0xf8, !PT ;  /* 0x00000038d8047812 */ /* 0x100fe400078ef805 */
[----:B------:R-:W-:Y:S02]  /*2710*/  LOP3.LUT R9, R205, 0x38, R5, 0xf8, !PT ;  /* 0x00000038cd097812 */ /* 0x000fe400078ef805 */
[----:B------:R-:W-:-:S02]  /*2720*/  SHF.R.U32.HI R25, RZ, 0x3, R205 ;  /* 0x00000003ff197819 */ /* 0x000fc400000116cd */
[----:B------:R-:W-:Y:S01]  /*2730*/  LEA.HI R11, R12, R11, RZ, 0x6 ;  /* 0x0000000b0c0b7211 */ /* 0x000fe200078f30ff */
[C---:B------:R-:W-:Y:S01]  /*2740*/  IMAD R130, R3.reuse, 0x1800, R218 ;  /* 0x0000180003827824 */ /* 0x040fe200078e02da */
[----:B------:R-:W-:Y:S01]  /*2750*/  LOP3.LUT P2, RZ, R224, 0x4, RZ, 0xc0, !PT ;  /* 0x00000004e0ff7812 */ /* 0x000fe2000784c0ff */
[----:B------:R-:W-:Y:S01]  /*2760*/  IMAD R128, R3, 0x1800, R219 ;  /* 0x0000180003807824 */ /* 0x000fe200078e02db */
[----:B------:R-:W-:Y:S02]  /*2770*/  LOP3.LUT R20, R20, 0xfffffffe, RZ, 0xc0, !PT ;  /* 0xfffffffe14147812 */ /* 0x000fe400078ec0ff */
[----:B------:R-:W-:Y:S02]  /*2780*/  LOP3.LUT R10, R216, 0x38, R8, 0xf8, !PT ;  /* 0x00000038d80a7812 */ /* 0x000fe400078ef808 */
[----:B------:R-:W-:Y:S02]  /*2790*/  LOP3.LUT R3, R4, R217, RZ, 0x3c, !PT ;  /* 0x000000d904037212 */ /* 0x000fe400078e3cff */
[----:B------:R-:W-:-:S02]  /*27a0*/  LOP3.LUT R9, R9, R25, RZ, 0x3c, !PT ;  /* 0x0000001909097212 */ /* 0x000fc400078e3cff */
[----:B------:R-:W-:Y:S02]  /*27b0*/  SHF.R.S32.HI R11, RZ, 0x6, R11 ;  /* 0x00000006ff0b7819 */ /* 0x000fe4000001140b */
[----:B------:R-:W-:Y:S01]  /*27c0*/  LOP3.LUT R4, R216, 0x38, R13, 0xf8, !PT ;  /* 0x00000038d8047812 */ /* 0x000fe200078ef80d */
[--C-:B------:R-:W-:Y:S01]  /*27d0*/  IMAD R129, R7, 0x1800, R218.reuse ;  /* 0x0000180007817824 */ /* 0x100fe200078e02da */
[----:B------:R-:W-:Y:S01]  /*27e0*/  @P3 LOP3.LUT R20, R20, 0x1, RZ, 0xfc, !PT ;  /* 0x0000000114143812 */ /* 0x000fe200078efcff */
[----:B------:R-:W-:Y:S01]  /*27f0*/  IMAD.IADD R128, R128, 0x1, R9 ;  /* 0x0000000180807824 */ /* 0x000fe200078e0209 */
[----:B------:R-:W-:Y:S01]  /*2800*/  LOP3.LUT R10, R10, R217, RZ, 0x3c, !PT ;  /* 0x000000d90a0a7212 */ /* 0x000fe200078e3cff */
[----:B------:R-:W-:Y:S01]  /*2810*/  IMAD R127, R11, 0x1800, R218 ;  /* 0x000018000b7f7824 */ /* 0x000fe200078e02da */
[----:B------:R-:W-:Y:S02]  /*2820*/  IADD3 R130, R130, R3, RZ ;  /* 0x0000000382827210 */ /* 0x000fe40007ffe0ff */
[----:B------:R-:W-:-:S02]  /*2830*/  LOP3.LUT R3, R205, 0x38, R8, 0xf8, !PT ;  /* 0x00000038cd037812 */ /* 0x000fc400078ef808 */
[----:B------:R-:W-:Y:S02]  /*2840*/  LOP3.LUT R9, R205, 0x38, R13, 0xf8, !PT ;  /* 0x00000038cd097812 */ /* 0x000fe400078ef80d */
[----:B------:R-:W-:Y:S01]  /*2850*/  LOP3.LUT R4, R4, R217, RZ, 0x3c, !PT ;  /* 0x000000d904047212 */ /* 0x000fe200078e3cff */
[----:B------:R-:W-:Y:S01]  /*2860*/  IMAD.IADD R129, R129, 0x1, R10 ;  /* 0x0000000181817824 */ /* 0x000fe200078e020a */
[----:B------:R-:W-:Y:S01]  /*2870*/  LOP3.LUT R20, R20, 0xfffffffb, RZ, 0xc0, !PT ;  /* 0xfffffffb14147812 */ /* 0x000fe200078ec0ff */
[--C-:B------:R-:W-:Y:S01]  /*2880*/  IMAD R126, R7, 0x1800, R219.reuse ;  /* 0x00001800077e7824 */ /* 0x100fe200078e02db */
[-C--:B------:R-:W-:Y:S01]  /*2890*/  LOP3.LUT R3, R3, R25.reuse, RZ, 0x3c, !PT ;  /* 0x0000001903037212 */ /* 0x080fe200078e3cff */
[----:B------:R-:W-:Y:S01]  /*28a0*/  IMAD R125, R11, 0x1800, R219 ;  /* 0x000018000b7d7824 */ /* 0x000fe200078e02db */
[----:B-----5:R-:W-:Y:S02]  /*28b0*/  SHF.R.S32.HI R15, RZ, 0x1f, R131 ;  /* 0x0000001fff0f7819 */ /* 0x020fe40000011483 */
[----:B------:R-:W-:-:S02]  /*28c0*/  LOP3.LUT R10, R9, R25, RZ, 0x3c, !PT ;  /* 0x00000019090a7212 */ /* 0x000fc400078e3cff */
[----:B------:R-:W-:Y:S02]  /*28d0*/  IADD3 R127, R127, R4, RZ ;  /* 0x000000047f7f7210 */ /* 0x000fe40007ffe0ff */
[----:B------:R-:W-:Y:S02]  /*28e0*/  LOP3.LUT R4, R216, 0x18, R16, 0xf8, !PT ;  /* 0x00000018d8047812 */ /* 0x000fe400078ef810 */
[----:B------:R-:W-:Y:S01]  /*28f0*/  @P2 LOP3.LUT R20, R20, 0x4, RZ, 0xfc, !PT ;  /* 0x0000000414142812 */ /* 0x000fe200078efcff */
[----:B------:R-:W-:Y:S01]  /*2900*/  IMAD.IADD R126, R126, 0x1, R3 ;  /* 0x000000017e7e7824 */ /* 0x000fe200078e0203 */
[----:B------:R-:W-:Y:S01]  /*2910*/  ISETP.GE.AND P2, PT, R192, UR4, PT ;  /* 0x00000004c0007c0c */ /* 0x000fe2000bf46270 */
[----:B------:R-:W-:Y:S01]  /*2920*/  IMAD R12, R15, R92, RZ ;  /* 0x0000005c0f0c7224 */ /* 0x000fe200078e02ff */
[----:B------:R-:W-:Y:S01]  /*2930*/  LOP3.LUT R3, R4, R217, RZ, 0x3c, !PT ;  /* 0x000000d904037212 */ /* 0x000fe200078e3cff */
[----:B------:R-:W-:Y:S01]  /*2940*/  IMAD.IADD R125, R125, 0x1, R10 ;  /* 0x000000017d7d7824 */ /* 0x000fe200078e020a */
[----:B------:R-:W-:Y:S01]  /*2950*/  SEL R7, RZ, 0x20, P2 ;  /* 0x00000020ff077807 */ /* 0x000fe20001000000 */
[----:B------:R-:W-:Y:S01]  /*2960*/  IMAD R10, R15, R86, RZ ;  /* 0x000000560f0a7224 */ /* 0x000fe200078e02ff */
[----:B------:R-:W-:Y:S01]  /*2970*/  SHF.L.U64.HI R101, R92, 0x6, R93 ;  /* 0x000000065c657819 */ /* 0x000fe2000001025d */
[----:B------:R-:W-:Y:S01]  /*2980*/  IMAD R9, R93, 0x60, RZ ;  /* 0x000000605d097824 */ /* 0x000fe200078e02ff */
[----:B------:R-:W-:Y:S01]  /*2990*/  SHF.L.U64.HI R103, R86, 0x6, R87 ;  /* 0x0000000656677819 */ /* 0x000fe20000010257 */
[----:B------:R-:W-:Y:S01]  /*29a0*/  IMAD R11, R131, R93, R12 ;  /* 0x0000005d830b7224 */ /* 0x000fe200078e020c */
[----:B------:R1:W-:Y:S01]  /*29b0*/  STL [R1], R20 ;  /* 0x0000001401007387 */ /* 0x0003e20000100800 */
[----:B------:R-:W-:-:S02]  /*29c0*/  IMAD.SHL.U32 R102, R92, 0x40, RZ ;  /* 0x000000405c667824 */ /* 0x000fc400078e00ff */
[----:B------:R-:W-:Y:S01]  /*29d0*/  IMAD.WIDE.U32 R96, R131, R92, R96 ;  /* 0x0000005c83607225 */ /* 0x000fe200078e0060 */
[----:B------:R-:W-:-:S03]  /*29e0*/  SHF.R.S32.HI R111, RZ, 0x3, R5 ;  /* 0x00000003ff6f7819 */ /* 0x000fc60000011405 */
[----:B------:R-:W-:Y:S01]  /*29f0*/  IMAD.WIDE.U32 R94, R131, R92, R94 ;  /* 0x0000005c835e7225 */ /* 0x000fe200078e005e */
[----:B------:R-:W-:Y:S02]  /*2a00*/  LOP3.LUT R4, R8, 0xfffffff8, RZ, 0xc0, !PT ;  /* 0xfffffff808047812 */ /* 0x000fe400078ec0ff */
[----:B-1----:R-:W-:Y:S01]  /*2a10*/  LOP3.LUT R20, R6, R7, RZ, 0xfc, !PT ;  /* 0x0000000706147212 */ /* 0x002fe200078efcff */
[----:B------:R-:W-:-:S04]  /*2a20*/  IMAD.WIDE.U32 R92, R92, 0x60, RZ ;  /* 0x000000605c5c7825 */ /* 0x000fc800078e00ff */
[----:B------:R-:W-:Y:S02]  /*2a30*/  IMAD R123, R87, 0x60, RZ ;  /* 0x00000060577b7824 */ /* 0x000fe400078e02ff */
[C---:B------:R-:W-:Y:S02]  /*2a40*/  IMAD R85, R131.reuse, R87, R10 ;  /* 0x0000005783557224 */ /* 0x040fe400078e020a */
[----:B------:R-:W-:Y:S02]  /*2a50*/  IMAD.SHL.U32 R104, R86, 0x40, RZ ;  /* 0x0000004056687824 */ /* 0x000fe400078e00ff */
[----:B------:R-:W-:-:S04]  /*2a60*/  IMAD.WIDE.U32 R90, R131, R86, R90 ;  /* 0x00000056835a7225 */ /* 0x000fc800078e005a */
[----:B------:R-:W-:-:S04]  /*2a70*/  IMAD.WIDE.U32 R88, R131, R86, R88 ;  /* 0x0000005683587225 */ /* 0x000fc800078e0058 */
[----:B------:R-:W-:Y:S01]  /*2a80*/  IMAD.IADD R124, R218, 0x1, R3 ;  /* 0x00000001da7c7824 */ /* 0x000fe200078e0203 */
[----:B------:R-:W-:Y:S01]  /*2a90*/  LOP3.LUT R3, R5, 0xfffffff8, RZ, 0xc0, !PT ;  /* 0xfffffff805037812 */ /* 0x000fe200078ec0ff */
[----:B------:R-:W-:Y:S01]  /*2aa0*/  IMAD.WIDE.U32 R86, R86, 0x60, RZ ;  /* 0x0000006056567825 */ /* 0x000fe200078e00ff */
[----:B------:R-:W-:Y:S02]  /*2ab0*/  LOP3.LUT R5, R13, 0xfffffff8, RZ, 0xc0, !PT ;  /* 0xfffffff80d057812 */ /* 0x000fe400078ec0ff */
[----:B------:R-:W-:Y:S01]  /*2ac0*/  SHF.R.S32.HI R110, RZ, 0x3, R8 ;  /* 0x00000003ff6e7819 */ /* 0x000fe20000011408 */
[----:B------:R-:W-:Y:S01]  /*2ad0*/  IMAD.IADD R122, R93, 0x1, R9 ;  /* 0x000000015d7a7824 */ /* 0x000fe200078e0209 */
[C---:B------:R-:W-:Y:S01]  /*2ae0*/  LOP3.LUT R7, R20.reuse, 0x2, RZ, 0xc0, !PT ;  /* 0x0000000214077812 */ /* 0x040fe200078ec0ff */
[----:B------:R-:W-:Y:S01]  /*2af0*/  IMAD.IADD R99, R91, 0x1, R85 ;  /* 0x000000015b637824 */ /* 0x000fe200078e0255 */
[C---:B------:R-:W-:Y:S01]  /*2b00*/  LOP3.LUT R8, R20.reuse, 0x4, RZ, 0xc0, !PT ;  /* 0x0000000414087812 */ /* 0x040fe200078ec0ff */
[----:B------:R-:W-:Y:S01]  /*2b10*/  IMAD.IADD R121, R121, 0x1, R26 ;  /* 0x0000000179797824 */ /* 0x000fe200078e021a */
[C---:B------:R-:W-:Y:S01]  /*2b20*/  LOP3.LUT R9, R20.reuse, 0x8, RZ, 0xc0, !PT ;  /* 0x0000000814097812 */ /* 0x040fe200078ec0ff */
[----:B------:R-:W-:Y:S01]  /*2b30*/  IMAD.SHL.U32 R118, R21, 0x2, RZ ;  /* 0x0000000215767824 */ /* 0x000fe200078e00ff */
[----:B------:R-:W-:Y:S01]  /*2b40*/  LOP3.LUT R10, R20, 0x10, RZ, 0xc0, !PT ;  /* 0x00000010140a7812 */ /* 0x000fe200078ec0ff */
[----:B------:R-:W-:Y:S01]  /*2b50*/  IMAD.IADD R100, R97, 0x1, R11 ;  /* 0x0000000161647824 */ /* 0x000fe200078e020b */
[----:B0-----:R-:W-:Y:S01]  /*2b60*/  LEA.HI R160, R160, 0x8, RZ, 0x19 ;  /* 0x00000008a0a07811 */ /* 0x001fe200078fc8ff */
[----:B------:R-:W-:Y:S01]  /*2b70*/  IMAD.IADD R98, R11, 0x1, R95 ;  /* 0x000000010b627824 */ /* 0x000fe200078e025f */
[----:B------:R-:W-:-:S02]  /*2b80*/  IADD3 R123, R87, R123, RZ ;  /* 0x0000007b577b7210 */ /* 0x000fc40007ffe0ff */
[----:B------:R-:W-:Y:S02]  /*2b90*/  IADD3 R85, R85, R89, RZ ;  /* 0x0000005955557210 */ /* 0x000fe40007ffe0ff */
[----:B------:R-:W-:Y:S02]  /*2ba0*/  SHF.R.S32.HI R109, RZ, 0x3, R13 ;  /* 0x00000003ff6d7819 */ /* 0x000fe4000001140d */
[----:B------:R-:W-:Y:S02]  /*2bb0*/  LOP3.LUT R6, R6, 0x1, RZ, 0xc0, !PT ;  /* 0x0000000106067812 */ /* 0x000fe400078ec0ff */
[----:B------:R-:W-:Y:S02]  /*2bc0*/  SHF.R.S32.HI R107, RZ, 0x1f, R3 ;  /* 0x0000001fff6b7819 */ /* 0x000fe40000011403 */
[----:B------:R-:W-:Y:S02]  /*2bd0*/  SHF.R.S32.HI R106, RZ, 0x1f, R4 ;  /* 0x0000001fff6a7819 */ /* 0x000fe40000011404 */
[----:B------:R-:W-:-:S02]  /*2be0*/  SHF.R.S32.HI R105, RZ, 0x1f, R5 ;  /* 0x0000001fff697819 */ /* 0x000fc40000011405 */
[----:B------:R-:W-:Y:S02]  /*2bf0*/  LOP3.LUT R20, R20, 0x20, RZ, 0xc0, !PT ;  /* 0x0000002014147812 */ /* 0x000fe400078ec0ff */
[----:B--2---:R-:W-:Y:S02]  /*2c00*/  LEA R108, R14, R203, 0x6 ;  /* 0x000000cb0e6c7211 */ /* 0x004fe400078e30ff */
[----:B------:R-:W-:-:S07]  /*2c10*/  SHF.R.S32.HI R120, RZ, 0x1f, R0 ;  /* 0x0000001fff787819 */ /* 0x000fce0000011400 */
.L_x_562:
[----:B--2---:R-:W2:Y:S01]  /*2c20*/  LDL.LU R29, [R1] ;  /* 0x00000000011d7983 */ /* 0x004ea20000300800 */
[----:B0-----:R-:W0:Y:S01]  /*2c30*/  LDC R25, c[0x0][0x430] ;  /* 0x00010c00ff197b82 */ /* 0x001e220000000800 */
[----:B------:R-:W-:Y:S02]  /*2c40*/  VIADD R2, R2, 0xffffffff ;  /* 0xffffffff02027836 */ /* 0x000fe40000000000 */
[----:B------:R-:W-:Y:S02]  /*2c50*/  IMAD.MOV.U32 R21, RZ, RZ, RZ ;  /* 0x000000ffff157224 */ /* 0x000fe400078e00ff */
[----:B------:R-:W-:-:S03]  /*2c60*/  IMAD R12, R2, 0x60, R108 ;  /* 0x00000060020c7824 */ /* 0x000fc600078e026c */
[----:B-1----:R-:W1:Y:S01]  /*2c70*/  LDC R117, c[0x0][0x3f4] ;  /* 0x0000fd00ff757b82 */ /* 0x002e620000000800 */
[----:B------:R-:W-:Y:S01]  /*2c80*/  IMAD.IADD R30, R121, 0x1, R12 ;  /* 0x00000001791e7824 */ /* 0x000fe200078e020c */
[----:B------:R-:W-:-:S03]  /*2c90*/  ISETP.GE.AND P2, PT, R12, R24, PT ;  /* 0x000000180c00720c */ /* 0x000fc60003f46270 */
[----:B------:R-:W-:Y:S01]  /*2ca0*/  IMAD.MOV.U32 R26, RZ, RZ, R30 ;  /* 0x000000ffff1a7224 */ /* 0x000fe200078e001e */
[----:B------:R-:W-:Y:S02]  /*2cb0*/  ISETP.GT.OR P2, PT, R108, 0x5f, P2 ;  /* 0x0000005f6c00780c */ /* 0x000fe40001744670 */
[----:B0-----:R-:W-:-:S11]  /*2cc0*/  ISETP.NE.AND P3, PT, R25, 0x1, PT ;  /* 0x000000011900780c */ /* 0x001fd60003f65270 */
[----:B------:R-:W0:Y:S08]  /*2cd0*/  @!P2 LDC.64 R14, c[0x0][0x428] ;  /* 0x00010a00ff0eab82 */ /* 0x000e300000000a00 */
[----:B------:R-:W3:Y:S08]  /*2ce0*/  @!P2 LDC.64 R12, c[0x0][0x418] ;  /* 0x00010600ff0cab82 */ /* 0x000ef00000000a00 */
[----:B------:R-:W4:Y:S08]  /*2cf0*/  @P3 LDC R11, c[0x0][0x434] ;  /* 0x00010d00ff0b3b82 */ /* 0x000f300000000800 */
[----:B------:R-:W1:Y:S01]  /*2d00*/  @P3 LDC R28, c[0x0][0x438] ;  /* 0x00010e00ff1c3b82 */ /* 0x000e620000000800 */
[----:B----4-:R-:W-:-:S05]  /*2d10*/  @P3 IMAD.HI.U32 R11, R30, R11, RZ ;  /* 0x0000000b1e0b3227 */ /* 0x010fca00078e00ff */
[----:B-1----:R-:W-:Y:S01]  /*2d20*/  @P3 SHF.R.U32.HI R26, RZ, R28, R11 ;  /* 0x0000001cff1a3219 */ /* 0x002fe2000001160b */
[----:B0-----:R-:W-:-:S03]  /*2d30*/  @!P2 IMAD R11, R120, R14, RZ ;  /* 0x0000000e780ba224 */ /* 0x001fc600078e02ff */
[--C-:B------:R-:W-:Y:S01]  /*2d40*/  @!P2 SHF.R.S32.HI R27, RZ, 0x1f, R26.reuse ;  /* 0x0000001fff1ba819 */ /* 0x100fe2000001141a */
[C---:B------:R-:W-:Y:S02]  /*2d50*/  @!P2 IMAD R11, R0.reuse, R15, R11 ;  /* 0x0000000f000ba224 */ /* 0x040fe400078e020b */
[----:B------:R-:W-:-:S05]  /*2d60*/  @!P2 IMAD.WIDE.U32 R14, R0, R14, R26 ;  /* 0x0000000e000ea225 */ /* 0x000fca00078e001a */
[----:B------:R-:W-:Y:S02]  /*2d70*/  @!P2 IADD3 R11, R15, R11, RZ ;  /* 0x0000000b0f0ba210 */ /* 0x000fe40007ffe0ff */
[----:B---3--:R-:W-:-:S04]  /*2d80*/  @!P2 LEA R12, P3, R14, R12, 0x2 ;  /* 0x0000000c0e0ca211 */ /* 0x008fc800078610ff */
[----:B------:R-:W-:-:S05]  /*2d90*/  @!P2 LEA.HI.X R13, R14, R13, R11, 0x2, P3 ;  /* 0x0000000d0e0da211 */ /* 0x000fca00018f140b */
[----:B------:R0:W5:Y:S01]  /*2da0*/  @!P2 LDG.E R21, desc[UR48][R12.64] ;  /* 0x000000300c15a981 */ /* 0x000162000c1e1900 */
[----:B------:R-:W-:Y:S01]  /*2db0*/  ISETP.GT.AND P2, PT, R2, R119, PT ;  /* 0x000000770200720c */ /* 0x000fe20003f44270 */
[----:B------:R-:W-:Y:S01]  /*2dc0*/  IMAD R11, R19, 0x4800, R124 ;  /* 0x00004800130b7824 */ /* 0x000fe200078e027c */
[----:B------:R-:W-:Y:S01]  /*2dd0*/  LOP3.LUT P4, RZ, R224, 0x4, RZ, 0xc0, !PT ;  /* 0x00000004e0ff7812 */ /* 0x000fe2000788c0ff */
[----:B------:R-:W-:Y:S01]  /*2de0*/  IMAD.MOV R14, RZ, RZ, -R26 ;  /* 0x000000ffff0e7224 */ /* 0x000fe200078e0a1a */
[----:B------:R-:W-:Y:S05]  /*2df0*/  YIELD ;  /* 0x0000000000007946 */ /* 0x000fea0003800000 */
[----:B------:R-:W-:Y:S01]  /*2e00*/  VIADD R27, R11, 0x20 ;  /* 0x000000200b1b7836 */ /* 0x000fe20000000000 */
[----:B------:R-:W-:Y:S01]  /*2e10*/  BSSY B0, `(.L_x_457) ;  /* 0x00007a1000007945 */ /* 0x000fe20003800000 */
[----:B------:R-:W-:-:S02]  /*2e20*/  IMAD R25, R25, R14, R30 ;  /* 0x0000000e19197224 */ /* 0x000fc400078e021e */
[C---:B------:R-:W-:Y:S02]  /*2e30*/  IMAD R26, R11.reuse, 0x2, R112 ;  /* 0x000000020b1a7824 */ /* 0x040fe400078e0270 */
[----:B------:R-:W-:-:S05]  /*2e40*/  @P4 IADD3 R27, R11, -0x20, RZ ;  /* 0xffffffe00b1b4810 */ /* 0x000fca0007ffe0ff */
[----:B------:R-:W-:Y:S01]  /*2e50*/  IMAD R27, R27, 0x2, R112 ;  /* 0x000000021b1b7824 */ /* 0x000fe200078e0270 */
[----:B--2---:R-:W-:-:S04]  /*2e60*/  LOP3.LUT R29, R29, 0xfffffffd, RZ, 0xc0, !PT ;  /* 0xfffffffd1d1d7812 */ /* 0x004fc800078ec0ff */
[----:B------:R-:W-:Y:S02]  /*2e70*/  @P2 LOP3.LUT R29, R29, 0x2, RZ, 0xfc, !PT ;  /* 0x000000021d1d2812 */ /* 0x000fe400078efcff */
[----:B------:R-:W-:-:S03]  /*2e80*/  ISETP.GE.AND P2, PT, R117, 0x1, PT ;  /* 0x000000017500780c */ /* 0x000fc60003f46270 */
[----:B------:R0:W-:Y:S10]  /*2e90*/  STL [R1], R29 ;  /* 0x0000001d01007387 */ /* 0x0001f40000100800 */
[----:B0-----:R-:W-:Y:S05]  /*2ea0*/  @!P2 BRA `(.L_x_458) ;  /* 0x000000700090a947 */ /* 0x001fea0003800000 */
[----:B------:R-:W-:Y:S01]  /*2eb0*/  SHF.R.S32.HI R80, RZ, 0x1f, R25 ;  /* 0x0000001fff507819 */ /* 0x000fe20000011419 */
[----:B------:R-:W-:Y:S01]  /*2ec0*/  ULDC.64 UR4, c[0x0][0x300] ;  /* 0x0000c00000047ab9 */ /* 0x000fe20000000a00 */
[----:B-----5:R-:W-:Y:S01]  /*2ed0*/  SHF.R.S32.HI R81, RZ, 0x1f, R21 ;  /* 0x0000001fff517819 */ /* 0x020fe20000011415 */
[----:B------:R-:W-:-:S04]  /*2ee0*/  IMAD.WIDE.U32 R12, R25, UR4, RZ ;  /* 0x00000004190c7c25 */ /* 0x000fc8000f8e00ff */
[----:B------:R-:W-:Y:S02]  /*2ef0*/  IMAD R14, R80, UR4, RZ ;  /* 0x00000004500e7c24 */ /* 0x000fe4000f8e02ff */
[----:B------:R-:W-:Y:S02]  /*2f00*/  IMAD R82, R2, -0x60, R24 ;  /* 0xffffffa002527824 */ /* 0x000fe400078e0218 */
[----:B------:R-:W-:Y:S01]  /*2f10*/  IMAD R11, R25, UR5, R14 ;  /* 0x00000005190b7c24 */ /* 0x000fe2000f8e020e */
[----:B------:R-:W-:Y:S02]  /*2f20*/  ULDC.64 UR4, c[0x0][0x310] ;  /* 0x0000c40000047ab9 */ /* 0x000fe40000000a00 */
[----:B------:R-:W-:Y:S01]  /*2f30*/  IMAD R14, R81, UR4, RZ ;  /* 0x00000004510e7c24 */ /* 0x000fe2000f8e02ff */
[----:B------:R-:W-:Y:S01]  /*2f40*/  VIMNMX R82, R82, 0x60, PT ;  /* 0x0000006052527848 */ /* 0x000fe20003fe0100 */
[----:B------:R-:W-:Y:S02]  /*2f50*/  IMAD.IADD R13, R13, 0x1, R11 ;  /* 0x000000010d0d7824 */ /* 0x000fe400078e020b */
[----:B------:R-:W-:-:S02]  /*2f60*/  IMAD R11, R21, UR5, R14 ;  /* 0x00000005150b7c24 */ /* 0x000fc4000f8e020e */
[----:B------:R-:W-:Y:S01]  /*2f70*/  IMAD.WIDE.U32 R12, R21, UR4, R12 ;  /* 0x00000004150c7c25 */ /* 0x000fe2000f8e000c */
[----:B------:R-:W-:-:S03]  /*2f80*/  ULDC.64 UR4, c[0x0][0x308] ;  /* 0x0000c20000047ab9 */ /* 0x000fc60000000a00 */
[----:B------:R-:W-:Y:S01]  /*2f90*/  IMAD R14, R122, R2, RZ ;  /* 0x000000027a0e7224 */ /* 0x000fe200078e02ff */
[----:B------:R-:W-:Y:S02]  /*2fa0*/  IADD3 R13, R13, R11, RZ ;  /* 0x0000000b0d0d7210 */ /* 0x000fe40007ffe0ff */
[----:B------:R-:W-:Y:S01]  /*2fb0*/  SHF.R.S32.HI R11, RZ, 0x1f, R2 ;  /* 0x0000001fff0b7819 */ /* 0x000fe20000011402 */
[----:B------:R-:W-:-:S04]  /*2fc0*/  IMAD.WIDE.U32 R12, R195, UR4, R12 ;  /* 0x00000004c30c7c25 */ /* 0x000fc8000f8e000c */
[----:B------:R-:W-:Y:S01]  /*2fd0*/  IMAD R113, R195, UR5, R13 ;  /* 0x00000005c3717c24 */ /* 0x000fe2000f8e020d */
[----:B------:R-:W-:Y:S01]  /*2fe0*/  ULDC.64 UR4, c[0x0][0x2e8] ;  /* 0x0000ba0000047ab9 */ /* 0x000fe20000000a00 */
[----:B------:R-:W-:Y:S01]  /*2ff0*/  IMAD R13, R123, R2, RZ ;  /* 0x000000027b0d7224 */ /* 0x000fe200078e02ff */
[C---:B------:R-:W-:Y:S01]  /*3000*/  LEA R116, P2, R12.reuse, UR4, 0x1 ;  /* 0x000000040c747c11 */ /* 0x040fe2000f8408ff */
[----:B------:R-:W-:Y:S01]  /*3010*/  ULDC.U8 UR4, c[0x0][0x410] ;  /* 0x0001040000047ab9 */ /* 0x000fe20000000000 */
[C---:B------:R-:W-:Y:S02]  /*3020*/  IMAD R29, R11.reuse, R92, R14 ;  /* 0x0000005c0b1d7224 */ /* 0x040fe400078e020e */
[----:B------:R-:W-:Y:S01]  /*3030*/  LEA.HI.X R113, R12, UR5, R113, 0x1, P2 ;  /* 0x000000050c717c11 */ /* 0x000fe200090f0c71 */
[----:B------:R-:W-:Y:S01]  /*3040*/  IMAD R31, R11, R86, R13 ;  /* 0x000000560b1f7224 */ /* 0x000fe200078e020d */
[----:B------:R-:W-:Y:S01]  /*3050*/  ISETP.NE.AND P2, PT, RZ, UR4, PT ;  /* 0x00000004ff007c0c */ /* 0x000fe2000bf45270 */
[----:B------:R-:W-:-:S04]  /*3060*/  IMAD.WIDE.U32 R14, R92, R2, RZ ;  /* 0x000000025c0e7225 */ /* 0x000fc800078e00ff */
[----:B------:R-:W-:-:S04]  /*3070*/  IMAD.WIDE.U32 R12, R86, R2, RZ ;  /* 0x00000002560c7225 */ /* 0x000fc800078e00ff */
[----:B------:R-:W-:Y:S02]  /*3080*/  IMAD.IADD R11, R15, 0x1, R29 ;  /* 0x000000010f0b7824 */ /* 0x000fe400078e021d */
[----:B------:R-:W-:Y:S02]  /*3090*/  IMAD.IADD R78, R13, 0x1, R31 ;  /* 0x000000010d4e7824 */ /* 0x000fe400078e021f */
[----:B------:R-:W-:Y:S05]  /*30a0*/  @!P2 BRA `(.L_x_459) ;  /* 0x0000003400a8a947 */ /* 0x000fea0003800000 */
[----:B------:R-:W-:Y:S01]  /*30b0*/  ISETP.GE.AND P3, PT, R203, R82, PT ;  /* 0x00000052cb00720c */ /* 0x000fe20003f66270 */
[----:B------:R-:W-:Y:S01]  /*30c0*/  BSSY B1, `(.L_x_460) ;  /* 0x0000042000017945 */ /* 0x000fe20003800000 */
        /* <DEDUP_REMOVED lines=24> */
[----:B------:R-:W-:Y:S06]  /*3250*/  @P3 BRA `(.L_x_461) ;  /* 0x0000000000a03947 */ /* 0x000fec0003800000 */
[----:B------:R-:W-:Y:S01]  /*3260*/  IADD3 R55, P2, R96, R14, RZ ;  /* 0x0000000e60377210 */ /* 0x000fe20007f5e0ff */
[----:B------:R-:W-:Y:S01]  /*3270*/  ULDC.64 UR4, c[0x0][0x3e8] ;  /* 0x0000fa0000047ab9 */ /* 0x000fe20000000a00 */
[----:B------:R-:W-:Y:S02]  /*3280*/  CS2R R72, SRZ ;  /* 0x0000000000487805 */ /* 0x000fe4000001ff00 */
[----:B------:R-:W-:Y:S01]  /*3290*/  CS2R R74, SRZ ;  /* 0x00000000004a7805 */ /* 0x000fe2000001ff00 */
[----:B------:R-:W-:Y:S01]  /*32a0*/  IMAD.X R56, R11, 0x1, R100, P2 ;  /* 0x000000010b387824 */ /* 0x000fe200010e0664 */
[----:B------:R-:W-:-:S04]  /*32b0*/  IADD3 R52, P2, R90, R12, RZ ;  /* 0x0000000c5a347210 */ /* 0x000fc80007f5e0ff */
[----:B------:R-:W-:Y:S02]  /*32c0*/  IADD3.X R53, R78, R99, RZ, P2, !PT ;  /* 0x000000634e357210 */ /* 0x000fe400017fe4ff */
[----:B------:R-:W-:-:S04]  /*32d0*/  LEA R54, P2, R55, UR4, 0x1 ;  /* 0x0000000437367c11 */ /* 0x000fc8000f8408ff */
[----:B------:R-:W-:Y:S01]  /*32e0*/  LEA.HI.X R55, R55, UR5, R56, 0x1, P2 ;  /* 0x0000000537377c11 */ /* 0x000fe200090f0c38 */
[----:B------:R-:W-:Y:S02]  /*32f0*/  ULDC.64 UR4, c[0x0][0x400] ;  /* 0x0001000000047ab9 */ /* 0x000fe40000000a00 */
[----:B------:R-:W-:-:S04]  /*3300*/  LEA R76, P2, R52, UR4, 0x1 ;  /* 0x00000004344c7c11 */ /* 0x000fc8000f8408ff */
[----:B------:R-:W-:Y:S02]  /*3310*/  LEA.HI.X R77, R52, UR5, R53, 0x1, P2 ;  /* 0x00000005344d7c11 */ /* 0x000fe400090f0c35 */
[----:B------:R-:W-:Y:S02]  /*3320*/  ISETP.GE.AND P2, PT, R196, R117, PT ;  /* 0x00000075c400720c */ /* 0x000fe40003f46270 */
[----:B------:R-:W-:Y:S02]  /*3330*/  CS2R R68, SRZ ;  /* 0x0000000000447805 */ /* 0x000fe4000001ff00 */
[----:B------:R-:W-:-:S09]  /*3340*/  CS2R R70, SRZ ;  /* 0x0000000000467805 */ /* 0x000fd2000001ff00 */
[----:B------:R-:W5:Y:S04]  /*3350*/  @!P2 LDG.E.64 R72, desc[UR48][R54.64] ;  /* 0x000000303648a981 */ /* 0x000f68000c1e1b00 */
[----:B------:R-:W5:Y:S01]  /*3360*/  @!P2 LDG.E.64 R74, desc[UR48][R76.64] ;  /* 0x000000304c4aa981 */ /* 0x000f62000c1e1b00 */
        /* <DEDUP_REMOVED lines=16> */
[----:B------:R-:W-:-:S11]  /*3470*/  CS2R R52, SRZ ;  /* 0x0000000000347805 */ /* 0x000fd6000001ff00 */
[----:B------:R-:W5:Y:S04]  /*3480*/  @!P2 LDG.E.64 R56, desc[UR48][R54.64+0x80] ;  /* 0x000080303638a981 */ /* 0x000f68000c1e1b00 */
[----:B------:R-:W5:Y:S01]  /*3490*/  @!P2 LDG.E.64 R58, desc[UR48][R76.64+0x80] ;  /* 0x000080304c3aa981 */ /* 0x000f62000c1e1b00 */
[----:B------:R-:W-:-:S13]  /*34a0*/  ISETP.GE.AND P2, PT, R210, R117, PT ;  /* 0x00000075d200720c */ /* 0x000fda0003f46270 */
[----:B------:R0:W5:Y:S02]  /*34b0*/  @!P2 LDG.E.64 R52, desc[UR48][R54.64+0xa0] ;  /* 0x0000a0303634a981 */ /* 0x000164000c1e1b00 */
[----:B0-----:R-:W-:-:S06]  /*34c0*/  CS2R R54, SRZ ;  /* 0x0000000000367805 */ /* 0x001fcc000001ff00 */
[----:B------:R0:W5:Y:S02]  /*34d0*/  @!P2 LDG.E.64 R54, desc[UR48][R76.64+0xa0] ;  /* 0x0000a0304c36a981 */ /* 0x000164000c1e1b00 */
.L_x_461:
[----:B------:R-:W-:Y:S05]  /*34e0*/  BSYNC B1 ;  /* 0x0000000000017941 */ /* 0x000fea0003800000 */
.L_x_460:
[----:B0-----:R-:W-:Y:S01]  /*34f0*/  VIADD R76, R203, 0x40 ;  /* 0x00000040cb4c7836 */ /* 0x001fe20000000000 */
[----:B------:R-:W-:Y:S04]  /*3500*/  BSSY B1, `(.L_x_462) ;  /* 0x000002b000017945 */ /* 0x000fe80003800000 */
[----:B------:R-:W-:-:S13]  /*3510*/  ISETP.GE.AND P4, PT, R76, R82, PT ;  /* 0x000000524c00720c */ /* 0x000fda0003f86270 */
[----:B------:R-:W-:Y:S05]  /*3520*/  @P4 BRA `(.L_x_463) ;  /* 0x0000000000a04947 */ /* 0x000fea0003800000 */
[----:B------:R-:W-:Y:S01]  /*3530*/  IADD3 R15, P2, P5, R96, R14, R102 ;  /* 0x0000000e600f7210 */ /* 0x000fe20007d5e066 */
[----:B------:R-:W-:Y:S01]  /*3540*/  ULDC.64 UR4, c[0x0][0x3e8] ;  /* 0x0000fa0000047ab9 */ /* 0x000fe20000000a00 */
[----:B------:R-:W-:Y:S02]  /*3550*/  CS2R R48, SRZ ;  /* 0x0000000000307805 */ /* 0x000fe4000001ff00 */
[----:B------:R-:W-:Y:S02]  /*3560*/  CS2R R50, SRZ ;  /* 0x0000000000327805 */ /* 0x000fe4000001ff00 */
[----:B------:R-:W-:Y:S02]  /*3570*/  IADD3.X R28, R100, R11, R101, P2, P5 ;  /* 0x0000000b641c7210 */ /* 0x000fe400017ea465 */
[----:B------:R-:W-:-:S04]  /*3580*/  IADD3 R13, P2, P5, R90, R12, R104 ;  /* 0x0000000c5a0d7210 */ /* 0x000fc80007d5e068 */
[----:B------:R-:W-:Y:S02]  /*3590*/  IADD3.X R78, R99, R78, R103, P2, P5 ;  /* 0x0000004e634e7210 */ /* 0x000fe400017ea467 */
        /* <DEDUP_REMOVED lines=8> */
[----:B------:R0:W5:Y:S04]  /*3620*/  @!P2 LDG.E.64 R48, desc[UR48][R14.64] ;  /* 0x000000300e30a981 */ /* 0x000168000c1e1b00 */
[----:B------:R0:W5:Y:S01]  /*3630*/  @!P2 LDG.E.64 R50, desc[UR48][R12.64] ;  /* 0x000000300c32a981 */ /* 0x000162000c1e1b00 */
        /* <DEDUP_REMOVED lines=20> */
[----:B------:R-:W-:-:S13]  /*3780*/  ISETP.GE.AND P2, PT, R210, R117, PT ;  /* 0x00000075d200720c */ /* 0x000fda0003f46270 */
[----:B------:R0:W5:Y:S04]  /*3790*/  @!P2 LDG.E.64 R28, desc[UR48][R14.64+0xa0] ;  /* 0x0000a0300e1ca981 */ /* 0x000168000c1e1b00 */
[----:B------:R0:W5:Y:S02]  /*37a0*/  @!P2 LDG.E.64 R30, desc[UR48][R12.64+0xa0] ;  /* 0x0000a0300c1ea981 */ /* 0x000164000c1e1b00 */
.L_x_463:
[----:B------:R-:W-:Y:S05]  /*37b0*/  BSYNC B1 ;  /* 0x0000000000017941 */ /* 0x000fea0003800000 */
.L_x_462:
[----:B0----5:R-:W-:Y:S01]  /*37c0*/  IMAD.MOV.U32 R12, RZ, RZ, R52 ;  /* 0x000000ffff0c7224 */ /* 0x021fe200078e0034 */
[----:B------:R-:W-:Y:S01]  /*37d0*/  UISETP.NE.AND UP0, UPT, UR51, 0x3, UPT ;  /* 0x000000033300788c */ /* 0x000fe2000bf05270 */
[----:B------:R-:W-:Y:S01]  /*37e0*/  IMAD.MOV.U32 R11, RZ, RZ, R53 ;  /* 0x000000ffff0b7224 */ /* 0x000fe200078e0035 */
[----:B------:R-:W-:Y:S01]  /*37f0*/  MOV R14, R56 ;  /* 0x00000038000e7202 */ /* 0x000fe20000000f00 */
[----:B------:R-:W-:-:S03]  /*3800*/  IMAD.MOV.U32 R13, RZ, RZ, R57 ;  /* 0x000000ffff0d7224 */ /* 0x000fc600078e0039 */
[----:B------:R-:W-:Y:S01]  /*3810*/  PRMT R146, R12, 0x5410, R11 ;  /* 0x000054100c927816 */ /* 0x000fe2000000000b */
[----:B------:R-:W-:Y:S01]  /*3820*/  IMAD.MOV.U32 R12, RZ, RZ, R60 ;  /* 0x000000ffff0c7224 */ /* 0x000fe200078e003c */
[----:B------:R-:W-:Y:S01]  /*3830*/  PLOP3.LUT P2, PT, PT, PT, UP0, 0x80, 0x0 ;  /* 0x000000000000781c */ /* 0x000fe20003f4f008 */
[----:B------:R-:W-:Y:S01]  /*3840*/  IMAD.MOV.U32 R11, RZ, RZ, R61 ;  /* 0x000000ffff0b7224 */ /* 0x000fe200078e003d */
[----:B------:R-:W-:Y:S01]  /*3850*/  PRMT R148, R13, 0x5410, R14 ;  /* 0x000054100d947816 */ /* 0x000fe2000000000e */
[----:B------:R-:W-:Y:S01]  /*3860*/  IMAD.MOV.U32 R13, RZ, RZ, R68 ;  /* 0x000000ffff0d7224 */ /* 0x000fe200078e0044 */
[----:B------:R-:W-:Y:S01]  /*3870*/  PRMT R151, R12, 0x7610, R151 ;  /* 0x000076100c977816 */ /* 0x000fe20000000097 */
[----:B------:R-:W-:Y:S01]  /*3880*/  IMAD.MOV.U32 R12, RZ, RZ, R65 ;  /* 0x000000ffff0c7224 */ /* 0x000fe200078e0041 */
[----:B------:R-:W-:Y:S01]  /*3890*/  PRMT R150, R11, 0x7610, R150 ;  /* 0x000076100b967816 */ /* 0x000fe20000000096 */
[----:B------:R-:W-:Y:S01]  /*38a0*/  IMAD.MOV.U32 R14, RZ, RZ, R69 ;  /* 0x000000ffff0e7224 */ /* 0x000fe200078e0045 */
[----:B------:R-:W-:-:S04]  /*38b0*/  MOV R11, R64 ;  /* 0x00000040000b7202 */ /* 0x000fc80000000f00 */
[----:B------:R-:W-:Y:S01]  /*38c0*/  PRMT R152, R12, 0x5410, R11 ;  /* 0x000054100c987816 */ /* 0x000fe2000000000b */
[----:B------:R-:W-:Y:S01]  /*38d0*/  IMAD.MOV.U32 R12, RZ, RZ, R73 ;  /* 0x000000ffff0c7224 */ /* 0x000fe200078e0049 */
[----:B------:R-:W-:Y:S02]  /*38e0*/  MOV R11, R72 ;  /* 0x00000048000b7202 */ /* 0x000fe40000000f00 */
[----:B------:R-:W-:Y:S02]  /*38f0*/  PRMT R153, R13, 0x5410, R14 ;  /* 0x000054100d997816 */ /* 0x000fe4000000000e */
[----:B------:R-:W-:Y:S01]  /*3900*/  PRMT R141, R11, 0x5410, R12 ;  /* 0x000054100b8d7816 */ /* 0x000fe2000000000c */
[----:B------:R-:W-:Y:S02]  /*3910*/  IMAD.MOV.U32 R12, RZ, RZ, R54 ;  /* 0x000000ffff0c7224 */ /* 0x000fe400078e0036 */
[----:B------:R-:W-:-:S05]  /*3920*/  IMAD.MOV.U32 R11, RZ, RZ, R55 ;  /* 0x000000ffff0b7224 */ /* 0x000fca00078e0037 */
[----:B------:R-:W-:Y:S01]  /*3930*/  PRMT R147, R12, 0x5410, R11 ;  /* 0x000054100c937816 */ /* 0x000fe2000000000b */
[----:B------:R-:W-:Y:S01]  /*3940*/  IMAD.MOV.U32 R11, RZ, RZ, R59 ;  /* 0x000000ffff0b7224 */ /* 0x000fe200078e003b */
[----:B------:R-:W-:-:S04]  /*3950*/  MOV R12, R58 ;  /* 0x0000003a000c7202 */ /* 0x000fc80000000f00 */
[----:B------:R-:W-:Y:S01]  /*3960*/  PRMT R149, R11, 0x5410, R12 ;  /* 0x000054100b957816 */ /* 0x000fe2000000000c */
[----:B------:R-:W-:Y:S02]  /*3970*/  IMAD.MOV.U32 R12, RZ, RZ, R62 ;  /* 0x000000ffff0c7224 */ /* 0x000fe400078e003e */
[----:B------:R-:W-:-:S03]  /*3980*/  IMAD.MOV.U32 R11, RZ, RZ, R63 ;  /* 0x000000ffff0b7224 */ /* 0x000fc600078e003f */
[----:B------:R-:W-:Y:S01]  /*3990*/  PRMT R151, R151, 0x5410, R12 ;  /* 0x0000541097977816 */ /* 0x000fe2000000000c */
[----:B------:R-:W-:Y:S01]  /*39a0*/  IMAD.MOV.U32 R12, RZ, RZ, R67 ;  /* 0x000000ffff0c7224 */ /* 0x000fe200078e0043 */
[----:B------:R-:W-:Y:S02]  /*39b0*/  PRMT R150, R150, 0x5410, R11 ;  /* 0x0000541096967816 */ /* 0x000fe4000000000b */
[----:B------:R-:W-:-:S04]  /*39c0*/  MOV R11, R66 ;  /* 0x00000042000b7202 */ /* 0x000fc80000000f00 */
        /* <DEDUP_REMOVED lines=33> */
[----:B------:R-:W-:Y:S02]  /*3be0*/  PRMT R132, R12, 0x5410, R11 ;  /* 0x000054100c847816 */ /* 0x000fe4000000000b */
[----:B------:R-:W-:-:S04]  /*3bf0*/  MOV R11, R42 ;  /* 0x0000002a000b7202 */ /* 0x000fc80000000f00 */
[----:B------:R-:W-:Y:S01]  /*3c00*/  PRMT R139, R11, 0x7610, R139 ;  /* 0x000076100b8b7816 */ /* 0x000fe2000000008b */
[----:B------:R-:W-:-:S05]  /*3c10*/  IMAD.MOV.U32 R11, RZ, RZ, R43 ;  /* 0x000000ffff0b7224 */ /* 0x000fca00078e002b */
[----:B------:R-:W-:Y:S01]  /*3c20*/  PRMT R139, R139, 0x5410, R11 ;  /* 0x000054108b8b7816 */ /* 0x000fe2000000000b */
[----:B------:R-:W-:-:S05]  /*3c30*/  IMAD.MOV.U32 R11, RZ, RZ, R46 ;  /* 0x000000ffff0b7224 */ /* 0x000fca00078e002e */
[----:B------:R-:W-:Y:S01]  /*3c40*/  PRMT R143, R11, 0x7610, R143 ;  /* 0x000076100b8f7816 */ /* 0x000fe2000000008f */
[----:B------:R-:W-:-:S05]  /*3c50*/  IMAD.MOV.U32 R11, RZ, RZ, R47 ;  /* 0x000000ffff0b7224 */ /* 0x000fca00078e002f */
[----:B------:R-:W-:Y:S02]  /*3c60*/  PRMT R143, R143, 0x5410, R11 ;  /* 0x000054108f8f7816 */ /* 0x000fe4000000000b */
[----:B------:R-:W-:-:S04]  /*3c70*/  MOV R11, R50 ;  /* 0x00000032000b7202 */ /* 0x000fc80000000f00 */
[----:B------:R-:W-:Y:S01]  /*3c80*/  PRMT R145, R11, 0x7610, R145 ;  /* 0x000076100b917816 */ /* 0x000fe20000000091 */
[----:B------:R-:W-:-:S05]  /*3c90*/  IMAD.MOV.U32 R11, RZ, RZ, R51 ;  /* 0x000000ffff0b7224 */ /* 0x000fca00078e0033 */
[----:B------:R-:W-:Y:S01]  /*3ca0*/  PRMT R145, R145, 0x5410, R11 ;  /* 0x0000541091917816 */ /* 0x000fe2000000000b */
[----:B------:R-:W-:Y:S06]  /*3cb0*/  @!P2 BRA `(.L_x_464) ;  /* 0x000000000004a947 */ /* 0x000fec0003800000 */
[----:B------:R-:W-:Y:S01]  /*3cc0*/  BPT.TRAP 0x1 ;  /* 0x000000040000795c */ /* 0x000fe20000300000 */
.L_x_464:
[----:B------:R-:W-:Y:S01]  /*3cd0*/  IMAD R83, R19, 0x8, R18 ;  /* 0x0000000813537824 */ /* 0x000fe200078e0212 */
[----:B------:R-:W-:Y:S01]  /*3ce0*/  SHF.L.U32 R84, R204, 0x1f, RZ ;  /* 0x0000001fcc547819 */ /* 0x000fe200000006ff */
[----:B------:R-:W-:Y:S03]  /*3cf0*/  BSSY B1, `(.L_x_465) ;  /* 0x0000003000017945 */ /* 0x000fe60003800000 */
[----:B------:R-:W0:Y:S02]  /*3d00*/  SYNCS.PHASECHK.TRANS64.TRYWAIT P5, [R83+URZ+0x30890], R84 ;  /* 0x03089054530075a7 */ /* 0x000e2400080a017f */
[----:B0-----:R-:W-:Y:S05]  /*3d10*/  @!P5 BRA `(.L_x_466) ;  /* 0x000001e000e8d947 */ /* 0x001fea0003800000 */
.L_x_793:
[----:B------:R-:W-:Y:S05]  /*3d20*/  BSYNC B1 ;  /* 0x0000000000017941 */ /* 0x000fea0003800000 */
.L_x_465:
[----:B------:R-:W-:-:S03]  /*3d30*/  UMOV UR4, 0xffffffff ;  /* 0xffffffff00047882 */ /* 0x000fc60000000000 */
[----:B------:R-:W-:Y:S05]  /*3d40*/  BRA.DIV UR4, `(.L_x_467) ;  /* 0x000001e204f07947 */ /* 0x000fea000b800000 */
[----:B------:R1:W2:Y:S04]  /*3d50*/  SHFL.IDX PT, R76, R113, RZ, 0x1c1f ;  /* 0x001c1fff714c7589 */ /* 0x0002a800000e0000 */
[----:B------:R1:W3:Y:S02]  /*3d60*/  SHFL.IDX PT, R11, R116, RZ, 0x1c1f ;  /* 0x001c1fff740b7589 */ /* 0x0002e400000e0000 */
.L_x_797:
[----:B------:R-:W-:Y:S04]  /*3d70*/  BSSY B1, `(.L_x_468) ;  /* 0x0000152000017945 */ /* 0x000fe80003800000 */
[----:B------:R-:W-:Y:S05]  /*3d80*/  @P3 BRA `(.L_x_469) ;  /* 0x0000001400403947 */ /* 0x000fea0003800000 */
[----:B------:R-:W-:Y:S01]  /*3d90*/  ISETP.NE.AND P3, PT, R6, RZ, PT ;  /* 0x000000ff0600720c */ /* 0x000fe20003f65270 */
[----:B------:R-:W-:-:S12]  /*3da0*/  BSSY B2, `(.L_x_470) ;  /* 0x0000035000027945 */ /* 0x000fd80003800000 */
[----:B------:R-:W-:Y:S05]  /*3db0*/  @!P3 BRA `(.L_x_471) ;  /* 0x0000000000ccb947 */ /* 0x000fea0003800000 */
[----:B------:R4:W0:Y:S01]  /*3dc0*/  LDS.128 R12, [R26+0x1e000] ;  /* 0x01e000001a0c7984 */ /* 0x0008220000000c00 */
[----:B------:R-:W-:Y:S01]  /*3dd0*/  ISETP.GE.AND P3, PT, R196, R117, PT ;  /* 0x00000075c400720c */ /* 0x000fe20003f66270 */
[----:B------:R-:W-:-:S12]  /*3de0*/  BSSY B3, `(.L_x_472) ;  /* 0x000002d000037945 */ /* 0x000fd80003800000 */
[----:B----4-:R-:W-:Y:S05]  /*3df0*/  @P3 BRA `(.L_x_473) ;  /* 0x0000000000ac3947 */ /* 0x010fea0003800000 */
[--C-:B------:R-:W-:Y:S02]  /*3e00*/  SHF.R.U64 R134, R72, 0x10, R73.reuse ;  /* 0x0000001048867819 */ /* 0x100fe40000001249 */
[----:B------:R-:W-:Y:S01]  /*3e10*/  SHF.R.U32.HI R72, RZ, 0x10, R73 ;  /* 0x00000010ff487819 */ /* 0x000fe20000011649 */
[----:B0-----:R-:W-:Y:S01]  /*3e20*/  IMAD.MOV.U32 R73, RZ, RZ, R13 ;  /* 0x000000ffff497224 */ /* 0x001fe200078e000d */
[--C-:B------:R-:W-:Y:S01]  /*3e30*/  SHF.R.U64 R140, R74, 0x10, R75.reuse ;  /* 0x000000104a8c7819 */ /* 0x100fe2000000124b */
[----:B------:R-:W-:Y:S01]  /*3e40*/  HADD2.F32 R134, -RZ, R134.H0_H0 ;  /* 0x20000086ff867230 */ /* 0x000fe20000004100 */
[----:B------:R-:W-:Y:S02]  /*3e50*/  SHF.R.U32.HI R74, RZ, 0x10, R75 ;  /* 0x00000010ff4a7819 */ /* 0x000fe4000001164b */
[----:B------:R-:W-:Y:S02]  /*3e60*/  HADD2.F32 R75, -RZ, R73.H1_H1 ;  /* 0x30000049ff4b7230 */ /* 0x000fe40000004100 */
[----:B------:R-:W-:-:S02]  /*3e70*/  HADD2.F32 R13, -RZ, R140.H0_H0 ;  /* 0x2000008cff0d7230 */ /* 0x000fc40000004100 */
[----:B------:R-:W-:Y:S02]  /*3e80*/  HADD2.F32 R140, -RZ, R73.H0_H0 ;  /* 0x20000049ff8c7230 */ /* 0x000fe40000004100 */
[----:B------:R-:W-:Y:S02]  /*3e90*/  HADD2.F32 R74, -RZ, R74.H0_H0 ;  /* 0x2000004aff4a7230 */ /* 0x000fe40000004100 */
[-C--:B------:R-:W-:Y:S01]  /*3ea0*/  FMUL.FTZ R73, R75, R13.reuse ;  /* 0x0000000d4b497220 */ /* 0x080fe20000410000 */
[----:B------:R-:W-:-:S03]  /*3eb0*/  FMUL.FTZ R13, R140, R13 ;  /* 0x0000000d8c0d7220 */ /* 0x000fc60000410000 */
[-C--:B------:R-:W-:Y:S01]  /*3ec0*/  FFMA.FTZ R73, R140, R134.reuse, -R73 ;  /* 0x000000868c497223 */ /* 0x080fe20000010849 */
[----:B------:R-:W-:Y:S02]  /*3ed0*/  IMAD.MOV.U32 R140, RZ, RZ, R12 ;  /* 0x000000ffff8c7224 */ /* 0x000fe400078e000c */
[----:B------:R-:W-:Y:S01]  /*3ee0*/  FFMA.FTZ R13, R75, R134, R13 ;  /* 0x000000864b0d7223 */ /* 0x000fe2000001000d */
[----:B------:R-:W-:Y:S01]  /*3ef0*/  MOV R75, R15 ;  /* 0x0000000f004b7202 */ /* 0x000fe20000000f00 */
[----:B------:R-:W-:Y:S02]  /*3f00*/  HADD2.F32 R134, -RZ, R72.H0_H0 ;  /* 0x20000048ff867230 */ /* 0x000fe40000004100 */
[----:B------:R-:W-:Y:S01]  /*3f10*/  HADD2.F32 R12, -RZ, R140.H1_H1 ;  /* 0x3000008cff0c7230 */ /* 0x000fe20000004100 */
[----:B------:R-:W-:Y:S01]  /*3f20*/  F2FP.F16.F32.PACK_AB R13, R13, R73 ;  /* 0x000000490d0d723e */ /* 0x000fe200000000ff */
[--C-:B------:R-:W-:Y:S02]  /*3f30*/  HADD2.F32 R15, -RZ, R75.reuse.H1_H1 ;  /* 0x3000004bff0f7230 */ /* 0x100fe40000004100 */
[----:B------:R-:W-:-:S02]  /*3f40*/  HADD2.F32 R75, -RZ, R75.H0_H0 ;  /* 0x2000004bff4b7230 */ /* 0x000fc40000004100 */
[----:B------:R-:W-:Y:S02]  /*3f50*/  HADD2.F32 R140, -RZ, R140.H0_H0 ;  /* 0x2000008cff8c7230 */ /* 0x000fe40000004100 */
[-C--:B------:R-:W-:Y:S01]  /*3f60*/  FMUL.FTZ R72, R15, R74.reuse ;  /* 0x0000004a0f487220 */ /* 0x080fe20000410000 */
[----:B------:R-:W-:-:S03]  /*3f70*/  FMUL.FTZ R74, R75, R74 ;  /* 0x0000004a4b4a7220 */ /* 0x000fc60000410000 */
[-C--:B------:R-:W-:Y:S01]  /*3f80*/  FFMA.FTZ R72, R75, R134.reuse, -R72 ;  /* 0x000000864b487223 */ /* 0x080fe20000010848 */
[----:B------:R-:W-:Y:S01]  /*3f90*/  FFMA.FTZ R15, R15, R134, R74 ;  /* 0x000000860f0f7223 */ /* 0x000fe2000001004a */
[----:B------:R-:W-:Y:S02]  /*3fa0*/  HADD2.F32 R134, -RZ, R156.H0_H0 ;  /* 0x2000009cff867230 */ /* 0x000fe40000004100 */
[----:B------:R-:W-:Y:S02]  /*3fb0*/  HADD2.F32 R74, -RZ, R141.H0_H0 ;  /* 0x2000008dff4a7230 */ /* 0x000fe40000004100 */
[----:B------:R-:W-:Y:S01]  /*3fc0*/  F2FP.F16.F32.PACK_AB R15, R15, R72 ;  /* 0x000000480f0f723e */ /* 0x000fe200000000ff */
[-C--:B------:R-:W-:Y:S01]  /*3fd0*/  FMUL.FTZ R75, R12, R134.reuse ;  /* 0x000000860c4b7220 */ /* 0x080fe20000410000 */
[----:B------:R-:W-:-:S03]  /*3fe0*/  FMUL.FTZ R134, R140, R134 ;  /* 0x000000868c867220 */ /* 0x000fc60000410000 */
[-C--:B------:R-:W-:Y:S01]  /*3ff0*/  FFMA.FTZ R75, R140, R74.reuse, -R75 ;  /* 0x0000004a8c4b7223 */ /* 0x080fe2000001084b */
[----:B------:R-:W-:Y:S01]  /*4000*/  FFMA.FTZ R12, R12, R74, R134 ;  /* 0x0000004a0c0c7223 */ /* 0x000fe20000010086 */
[----:B------:R-:W-:Y:S02]  /*4010*/  HADD2.F32 R74, -RZ, R156.H1_H1 ;  /* 0x3000009cff4a7230 */ /* 0x000fe40000004100 */
[--C-:B------:R-:W-:Y:S02]  /*4020*/  HADD2.F32 R134, -RZ, R14.reuse.H1_H1 ;  /* 0x3000000eff867230 */ /* 0x100fe40000004100 */
[----:B------:R-:W-:Y:S01]  /*4030*/  HADD2.F32 R140, -RZ, R141.H1_H1 ;  /* 0x3000008dff8c7230 */ /* 0x000fe20000004100 */
[----:B------:R-:W-:Y:S01]  /*4040*/  F2FP.F16.F32.PACK_AB R12, R12, R75 ;  /* 0x0000004b0c0c723e */ /* 0x000fe200000000ff */
[----:B------:R-:W-:Y:S02]  /*4050*/  HADD2.F32 R14, -RZ, R14.H0_H0 ;  /* 0x2000000eff0e7230 */ /* 0x000fe40000004100 */
[----:B------:R-:W-:-:S04]  /*4060*/  FMUL.FTZ R141, R134, R74 ;  /* 0x0000004a868d7220 */ /* 0x000fc80000410000 */
[C---:B------:R-:W-:Y:S01]  /*4070*/  FFMA.FTZ R141, R14.reuse, R140, -R141 ;  /* 0x0000008c0e8d7223 */ /* 0x040fe2000001088d */
[----:B------:R-:W-:-:S04]  /*4080*/  FMUL.FTZ R14, R14, R74 ;  /* 0x0000004a0e0e7220 */ /* 0x000fc80000410000 */
[----:B------:R-:W-:-:S05]  /*4090*/  FFMA.FTZ R14, R134, R140, R14 ;  /* 0x0000008c860e7223 */ /* 0x000fca000001000e */
[----:B------:R-:W-:-:S07]  /*40a0*/  F2FP.F16.F32.PACK_AB R14, R14, R141 ;  /* 0x0000008d0e0e723e */ /* 0x000fce00000000ff */
.L_x_473:
[----:B------:R-:W-:Y:S05]  /*40b0*/  BSYNC B3 ;  /* 0x0000000000037941 */ /* 0x000fea0003800000 */
.L_x_472:
[----:B---3--:R-:W-:-:S04]  /*40c0*/  LEA R72, P3, R16, R11, 0x1 ;  /* 0x0000000b10487211 */ /* 0x008fc800078608ff */
[----:B--2---:R-:W-:-:S05]  /*40d0*/  LEA.HI.X R73, R16, R76, R17, 0x1, P3 ;  /* 0x0000004c10497211 */ /* 0x004fca00018f0c11 */
[----:B0-----:R4:W-:Y:S04]  /*40e0*/  ST.E.128 desc[UR48][R72.64], R12 ;  /* 0x0000000c48007985 */ /* 0x0019e8000c101d30 */
.L_x_471:
[----:B------:R-:W-:Y:S05]  /*40f0*/  BSYNC B2 ;  /* 0x0000000000027941 */ /* 0x000fea0003800000 */
.L_x_470:
[----:B------:R-:W-:Y:S01]  /*4100*/  ISETP.NE.AND P3, PT, R7, RZ, PT ;  /* 0x000000ff0700720c */ /* 0x000fe20003f65270 */
[----:B------:R-:W-:-:S12]  /*4110*/  BSSY B2, `(.L_x_474) ;  /* 0x0000037000027945 */ /* 0x000fd80003800000 */
[----:B------:R-:W-:Y:S05]  /*4120*/  @!P3 BRA `(.L_x_475) ;  /* 0x0000000000d4b947 */ /* 0x000fea0003800000 */
[----:B----4-:R4:W0:Y:S01]  /*4130*/  LDS.128 R12, [R27+0x1e000] ;  /* 0x01e000001b0c7984 */ /* 0x0108220000000c00 */
        /* <DEDUP_REMOVED lines=15> */
[----:B------:R-:W-:Y:S01]  /*4230*/  FFMA.FTZ R69, R73, R72, -R69 ;  /* 0x0000004849457223 */ /* 0x000fe20000010845 */
[----:B------:R-:W-:Y:S01]  /*4240*/  MOV R73, R12 ;  /* 0x0000000c00497202 */ /* 0x000fe20000000f00 */
[----:B------:R-:W-:Y:S01]  /*4250*/  FFMA.FTZ R13, R71, R72, R13 ;  /* 0x00000048470d7223 */ /* 0x000fe2000001000d */
[----:B------:R-:W-:Y:S02]  /*4260*/  IMAD.MOV.U32 R71, RZ, RZ, R15 ;  /* 0x000000ffff477224 */ /* 0x000fe400078e000f */
        /* <DEDUP_REMOVED lines=27> */
.L_x_477:
[----:B------:R-:W-:Y:S05]  /*4420*/  BSYNC B3 ;  /* 0x0000000000037941 */ /* 0x000fea0003800000 */
.L_x_476:
[----:B------:R-:W-:Y:S02]  /*4430*/  IMAD.SHL.U32 R70, R198, 0x8, RZ ;  /* 0x00000008c6467824 */ /* 0x000fe400078e00ff */
[----:B---3--:R-:W-:Y:S02]  /*4440*/  IMAD.MOV.U32 R68, RZ, RZ, R11 ;  /* 0x000000ffff447224 */ /* 0x008fe400078e000b */
[----:B--2---:R-:W-:Y:S02]  /*4450*/  IMAD.MOV.U32 R69, RZ, RZ, R76 ;  /* 0x000000ffff457224 */ /* 0x004fe400078e004c */
[----:B------:R-:W-:-:S05]  /*4460*/  IMAD.WIDE R68, R70, 0x2, R68 ;  /* 0x0000000246447825 */ /* 0x000fca00078e0244 */
[----:B0-----:R0:W-:Y:S02]  /*4470*/  ST.E.128 desc[UR48][R68.64], R12 ;  /* 0x0000000c44007985 */ /* 0x0011e4000c101d30 */
.L_x_475:
[----:B------:R-:W-:Y:S05]  /*4480*/  BSYNC B2 ;  /* 0x0000000000027941 */ /* 0x000fea0003800000 */
.L_x_474:
[----:B------:R-:W-:Y:S01]  /*4490*/  ISETP.NE.AND P3, PT, R8, RZ, PT ;  /* 0x000000ff0800720c */ /* 0x000fe20003f65270 */
[----:B------:R-:W-:-:S12]  /*44a0*/  BSSY B2, `(.L_x_478) ;  /* 0x0000037000027945 */ /* 0x000fd80003800000 */
[----:B------:R-:W-:Y:S05]  /*44b0*/  @!P3 BRA `(.L_x_479) ;  /* 0x0000000000d4b947 */ /* 0x000fea0003800000 */
[----:B0---4-:R0:W4:Y:S01]  /*44c0*/  LDS.128 R12, [R26+0x21000] ;  /* 0x021000001a0c7984 */ /* 0x0111220000000c00 */
[----:B------:R-:W-:Y:S01]  /*44d0*/  ISETP.GE.AND P3, PT, R207, R117, PT ;  /* 0x00000075cf00720c */ /* 0x000fe20003f66270 */
[----:B------:R-:W-:-:S12]  /*44e0*/  BSSY B3, `(.L_x_480) ;  /* 0x000002d000037945 */ /* 0x000fd80003800000 */
[----:B0-----:R-:W-:Y:S05]  /*44f0*/  @P3 BRA `(.L_x_481) ;  /* 0x0000000000ac3947 */ /* 0x001fea0003800000 */
[--C-:B------:R-:W-:Y:S02]  /*4500*/  SHF.R.U64 R68, R64, 0x10, R65.reuse ;  /* 0x0000001040447819 */ /* 0x100fe40000001241 */
[----:B------:R-:W-:Y:S02]  /*4510*/  SHF.R.U32.HI R64, RZ, 0x10, R65 ;  /* 0x00000010ff407819 */ /* 0x000fe40000011641 */
[--C-:B------:R-:W-:Y:S01]  /*4520*/  SHF.R.U64 R69, R66, 0x10, R67.reuse ;  /* 0x0000001042457819 */ /* 0x100fe20000001243 */
[----:B------:R-:W-:Y:S01]  /*4530*/  HADD2.F32 R68, -RZ, R68.H0_H0 ;  /* 0x20000044ff447230 */ /* 0x000fe20000004100 */
[----:B----4-:R-:W-:Y:S02]  /*4540*/  MOV R65, R13 ;  /* 0x0000000d00417202 */ /* 0x010fe40000000f00 */
[----:B------:R-:W-:Y:S01]  /*4550*/  SHF.R.U32.HI R66, RZ, 0x10, R67 ;  /* 0x00000010ff427819 */ /* 0x000fe20000011643 */
[----:B------:R-:W-:Y:S02]  /*4560*/  HADD2.F32 R13, -RZ, R69.H0_H0 ;  /* 0x20000045ff0d7230 */ /* 0x000fe40000004100 */
[----:B------:R-:W-:-:S02]  /*4570*/  HADD2.F32 R67, -RZ, R65.H1_H1 ;  /* 0x30000041ff437230 */ /* 0x000fc40000004100 */
[----:B------:R-:W-:Y:S02]  /*4580*/  HADD2.F32 R69, -RZ, R65.H0_H0 ;  /* 0x20000041ff457230 */ /* 0x000fe40000004100 */
[----:B------:R-:W-:Y:S02]  /*4590*/  HADD2.F32 R66, -RZ, R66.H0_H0 ;  /* 0x20000042ff427230 */ /* 0x000fe40000004100 */
[-C--:B------:R-:W-:Y:S01]  /*45a0*/  FMUL.FTZ R65, R67, R13.reuse ;  /* 0x0000000d43417220 */ /* 0x080fe20000410000 */
[----:B------:R-:W-:-:S03]  /*45b0*/  FMUL.FTZ R13, R69, R13 ;  /* 0x0000000d450d7220 */ /* 0x000fc60000410000 */
[-C--:B------:R-:W-:Y:S01]  /*45c0*/  FFMA.FTZ R65, R69, R68.reuse, -R65 ;  /* 0x0000004445417223 */ /* 0x080fe20000010841 */
[----:B------:R-:W-:Y:S02]  /*45d0*/  IMAD.MOV.U32 R69, RZ, RZ, R12 ;  /* 0x000000ffff457224 */ /* 0x000fe400078e000c */
[----:B------:R-:W-:Y:S01]  /*45e0*/  FFMA.FTZ R13, R67, R68, R13 ;  /* 0x00000044430d7223 */ /* 0x000fe2000001000d */
[----:B------:R-:W-:Y:S02]  /*45f0*/  IMAD.MOV.U32 R67, RZ, RZ, R15 ;  /* 0x000000ffff437224 */ /* 0x000fe400078e000f */
[----:B------:R-:W-:Y:S02]  /*4600*/  HADD2.F32 R68, -RZ, R64.H0_H0 ;  /* 0x20000040ff447230 */ /* 0x000fe40000004100 */
[----:B------:R-:W-:Y:S01]  /*4610*/  HADD2.F32 R12, -RZ, R69.H1_H1 ;  /* 0x30000045ff0c7230 */ /* 0x000fe20000004100 */
[----:B------:R-:W-:Y:S01]  /*4620*/  F2FP.F16.F32.PACK_AB R13, R13, R65 ;  /* 0x000000410d0d723e */ /* 0x000fe200000000ff */
[----:B------:R-:W-:-:S02]  /*4630*/  HADD2.F32 R15, -RZ, R67.H1_H1 ;  /* 0x30000043ff0f7230 */ /* 0x000fc40000004100 */
[----:B------:R-:W-:Y:S02]  /*4640*/  HADD2.F32 R67, -RZ, R67.H0_H0 ;  /* 0x20000043ff437230 */ /* 0x000fe40000004100 */
[----:B------:R-:W-:Y:S02]  /*4650*/  HADD2.F32 R69, -RZ, R69.H0_H0 ;  /* 0x20000045ff457230 */ /* 0x000fe40000004100 */
[-C--:B------:R-:W-:Y:S01]  /*4660*/  FMUL.FTZ R64, R15, R66.reuse ;  /* 0x000000420f407220 */ /* 0x080fe20000410000 */
[----:B------:R-:W-:-:S03]  /*4670*/  FMUL.FTZ R66, R67, R66 ;  /* 0x0000004243427220 */ /* 0x000fc60000410000 */
[-C--:B------:R-:W-:Y:S01]  /*4680*/  FFMA.FTZ R64, R67, R68.reuse, -R64 ;  /* 0x0000004443407223 */ /* 0x080fe20000010840 */
[----:B------:R-:W-:Y:S01]  /*4690*/  FFMA.FTZ R15, R15, R68, R66 ;  /* 0x000000440f0f7223 */ /* 0x000fe20000010042 */
[----:B------:R-:W-:Y:S02]  /*46a0*/  HADD2.F32 R68, -RZ, R154.H0_H0 ;  /* 0x2000009aff447230 */ /* 0x000fe40000004100 */
[----:B------:R-:W-:Y:S02]  /*46b0*/  HADD2.F32 R66, -RZ, R152.H1_H1 ;  /* 0x30000098ff427230 */ /* 0x000fe40000004100 */
[----:B------:R-:W-:Y:S01]  /*46c0*/  F2FP.F16.F32.PACK_AB R15, R15, R64 ;  /* 0x000000400f0f723e */ /* 0x000fe200000000ff */
[-C--:B------:R-:W-:Y:S01]  /*46d0*/  FMUL.FTZ R67, R12, R68.reuse ;  /* 0x000000440c437220 */ /* 0x080fe20000410000 */
[----:B------:R-:W-:-:S03]  /*46e0*/  FMUL.FTZ R68, R69, R68 ;  /* 0x0000004445447220 */ /* 0x000fc60000410000 */
[-C--:B------:R-:W-:Y:S01]  /*46f0*/  FFMA.FTZ R67, R69, R66.reuse, -R67 ;  /* 0x0000004245437223 */ /* 0x080fe20000010843 */
[----:B------:R-:W-:Y:S01]  /*4700*/  FFMA.FTZ R12, R12, R66, R68 ;  /* 0x000000420c0c7223 */ /* 0x000fe20000010044 */
[----:B------:R-:W-:Y:S02]  /*4710*/  HADD2.F32 R66, -RZ, R154.H1_H1 ;  /* 0x3000009aff427230 */ /* 0x000fe40000004100 */
[----:B------:R-:W-:Y:S02]  /*4720*/  HADD2.F32 R68, -RZ, R14.H1_H1 ;  /* 0x3000000eff447230 */ /* 0x000fe40000004100 */
[----:B------:R-:W-:Y:S01]  /*4730*/  HADD2.F32 R69, -RZ, R152.H0_H0 ;  /* 0x20000098ff457230 */ /* 0x000fe20000004100 */
[----:B------:R-:W-:Y:S01]  /*4740*/  F2FP.F16.F32.PACK_AB R12, R12, R67 ;  /* 0x000000430c0c723e */ /* 0x000fe200000000ff */
[----:B------:R-:W-:Y:S02]  /*4750*/  HADD2.F32 R14, -RZ, R14.H0_H0 ;  /* 0x2000000eff0e7230 */ /* 0x000fe40000004100 */
[----:B------:R-:W-:-:S04]  /*4760*/  FMUL.FTZ R70, R68, R66 ;  /* 0x0000004244467220 */ /* 0x000fc80000410000 */
[C---:B------:R-:W-:Y:S01]  /*4770*/  FFMA.FTZ R70, R14.reuse, R69, -R70 ;  /* 0x000000450e467223 */ /* 0x040fe20000010846 */
[----:B------:R-:W-:-:S04]  /*4780*/  FMUL.FTZ R14, R14, R66 ;  /* 0x000000420e0e7220 */ /* 0x000fc80000410000 */
[----:B------:R-:W-:-:S05]  /*4790*/  FFMA.FTZ R14, R68, R69, R14 ;  /* 0x00000045440e7223 */ /* 0x000fca000001000e */
[----:B------:R-:W-:-:S07]  /*47a0*/  F2FP.F16.F32.PACK_AB R14, R14, R70 ;  /* 0x000000460e0e723e */ /* 0x000fce00000000ff */
.L_x_481:
[----:B------:R-:W-:Y:S05]  /*47b0*/  BSYNC B3 ;  /* 0x0000000000037941 */ /* 0x000fea0003800000 */
.L_x_480:
[----:B---3--:R-:W-:Y:S01]  /*47c0*/  MOV R64, R11 ;  /* 0x0000000b00407202 */ /* 0x008fe20000000f00 */
[----:B------:R-:W-:Y:S02]  /*47d0*/  IMAD.SHL.U32 R66, R199, 0x8, RZ ;  /* 0x00000008c7427824 */ /* 0x000fe400078e00ff */
[----:B--2---:R-:W-:Y:S02]  /*47e0*/  IMAD.MOV.U32 R65, RZ, RZ, R76 ;  /* 0x000000ffff417224 */ /* 0x004fe400078e004c */
[----:B------:R-:W-:-:S05]  /*47f0*/  IMAD.WIDE R64, R66, 0x2, R64 ;  /* 0x0000000242407825 */ /* 0x000fca00078e0240 */
[----:B----4-:R0:W-:Y:S02]  /*4800*/  ST.E.128 desc[UR48][R64.64], R12 ;  /* 0x0000000c40007985 */ /* 0x0101e4000c101d30 */
.L_x_479:
[----:B------:R-:W-:Y:S05]  /*4810*/  BSYNC B2 ;  /* 0x0000000000027941 */ /* 0x000fea0003800000 */
.L_x_478:
        /* <DEDUP_REMOVED lines=8> */
[----:B------:R-:W-:Y:S01]  /*48a0*/  SHF.R.U32.HI R60, RZ, 0x10, R61 ;  /* 0x00000010ff3c7819 */ /* 0x000fe2000001163d */
[----:B----4-:R-:W-:Y:S01]  /*48b0*/  IMAD.MOV.U32 R61, RZ, RZ, R13 ;  /* 0x000000ffff3d7224 */ /* 0x010fe200078e000d */
        /* <DEDUP_REMOVED lines=23> */
[--C-:B------:R-:W-:Y:S02]  /*4a30*/  HADD2.F32 R64, -RZ, R151.reuse.H1_H1 ;  /* 0x30000097ff407230 */ /* 0x100fe40000004100 */
[----:B------:R-:W-:Y:S02]  /*4a40*/  HADD2.F32 R62, -RZ, R151.H0_H0 ;  /* 0x20000097ff3e7230 */ /* 0x000fe40000004100 */
        /* <DEDUP_REMOVED lines=15> */
.L_x_485:
[----:B------:R-:W-:Y:S05]  /*4b40*/  BSYNC B3 ;  /* 0x0000000000037941 */ /* 0x000fea0003800000 */
.L_x_484:
[----:B---3--:R-:W-:-:S04]  /*4b50*/  LEA R60, P3, R23, R11, 0x1 ;  /* 0x0000000b173c7211 */ /* 0x008fc800078608ff */
[----:B--2---:R-:W-:-:S05]  /*4b60*/  LEA.HI.X R61, R23, R76, R202, 0x1, P3 ;  /* 0x0000004c173d7211 */ /* 0x004fca00018f0cca */
[----:B----4-:R0:W-:Y:S04]  /*4b70*/  ST.E.128 desc[UR48][R60.64], R12 ;  /* 0x0000000c3c007985 */ /* 0x0101e8000c101d30 */
.L_x_483:
[----:B------:R-:W-:Y:S05]  /*4b80*/  BSYNC B2 ;  /* 0x0000000000027941 */ /* 0x000fea0003800000 */
.L_x_482:
        /* <DEDUP_REMOVED lines=12> */
[----:B------:R-:W-:Y:S01]  /*4c50*/  SHF.R.U32.HI R57, RZ, 0x10, R57 ;  /* 0x00000010ff397819 */ /* 0x000fe20000011639 */
[----:B------:R-:W-:Y:S02]  /*4c60*/  HADD2.F32 R58, -RZ, R58.H0_H0 ;  /* 0x2000003aff3a7230 */ /* 0x000fe40000004100 */
[--C-:B------:R-:W-:Y:S02]  /*4c70*/  HADD2.F32 R13, -RZ, R59.reuse.H1_H1 ;  /* 0x3000003bff0d7230 */ /* 0x100fe40000004100 */
[----:B------:R-:W-:-:S02]  /*4c80*/  HADD2.F32 R59, -RZ, R59.H0_H0 ;  /* 0x2000003bff3b7230 */ /* 0x000fc40000004100 */
[----:B------:R-:W-:Y:S02]  /*4c90*/  HADD2.F32 R56, -RZ, R56.H0_H0 ;  /* 0x20000038ff387230 */ /* 0x000fe40000004100 */
[-C--:B------:R-:W-:Y:S01]  /*4ca0*/  FMUL.FTZ R61, R13, R60.reuse ;  /* 0x0000003c0d3d7220 */ /* 0x080fe20000410000 */
[----:B------:R-:W-:Y:S02]  /*4cb0*/  HADD2.F32 R57, -RZ, R57.H0_H0 ;  /* 0x20000039ff397230 */ /* 0x000fe40000004100 */
[C---:B------:R-:W-:Y:S01]  /*4cc0*/  FMUL.FTZ R60, R59.reuse, R60 ;  /* 0x0000003c3b3c7220 */ /* 0x040fe20000410000 */
[----:B------:R-:W-:-:S03]  /*4cd0*/  FFMA.FTZ R61, R59, R56, -R61 ;  /* 0x000000383b3d7223 */ /* 0x000fc6000001083d */
[----:B------:R-:W-:Y:S01]  /*4ce0*/  FFMA.FTZ R60, R13, R56, R60 ;  /* 0x000000380d3c7223 */ /* 0x000fe2000001003c */
[--C-:B------:R-:W-:Y:S02]  /*4cf0*/  HADD2.F32 R13, -RZ, R15.reuse.H1_H1 ;  /* 0x3000000fff0d7230 */ /* 0x100fe40000004100 */
[----:B------:R-:W-:Y:S02]  /*4d00*/  HADD2.F32 R15, -RZ, R15.H0_H0 ;  /* 0x2000000fff0f7230 */ /* 0x000fe40000004100 */
[----:B------:R-:W-:Y:S01]  /*4d10*/  F2FP.F16.F32.PACK_AB R60, R60, R61 ;  /* 0x0000003d3c3c723e */ /* 0x000fe200000000ff */
[-C--:B------:R-:W-:Y:S02]  /*4d20*/  FMUL.FTZ R56, R13, R58.reuse ;  /* 0x0000003a0d387220 */ /* 0x080fe40000410000 */
[C---:B------:R-:W-:Y:S02]  /*4d30*/  FMUL.FTZ R58, R15.reuse, R58 ;  /* 0x0000003a0f3a7220 */ /* 0x040fe40000410000 */
[----:B------:R-:W-:Y:S01]  /*4d40*/  FFMA.FTZ R56, R15, R57, -R56 ;  /* 0x000000390f387223 */ /* 0x000fe20000010838 */
[----:B------:R-:W-:-:S02]  /*4d50*/  HADD2.F32 R15, -RZ, R149.H1_H1 ;  /* 0x30000095ff0f7230 */ /* 0x000fc40000004100 */
[----:B------:R-:W-:Y:S01]  /*4d60*/  FFMA.FTZ R58, R13, R57, R58 ;  /* 0x000000390d3a7223 */ /* 0x000fe2000001003a */
[--C-:B------:R-:W-:Y:S02]  /*4d70*/  HADD2.F32 R13, -RZ, R12.reuse.H0_H0 ;  /* 0x2000000cff0d7230 */ /* 0x100fe40000004100 */
[----:B------:R-:W-:Y:S02]  /*4d80*/  HADD2.F32 R12, -RZ, R12.H1_H1 ;  /* 0x3000000cff0c7230 */ /* 0x000fe40000004100 */
[--C-:B------:R-:W-:Y:S01]  /*4d90*/  HADD2.F32 R57, -RZ, R148.reuse.H1_H1 ;  /* 0x30000094ff397230 */ /* 0x100fe20000004100 */
[----:B------:R-:W-:Y:S01]  /*4da0*/  F2FP.F16.F32.PACK_AB R56, R58, R56 ;  /* 0x000000383a38723e */ /* 0x000fe200000000ff */
[----:B------:R-:W-:Y:S02]  /*4db0*/  HADD2.F32 R149, -RZ, R149.H0_H0 ;  /* 0x20000095ff957230 */ /* 0x000fe40000004100 */
[-C--:B------:R-:W-:Y:S01]  /*4dc0*/  FMUL.FTZ R59, R12, R15.reuse ;  /* 0x0000000f0c3b7220 */ /* 0x080fe20000410000 */
[----:B------:R-:W-:Y:S01]  /*4dd0*/  FMUL.FTZ R15, R13, R15 ;  /* 0x0000000f0d0f7220 */ /* 0x000fe20000410000 */
[----:B------:R-:W-:-:S02]  /*4de0*/  HADD2.F32 R148, -RZ, R148.H0_H0 ;  /* 0x20000094ff947230 */ /* 0x000fc40000004100 */
[-C--:B------:R-:W-:Y:S01]  /*4df0*/  FFMA.FTZ R59, R13, R57.reuse, -R59 ;  /* 0x000000390d3b7223 */ /* 0x080fe2000001083b */
[----:B------:R-:W-:Y:S01]  /*4e00*/  FFMA.FTZ R15, R12, R57, R15 ;  /* 0x000000390c0f7223 */ /* 0x000fe2000001000f */
[--C-:B------:R-:W-:Y:S02]  /*4e10*/  HADD2.F32 R12, -RZ, R14.reuse.H0_H0 ;  /* 0x2000000eff0c7230 */ /* 0x100fe40000004100 */
[----:B------:R-:W-:Y:S02]  /*4e20*/  HADD2.F32 R14, -RZ, R14.H1_H1 ;  /* 0x3000000eff0e7230 */ /* 0x000fe40000004100 */
[----:B------:R-:W-:-:S03]  /*4e30*/  F2FP.F16.F32.PACK_AB R15, R15, R59 ;  /* 0x0000003b0f0f723e */ /* 0x000fc600000000ff */
[-C--:B------:R-:W-:Y:S01]  /*4e40*/  FMUL.FTZ R13, R14, R149.reuse ;  /* 0x000000950e0d7220 */ /* 0x080fe20000410000 */
[----:B------:R-:W-:-:S03]  /*4e50*/  FMUL.FTZ R149, R12, R149 ;  /* 0x000000950c957220 */ /* 0x000fc60000410000 */
[-C--:B------:R-:W-:Y:S01]  /*4e60*/  FFMA.FTZ R13, R12, R148.reuse, -R13 ;  /* 0x000000940c0d7223 */ /* 0x080fe2000001080d */
[----:B------:R-:W-:Y:S01]  /*4e70*/  FFMA.FTZ R149, R14, R148, R149 ;  /* 0x000000940e957223 */ /* 0x000fe20000010095 */
[----:B------:R-:W-:Y:S02]  /*4e80*/  IMAD.MOV.U32 R12, RZ, RZ, R15 ;  /* 0x000000ffff0c7224 */ /* 0x000fe400078e000f */
[----:B------:R-:W-:Y:S02]  /*4e90*/  IMAD.MOV.U32 R15, RZ, RZ, R56 ;  /* 0x000000ffff0f7224 */ /* 0x000fe400078e0038 */
[----:B------:R-:W-:Y:S01]  /*4ea0*/  F2FP.F16.F32.PACK_AB R149, R149, R13 ;  /* 0x0000000d9595723e */ /* 0x000fe200000000ff */
[----:B------:R-:W-:-:S03]  /*4eb0*/  IMAD.MOV.U32 R13, RZ, RZ, R60 ;  /* 0x000000ffff0d7224 */ /* 0x000fc600078e003c */
[----:B------:R-:W-:-:S07]  /*4ec0*/  MOV R14, R149 ;  /* 0x00000095000e7202 */ /* 0x000fce0000000f00 */
.L_x_489:
[----:B------:R-:W-:Y:S05]  /*4ed0*/  BSYNC B3 ;  /* 0x0000000000037941 */ /* 0x000fea0003800000 */
.L_x_488:
[----:B---3--:R-:W-:-:S04]  /*4ee0*/  LEA R56, P3, R22, R11, 0x1 ;  /* 0x0000000b16387211 */ /* 0x008fc800078608ff */
[----:B--2---:R-:W-:-:S05]  /*4ef0*/  LEA.HI.X R57, R22, R76, R201, 0x1, P3 ;  /* 0x0000004c16397211 */ /* 0x004fca00018f0cc9 */
[----:B----4-:R0:W-:Y:S04]  /*4f00*/  ST.E.128 desc[UR48][R56.64], R12 ;  /* 0x0000000c38007985 */ /* 0x0101e8000c101d30 */
.L_x_487:
[----:B------:R-:W-:Y:S05]  /*4f10*/  BSYNC B2 ;  /* 0x0000000000027941 */ /* 0x000fea0003800000 */
.L_x_486:
[----:B------:R-:W-:-:S13]  /*4f20*/  ISETP.NE.AND P3, PT, R20, RZ, PT ;  /* 0x000000ff1400720c */ /* 0x000fda0003f65270 */
[----:B------:R-:W-:Y:S05]  /*4f30*/  @!P3 BRA `(.L_x_469) ;  /* 0x0000000000d4b947 */ /* 0x000fea0003800000 */
[----:B0---4-:R0:W4:Y:S01]  /*4f40*/  LDS.128 R12, [R27+0x24000] ;  /* 0x024000001b0c7984 */ /* 0x0111220000000c00 */
[C---:B---3--:R-:W-:Y:S01]  /*4f50*/  LEA R56, P3, R192.reuse, R11, 0x1 ;  /* 0x0000000bc0387211 */ /* 0x048fe200078608ff */
[----:B------:R-:W-:Y:S03]  /*4f60*/  BSSY B2, `(.L_x_490) ;  /* 0x0000031000027945 */ /* 0x000fe60003800000 */
[----:B--2---:R-:W-:Y:S02]  /*4f70*/  LEA.HI.X R57, R192, R76, R200, 0x1, P3 ;  /* 0x0000004cc0397211 */ /* 0x004fe400018f0cc8 */
[----:B------:R-:W-:-:S13]  /*4f80*/  ISETP.GE.AND P3, PT, R210, R117, PT ;  /* 0x00000075d200720c */ /* 0x000fda0003f66270 */
[----:B0-----:R-:W-:Y:S05]  /*4f90*/  @P3 BRA `(.L_x_491) ;  /* 0x0000000000b43947 */ /* 0x001fea0003800000 */
[----:B------:R-:W-:Y:S01]  /*4fa0*/  SHF.R.U64 R58, R54, 0x10, R55 ;  /* 0x00000010363a7819 */ /* 0x000fe20000001237 */
[----:B----4-:R-:W-:Y:S01]  /*4fb0*/  IMAD.MOV.U32 R54, RZ, RZ, R13 ;  /* 0x000000ffff367224 */ /* 0x010fe200078e000d */
[----:B------:R-:W-:Y:S02]  /*4fc0*/  SHF.R.U64 R13, R52, 0x10, R53 ;  /* 0x00000010340d7819 */ /* 0x000fe40000001235 */
[----:B------:R-:W-:Y:S01]  /*4fd0*/  SHF.R.U32.HI R55, RZ, 0x10, R55 ;  /* 0x00000010ff377819 */ /* 0x000fe20000011637 */
[----:B------:R-:W-:Y:S02]  /*4fe0*/  HADD2.F32 R58, -RZ, R58.H0_H0 ;  /* 0x2000003aff3a7230 */ /* 0x000fe40000004100 */
[--C-:B------:R-:W-:Y:S02]  /*4ff0*/  HADD2.F32 R11, -RZ, R54.reuse.H1_H1 ;  /* 0x30000036ff0b7230 */ /* 0x100fe40000004100 */
[----:B------:R-:W-:Y:S02]  /*5000*/  HADD2.F32 R52, -RZ, R54.H0_H0 ;  /* 0x20000036ff347230 */ /* 0x000fe40000004100 */
[----:B------:R-:W-:-:S02]  /*5010*/  HADD2.F32 R13, -RZ, R13.H0_H0 ;  /* 0x2000000dff0d7230 */ /* 0x000fc40000004100 */
[-C--:B------:R-:W-:Y:S01]  /*5020*/  FMUL.FTZ R54, R11, R58.reuse ;  /* 0x0000003a0b367220 */ /* 0x080fe20000410000 */
[----:B------:R-:W-:-:S03]  /*5030*/  FMUL.FTZ R58, R52, R58 ;  /* 0x0000003a343a7220 */ /* 0x000fc60000410000 */
[-C--:B------:R-:W-:Y:S01]  /*5040*/  FFMA.FTZ R54, R52, R13.reuse, -R54 ;  /* 0x0000000d34367223 */ /* 0x080fe20000010836 */
[----:B------:R-:W-:Y:S01]  /*5050*/  SHF.R.U32.HI R52, RZ, 0x10, R53 ;  /* 0x00000010ff347819 */ /* 0x000fe20000011635 */
[----:B------:R-:W-:Y:S01]  /*5060*/  FFMA.FTZ R58, R11, R13, R58 ;  /* 0x0000000d0b3a7223 */ /* 0x000fe2000001003a */
[----:B------:R-:W-:Y:S02]  /*5070*/  IMAD.MOV.U32 R13, RZ, RZ, R15 ;  /* 0x000000ffff0d7224 */ /* 0x000fe400078e000f */
[----:B------:R-:W-:Y:S02]  /*5080*/  HADD2.F32 R15, -RZ, R55.H0_H0 ;  /* 0x20000037ff0f7230 */ /* 0x000fe40000004100 */
[----:B------:R-:W-:Y:S01]  /*5090*/  HADD2.F32 R52, -RZ, R52.H0_H0 ;  /* 0x20000034ff347230 */ /* 0x000fe20000004100 */
[----:B------:R-:W-:Y:S01]  /*50a0*/  F2FP.F16.F32.PACK_AB R54, R58, R54 ;  /* 0x000000363a36723e */ /* 0x000fe200000000ff */
[--C-:B------:R-:W-:Y:S02]  /*50b0*/  HADD2.F32 R11, -RZ, R13.reuse.H1_H1 ;  /* 0x3000000dff0b7230 */ /* 0x100fe40000004100 */
[----:B------:R-:W-:-:S03]  /*50c0*/  HADD2.F32 R13, -RZ, R13.H0_H0 ;  /* 0x2000000dff0d7230 */ /* 0x000fc60000004100 */
[-C--:B------:R-:W-:Y:S02]  /*50d0*/  FMUL.FTZ R53, R11, R15.reuse ;  /* 0x0000000f0b357220 */ /* 0x080fe40000410000 */
[C---:B------:R-:W-:Y:S02]  /*50e0*/  FMUL.FTZ R15, R13.reuse, R15 ;  /* 0x0000000f0d0f7220 */ /* 0x040fe40000410000 */
[-C--:B------:R-:W-:Y:S01]  /*50f0*/  FFMA.FTZ R53, R13, R52.reuse, -R53 ;  /* 0x000000340d357223 */ /* 0x080fe20000010835 */
[----:B------:R-:W-:Y:S02]  /*5100*/  HADD2.F32 R13, -RZ, R147.H0_H0 ;  /* 0x20000093ff0d7230 */ /* 0x000fe40000004100 */
[----:B------:R-:W-:Y:S01]  /*5110*/  FFMA.FTZ R15, R11, R52, R15 ;  /* 0x000000340b0f7223 */ /* 0x000fe2000001000f */
[--C-:B------:R-:W-:Y:S02]  /*5120*/  HADD2.F32 R11, -RZ, R12.reuse.H0_H0 ;  /* 0x2000000cff0b7230 */ /* 0x100fe40000004100 */
[----:B------:R-:W-:-:S02]  /*5130*/  HADD2.F32 R12, -RZ, R12.H1_H1 ;  /* 0x3000000cff0c7230 */ /* 0x000fc40000004100 */
[--C-:B------:R-:W-:Y:S01]  /*5140*/  HADD2.F32 R52, -RZ, R146.reuse.H0_H0 ;  /* 0x20000092ff347230 */ /* 0x100fe20000004100 */
[----:B------:R-:W-:Y:S01]  /*5150*/  F2FP.F16.F32.PACK_AB R15, R15, R53 ;  /* 0x000000350f0f723e */ /* 0x000fe200000000ff */
[----:B------:R-:W-:Y:S02]  /*5160*/  HADD2.F32 R147, -RZ, R147.H1_H1 ;  /* 0x30000093ff937230 */ /* 0x000fe40000004100 */
[CC--:B------:R-:W-:Y:S01]  /*5170*/  FMUL.FTZ R55, R12.reuse, R13.reuse ;  /* 0x0000000d0c377220 */ /* 0x0c0fe20000410000 */
[C---:B------:R-:W-:Y:S01]  /*5180*/  FMUL.FTZ R13, R11.reuse, R13 ;  /* 0x0000000d0b0d7220 */ /* 0x040fe20000410000 */
[----:B------:R-:W-:Y:S02]  /*5190*/  HADD2.F32 R146, -RZ, R146.H1_H1 ;  /* 0x30000092ff927230 */ /* 0x000fe40000004100 */
[-C--:B------:R-:W-:Y:S01]  /*51a0*/  FFMA.FTZ R55, R11, R52.reuse, -R55 ;  /* 0x000000340b377223 */ /* 0x080fe20000010837 */
[--C-:B------:R-:W-:Y:S02]  /*51b0*/  HADD2.F32 R11, -RZ, R14.reuse.H0_H0 ;  /* 0x2000000eff0b7230 */ /* 0x100fe40000004100 */
[----:B------:R-:W-:Y:S01]  /*51c0*/  FFMA.FTZ R13, R12, R52, R13 ;  /* 0x000000340c0d7223 */ /* 0x000fe2000001000d */
[----:B------:R-:W-:-:S04]  /*51d0*/  HADD2.F32 R14, -RZ, R14.H1_H1 ;  /* 0x3000000eff0e7230 */ /* 0x000fc80000004100 */
[----:B------:R-:W-:Y:S01]  /*51e0*/  F2FP.F16.F32.PACK_AB R13, R13, R55 ;  /* 0x000000370d0d723e */ /* 0x000fe200000000ff */
[-C--:B------:R-:W-:Y:S01]  /*51f0*/  FMUL.FTZ R12, R14, R147.reuse ;  /* 0x000000930e0c7220 */ /* 0x080fe20000410000 */
[----:B------:R-:W-:-:S03]  /*5200*/  FMUL.FTZ R147, R11, R147 ;  /* 0x000000930b937220 */ /* 0x000fc60000410000 */
[-C--:B------:R-:W-:Y:S01]  /*5210*/  FFMA.FTZ R12, R11, R146.reuse, -R12 ;  /* 0x000000920b0c7223 */ /* 0x080fe2000001080c */
[----:B------:R-:W-:-:S05]  /*5220*/  FFMA.FTZ R147, R14, R146, R147 ;  /* 0x000000920e937223 */ /* 0x000fca0000010093 */
[----:B------:R-:W-:Y:S02]  /*5230*/  F2FP.F16.F32.PACK_AB R147, R147, R12 ;  /* 0x0000000c9393723e */ /* 0x000fe400000000ff */
[----:B------:R-:W-:Y:S01]  /*5240*/  MOV R12, R13 ;  /* 0x0000000d000c7202 */ /* 0x000fe20000000f00 */
[----:B------:R-:W-:Y:S02]  /*5250*/  IMAD.MOV.U32 R13, RZ, RZ, R54 ;  /* 0x000000ffff0d7224 */ /* 0x000fe400078e0036 */
[----:B------:R-:W-:-:S07]  /*5260*/  IMAD.MOV.U32 R14, RZ, RZ, R147 ;  /* 0x000000ffff0e7224 */ /* 0x000fce00078e0093 */
.L_x_491:
[----:B------:R-:W-:Y:S05]  /*5270*/  BSYNC B2 ;  /* 0x0000000000027941 */ /* 0x000fea0003800000 */
.L_x_490:
[----:B----4-:R0:W-:Y:S02]  /*5280*/  ST.E.128 desc[UR48][R56.64], R12 ;  /* 0x0000000c38007985 */ /* 0x0101e4000c101d30 */
.L_x_469:
[----:B------:R-:W-:Y:S05]  /*5290*/  BSYNC B1 ;  /* 0x0000000000017941 */ /* 0x000fea0003800000 */
.L_x_468:
[----:B------:R-:W-:-:S03]  /*52a0*/  UMOV UR4, 0xffffffff ;  /* 0xffffffff00047882 */ /* 0x000fc60000000000 */
[----:B------:R-:W-:Y:S05]  /*52b0*/  BRA.DIV UR4, `(.L_x_492) ;  /* 0x000001ce04e07947 */ /* 0x000fea000b800000 */
[----:B-1----:R-:W1:Y:S04]  /*52c0*/  SHFL.IDX PT, R113, R113, 0x1, 0x1c1f ;  /* 0x003c1f0071717f89 */ /* 0x002e6800000e0000 */
[----:B------:R-:W0:Y:S02]  /*52d0*/  SHFL.IDX PT, R116, R116, 0x1, 0x1c1f ;  /* 0x003c1f0074747f89 */ /* 0x000e2400000e0000 */
.L_x_801:
[----:B------:R-:W-:Y:S05]  /*52e0*/  @P4 BRA `(.L_x_493) ;  /* 0x00000054004c4947 */ /* 0x000fea0003800000 */
[----:B------:R-:W-:Y:S01]  /*52f0*/  ISETP.NE.AND P3, PT, R6, RZ, PT ;  /* 0x000000ff0600720c */ /* 0x000fe20003f65270 */
[----:B------:R-:W-:-:S12]  /*5300*/  BSSY B1, `(.L_x_494) ;  /* 0x0000039000017945 */ /* 0x000fd80003800000 */
[----:B------:R-:W-:Y:S05]  /*5310*/  @!P3 BRA `(.L_x_495) ;  /* 0x0000000000dcb947 */ /* 0x000fea0003800000 */
[----:B0---4-:R0:W4:Y:S01]  /*5320*/  LDS.128 R12, [R26+0x20000] ;  /* 0x020000001a0c7984 */ /* 0x0111220000000c00 */
[C---:B------:R-:W-:Y:S01]  /*5330*/  LEA R52, P3, R16.reuse, R116, 0x1 ;  /* 0x0000007410347211 */ /* 0x040fe200078608ff */
[----:B------:R-:W-:Y:S03]  /*5340*/  BSSY B2, `(.L_x_496) ;  /* 0x0000033000027945 */ /* 0x000fe60003800000 */
[----:B-1----:R-:W-:Y:S02]  /*5350*/  LEA.HI.X R53, R16, R113, R17, 0x1, P3 ;  /* 0x0000007110357211 */ /* 0x002fe400018f0c11 */
[----:B------:R-:W-:-:S13]  /*5360*/  ISETP.GE.AND P3, PT, R196, R117, PT ;  /* 0x00000075c400720c */ /* 0x000fda0003f66270 */
[----:B0-----:R-:W-:Y:S05]  /*5370*/  @P3 BRA `(.L_x_497) ;  /* 0x0000000000bc3947 */ /* 0x001fea0003800000 */
[----:B------:R-:W-:Y:S01]  /*5380*/  SHF.R.U64 R54, R50, 0x10, R51 ;  /* 0x0000001032367819 */ /* 0x000fe20000001233 */
[----:B----4-:R-:W-:Y:S01]  /*5390*/  IMAD.MOV.U32 R50, RZ, RZ, R13 ;  /* 0x000000ffff327224 */ /* 0x010fe200078e000d */
[----:B------:R-:W-:Y:S02]  /*53a0*/  SHF.R.U64 R13, R48, 0x10, R49 ;  /* 0x00000010300d7819 */ /* 0x000fe40000001231 */
[----:B------:R-:W-:Y:S01]  /*53b0*/  SHF.R.U32.HI R51, RZ, 0x10, R51 ;  /* 0x00000010ff337819 */ /* 0x000fe20000011633 */
[----:B------:R-:W-:Y:S02]  /*53c0*/  HADD2.F32 R54, -RZ, R54.H0_H0 ;  /* 0x20000036ff367230 */ /* 0x000fe40000004100 */
[--C-:B---3--:R-:W-:Y:S02]  /*53d0*/  HADD2.F32 R11, -RZ, R50.reuse.H1_H1 ;  /* 0x30000032ff0b7230 */ /* 0x108fe40000004100 */
[----:B------:R-:W-:Y:S02]  /*53e0*/  HADD2.F32 R48, -RZ, R50.H0_H0 ;  /* 0x20000032ff307230 */ /* 0x000fe40000004100 */
[----:B------:R-:W-:-:S02]  /*53f0*/  HADD2.F32 R13, -RZ, R13.H0_H0 ;  /* 0x2000000dff0d7230 */ /* 0x000fc40000004100 */
[-C--:B------:R-:W-:Y:S01]  /*5400*/  FMUL.FTZ R50, R11, R54.reuse ;  /* 0x000000360b327220 */ /* 0x080fe20000410000 */
[----:B------:R-:W-:-:S03]  /*5410*/  FMUL.FTZ R54, R48, R54 ;  /* 0x0000003630367220 */ /* 0x000fc60000410000 */
[-C--:B------:R-:W-:Y:S01]  /*5420*/  FFMA.FTZ R50, R48, R13.reuse, -R50 ;  /* 0x0000000d30327223 */ /* 0x080fe20000010832 */
[----:B------:R-:W-:Y:S01]  /*5430*/  SHF.R.U32.HI R48, RZ, 0x10, R49 ;  /* 0x00000010ff307819 */ /* 0x000fe20000011631 */
[----:B------:R-:W-:Y:S01]  /*5440*/  FFMA.FTZ R54, R11, R13, R54 ;  /* 0x0000000d0b367223 */ /* 0x000fe20000010036 */
[----:B------:R-:W-:Y:S01]  /*5450*/  MOV R11, R15 ;  /* 0x0000000f000b7202 */ /* 0x000fe20000000f00 */
[----:B------:R-:W-:Y:S02]  /*5460*/  IMAD.MOV.U32 R13, RZ, RZ, R12 ;  /* 0x000000ffff0d7224 */ /* 0x000fe400078e000c */
[----:B------:R-:W-:Y:S01]  /*5470*/  HADD2.F32 R12, -RZ, R51.H0_H0 ;  /* 0x20000033ff0c7230 */ /* 0x000fe20000004100 */
[----:B------:R-:W-:Y:S01]  /*5480*/  F2FP.F16.F32.PACK_AB R50, R54, R50 ;  /* 0x000000323632723e */ /* 0x000fe200000000ff */
[--C-:B------:R-:W-:Y:S02]  /*5490*/  HADD2.F32 R15, -RZ, R11.reuse.H1_H1 ;  /* 0x3000000bff0f7230 */ /* 0x100fe40000004100 */
[----:B------:R-:W-:-:S02]  /*54a0*/  HADD2.F32 R11, -RZ, R11.H0_H0 ;  /* 0x2000000bff0b7230 */ /* 0x000fc40000004100 */
[----:B------:R-:W-:Y:S02]  /*54b0*/  HADD2.F32 R48, -RZ, R48.H0_H0 ;  /* 0x20000030ff307230 */ /* 0x000fe40000004100 */
[-C--:B------:R-:W-:Y:S01]  /*54c0*/  FMUL.FTZ R49, R15, R12.reuse ;  /* 0x0000000c0f317220 */ /* 0x080fe20000410000 */
[----:B------:R-:W-:-:S03]  /*54d0*/  FMUL.FTZ R12, R11, R12 ;  /* 0x0000000c0b0c7220 */ /* 0x000fc60000410000 */
[-C--:B------:R-:W-:Y:S01]  /*54e0*/  FFMA.FTZ R49, R11, R48.reuse, -R49 ;  /* 0x000000300b317223 */ /* 0x080fe20000010831 */
[----:B------:R-:W-:Y:S02]  /*54f0*/  HADD2.F32 R11, -RZ, R145.H0_H0 ;  /* 0x20000091ff0b7230 */ /* 0x000fe40000004100 */
[----:B------:R-:W-:Y:S01]  /*5500*/  FFMA.FTZ R12, R15, R48, R12 ;  /* 0x000000300f0c7223 */ /* 0x000fe2000001000c */
[--C-:B------:R-:W-:Y:S02]  /*5510*/  HADD2.F32 R15, -RZ, R13.reuse.H1_H1 ;  /* 0x3000000dff0f7230 */ /* 0x100fe40000004100 */
[----:B------:R-:W-:Y:S02]  /*5520*/  HADD2.F32 R13, -RZ, R13.H0_H0 ;  /* 0x2000000dff0d7230 */ /* 0x000fe40000004100 */
[----:B------:R-:W-:Y:S02]  /*5530*/  HADD2.F32 R48, -RZ, R144.H0_H0 ;  /* 0x20000090ff307230 */ /* 0x000fe40000004100 */
[----:B------:R-:W-:Y:S01]  /*5540*/  FMUL.FTZ R51, R15, R11 ;  /* 0x0000000b0f337220 */ /* 0x000fe20000410000 */
[----:B------:R-:W-:-:S02]  /*5550*/  HADD2.F32 R145, -RZ, R145.H1_H1 ;  /* 0x30000091ff917230 */ /* 0x000fc40000004100 */
[C---:B------:R-:W-:Y:S01]  /*5560*/  FMUL.FTZ R11, R13.reuse, R11 ;  /* 0x0000000b0d0b7220 */ /* 0x040fe20000410000 */
[----:B------:R-:W-:Y:S02]  /*5570*/  HADD2.F32 R144, -RZ, R144.H1_H1 ;  /* 0x30000090ff907230 */ /* 0x000fe40000004100 */
[-C--:B------:R-:W-:Y:S01]  /*5580*/  FFMA.FTZ R51, R13, R48.reuse, -R51 ;  /* 0x000000300d337223 */ /* 0x080fe20000010833 */
[--C-:B------:R-:W-:Y:S02]  /*5590*/  HADD2.F32 R13, -RZ, R14.reuse.H1_H1 ;  /* 0x3000000eff0d7230 */ /* 0x100fe40000004100 */
[----:B------:R-:W-:Y:S01]  /*55a0*/  FFMA.FTZ R11, R15, R48, R11 ;  /* 0x000000300f0b7223 */ /* 0x000fe2000001000b */
[----:B------:R-:W-:Y:S01]  /*55b0*/  HADD2.F32 R14, -RZ, R14.H0_H0 ;  /* 0x2000000eff0e7230 */ /* 0x000fe20000004100 */
[----:B------:R-:W-:Y:S01]  /*55c0*/  F2FP.F16.F32.PACK_AB R49, R12, R49 ;  /* 0x000000310c31723e */ /* 0x000fe200000000ff */
[----:B------:R-:W-:Y:S02]  /*55d0*/  FMUL.FTZ R15, R13, R145 ;  /* 0x000000910d0f7220 */ /* 0x000fe40000410000 */
[----:B------:R-:W-:Y:S01]  /*55e0*/  F2FP.F16.F32.PACK_AB R11, R11, R51 ;  /* 0x000000330b0b723e */ /* 0x000fe200000000ff */
[C---:B------:R-:W-:Y:S01]  /*55f0*/  FMUL.FTZ R145, R14.reuse, R145 ;  /* 0x000000910e917220 */ /* 0x040fe20000410000 */
[----:B------:R-:W-:-:S03]  /*5600*/  FFMA.FTZ R15, R14, R144, -R15 ;  /* 0x000000900e0f7223 */ /* 0x000fc6000001080f */
[----:B------:R-:W-:Y:S01]  /*5610*/  FFMA.FTZ R145, R13, R144, R145 ;  /* 0x000000900d917223 */ /* 0x000fe20000010091 */
[----:B------:R-:W-:Y:S01]  /*5620*/  IMAD.MOV.U32 R12, RZ, RZ, R11 ;  /* 0x000000ffff0c7224 */ /* 0x000fe200078e000b */
[----:B------:R-:W-:-:S03]  /*5630*/  MOV R13, R50 ;  /* 0x00000032000d7202 */ /* 0x000fc60000000f00 */
[----:B------:R-:W-:-:S05]  /*5640*/  F2FP.F16.F32.PACK_AB R15, R145, R15 ;  /* 0x0000000f910f723e */ /* 0x000fca00000000ff */
[----:B------:R-:W-:Y:S02]  /*5650*/  IMAD.MOV.U32 R14, RZ, RZ, R15 ;  /* 0x000000ffff0e7224 */ /* 0x000fe400078e000f */
[----:B------:R-:W-:-:S07]  /*5660*/  IMAD.MOV.U32 R15, RZ, RZ, R49 ;  /* 0x000000ffff0f7224 */ /* 0x000fce00078e0031 */
.L_x_497:
[----:B------:R-:W-:Y:S05]  /*5670*/  BSYNC B2 ;  /* 0x0000000000027941 */ /* 0x000fea0003800000 */
.L_x_496:
[----:B----4-:R0:W-:Y:S02]  /*5680*/  ST.E.128 desc[UR48][R52.64], R12 ;  /* 0x0000000c34007985 */ /* 0x0101e4000c101d30 */
.L_x_495:
[----:B------:R-:W-:Y:S05]  /*5690*/  BSYNC B1 ;  /* 0x0000000000017941 */ /* 0x000fea0003800000 */
.L_x_494:
[----:B------:R-:W-:Y:S01]  /*56a0*/  ISETP.NE.AND P3, PT, R7, RZ, PT ;  /* 0x000000ff0700720c */ /* 0x000fe20003f65270 */
[----:B------:R-:W-:-:S12]  /*56b0*/  BSSY B1, `(.L_x_498) ;  /* 0x0000035000017945 */ /* 0x000fd80003800000 */
[----:B------:R-:W-:Y:S05]  /*56c0*/  @!P3 BRA `(.L_x_499) ;  /* 0x0000000000ccb947 */ /* 0x000fea0003800000 */
[----:B0---4-:R0:W4:Y:S01]  /*56d0*/  LDS.128 R12, [R27+0x20000] ;  /* 0x020000001b0c7984 */ /* 0x0111220000000c00 */
[----:B------:R-:W-:Y:S01]  /*56e0*/  ISETP.GE.AND P3, PT, R209, R117, PT ;  /* 0x00000075d100720c */ /* 0x000fe20003f66270 */
[----:B------:R-:W-:Y:S01]  /*56f0*/  IMAD.MOV.U32 R48, RZ, RZ, R116 ;  /* 0x000000ffff307224 */ /* 0x000fe200078e0074 */
[----:B---3--:R-:W-:Y:S01]  /*5700*/  SHF.L.U32 R11, R198, 0x3, RZ ;  /* 0x00000003c60b7819 */ /* 0x008fe200000006ff */
[----:B-1----:R-:W-:Y:S01]  /*5710*/  IMAD.MOV.U32 R49, RZ, RZ, R113 ;  /* 0x000000ffff317224 */ /* 0x002fe200078e0071 */
[----:B------:R-:W-:Y:S03]  /*5720*/  BSSY B2, `(.L_x_500) ;  /* 0x000002c000027945 */ /* 0x000fe60003800000 */
[----:B------:R-:W-:-:S06]  /*5730*/  IMAD.WIDE R48, R11, 0x2, R48 ;  /* 0x000000020b307825 */ /* 0x000fcc00078e0230 */
[----:B0-----:R-:W-:Y:S05]  /*5740*/  @P3 BRA `(.L_x_501) ;  /* 0x0000000000a43947 */ /* 0x001fea0003800000 */
[--C-:B------:R-:W-:Y:S01]  /*5750*/  SHF.R.U64 R11, R44, 0x10, R45.reuse ;  /* 0x000000102c0b7819 */ /* 0x100fe2000000122d */
[--C-:B----4-:R-:W-:Y:S01]  /*5760*/  HADD2.F32 R50, -RZ, R15.reuse.H1_H1 ;  /* 0x3000000fff327230 */ /* 0x110fe20000004100 */
[----:B------:R-:W-:Y:S01]  /*5770*/  SHF.R.U32.HI R44, RZ, 0x10, R45 ;  /* 0x00000010ff2c7819 */ /* 0x000fe2000001162d */
[----:B------:R-:W-:Y:S01]  /*5780*/  HADD2.F32 R15, -RZ, R15.H0_H0 ;  /* 0x2000000fff0f7230 */ /* 0x000fe20000004100 */
[--C-:B------:R-:W-:Y:S01]  /*5790*/  SHF.R.U64 R45, R46, 0x10, R47.reuse ;  /* 0x000000102e2d7819 */ /* 0x100fe2000000122f */
[----:B------:R-:W-:Y:S01]  /*57a0*/  HADD2.F32 R11, -RZ, R11.H0_H0 ;  /* 0x2000000bff0b7230 */ /* 0x000fe20000004100 */
[----:B------:R-:W-:Y:S01]  /*57b0*/  SHF.R.U32.HI R46, RZ, 0x10, R47 ;  /* 0x00000010ff2e7819 */ /* 0x000fe2000001162f */
[----:B------:R-:W-:Y:S02]  /*57c0*/  HADD2.F32 R47, -RZ, R13.H1_H1 ;  /* 0x3000000dff2f7230 */ /* 0x000fe40000004100 */
[----:B------:R-:W-:Y:S02]  /*57d0*/  HADD2.F32 R45, -RZ, R45.H0_H0 ;  /* 0x2000002dff2d7230 */ /* 0x000fe40000004100 */
[----:B------:R-:W-:-:S02]  /*57e0*/  HADD2.F32 R13, -RZ, R13.H0_H0 ;  /* 0x2000000dff0d7230 */ /* 0x000fc40000004100 */
[----:B------:R-:W-:Y:S02]  /*57f0*/  HADD2.F32 R46, -RZ, R46.H0_H0 ;  /* 0x2000002eff2e7230 */ /* 0x000fe40000004100 */
[----:B------:R-:W-:Y:S02]  /*5800*/  HADD2.F32 R51, -RZ, R44.H0_H0 ;  /* 0x2000002cff337230 */ /* 0x000fe40000004100 */
[-C--:B------:R-:W-:Y:S01]  /*5810*/  FMUL.FTZ R44, R47, R45.reuse ;  /* 0x0000002d2f2c7220 */ /* 0x080fe20000410000 */
[----:B------:R-:W-:Y:S01]  /*5820*/  FMUL.FTZ R52, R13, R45 ;  /* 0x0000002d0d347220 */ /* 0x000fe20000410000 */
[-C--:B------:R-:W-:Y:S01]  /*5830*/  FMUL.FTZ R45, R50, R46.reuse ;  /* 0x0000002e322d7220 */ /* 0x080fe20000410000 */
[----:B------:R-:W-:Y:S01]  /*5840*/  FMUL.FTZ R46, R15, R46 ;  /* 0x0000002e0f2e7220 */ /* 0x000fe20000410000 */
[-C--:B------:R-:W-:Y:S01]  /*5850*/  FFMA.FTZ R44, R13, R11.reuse, -R44 ;  /* 0x0000000b0d2c7223 */ /* 0x080fe2000001082c */
[----:B------:R-:W-:Y:S01]  /*5860*/  FFMA.FTZ R52, R47, R11, R52 ;  /* 0x0000000b2f347223 */ /* 0x000fe20000010034 */
[----:B------:R-:W-:Y:S01]  /*5870*/  FFMA.FTZ R45, R15, R51, -R45 ;  /* 0x000000330f2d7223 */ /* 0x000fe2000001082d */
[----:B------:R-:W-:-:S02]  /*5880*/  HADD2.F32 R15, -RZ, R12.H1_H1 ;  /* 0x3000000cff0f7230 */ /* 0x000fc40000004100 */
[----:B------:R-:W-:Y:S01]  /*5890*/  FFMA.FTZ R46, R50, R51, R46 ;  /* 0x00000033322e7223 */ /* 0x000fe2000001002e */
[--C-:B------:R-:W-:Y:S01]  /*58a0*/  HADD2.F32 R13, -RZ, R143.reuse.H0_H0 ;  /* 0x2000008fff0d7230 */ /* 0x100fe20000004100 */
[----:B------:R-:W-:Y:S01]  /*58b0*/  F2FP.F16.F32.PACK_AB R44, R52, R44 ;  /* 0x0000002c342c723e */ /* 0x000fe200000000ff */
[----:B------:R-:W-:Y:S02]  /*58c0*/  HADD2.F32 R12, -RZ, R12.H0_H0 ;  /* 0x2000000cff0c7230 */ /* 0x000fe40000004100 */
[----:B------:R-:W-:Y:S02]  /*58d0*/  HADD2.F32 R143, -RZ, R143.H1_H1 ;  /* 0x3000008fff8f7230 */ /* 0x000fe40000004100 */
[-C--:B------:R-:W-:Y:S01]  /*58e0*/  FMUL.FTZ R50, R15, R13.reuse ;  /* 0x0000000d0f327220 */ /* 0x080fe20000410000 */
[--C-:B------:R-:W-:Y:S02]  /*58f0*/  HADD2.F32 R47, -RZ, R14.reuse.H1_H1 ;  /* 0x3000000eff2f7230 */ /* 0x100fe40000004100 */
[----:B------:R-:W-:Y:S01]  /*5900*/  FMUL.FTZ R51, R12, R13 ;  /* 0x0000000d0c337220 */ /* 0x000fe20000410000 */
[----:B------:R-:W-:-:S02]  /*5910*/  HADD2.F32 R14, -RZ, R14.H0_H0 ;  /* 0x2000000eff0e7230 */ /* 0x000fc40000004100 */
[--C-:B------:R-:W-:Y:S02]  /*5920*/  HADD2.F32 R11, -RZ, R142.reuse.H0_H0 ;  /* 0x2000008eff0b7230 */ /* 0x100fe40000004100 */
[-C--:B------:R-:W-:Y:S01]  /*5930*/  FMUL.FTZ R13, R47, R143.reuse ;  /* 0x0000008f2f0d7220 */ /* 0x080fe20000410000 */
[----:B------:R-:W-:Y:S02]  /*5940*/  HADD2.F32 R142, -RZ, R142.H1_H1 ;  /* 0x3000008eff8e7230 */ /* 0x000fe40000004100 */
[----:B------:R-:W-:Y:S01]  /*5950*/  FMUL.FTZ R143, R14, R143 ;  /* 0x0000008f0e8f7220 */ /* 0x000fe20000410000 */
[-C--:B------:R-:W-:Y:S01]  /*5960*/  FFMA.FTZ R50, R12, R11.reuse, -R50 ;  /* 0x0000000b0c327223 */ /* 0x080fe20000010832 */
[----:B------:R-:W-:Y:S01]  /*5970*/  FFMA.FTZ R51, R15, R11, R51 ;  /* 0x0000000b0f337223 */ /* 0x000fe20000010033 */
[-C--:B------:R-:W-:Y:S01]  /*5980*/  FFMA.FTZ R13, R14, R142.reuse, -R13 ;  /* 0x0000008e0e0d7223 */ /* 0x080fe2000001080d */
[----:B------:R-:W-:Y:S01]  /*5990*/  FFMA.FTZ R142, R47, R142, R143 ;  /* 0x0000008e2f8e7223 */ /* 0x000fe2000001008f */
[----:B------:R-:W-:-:S02]  /*59a0*/  F2FP.F16.F32.PACK_AB R15, R46, R45 ;  /* 0x0000002d2e0f723e */ /* 0x000fc400000000ff */
[----:B------:R-:W-:Y:S02]  /*59b0*/  F2FP.F16.F32.PACK_AB R12, R51, R50 ;  /* 0x00000032330c723e */ /* 0x000fe400000000ff */
[----:B------:R-:W-:Y:S02]  /*59c0*/  F2FP.F16.F32.PACK_AB R14, R142, R13 ;  /* 0x0000000d8e0e723e */ /* 0x000fe400000000ff */
[----:B------:R-:W-:-:S07]  /*59d0*/  MOV R13, R44 ;  /* 0x0000002c000d7202 */ /* 0x000fce0000000f00 */
.L_x_501:
[----:B------:R-:W-:Y:S05]  /*59e0*/  BSYNC B2 ;  /* 0x0000000000027941 */ /* 0x000fea0003800000 */
.L_x_500:
[----:B----4-:R0:W-:Y:S02]  /*59f0*/  ST.E.128 desc[UR48][R48.64], R12 ;  /* 0x0000000c30007985 */ /* 0x0101e4000c101d30 */
.L_x_499:
[----:B------:R-:W-:Y:S05]  /*5a00*/  BSYNC B1 ;  /* 0x0000000000017941 */ /* 0x000fea0003800000 */
.L_x_498:
[----:B------:R-:W-:Y:S01]  /*5a10*/  ISETP.NE.AND P3, PT, R8, RZ, PT ;  /* 0x000000ff0800720c */ /* 0x000fe20003f65270 */
[----:B------:R-:W-:-:S12]  /*5a20*/  BSSY B1, `(.L_x_502) ;  /* 0x0000036000017945 */ /* 0x000fd80003800000 */
[----:B------:R-:W-:Y:S05]  /*5a30*/  @!P3 BRA `(.L_x_503) ;  /* 0x0000000000d0b947 */ /* 0x000fea0003800000 */
[----:B0---4-:R0:W4:Y:S01]  /*5a40*/  LDS.128 R12, [R26+0x23000] ;  /* 0x023000001a0c7984 */ /* 0x0111220000000c00 */
[----:B------:R-:W-:Y:S01]  /*5a50*/  ISETP.GE.AND P3, PT, R207, R117, PT ;  /* 0x00000075cf00720c */ /* 0x000fe20003f66270 */
[----:B---3--:R-:W-:Y:S01]  /*5a60*/  IMAD.SHL.U32 R11, R199, 0x8, RZ ;  /* 0x00000008c70b7824 */ /* 0x008fe200078e00ff */
[----:B-1----:R-:W-:Y:S01]  /*5a70*/  MOV R45, R113 ;  /* 0x00000071002d7202 */ /* 0x002fe20000000f00 */
[----:B------:R-:W-:Y:S01]  /*5a80*/  IMAD.MOV.U32 R44, RZ, RZ, R116 ;  /* 0x000000ffff2c7224 */ /* 0x000fe200078e0074 */
[----:B------:R-:W-:Y:S03]  /*5a90*/  BSSY B2, `(.L_x_504) ;  /* 0x000002d000027945 */ /* 0x000fe60003800000 */
[----:B------:R-:W-:-:S06]  /*5aa0*/  IMAD.WIDE R44, R11, 0x2, R44 ;  /* 0x000000020b2c7825 */ /* 0x000fcc00078e022c */
[----:B0-----:R-:W-:Y:S05]  /*5ab0*/  @P3 BRA `(.L_x_505) ;  /* 0x0000000000a83947 */ /* 0x001fea0003800000 */
[----:B------:R-:W-:Y:S02]  /*5ac0*/  SHF.R.U64 R11, R40, 0x10, R41 ;  /* 0x00000010280b7819 */ /* 0x000fe40000001229 */
[----:B------:R-:W-:Y:S02]  /*5ad0*/  SHF.R.U64 R46, R42, 0x10, R43 ;  /* 0x000000102a2e7819 */ /* 0x000fe4000000122b */
[----:B------:R-:W-:Y:S01]  /*5ae0*/  SHF.R.U32.HI R40, RZ, 0x10, R41 ;  /* 0x00000010ff287819 */ /* 0x000fe20000011629 */
[----:B----4-:R-:W-:Y:S01]  /*5af0*/  IMAD.MOV.U32 R41, RZ, RZ, R13 ;  /* 0x000000ffff297224 */ /* 0x010fe200078e000d */
[----:B------:R-:W-:Y:S01]  /*5b00*/  SHF.R.U32.HI R43, RZ, 0x10, R43 ;  /* 0x00000010ff2b7819 */ /* 0x000fe2000001162b */
[----:B------:R-:W-:Y:S02]  /*5b10*/  HADD2.F32 R48, -RZ, R46.H0_H0 ;  /* 0x2000002eff307230 */ /* 0x000fe40000004100 */
[----:B------:R-:W-:Y:S02]  /*5b20*/  HADD2.F32 R42, -RZ, R11.H0_H0 ;  /* 0x2000000bff2a7230 */ /* 0x000fe40000004100 */
[----:B------:R-:W-:-:S02]  /*5b30*/  HADD2.F32 R46, -RZ, R43.H0_H0 ;  /* 0x2000002bff2e7230 */ /* 0x000fc40000004100 */
[--C-:B------:R-:W-:Y:S02]  /*5b40*/  HADD2.F32 R13, -RZ, R41.reuse.H1_H1 ;  /* 0x30000029ff0d7230 */ /* 0x100fe40000004100 */
[----:B------:R-:W-:Y:S02]  /*5b50*/  HADD2.F32 R43, -RZ, R41.H0_H0 ;  /* 0x20000029ff2b7230 */ /* 0x000fe40000004100 */
[--C-:B------:R-:W-:Y:S02]  /*5b60*/  HADD2.F32 R11, -RZ, R15.reuse.H1_H1 ;  /* 0x3000000fff0b7230 */ /* 0x100fe40000004100 */
[-C--:B------:R-:W-:Y:S01]  /*5b70*/  FMUL.FTZ R50, R13, R48.reuse ;  /* 0x000000300d327220 */ /* 0x080fe20000410000 */
[----:B------:R-:W-:Y:S02]  /*5b80*/  HADD2.F32 R41, -RZ, R15.H0_H0 ;  /* 0x2000000fff297230 */ /* 0x000fe40000004100 */
[----:B------:R-:W-:Y:S01]  /*5b90*/  FMUL.FTZ R52, R43, R48 ;  /* 0x000000302b347220 */ /* 0x000fe20000410000 */
[----:B------:R-:W-:-:S02]  /*5ba0*/  HADD2.F32 R40, -RZ, R40.H0_H0 ;  /* 0x20000028ff287230 */ /* 0x000fc40000004100 */
[----:B------:R-:W-:Y:S01]  /*5bb0*/  FMUL.FTZ R48, R11, R46 ;  /* 0x0000002e0b307220 */ /* 0x000fe20000410000 */
[----:B------:R-:W-:Y:S01]  /*5bc0*/  FFMA.FTZ R15, R43, R42, -R50 ;  /* 0x0000002a2b0f7223 */ /* 0x000fe20000010832 */
[C---:B------:R-:W-:Y:S01]  /*5bd0*/  FMUL.FTZ R46, R41.reuse, R46 ;  /* 0x0000002e292e7220 */ /* 0x040fe20000410000 */
[--C-:B------:R-:W-:Y:S02]  /*5be0*/  HADD2.F32 R43, -RZ, R139.reuse.H0_H0 ;  /* 0x2000008bff2b7230 */ /* 0x100fe40000004100 */
[-C--:B------:R-:W-:Y:S01]  /*5bf0*/  FFMA.FTZ R41, R41, R40.reuse, -R48 ;  /* 0x0000002829297223 */ /* 0x080fe20000010830 */
[--C-:B------:R-:W-:Y:S02]  /*5c00*/  HADD2.F32 R48, -RZ, R12.reuse.H0_H0 ;  /* 0x2000000cff307230 */ /* 0x100fe40000004100 */
[----:B------:R-:W-:Y:S01]  /*5c10*/  FFMA.FTZ R40, R11, R40, R46 ;  /* 0x000000280b287223 */ /* 0x000fe2000001002e */
[----:B------:R-:W-:Y:S02]  /*5c20*/  HADD2.F32 R46, -RZ, R12.H1_H1 ;  /* 0x3000000cff2e7230 */ /* 0x000fe40000004100 */
[----:B------:R-:W-:Y:S01]  /*5c30*/  FFMA.FTZ R42, R13, R42, R52 ;  /* 0x0000002a0d2a7223 */ /* 0x000fe20000010034 */
[----:B------:R-:W-:-:S02]  /*5c40*/  HADD2.F32 R139, -RZ, R139.H1_H1 ;  /* 0x3000008bff8b7230 */ /* 0x000fc40000004100 */
[----:B------:R-:W-:Y:S02]  /*5c50*/  HADD2.F32 R12, -RZ, R14.H1_H1 ;  /* 0x3000000eff0c7230 */ /* 0x000fe40000004100 */
[-C--:B------:R-:W-:Y:S01]  /*5c60*/  FMUL.FTZ R47, R46, R43.reuse ;  /* 0x0000002b2e2f7220 */ /* 0x080fe20000410000 */
[----:B------:R-:W-:Y:S02]  /*5c70*/  HADD2.F32 R11, -RZ, R138.H0_H0 ;  /* 0x2000008aff0b7230 */ /* 0x000fe40000004100 */
[----:B------:R-:W-:Y:S01]  /*5c80*/  FMUL.FTZ R43, R48, R43 ;  /* 0x0000002b302b7220 */ /* 0x000fe20000410000 */
[----:B------:R-:W-:Y:S02]  /*5c90*/  HADD2.F32 R14, -RZ, R14.H0_H0 ;  /* 0x2000000eff0e7230 */ /* 0x000fe40000004100 */
[----:B------:R-:W-:Y:S01]  /*5ca0*/  FMUL.FTZ R49, R12, R139 ;  /* 0x0000008b0c317220 */ /* 0x000fe20000410000 */
[----:B------:R-:W-:Y:S02]  /*5cb0*/  HADD2.F32 R13, -RZ, R138.H1_H1 ;  /* 0x3000008aff0d7230 */ /* 0x000fe40000004100 */
[-C--:B------:R-:W-:Y:S01]  /*5cc0*/  FFMA.FTZ R47, R48, R11.reuse, -R47 ;  /* 0x0000000b302f7223 */ /* 0x080fe2000001082f */
[----:B------:R-:W-:Y:S01]  /*5cd0*/  FFMA.FTZ R46, R46, R11, R43 ;  /* 0x0000000b2e2e7223 */ /* 0x000fe2000001002b */
[C---:B------:R-:W-:Y:S01]  /*5ce0*/  FMUL.FTZ R139, R14.reuse, R139 ;  /* 0x0000008b0e8b7220 */ /* 0x040fe20000410000 */
[----:B------:R-:W-:-:S03]  /*5cf0*/  FFMA.FTZ R49, R14, R13, -R49 ;  /* 0x0000000d0e317223 */ /* 0x000fc60000010831 */
[----:B------:R-:W-:Y:S01]  /*5d00*/  FFMA.FTZ R12, R12, R13, R139 ;  /* 0x0000000d0c0c7223 */ /* 0x000fe2000001008b */
[----:B------:R-:W-:Y:S02]  /*5d10*/  F2FP.F16.F32.PACK_AB R46, R46, R47 ;  /* 0x0000002f2e2e723e */ /* 0x000fe400000000ff */
[----:B------:R-:W-:Y:S02]  /*5d20*/  F2FP.F16.F32.PACK_AB R13, R42, R15 ;  /* 0x0000000f2a0d723e */ /* 0x000fe400000000ff */
[----:B------:R-:W-:Y:S01]  /*5d30*/  F2FP.F16.F32.PACK_AB R14, R12, R49 ;  /* 0x000000310c0e723e */ /* 0x000fe200000000ff */
[----:B------:R-:W-:Y:S01]  /*5d40*/  IMAD.MOV.U32 R12, RZ, RZ, R46 ;  /* 0x000000ffff0c7224 */ /* 0x000fe200078e002e */
[----:B------:R-:W-:-:S07]  /*5d50*/  F2FP.F16.F32.PACK_AB R15, R40, R41 ;  /* 0x00000029280f723e */ /* 0x000fce00000000ff */
.L_x_505:
[----:B------:R-:W-:Y:S05]  /*5d60*/  BSYNC B2 ;  /* 0x0000000000027941 */ /* 0x000fea0003800000 */
.L_x_504:
[----:B----4-:R0:W-:Y:S02]  /*5d70*/  ST.E.128 desc[UR48][R44.64], R12 ;  /* 0x0000000c2c007985 */ /* 0x0101e4000c101d30 */
.L_x_503:
[----:B------:R-:W-:Y:S05]  /*5d80*/  BSYNC B1 ;  /* 0x0000000000017941 */ /* 0x000fea0003800000 */
.L_x_502:
        /* <DEDUP_REMOVED lines=9> */
[----:B------:R-:W-:Y:S02]  /*5e20*/  SHF.R.U64 R36, R36, 0x10, R37 ;  /* 0x0000001024247819 */ /* 0x000fe40000001225 */
[--C-:B---3--:R-:W-:Y:S01]  /*5e30*/  SHF.R.U64 R11, R38, 0x10, R39.reuse ;  /* 0x00000010260b7819 */ /* 0x108fe20000001227 */
[----:B----4-:R-:W-:Y:S01]  /*5e40*/  HADD2.F32 R38, -RZ, R15.H1_H1 ;  /* 0x3000000fff267230 */ /* 0x010fe20000004100 */
[----:B------:R-:W-:Y:S02]  /*5e50*/  SHF.R.U32.HI R42, RZ, 0x10, R39 ;  /* 0x00000010ff2a7819 */ /* 0x000fe40000011627 */
[----:B------:R-:W-:Y:S01]  /*5e60*/  SHF.R.U32.HI R43, RZ, 0x10, R37 ;  /* 0x00000010ff2b7819 */ /* 0x000fe20000011625 */
[----:B------:R-:W-:Y:S02]  /*5e70*/  HADD2.F32 R37, -RZ, R36.H0_H0 ;  /* 0x20000024ff257230 */ /* 0x000fe40000004100 */
[----:B------:R-:W-:Y:S02]  /*5e80*/  HADD2.F32 R39, -RZ, R11.H0_H0 ;  /* 0x2000000bff277230 */ /* 0x000fe40000004100 */
[----:B------:R-:W-:-:S02]  /*5e90*/  HADD2.F32 R36, -RZ, R13.H1_H1 ;  /* 0x3000000dff247230 */ /* 0x000fc40000004100 */
[----:B------:R-:W-:Y:S02]  /*5ea0*/  HADD2.F32 R11, -RZ, R13.H0_H0 ;  /* 0x2000000dff0b7230 */ /* 0x000fe40000004100 */
[----:B------:R-:W-:Y:S02]  /*5eb0*/  HADD2.F32 R42, -RZ, R42.H0_H0 ;  /* 0x2000002aff2a7230 */ /* 0x000fe40000004100 */
[-C--:B------:R-:W-:Y:S01]  /*5ec0*/  FMUL.FTZ R44, R36, R39.reuse ;  /* 0x00000027242c7220 */ /* 0x080fe20000410000 */
[----:B------:R-:W-:Y:S02]  /*5ed0*/  HADD2.F32 R13, -RZ, R15.H0_H0 ;  /* 0x2000000fff0d7230 */ /* 0x000fe40000004100 */
[C---:B------:R-:W-:Y:S01]  /*5ee0*/  FMUL.FTZ R39, R11.reuse, R39 ;  /* 0x000000270b277220 */ /* 0x040fe20000410000 */
[----:B------:R-:W-:Y:S02]  /*5ef0*/  HADD2.F32 R15, -RZ, R43.H0_H0 ;  /* 0x2000002bff0f7230 */ /* 0x000fe40000004100 */
[-C--:B------:R-:W-:Y:S01]  /*5f00*/  FMUL.FTZ R46, R38, R42.reuse ;  /* 0x0000002a262e7220 */ /* 0x080fe20000410000 */
[-C--:B------:R-:W-:Y:S01]  /*5f10*/  FFMA.FTZ R11, R11, R37.reuse, -R44 ;  /* 0x000000250b0b7223 */ /* 0x080fe2000001082c */
[C---:B------:R-:W-:Y:S01]  /*5f20*/  FMUL.FTZ R43, R13.reuse, R42 ;  /* 0x0000002a0d2b7220 */ /* 0x040fe20000410000 */
[----:B------:R-:W-:Y:S01]  /*5f30*/  FFMA.FTZ R36, R36, R37, R39 ;  /* 0x0000002524247223 */ /* 0x000fe20000010027 */
[----:B------:R-:W-:Y:S01]  /*5f40*/  FFMA.FTZ R13, R13, R15, -R46 ;  /* 0x0000000f0d0d7223 */ /* 0x000fe2000001082e */
[----:B------:R-:W-:-:S02]  /*5f50*/  HADD2.F32 R42, -RZ, R132.H0_H0 ;  /* 0x20000084ff2a7230 */ /* 0x000fc40000004100 */
[----:B------:R-:W-:Y:S01]  /*5f60*/  FFMA.FTZ R38, R38, R15, R43 ;  /* 0x0000000f26267223 */ /* 0x000fe2000001002b */
[----:B------:R-:W-:Y:S01]  /*5f70*/  HADD2.F32 R132, -RZ, R132.H1_H1 ;  /* 0x30000084ff847230 */ /* 0x000fe20000004100 */
[----:B------:R-:W-:Y:S01]  /*5f80*/  F2FP.F16.F32.PACK_AB R11, R36, R11 ;  /* 0x0000000b240b723e */ /* 0x000fe200000000ff */
[----:B------:R-:W-:Y:S02]  /*5f90*/  HADD2.F32 R15, -RZ, R12.H1_H1 ;  /* 0x3000000cff0f7230 */ /* 0x000fe40000004100 */
[----:B------:R-:W-:Y:S02]  /*5fa0*/  HADD2.F32 R37, -RZ, R14.H1_H1 ;  /* 0x3000000eff257230 */ /* 0x000fe40000004100 */
[----:B------:R-:W-:Y:S02]  /*5fb0*/  HADD2.F32 R12, -RZ, R12.H0_H0 ;  /* 0x2000000cff0c7230 */ /* 0x000fe40000004100 */
[----:B------:R-:W-:Y:S01]  /*5fc0*/  FMUL.FTZ R43, R15, R42 ;  /* 0x0000002a0f2b7220 */ /* 0x000fe20000410000 */
[----:B------:R-:W-:-:S02]  /*5fd0*/  HADD2.F32 R14, -RZ, R14.H0_H0 ;  /* 0x2000000eff0e7230 */ /* 0x000fc40000004100 */
[----:B------:R-:W-:Y:S01]  /*5fe0*/  FMUL.FTZ R45, R37, R132 ;  /* 0x00000084252d7220 */ /* 0x000fe20000410000 */
[--C-:B------:R-:W-:Y:S02]  /*5ff0*/  HADD2.F32 R39, -RZ, R115.reuse.H0_H0 ;  /* 0x20000073ff277230 */ /* 0x100fe40000004100 */
[----:B------:R-:W-:Y:S01]  /*6000*/  FMUL.FTZ R42, R12, R42 ;  /* 0x0000002a0c2a7220 */ /* 0x000fe20000410000 */
        /* <DEDUP_REMOVED lines=10> */
.L_x_509:
[----:B------:R-:W-:Y:S05]  /*60b0*/  BSYNC B2 ;  /* 0x0000000000027941 */ /* 0x000fea0003800000 */
.L_x_508:
[----:B----4-:R0:W-:Y:S02]  /*60c0*/  ST.E.128 desc[UR48][R40.64], R12 ;  /* 0x0000000c28007985 */ /* 0x0101e4000c101d30 */
.L_x_507:
[----:B------:R-:W-:Y:S05]  /*60d0*/  BSYNC B1 ;  /* 0x0000000000017941 */ /* 0x000fea0003800000 */
.L_x_506:
        /* <DEDUP_REMOVED lines=9> */
[----:B---3--:R-:W-:Y:S01]  /*6170*/  SHF.R.U64 R11, R32, 0x10, R33 ;  /* 0x00000010200b7819 */ /* 0x008fe20000001221 */
[--C-:B----4-:R-:W-:Y:S01]  /*6180*/  HADD2.F32 R32, -RZ, R15.reuse.H1_H1 ;  /* 0x3000000fff207230 */ /* 0x110fe20000004100 */
[--C-:B------:R-:W-:Y:S01]  /*6190*/  SHF.R.U64 R38, R34, 0x10, R35.reuse ;  /* 0x0000001022267819 */ /* 0x100fe20000001223 */
[----:B------:R-:W-:Y:S01]  /*61a0*/  HADD2.F32 R15, -RZ, R15.H0_H0 ;  /* 0x2000000fff0f7230 */ /* 0x000fe20000004100 */
[----:B------:R-:W-:Y:S01]  /*61b0*/  SHF.R.U32.HI R35, RZ, 0x10, R35 ;  /* 0x00000010ff237819 */ /* 0x000fe20000011623 */
[----:B------:R-:W-:Y:S01]  /*61c0*/  HADD2.F32 R34, -RZ, R11.H0_H0 ;  /* 0x2000000bff227230 */ /* 0x000fe20000004100 */
[----:B------:R-:W-:Y:S01]  /*61d0*/  SHF.R.U32.HI R33, RZ, 0x10, R33 ;  /* 0x00000010ff217819 */ /* 0x000fe20000011621 */
[----:B------:R-:W-:Y:S02]  /*61e0*/  HADD2.F32 R38, -RZ, R38.H0_H0 ;  /* 0x20000026ff267230 */ /* 0x000fe40000004100 */
[----:B------:R-:W-:Y:S02]  /*61f0*/  HADD2.F32 R35, -RZ, R35.H0_H0 ;  /* 0x20000023ff237230 */ /* 0x000fe40000004100 */
[----:B------:R-:W-:-:S02]  /*6200*/  HADD2.F32 R11, -RZ, R13.H1_H1 ;  /* 0x3000000dff0b7230 */ /* 0x000fc40000004100 */
[----:B------:R-:W-:Y:S02]  /*6210*/  HADD2.F32 R13, -RZ, R13.H0_H0 ;  /* 0x2000000dff0d7230 */ /* 0x000fe40000004100 */
[-C--:B------:R-:W-:Y:S01]  /*6220*/  FMUL.FTZ R39, R15, R35.reuse ;  /* 0x000000230f277220 */ /* 0x080fe20000410000 */
[----:B------:R-:W-:Y:S02]  /*6230*/  HADD2.F32 R33, -RZ, R33.H0_H0 ;  /* 0x20000021ff217230 */ /* 0x000fe40000004100 */
[-C--:B------:R-:W-:Y:S01]  /*6240*/  FMUL.FTZ R40, R11, R38.reuse ;  /* 0x000000260b287220 */ /* 0x080fe20000410000 */
[C---:B------:R-:W-:Y:S01]  /*6250*/  FMUL.FTZ R42, R32.reuse, R35 ;  /* 0x00000023202a7220 */ /* 0x040fe20000410000 */
[C---:B------:R-:W-:Y:S01]  /*6260*/  FMUL.FTZ R38, R13.reuse, R38 ;  /* 0x000000260d267220 */ /* 0x040fe20000410000 */
[----:B------:R-:W-:Y:S01]  /*6270*/  FFMA.FTZ R41, R32, R33, R39 ;  /* 0x0000002120297223 */ /* 0x000fe20000010027 */
[-C--:B------:R-:W-:Y:S02]  /*6280*/  FFMA.FTZ R40, R13, R34.reuse, -R40 ;  /* 0x000000220d287223 */ /* 0x080fe40000010828 */
[----:B------:R-:W-:Y:S01]  /*6290*/  FFMA.FTZ R35, R11, R34, R38 ;  /* 0x000000220b237223 */ /* 0x000fe20000010026 */
[----:B------:R-:W-:-:S02]  /*62a0*/  HADD2.F32 R32, -RZ, R114.H0_H0 ;  /* 0x20000072ff207230 */ /* 0x000fc40000004100 */
[----:B------:R-:W-:Y:S01]  /*62b0*/  FFMA.FTZ R42, R15, R33, -R42 ;  /* 0x000000210f2a7223 */ /* 0x000fe2000001082a */
[----:B------:R-:W-:Y:S02]  /*62c0*/  HADD2.F32 R114, -RZ, R114.H1_H1 ;  /* 0x30000072ff727230 */ /* 0x000fe40000004100 */
[----:B------:R-:W-:Y:S02]  /*62d0*/  HADD2.F32 R11, -RZ, R12.H1_H1 ;  /* 0x3000000cff0b7230 */ /* 0x000fe40000004100 */
[----:B------:R-:W-:Y:S02]  /*62e0*/  HADD2.F32 R13, -RZ, R14.H1_H1 ;  /* 0x3000000eff0d7230 */ /* 0x000fe40000004100 */
[----:B------:R-:W-:Y:S02]  /*62f0*/  HADD2.F32 R12, -RZ, R12.H0_H0 ;  /* 0x2000000cff0c7230 */ /* 0x000fe40000004100 */
[----:B------:R-:W-:Y:S01]  /*6300*/  FMUL.FTZ R33, R11, R32 ;  /* 0x000000200b217220 */ /* 0x000fe20000410000 */
[----:B------:R-:W-:-:S02]  /*6310*/  HADD2.F32 R14, -RZ, R14.H0_H0 ;  /* 0x2000000eff0e7230 */ /* 0x000fc40000004100 */
[----:B------:R-:W-:Y:S01]  /*6320*/  FMUL.FTZ R39, R13, R114 ;  /* 0x000000720d277220 */ /* 0x000fe20000410000 */
[--C-:B------:R-:W-:Y:S02]  /*6330*/  HADD2.F32 R15, -RZ, R79.reuse.H1_H1 ;  /* 0x3000004fff0f7230 */ /* 0x100fe40000004100 */
[----:B------:R-:W-:Y:S01]  /*6340*/  FMUL.FTZ R32, R12, R32 ;  /* 0x000000200c207220 */ /* 0x000fe20000410000 */
[----:B------:R-:W-:Y:S02]  /*6350*/  HADD2.F32 R79, -RZ, R79.H0_H0 ;  /* 0x2000004fff4f7230 */ /* 0x000fe40000004100 */
        /* <DEDUP_REMOVED lines=8> */
[----:B------:R-:W-:-:S07]  /*63e0*/  F2FP.F16.F32.PACK_AB R14, R114, R39 ;  /* 0x00000027720e723e */ /* 0x000fce00000000ff */
.L_x_513:
[----:B------:R-:W-:Y:S05]  /*63f0*/  BSYNC B2 ;  /* 0x0000000000027941 */ /* 0x000fea0003800000 */
.L_x_512:
[----:B----4-:R0:W-:Y:S02]  /*6400*/  ST.E.128 desc[UR48][R36.64], R12 ;  /* 0x0000000c24007985 */ /* 0x0101e4000c101d30 */
.L_x_511:
[----:B------:R-:W-:Y:S05]  /*6410*/  BSYNC B1 ;  /* 0x0000000000017941 */ /* 0x000fea0003800000 */
.L_x_510:
[----:B------:R-:W-:-:S13]  /*6420*/  ISETP.NE.AND P3, PT, R20, RZ, PT ;  /* 0x000000ff1400720c */ /* 0x000fda0003f65270 */
        /* <DEDUP_REMOVED lines=15> */
[----:B------:R-:W-:Y:S02]  /*6520*/  HADD2.F32 R11, -RZ, R13.H1_H1 ;  /* 0x3000000dff0b7230 */ /* 0x000fe40000004100 */
[----:B------:R-:W-:-:S02]  /*6530*/  HADD2.F32 R31, -RZ, R31.H0_H0 ;  /* 0x2000001fff1f7230 */ /* 0x000fc40000004100 */
[----:B------:R-:W-:Y:S02]  /*6540*/  HADD2.F32 R13, -RZ, R13.H0_H0 ;  /* 0x2000000dff0d7230 */ /* 0x000fe40000004100 */
[-C--:B------:R-:W-:Y:S01]  /*6550*/  FMUL.FTZ R36, R11, R34.reuse ;  /* 0x000000220b247220 */ /* 0x080fe20000410000 */
[----:B------:R-:W-:Y:S02]  /*6560*/  HADD2.F32 R29, -RZ, R29.H0_H0 ;  /* 0x2000001dff1d7230 */ /* 0x000fe40000004100 */
[-C--:B------:R-:W-:Y:S01]  /*6570*/  FMUL.FTZ R35, R15, R31.reuse ;  /* 0x0000001f0f237220 */ /* 0x080fe20000410000 */
[C---:B------:R-:W-:Y:S01]  /*6580*/  FMUL.FTZ R38, R28.reuse, R31 ;  /* 0x0000001f1c267220 */ /* 0x040fe20000410000 */
[C---:B------:R-:W-:Y:S01]  /*6590*/  FMUL.FTZ R34, R13.reuse, R34 ;  /* 0x000000220d227220 */ /* 0x040fe20000410000 */
[----:B------:R-:W-:Y:S01]  /*65a0*/  FFMA.FTZ R36, R13, R30, -R36 ;  /* 0x0000001e0d247223 */ /* 0x000fe20000010824 */
[----:B------:R-:W-:Y:S01]  /*65b0*/  FFMA.FTZ R37, R28, R29, R35 ;  /* 0x0000001d1c257223 */ /* 0x000fe20000010023 */
[----:B------:R-:W-:-:S02]  /*65c0*/  HADD2.F32 R28, -RZ, R77.H1_H1 ;  /* 0x3000004dff1c7230 */ /* 0x000fc40000004100 */
[----:B------:R-:W-:Y:S01]  /*65d0*/  FFMA.FTZ R31, R11, R30, R34 ;  /* 0x0000001e0b1f7223 */ /* 0x000fe20000010022 */
[----:B------:R-:W-:Y:S02]  /*65e0*/  HADD2.F32 R11, -RZ, R12.H1_H1 ;  /* 0x3000000cff0b7230 */ /* 0x000fe40000004100 */
[----:B------:R-:W-:Y:S01]  /*65f0*/  FFMA.FTZ R38, R15, R29, -R38 ;  /* 0x0000001d0f267223 */ /* 0x000fe20000010826 */
[----:B------:R-:W-:Y:S02]  /*6600*/  HADD2.F32 R13, -RZ, R14.H1_H1 ;  /* 0x3000000eff0d7230 */ /* 0x000fe40000004100 */
[----:B------:R-:W-:Y:S02]  /*6610*/  HADD2.F32 R77, -RZ, R77.H0_H0 ;  /* 0x2000004dff4d7230 */ /* 0x000fe40000004100 */
[----:B------:R-:W-:Y:S01]  /*6620*/  FMUL.FTZ R29, R11, R28 ;  /* 0x0000001c0b1d7220 */ /* 0x000fe20000410000 */
[----:B------:R-:W-:Y:S02]  /*6630*/  HADD2.F32 R12, -RZ, R12.H0_H0 ;  /* 0x2000000cff0c7230 */ /* 0x000fe40000004100 */
[----:B------:R-:W-:-:S02]  /*6640*/  HADD2.F32 R14, -RZ, R14.H0_H0 ;  /* 0x2000000eff0e7230 */ /* 0x000fc40000004100 */
[-C--:B------:R-:W-:Y:S01]  /*6650*/  FMUL.FTZ R35, R13, R77.reuse ;  /* 0x0000004d0d237220 */ /* 0x080fe20000410000 */
        /* <DEDUP_REMOVED lines=12> */
.L_x_515:
[----:B------:R-:W-:Y:S05]  /*6720*/  BSYNC B1 ;  /* 0x0000000000017941 */ /* 0x000fea0003800000 */
.L_x_514:
[----:B----4-:R0:W-:Y:S01]  /*6730*/  ST.E.128 desc[UR48][R32.64], R12 ;  /* 0x0000000c20007985 */ /* 0x0101e2000c101d30 */
[----:B------:R-:W-:Y:S05]  /*6740*/  BRA `(.L_x_493) ;  /* 0x0000004000347947 */ /* 0x000fea0003800000 */
.L_x_459:
        /* <DEDUP_REMOVED lines=20> */
[----:B------:R-:W-:Y:S01]  /*6890*/  CS2R R60, SRZ ;  /* 0x00000000003c7805 */ /* 0x000fe2000001ff00 */
[----:B------:R-:W-:Y:S06]  /*68a0*/  @P3 BRA `(.L_x_517) ;  /* 0x00000000007c3947 */ /* 0x000fec0003800000 */
[----:B------:R-:W-:Y:S01]  /*68b0*/  IADD3 R30, P2, R94, R14, RZ ;  /* 0x0000000e5e1e7210 */ /* 0x000fe20007f5e0ff */
[----:B------:R-:W-:Y:S01]  /*68c0*/  ULDC.64 UR4, c[0x0][0x3e8] ;  /* 0x0000fa0000047ab9 */ /* 0x000fe20000000a00 */
[----:B------:R-:W-:Y:S02]  /*68d0*/  CS2R R38, SRZ ;  /* 0x0000000000267805 */ /* 0x000fe4000001ff00 */
[----:B------:R-:W-:Y:S02]  /*68e0*/  CS2R R36, SRZ ;  /* 0x0000000000247805 */ /* 0x000fe4000001ff00 */
[----:B------:R-:W-:Y:S01]  /*68f0*/  CS2R R62, SRZ ;  /* 0x00000000003e7805 */ /* 0x000fe2000001ff00 */
[----:B------:R-:W-:Y:S01]  /*6900*/  IMAD.X R31, R11, 0x1, R98, P2 ;  /* 0x000000010b1f7824 */ /* 0x000fe200010e0662 */
[----:B------:R-:W-:Y:S02]  /*6910*/  IADD3 R28, P2, R88, R12, RZ ;  /* 0x0000000c581c7210 */ /* 0x000fe40007f5e0ff */
[----:B------:R-:W-:-:S03]  /*6920*/  CS2R R60, SRZ ;  /* 0x00000000003c7805 */ /* 0x000fc6000001ff00 */
[----:B------:R-:W-:Y:S01]  /*6930*/  IMAD.X R29, R78, 0x1, R85, P2 ;  /* 0x000000014e1d7824 */ /* 0x000fe200010e0655 */
[----:B------:R-:W-:-:S04]  /*6940*/  LEA R40, P2, R30, UR4, 0x1 ;  /* 0x000000041e287c11 */ /* 0x000fc8000f8408ff */
[----:B------:R-:W-:Y:S01]  /*6950*/  LEA.HI.X R41, R30, UR5, R31, 0x1, P2 ;  /* 0x000000051e297c11 */ /* 0x000fe200090f0c1f */
[----:B------:R-:W-:Y:S02]  /*6960*/  ULDC.64 UR4, c[0x0][0x400] ;  /* 0x0001000000047ab9 */ /* 0x000fe40000000a00 */
[----:B------:R-:W-:-:S04]  /*6970*/  LEA R64, P2, R28, UR4, 0x1 ;  /* 0x000000041c407c11 */ /* 0x000fc8000f8408ff */
[----:B------:R-:W-:Y:S02]  /*6980*/  LEA.HI.X R65, R28, UR5, R29, 0x1, P2 ;  /* 0x000000051c417c11 */ /* 0x000fe400090f0c1d */
[----:B------:R-:W-:Y:S02]  /*6990*/  ISETP.GE.AND P2, PT, R16, R117, PT ;  /* 0x000000751000720c */ /* 0x000fe40003f46270 */
[----:B------:R-:W-:Y:S02]  /*69a0*/  CS2R R34, SRZ ;  /* 0x0000000000227805 */ /* 0x000fe4000001ff00 */
[----:B------:R-:W-:Y:S02]  /*69b0*/  CS2R R32, SRZ ;  /* 0x0000000000207805 */ /* 0x000fe4000001ff00 */
[----:B------:R-:W-:Y:S02]  /*69c0*/  CS2R R46, SRZ ;  /* 0x00000000002e7805 */ /* 0x000fe4000001ff00 */
[----:B------:R-:W-:-:S05]  /*69d0*/  CS2R R44, SRZ ;  /* 0x00000000002c7805 */ /* 0x000fca000001ff00 */
[----:B------:R-:W5:Y:S04]  /*69e0*/  @!P2 LDG.E.128 R36, desc[UR48][R40.64] ;  /* 0x000000302824a981 */ /* 0x000f68000c1e1d00 */
[----:B------:R-:W5:Y:S01]  /*69f0*/  @!P2 LDG.E.128 R60, desc[UR48][R64.64] ;  /* 0x00000030403ca981 */ /* 0x000f62000c1e1d00 */
[----:B------:R-:W-:Y:S02]  /*6a00*/  ISETP.GE.AND P2, PT, R194, R117, PT ;  /* 0x00000075c200720c */ /* 0x000fe40003f46270 */
[----:B------:R-:W-:Y:S02]  /*6a10*/  CS2R R30, SRZ ;  /* 0x00000000001e7805 */ /* 0x000fe4000001ff00 */
[----:B------:R-:W-:-:S09]  /*6a20*/  CS2R R28, SRZ ;  /* 0x00000000001c7805 */ /* 0x000fd2000001ff00 */
[----:B------:R-:W5:Y:S04]  /*6a30*/  @!P2 LDG.E.128 R32, desc[UR48][R40.64+0x40] ;  /* 0x000040302820a981 */ /* 0x000f68000c1e1d00 */
[----:B------:R-:W5:Y:S01]  /*6a40*/  @!P2 LDG.E.128 R44, desc[UR48][R64.64+0x40] ;  /* 0x00004030402ca981 */ /* 0x000f62000c1e1d00 */
[----:B------:R-:W-:Y:S02]  /*6a50*/  ISETP.GE.AND P2, PT, R193, R117, PT ;  /* 0x00000075c100720c */ /* 0x000fe40003f46270 */
[----:B------:R-:W-:-:S11]  /*6a60*/  CS2R R42, SRZ ;  /* 0x00000000002a7805 */ /* 0x000fd6000001ff00 */
[----:B------:R0:W5:Y:S02]  /*6a70*/  @!P2 LDG.E.128 R28, desc[UR48][R40.64+0x80] ;  /* 0x00008030281ca981 */ /* 0x000164000c1e1d00 */
[----:B0-----:R-:W-:-:S06]  /*6a80*/  CS2R R40, SRZ ;  /* 0x0000000000287805 */ /* 0x001fcc000001ff00 */
[----:B------:R0:W5:Y:S02]  /*6a90*/  @!P2 LDG.E.128 R40, desc[UR48][R64.64+0x80] ;  /* 0x000080304028a981 */ /* 0x000164000c1e1d00 */
.L_x_517:
[----:B------:R-:W-:Y:S05]  /*6aa0*/  BSYNC B1 ;  /* 0x0000000000017941 */ /* 0x000fea0003800000 */
.L_x_516:
[----:B------:R-:W-:Y:S01]  /*6ab0*/  IADD3 R76, R203, 0x40, RZ ;  /* 0x00000040cb4c7810 */ /* 0x000fe20007ffe0ff */
[----:B------:R-:W-:Y:S01]  /*6ac0*/  BSSY B1, `(.L_x_518) ;  /* 0x0000027000017945 */ /* 0x000fe20003800000 */
[----:B0-----:R-:W-:Y:S02]  /*6ad0*/  CS2R R64, SRZ ;  /* 0x0000000000407805 */ /* 0x001fe4000001ff00 */
[----:B------:R-:W-:Y:S02]  /*6ae0*/  CS2R R70, SRZ ;  /* 0x0000000000467805 */ /* 0x000fe4000001ff00 */
[----:B------:R-:W-:Y:S02]  /*6af0*/  ISETP.GE.AND P4, PT, R76, R82, PT ;  /* 0x000000524c00720c */ /* 0x000fe40003f86270 */
[----:B------:R-:W-:Y:S02]  /*6b00*/  CS2R R68, SRZ ;  /* 0x0000000000447805 */ /* 0x000fe4000001ff00 */
[----:B------:R-:W-:-:S02]  /*6b10*/  CS2R R74, SRZ ;  /* 0x00000000004a7805 */ /* 0x000fc4000001ff00 */
[----:B------:R-:W-:-:S07]  /*6b20*/  CS2R R72, SRZ ;  /* 0x0000000000487805 */ /* 0x000fce000001ff00 */
[----:B------:R-:W-:Y:S05]  /*6b30*/  @P4 BRA `(.L_x_519) ;  /* 0x00000000007c4947 */ /* 0x000fea0003800000 */
[----:B------:R-:W-:Y:S01]  /*6b40*/  IADD3 R15, P2, P5, R94, R14, R102 ;  /* 0x0000000e5e0f7210 */ /* 0x000fe20007d5e066 */
[----:B------:R-:W-:Y:S01]  /*6b50*/  ULDC.64 UR4, c[0x0][0x3e8] ;  /* 0x0000fa0000047ab9 */ /* 0x000fe20000000a00 */
[----:B------:R-:W-:Y:S02]  /*6b60*/  CS2R R58, SRZ ;  /* 0x00000000003a7805 */ /* 0x000fe4000001ff00 */
[----:B------:R-:W-:Y:S02]  /*6b70*/  CS2R R56, SRZ ;  /* 0x0000000000387805 */ /* 0x000fe4000001ff00 */
[----:B------:R-:W-:Y:S02]  /*6b80*/  IADD3.X R48, R98, R11, R101, P2, P5 ;  /* 0x0000000b62307210 */ /* 0x000fe400017ea465 */
[----:B------:R-:W-:Y:S02]  /*6b90*/  CS2R R74, SRZ ;  /* 0x00000000004a7805 */ /* 0x000fe4000001ff00 */
[----:B------:R-:W-:-:S02]  /*6ba0*/  IADD3 R13, P2, P5, R88, R12, R104 ;  /* 0x0000000c580d7210 */ /* 0x000fc40007d5e068 */
[----:B------:R-:W-:Y:S02]  /*6bb0*/  CS2R R72, SRZ ;  /* 0x0000000000487805 */ /* 0x000fe4000001ff00 */
        /* <DEDUP_REMOVED lines=11> */
[----:B------:R0:W5:Y:S04]  /*6c70*/  @!P2 LDG.E.128 R56, desc[UR48][R14.64] ;  /* 0x000000300e38a981 */ /* 0x000168000c1e1d00 */
[----:B------:R0:W5:Y:S01]  /*6c80*/  @!P2 LDG.E.128 R72, desc[UR48][R12.64] ;  /* 0x000000300c48a981 */ /* 0x000162000c1e1d00 */
[----:B------:R-:W-:Y:S02]  /*6c90*/  ISETP.GE.AND P2, PT, R194, R117, PT ;  /* 0x00000075c200720c */ /* 0x000fe40003f46270 */
[----:B------:R-:W-:Y:S02]  /*6ca0*/  CS2R R50, SRZ ;  /* 0x0000000000327805 */ /* 0x000fe4000001ff00 */
[----:B------:R-:W-:Y:S02]  /*6cb0*/  CS2R R48, SRZ ;  /* 0x0000000000307805 */ /* 0x000fe4000001ff00 */
[----:B------:R-:W-:-:S02]  /*6cc0*/  CS2R R66, SRZ ;  /* 0x0000000000427805 */ /* 0x000fc4000001ff00 */
[----:B------:R-:W-:-:S05]  /*6cd0*/  CS2R R64, SRZ ;  /* 0x0000000000407805 */ /* 0x000fca000001ff00 */
[----:B------:R0:W5:Y:S04]  /*6ce0*/  @!P2 LDG.E.128 R52, desc[UR48][R14.64+0x40] ;  /* 0x000040300e34a981 */ /* 0x000168000c1e1d00 */
[----:B------:R0:W5:Y:S01]  /*6cf0*/  @!P2 LDG.E.128 R68, desc[UR48][R12.64+0x40] ;  /* 0x000040300c44a981 */ /* 0x000162000c1e1d00 */
[----:B------:R-:W-:-:S13]  /*6d00*/  ISETP.GE.AND P2, PT, R193, R117, PT ;  /* 0x00000075c100720c */ /* 0x000fda0003f46270 */
[----:B------:R0:W5:Y:S04]  /*6d10*/  @!P2 LDG.E.128 R48, desc[UR48][R14.64+0x80] ;  /* 0x000080300e30a981 */ /* 0x000168000c1e1d00 */
[----:B------:R0:W5:Y:S02]  /*6d20*/  @!P2 LDG.E.128 R64, desc[UR48][R12.64+0x80] ;  /* 0x000080300c40a981 */ /* 0x000164000c1e1d00 */
.L_x_519:
[----:B------:R-:W-:Y:S05]  /*6d30*/  BSYNC B1 ;  /* 0x0000000000017941 */ /* 0x000fea0003800000 */
.L_x_518:
[----:B0----5:R-:W-:Y:S01]  /*6d40*/  IMAD.MOV.U32 R12, RZ, RZ, R30 ;  /* 0x000000ffff0c7224 */ /* 0x021fe200078e001e */
[----:B------:R-:W-:Y:S01]  /*6d50*/  MOV R14, R28 ;  /* 0x0000001c000e7202 */ /* 0x000fe20000000f00 */
[----:B------:R-:W-:Y:S01]  /*6d60*/  IMAD.MOV.U32 R11, RZ, RZ, R31 ;  /* 0x000000ffff0b7224 */ /* 0x000fe200078e001f */
[----:B------:R-:W-:Y:S01]  /*6d70*/  UISETP.NE.AND UP0, UPT, UR51, 0x3, UPT ;  /* 0x000000033300788c */ /* 0x000fe2000bf05270 */
[----:B------:R-:W-:-:S03]  /*6d80*/  IMAD.MOV.U32 R13, RZ, RZ, R29 ;  /* 0x000000ffff0d7224 */ /* 0x000fc600078e001d */
[----:B------:R-:W-:Y:S01]  /*6d90*/  PRMT R156, R12, 0x5410, R11 ;  /* 0x000054100c9c7816 */ /* 0x000fe2000000000b */
[----:B------:R-:W-:Y:S01]  /*6da0*/  IMAD.MOV.U32 R12, RZ, RZ, R34 ;  /* 0x000000ffff0c7224 */ /* 0x000fe200078e0022 */
[----:B------:R-:W-:Y:S02]  /*6db0*/  MOV R11, R35 ;  /* 0x00000023000b7202 */ /* 0x000fe40000000f00 */
[----:B------:R-:W-:Y:S01]  /*6dc0*/  PRMT R157, R14, 0x5410, R13 ;  /* 0x000054100e9d7816 */ /* 0x000fe2000000000d */
[----:B------:R-:W-:Y:S01]  /*6dd0*/  IMAD.MOV.U32 R13, RZ, RZ, R39 ;  /* 0x000000ffff0d7224 */ /* 0x000fe200078e0027 */
[----:B------:R-:W-:Y:S01]  /*6de0*/  PRMT R163, R11, 0x7610, R163 ;  /* 0x000076100ba37816 */ /* 0x000fe200000000a3 */
[----:B------:R-:W-:Y:S01]  /*6df0*/  IMAD.MOV.U32 R11, RZ, RZ, R33 ;  /* 0x000000ffff0b7224 */ /* 0x000fe200078e0021 */
[----:B------:R-:W-:Y:S01]  /*6e00*/  PRMT R161, R12, 0x7610, R161 ;  /* 0x000076100ca17816 */ /* 0x000fe200000000a1 */
[----:B------:R-:W-:Y:S01]  /*6e10*/  IMAD.MOV.U32 R14, RZ, RZ, R32 ;  /* 0x000000ffff0e7224 */ /* 0x000fe200078e0020 */
[----:B------:R-:W-:-:S02]  /*6e20*/  MOV R12, R38 ;  /* 0x00000026000c7202 */ /* 0x000fc40000000f00 */
[----:B------:R-:W-:Y:S01]  /*6e30*/  PRMT R164, R11, 0x7610, R164 ;  /* 0x000076100ba47816 */ /* 0x000fe200000000a4 */
[----:B------:R-:W-:Y:S01]  /*6e40*/  IMAD.MOV.U32 R11, RZ, RZ, R36 ;  /* 0x000000ffff0b7224 */ /* 0x000fe200078e0024 */
[----:B------:R-:W-:Y:S02]  /*6e50*/  PRMT R165, R12, 0x5410, R13 ;  /* 0x000054100ca57816 */ /* 0x000fe4000000000d */
[----:B------:R-:W-:Y:S02]  /*6e60*/  MOV R12, R37 ;  /* 0x00000025000c7202 */ /* 0x000fe40000000f00 */
[----:B------:R-:W-:Y:S01]  /*6e70*/  PRMT R166, R11, 0x7610, R166 ;  /* 0x000076100ba67816 */ /* 0x000fe200000000a6 */
[----:B------:R-:W-:Y:S01]  /*6e80*/  IMAD.MOV.U32 R11, RZ, RZ, R43 ;  /* 0x000000ffff0b7224 */ /* 0x000fe200078e002b */
[----:B------:R-:W-:Y:S01]  /*6e90*/  PRMT R146, R12, 0x7610, R146 ;  /* 0x000076100c927816 */ /* 0x000fe20000000092 */
[----:B------:R-:W-:Y:S01]  /*6ea0*/  IMAD.MOV.U32 R12, RZ, RZ, R42 ;  /* 0x000000ffff0c7224 */ /* 0x000fe200078e002a */
[----:B------:R-:W-:-:S02]  /*6eb0*/  PRMT R162, R14, 0x7610, R162 ;  /* 0x000076100ea27816 */ /* 0x000fc400000000a2 */
[----:B------:R-:W-:Y:S02]  /*6ec0*/  PLOP3.LUT P2, PT, PT, PT, UP0, 0x80, 0x0 ;  /* 0x000000000000781c */ /* 0x000fe40003f4f008 */
[----:B------:R-:W-:Y:S01]  /*6ed0*/  PRMT R158, R12, 0x5410, R11 ;  /* 0x000054100c9e7816 */ /* 0x000fe2000000000b */
[----:B------:R-:W-:Y:S01]  /*6ee0*/  IMAD.MOV.U32 R11, RZ, RZ, R41 ;  /* 0x000000ffff0b7224 */ /* 0x000fe200078e0029 */
[----:B------:R-:W-:-:S04]  /*6ef0*/  MOV R12, R40 ;  /* 0x00000028000c7202 */ /* 0x000fc80000000f00 */
[----:B------:R-:W-:Y:S01]  /*6f00*/  PRMT R159, R12, 0x5410, R11 ;  /* 0x000054100c9f7816 */ /* 0x000fe2000000000b */
[----:B------:R-:W-:Y:S01]  /*6f10*/  IMAD.MOV.U32 R12, RZ, RZ, R46 ;  /* 0x000000ffff0c7224 */ /* 0x000fe200078e002e */
[----:B------:R-:W-:-:S04]  /*6f20*/  MOV R11, R47 ;  /* 0x0000002f000b7202 */ /* 0x000fc80000000f00 */
[----:B------:R-:W-:Y:S01]  /*6f30*/  PRMT R161, R161, 0x5410, R12 ;  /* 0x00005410a1a17816 */ /* 0x000fe2000000000c */
[----:B------:R-:W-:Y:S01]  /*6f40*/  IMAD.MOV.U32 R12, RZ, RZ, R44 ;  /* 0x000000ffff0c7224 */ /* 0x000fe200078e002c */
[----:B------:R-:W-:Y:S01]  /*6f50*/  PRMT R163, R163, 0x5410, R11 ;  /* 0x00005410a3a37816 */ /* 0x000fe2000000000b */
[----:B------:R-:W-:-:S03]  /*6f60*/  IMAD.MOV.U32 R11, RZ, RZ, R45 ;  /* 0x000000ffff0b7224 */ /* 0x000fc600078e002d */
[----:B------:R-:W-:Y:S01]  /*6f70*/  PRMT R162, R162, 0x5410, R12 ;  /* 0x00005410a2a27816 */ /* 0x000fe2000000000c */
[----:B------:R-:W-:Y:S01]  /*6f80*/  IMAD.MOV.U32 R12, RZ, RZ, R63 ;  /* 0x000000ffff0c7224 */ /* 0x000fe200078e003f */
[----:B------:R-:W-:Y:S02]  /*6f90*/  PRMT R164, R164, 0x5410, R11 ;  /* 0x00005410a4a47816 */ /* 0x000fe4000000000b */
[----:B------:R-:W-:Y:S02]  /*6fa0*/  MOV R11, R62 ;  /* 0x0000003e000b7202 */ /* 0x000fe40000000f00 */
[----:B------:R-:W-:Y:S02]  /*6fb0*/  PRMT R167, R12, 0x7610, R167 ;  /* 0x000076100ca77816 */ /* 0x000fe400000000a7 */
[----:B------:R-:W-:Y:S01]  /*6fc0*/  PRMT R166, R166, 0x5410, R11 ;  /* 0x00005410a6a67816 */ /* 0x000fe2000000000b */
[----:B------:R-:W-:Y:S01]  /*6fd0*/  IMAD.MOV.U32 R11, RZ, RZ, R60 ;  /* 0x000000ffff0b7224 */ /* 0x000fe200078e003c */
[----:B------:R-:W-:-:S04]  /*6fe0*/  MOV R12, R61 ;  /* 0x0000003d000c7202 */ /* 0x000fc80000000f00 */
[----:B------:R-:W-:Y:S01]  /*6ff0*/  PRMT R167, R167, 0x5410, R11 ;  /* 0x00005410a7a77816 */ /* 0x000fe2000000000b */
[----:B------:R-:W-:Y:S01]  /*7000*/  IMAD.MOV.U32 R11, RZ, RZ, R51 ;  /* 0x000000ffff0b7224 */ /* 0x000fe200078e0033 */
[----:B------:R-:W-:Y:S01]  /*7010*/  PRMT R145, R12, 0x7610, R145 ;  /* 0x000076100c917816 */ /* 0x000fe20000000091 */
[----:B------:R-:W-:-:S05]  /*7020*/  IMAD.MOV.U32 R12, RZ, RZ, R50 ;  /* 0x000000ffff0c7224 */ /* 0x000fca00078e0032 */
[----:B------:R-:W-:Y:S01]  /*7030*/  PRMT R139, R12, 0x5410, R11 ;  /* 0x000054100c8b7816 */ /* 0x000fe2000000000b */
[----:B------:R-:W-:Y:S01]  /*7040*/  IMAD.MOV.U32 R11, RZ, RZ, R49 ;  /* 0x000000ffff0b7224 */ /* 0x000fe200078e0031 */
[----:B------:R-:W-:-:S04]  /*7050*/  MOV R12, R48 ;  /* 0x00000030000c7202 */ /* 0x000fc80000000f00 */
        /* <DEDUP_REMOVED lines=34> */
[----:B------:R-:W-:Y:S06]  /*7280*/  @!P2 BRA `(.L_x_520) ;  /* 0x000000000004a947 */ /* 0x000fec0003800000 */
[----:B------:R-:W-:Y:S01]  /*7290*/  BPT.TRAP 0x1 ;  /* 0x000000040000795c */ /* 0x000fe20000300000 */
.L_x_520:
[----:B------:R-:W-:Y:S01]  /*72a0*/  IMAD R83, R19, 0x8, R18 ;  /* 0x0000000813537824 */ /* 0x000fe200078e0212 */
[----:B------:R-:W-:Y:S01]  /*72b0*/  SHF.L.U32 R84, R204, 0x1f, RZ ;  /* 0x0000001fcc547819 */ /* 0x000fe200000006ff */
[----:B------:R-:W-:Y:S03]  /*72c0*/  BSSY B1, `(.L_x_521) ;  /* 0x0000003000017945 */ /* 0x000fe60003800000 */
[----:B------:R-:W0:Y:S02]  /*72d0*/  SYNCS.PHASECHK.TRANS64.TRYWAIT P5, [R83+URZ+0x30890], R84 ;  /* 0x03089054530075a7 */ /* 0x000e2400080a017f */
[----:B0-----:R-:W-:Y:S05]  /*72e0*/  @!P5 BRA `(.L_x_522) ;  /* 0x000001b00020d947 */ /* 0x001fea0003800000 */
.L_x_802:
[----:B------:R-:W-:Y:S05]  /*72f0*/  BSYNC B1 ;  /* 0x0000000000017941 */ /* 0x000fea0003800000 */
.L_x_521:
[----:B------:R-:W1:Y:S01]  /*7300*/  LDC R132, c[0x0][0x2f4] ;  /* 0x0000bd00ff847b82 */ /* 0x000e620000000800 */
[----:B------:R-:W-:Y:S01]  /*7310*/  UMOV UR4, 0xffffffff ;  /* 0xffffffff00047882 */ /* 0x000fe20000000000 */
[----:B-1----:R-:W-:Y:S02]  /*7320*/  IMAD.IADD R134, R132, 0x1, -R118 ;  /* 0x0000000184867824 */ /* 0x002fe400078e0a76 */
[----:B------:R-:W-:Y:S05]  /*7330*/  BRA.DIV UR4, `(.L_x_523) ;  /* 0x000001b204207947 */ /* 0x000fea000b800000 */
[----:B------:R1:W2:Y:S04]  /*7340*/  SHFL.IDX PT, R115, R113, RZ, 0x1c1f ;  /* 0x001c1fff71737589 */ /* 0x0002a800000e0000 */
[----:B------:R1:W3:Y:S02]  /*7350*/  SHFL.IDX PT, R11, R116, RZ, 0x1c1f ;  /* 0x001c1fff740b7589 */ /* 0x0002e400000e0000 */
.L_x_806:
[----:B------:R-:W-:Y:S04]  /*7360*/  BSSY B1, `(.L_x_524) ;  /* 0x000016d000017945 */ /* 0x000fe80003800000 */
[----:B------:R-:W-:Y:S05]  /*7370*/  @P3 BRA `(.L_x_525) ;  /* 0x0000001400ac3947 */ /* 0x000fea0003800000 */
[----:B------:R-:W-:Y:S01]  /*7380*/  ISETP.NE.AND P3, PT, R6, RZ, PT ;  /* 0x000000ff0600720c */ /* 0x000fe20003f65270 */
[----:B------:R-:W-:Y:S01]  /*7390*/  BSSY B2, `(.L_x_526) ;  /* 0x0000079000027945 */ /* 0x000fe20003800000 */
[----:B---3--:R-:W-:-:S11]  /*73a0*/  MOV R114, R11 ;  /* 0x0000000b00727202 */ /* 0x008fd60000000f00 */
[----:B------:R-:W-:Y:S05]  /*73b0*/  @!P3 BRA `(.L_x_527) ;  /* 0x0000000400d8b947 */ /* 0x000fea0003800000 */
[----:B------:R-:W-:Y:S01]  /*73c0*/  SEL R12, R118, R134, !P0 ;  /* 0x00000086760c7207 */ /* 0x000fe20004000000 */
[----:B------:R-:W-:Y:S01]  /*73d0*/  BSSY B3, `(.L_x_528) ;  /* 0x000006e000037945 */ /* 0x000fe20003800000 */
[----:B------:R-:W-:Y:S02]  /*73e0*/  ISETP.GE.AND P3, PT, R16, R117, PT ;  /* 0x000000751000720c */ /* 0x000fe40003f66270 */
[----:B------:R-:W-:-:S04]  /*73f0*/  SHF.R.S32.HI R13, RZ, 0x1f, R12 ;  /* 0x0000001fff0d7819 */ /* 0x000fc8000001140c */
[----:B------:R-:W-:-:S04]  /*7400*/  LEA.HI R13, R13, R12, RZ, 0x4 ;  /* 0x0000000c0d0d7211 */ /* 0x000fc800078f20ff */
[----:B------:R-:W-:-:S04]  /*7410*/  LEA.HI.SX32 R138, R13, R111, 0x1c ;  /* 0x0000006f0d8a7211 */ /* 0x000fc800078fe2ff */
[----:B------:R-:W-:-:S04]  /*7420*/  SHF.R.S32.HI R13, RZ, 0x1f, R138 ;  /* 0x0000001fff0d7819 */ /* 0x000fc8000001148a */
[----:B------:R-:W-:Y:S01]  /*7430*/  LEA.HI R13, R13, R138, RZ, 0x3 ;  /* 0x0000008a0d0d7211 */ /* 0x000fe200078f18ff */
[----:B------:R-:W-:-:S03]  /*7440*/  IMAD.SHL.U32 R138, R138, 0x8, RZ ;  /* 0x000000088a8a7824 */ /* 0x000fc600078e00ff */
[----:B------:R-:W-:Y:S02]  /*7450*/  SHF.R.S32.HI R13, RZ, 0x3, R13 ;  /* 0x00000003ff0d7819 */ /* 0x000fe4000001140d */
[----:B------:R-:W-:-:S03]  /*7460*/  LOP3.LUT R12, R216, 0x38, R138, 0xf8, !PT ;  /* 0x00000038d80c7812 */ /* 0x000fc600078ef88a */
[----:B------:R-:W-:Y:S01]  /*7470*/  IMAD R13, R13, 0x1800, R218 ;  /* 0x000018000d0d7824 */ /* 0x000fe200078e02da */
[----:B------:R-:W-:-:S05]  /*7480*/  LOP3.LUT R12, R12, R217, RZ, 0x3c, !PT ;  /* 0x000000d90c0c7212 */ /* 0x000fca00078e3cff */
[----:B------:R-:W-:-:S04]  /*7490*/  IMAD.IADD R12, R13, 0x1, R12 ;  /* 0x000000010d0c7824 */ /* 0x000fc800078e020c */
[C---:B------:R-:W-:Y:S02]  /*74a0*/  IMAD R76, R19.reuse, 0x4800, R12 ;  /* 0x00004800134c7824 */ /* 0x040fe400078e020c */
[----:B------:R-:W-:Y:S02]  /*74b0*/  IMAD R12, R19, 0x4800, R130 ;  /* 0x00004800130c7824 */ /* 0x000fe400078e0282 */
[----:B------:R-:W-:-:S03]  /*74c0*/  IMAD R76, R76, 0x2, R18 ;  /* 0x000000024c4c7824 */ /* 0x000fc600078e0212 */
[----:B------:R-:W-:-:S03]  /*74d0*/  LEA R12, R12, R18, 0x1 ;  /* 0x000000120c0c7211 */ /* 0x000fc600078e08ff */
[----:B------:R-:W3:Y:S04]  /*74e0*/  LDS.128 R76, [R76+0x1e400] ;  /* 0x01e400004c4c7984 */ /* 0x000ee80000000c00 */
[----:B------:R-:W4:Y:S01]  /*74f0*/  LDS.128 R12, [R12+0x1e400] ;  /* 0x01e400000c0c7984 */ /* 0x000f220000000c00 */
[----:B------:R-:W-:Y:S05]  /*7500*/  @P3 BRA `(.L_x_529) ;  /* 0x0000000400683947 */ /* 0x000fea0003800000 */
[----:B---3--:R-:W-:Y:S01]  /*7510*/  IMAD.MOV.U32 R144, RZ, RZ, R77 ;  /* 0x000000ffff907224 */ /* 0x008fe200078e004d */
[----:B----4-:R-:W-:Y:S01]  /*7520*/  MOV R143, R13 ;  /* 0x0000000d008f7202 */ /* 0x010fe20000000f00 */
[----:B------:R-:W-:Y:S01]  /*7530*/  HADD2.F32 R145, -RZ, R145.H0_H0 ;  /* 0x20000091ff917230 */ /* 0x000fe20000004100 */
[--C-:B------:R-:W-:Y:S01]  /*7540*/  SHF.R.U64 R36, R36, 0x10, R37.reuse ;  /* 0x0000001024247819 */ /* 0x100fe20000001225 */
[----:B------:R-:W-:Y:S01]  /*7550*/  HADD2.F32 R146, -RZ, R146.H0_H0 ;  /* 0x20000092ff927230 */ /* 0x000fe20000004100 */
[----:B------:R-:W-:Y:S01]  /*7560*/  SHF.R.U32.HI R37, RZ, 0x10, R37 ;  /* 0x00000010ff257819 */ /* 0x000fe20000011625 */
[--C-:B------:R-:W-:Y:S01]  /*7570*/  HADD2.F32 R13, -RZ, R144.reuse.H0_H0 ;  /* 0x20000090ff0d7230 */ /* 0x100fe20000004100 */
[----:B------:R-:W-:Y:S01]  /*7580*/  SHF.R.U64 R38, R38, 0x10, R39 ;  /* 0x0000001026267819 */ /* 0x000fe20000001227 */
[----:B------:R-:W-:Y:S02]  /*7590*/  HADD2.F32 R147, -RZ, R143.H0_H0 ;  /* 0x2000008fff937230 */ /* 0x000fe40000004100 */
[----:B------:R-:W-:-:S02]  /*75a0*/  HADD2.F32 R144, -RZ, R144.H1_H1 ;  /* 0x30000090ff907230 */ /* 0x000fc40000004100 */
[-C--:B------:R-:W-:Y:S01]  /*75b0*/  FMUL.FTZ R77, R13, R145.reuse ;  /* 0x000000910d4d7220 */ /* 0x080fe20000410000 */
[----:B------:R-:W-:Y:S02]  /*75c0*/  HADD2.F32 R37, -RZ, R37.H0_H0 ;  /* 0x20000025ff257230 */ /* 0x000fe40000004100 */
[C---:B------:R-:W-:Y:S01]  /*75d0*/  FMUL.FTZ R145, R147.reuse, R145 ;  /* 0x0000009193917220 */ /* 0x040fe20000410000 */
[----:B------:R-:W-:Y:S02]  /*75e0*/  HADD2.F32 R36, -RZ, R36.H0_H0 ;  /* 0x20000024ff247230 */ /* 0x000fe40000004100 */
[-C--:B------:R-:W-:Y:S01]  /*75f0*/  FFMA.FTZ R77, R147, R146.reuse, -R77 ;  /* 0x00000092934d7223 */ /* 0x080fe2000001084d */
[----:B------:R-:W-:Y:S02]  /*7600*/  HADD2.F32 R147, -RZ, R15.H0_H0 ;  /* 0x2000000fff937230 */ /* 0x000fe40000004100 */
[----:B------:R-:W-:Y:S01]  /*7610*/  FFMA.FTZ R13, R13, R146, R145 ;  /* 0x000000920d0d7223 */ /* 0x000fe20000010091 */
[--C-:B------:R-:W-:Y:S01]  /*7620*/  SHF.R.U32.HI R145, RZ, 0x10, R61.reuse ;  /* 0x00000010ff917819 */ /* 0x100fe2000001163d */
[----:B------:R-:W-:Y:S01]  /*7630*/  HADD2.F32 R146, -RZ, R167.H0_H0 ;  /* 0x200000a7ff927230 */ /* 0x000fe20000004100 */
[----:B------:R-:W-:Y:S01]  /*7640*/  SHF.R.U64 R61, R60, 0x10, R61 ;  /* 0x000000103c3d7819 */ /* 0x000fe2000000123d */
[----:B------:R-:W-:-:S02]  /*7650*/  HADD2.F32 R60, -RZ, R143.H1_H1 ;  /* 0x3000008fff3c7230 */ /* 0x000fc40000004100 */
[----:B------:R-:W-:Y:S02]  /*7660*/  HADD2.F32 R145, -RZ, R145.H0_H0 ;  /* 0x20000091ff917230 */ /* 0x000fe40000004100 */
[----:B------:R-:W-:Y:S02]  /*7670*/  HADD2.F32 R15, -RZ, R15.H1_H1 ;  /* 0x3000000fff0f7230 */ /* 0x000fe40000004100 */
[----:B------:R-:W-:Y:S02]  /*7680*/  HADD2.F32 R61, -RZ, R61.H0_H0 ;  /* 0x2000003dff3d7230 */ /* 0x000fe40000004100 */
[-C--:B------:R-:W-:Y:S01]  /*7690*/  FMUL.FTZ R143, R144, R145.reuse ;  /* 0x00000091908f7220 */ /* 0x080fe20000410000 */
[C---:B------:R-:W-:Y:S01]  /*76a0*/  FMUL.FTZ R145, R60.reuse, R145 ;  /* 0x000000913c917220 */ /* 0x040fe20000410000 */
[----:B------:R-:W-:Y:S02]  /*76b0*/  HADD2.F32 R38, -RZ, R38.H0_H0 ;  /* 0x20000026ff267230 */ /* 0x000fe40000004100 */
[----:B------:R-:W-:Y:S01]  /*76c0*/  FFMA.FTZ R60, R60, R37, -R143 ;  /* 0x000000253c3c7223 */ /* 0x000fe2000001088f */
[----:B------:R-:W-:-:S02]  /*76d0*/  IMAD.MOV.U32 R143, RZ, RZ, R79 ;  /* 0x000000ffff8f7224 */ /* 0x000fc400078e004f */
[----:B------:R-:W-:Y:S01]  /*76e0*/  FFMA.FTZ R37, R144, R37, R145 ;  /* 0x0000002590257223 */ /* 0x000fe20000010091 */
[----:B------:R-:W-:Y:S01]  /*76f0*/  HADD2.F32 R145, -RZ, R165.H1_H1 ;  /* 0x300000a5ff917230 */ /* 0x000fe20000004100 */
[----:B------:R-:W-:Y:S01]  /*7700*/  F2FP.F16.F32.PACK_AB R60, R60, R77 ;  /* 0x0000004d3c3c723e */ /* 0x000fe200000000ff */
[----:B------:R-:W-:Y:S02]  /*7710*/  HADD2.F32 R144, -RZ, R143.H0_H0 ;  /* 0x2000008fff907230 */ /* 0x000fe40000004100 */
[----:B------:R-:W-:Y:S02]  /*7720*/  F2FP.F16.F32.PACK_AB R37, R37, R13 ;  /* 0x0000000d2525723e */ /* 0x000fe400000000ff */
[----:B------:R-:W-:Y:S02]  /*7730*/  IMAD.MOV.U32 R13, RZ, RZ, R60 ;  /* 0x000000ffff0d7224 */ /* 0x000fe400078e003c */
[-C--:B------:R-:W-:Y:S01]  /*7740*/  FMUL.FTZ R79, R144, R146.reuse ;  /* 0x00000092904f7220 */ /* 0x080fe20000410000 */
[----:B------:R-:W-:Y:S01]  /*7750*/  FMUL.FTZ R146, R147, R146 ;  /* 0x0000009293927220 */ /* 0x000fe20000410000 */
[----:B------:R-:W-:-:S02]  /*7760*/  IMAD.MOV.U32 R77, RZ, RZ, R37 ;  /* 0x000000ffff4d7224 */ /* 0x000fc400078e0025 */
[-C--:B------:R-:W-:Y:S01]  /*7770*/  FFMA.FTZ R79, R147, R145.reuse, -R79 ;  /* 0x00000091934f7223 */ /* 0x080fe2000001084f */
[----:B------:R-:W-:Y:S01]  /*7780*/  FFMA.FTZ R144, R144, R145, R146 ;  /* 0x0000009190907223 */ /* 0x000fe20000010092 */
[----:B------:R-:W-:Y:S01]  /*7790*/  SHF.R.U32.HI R145, RZ, 0x10, R39 ;  /* 0x00000010ff917819 */ /* 0x000fe20000011627 */
[----:B------:R-:W-:Y:S01]  /*77a0*/  HADD2.F32 R147, -RZ, R167.H1_H1 ;  /* 0x300000a7ff937230 */ /* 0x000fe20000004100 */
[--C-:B------:R-:W-:Y:S01]  /*77b0*/  SHF.R.U64 R39, R62, 0x10, R63.reuse ;  /* 0x000000103e277819 */ /* 0x100fe2000000123f */
[----:B------:R-:W-:Y:S01]  /*77c0*/  HADD2.F32 R62, -RZ, R143.H1_H1 ;  /* 0x3000008fff3e7230 */ /* 0x000fe20000004100 */
[----:B------:R-:W-:Y:S01]  /*77d0*/  SHF.R.U32.HI R63, RZ, 0x10, R63 ;  /* 0x00000010ff3f7819 */ /* 0x000fe2000001163f */
[----:B------:R-:W-:Y:S02]  /*77e0*/  HADD2.F32 R145, -RZ, R145.H0_H0 ;  /* 0x20000091ff917230 */ /* 0x000fe40000004100 */
[----:B------:R-:W-:Y:S02]  /*77f0*/  HADD2.F32 R39, -RZ, R39.H0_H0 ;  /* 0x20000027ff277230 */ /* 0x000fe40000004100 */
[----:B------:R-:W-:-:S05]  /*7800*/  HADD2.F32 R63, -RZ, R63.H0_H0 ;  /* 0x2000003fff3f7230 */ /* 0x000fca0000004100 */
[----:B------:R-:W-:-:S04]  /*7810*/  FMUL.FTZ R143, R62, R63 ;  /* 0x0000003f3e8f7220 */ /* 0x000fc80000410000 */
[C---:B------:R-:W-:Y:S01]  /*7820*/  FFMA.FTZ R143, R15.reuse, R145, -R143 ;  /* 0x000000910f8f7223 */ /* 0x040fe2000001088f */
[----:B------:R-:W-:Y:S01]  /*7830*/  FMUL.FTZ R15, R15, R63 ;  /* 0x0000003f0f0f7220 */ /* 0x000fe20000410000 */
[----:B------:R-:W-:-:S03]  /*7840*/  HADD2.F32 R63, -RZ, R166.H0_H0 ;  /* 0x200000a6ff3f7230 */ /* 0x000fc60000004100 */
[----:B------:R-:W-:Y:S01]  /*7850*/  FFMA.FTZ R15, R62, R145, R15 ;  /* 0x000000913e0f7223 */ /* 0x000fe2000001000f */
[----:B------:R-:W-:Y:S01]  /*7860*/  HADD2.F32 R62, -RZ, R76.H0_H0 ;  /* 0x2000004cff3e7230 */ /* 0x000fe20000004100 */
[----:B------:R-:W-:Y:S01]  /*7870*/  F2FP.F16.F32.PACK_AB R79, R143, R79 ;  /* 0x0000004f8f4f723e */ /* 0x000fe200000000ff */
[----:B------:R-:W-:Y:S02]  /*7880*/  HADD2.F32 R145, -RZ, R12.H0_H0 ;  /* 0x2000000cff917230 */ /* 0x000fe40000004100 */
[----:B------:R-:W-:Y:S02]  /*7890*/  HADD2.F32 R76, -RZ, R76.H1_H1 ;  /* 0x3000004cff4c7230 */ /* 0x000fe40000004100 */
[-C--:B------:R-:W-:Y:S01]  /*78a0*/  FMUL.FTZ R146, R62, R147.reuse ;  /* 0x000000933e927220 */ /* 0x080fe20000410000 */
[----:B------:R-:W-:Y:S02]  /*78b0*/  HADD2.F32 R12, -RZ, R12.H1_H1 ;  /* 0x3000000cff0c7230 */ /* 0x000fe40000004100 */
[----:B------:R-:W-:Y:S01]  /*78c0*/  FMUL.FTZ R147, R145, R147 ;  /* 0x0000009391937220 */ /* 0x000fe20000410000 */
[----:B------:R-:W-:Y:S01]  /*78d0*/  F2FP.F16.F32.PACK_AB R144, R15, R144 ;  /* 0x000000900f90723e */ /* 0x000fe200000000ff */
[----:B------:R-:W-:Y:S01]  /*78e0*/  FFMA.FTZ R146, R145, R63, -R146 ;  /* 0x0000003f91927223 */ /* 0x000fe20000010892 */
[----:B------:R-:W-:-:S02]  /*78f0*/  HADD2.F32 R145, -RZ, R166.H1_H1 ;  /* 0x300000a6ff917230 */ /* 0x000fc40000004100 */
[----:B------:R-:W-:Y:S01]  /*7900*/  FFMA.FTZ R147, R62, R63, R147 ;  /* 0x0000003f3e937223 */ /* 0x000fe20000010093 */
[-C--:B------:R-:W-:Y:S01]  /*7910*/  FMUL.FTZ R62, R76, R61.reuse ;  /* 0x0000003d4c3e7220 */ /* 0x080fe20000410000 */
[C---:B------:R-:W-:Y:S01]  /*7920*/  FMUL.FTZ R61, R12.reuse, R61 ;  /* 0x0000003d0c3d7220 */ /* 0x040fe20000410000 */
[----:B------:R-:W-:Y:S01]  /*7930*/  HADD2.F32 R63, -RZ, R14.H0_H0 ;  /* 0x2000000eff3f7230 */ /* 0x000fe20000004100 */
[----:B------:R-:W-:Y:S01]  /*7940*/  MOV R15, R79 ;  /* 0x0000004f000f7202 */ /* 0x000fe20000000f00 */
[-C--:B------:R-:W-:Y:S01]  /*7950*/  FFMA.FTZ R12, R12, R36.reuse, -R62 ;  /* 0x000000240c0c7223 */ /* 0x080fe2000001083e */
[----:B------:R-:W-:Y:S01]  /*7960*/  FFMA.FTZ R36, R76, R36, R61 ;  /* 0x000000244c247223 */ /* 0x000fe2000001003d */
[--C-:B------:R-:W-:Y:S02]  /*7970*/  HADD2.F32 R61, -RZ, R78.reuse.H0_H0 ;  /* 0x2000004eff3d7230 */ /* 0x100fe40000004100 */
[----:B------:R-:W-:Y:S01]  /*7980*/  HADD2.F32 R62, -RZ, R165.H0_H0 ;  /* 0x200000a5ff3e7230 */ /* 0x000fe20000004100 */
[----:B------:R-:W-:Y:S01]  /*7990*/  F2FP.F16.F32.PACK_AB R12, R12, R146 ;  /* 0x000000920c0c723e */ /* 0x000fe200000000ff */
[----:B------:R-:W-:-:S02]  /*79a0*/  HADD2.F32 R78, -RZ, R78.H1_H1 ;  /* 0x3000004eff4e7230 */ /* 0x000fc40000004100 */
[-C--:B------:R-:W-:Y:S01]  /*79b0*/  FMUL.FTZ R76, R61, R145.reuse ;  /* 0x000000913d4c7220 */ /* 0x080fe20000410000 */
[C---:B------:R-:W-:Y:S01]  /*79c0*/  FMUL.FTZ R145, R63.reuse, R145 ;  /* 0x000000913f917220 */ /* 0x040fe20000410000 */
[----:B------:R-:W-:Y:S01]  /*79d0*/  HADD2.F32 R14, -RZ, R14.H1_H1 ;  /* 0x3000000eff0e7230 */ /* 0x000fe20000004100 */
[----:B------:R-:W-:Y:S01]  /*79e0*/  F2FP.F16.F32.PACK_AB R36, R36, R147 ;  /* 0x000000932424723e */ /* 0x000fe200000000ff */
[-C--:B------:R-:W-:Y:S01]  /*79f0*/  FFMA.FTZ R76, R63, R62.reuse, -R76 ;  /* 0x0000003e3f4c7223 */ /* 0x080fe2000001084c */
[----:B------:R-:W-:Y:S01]  /*7a00*/  FFMA.FTZ R145, R61, R62, R145 ;  /* 0x0000003e3d917223 */ /* 0x000fe20000010091 */
[-C--:B------:R-:W-:Y:S01]  /*7a10*/  FMUL.FTZ R61, R78, R39.reuse ;  /* 0x000000274e3d7220 */ /* 0x080fe20000410000 */
[C---:B------:R-:W-:Y:S01]  /*7a20*/  FMUL.FTZ R39, R14.reuse, R39 ;  /* 0x000000270e277220 */ /* 0x040fe20000410000 */
[----:B------:R-:W-:Y:S02]  /*7a30*/  IMAD.MOV.U32 R79, RZ, RZ, R144 ;  /* 0x000000ffff4f7224 */ /* 0x000fe400078e0090 */
[-C--:B------:R-:W-:Y:S01]  /*7a40*/  FFMA.FTZ R61, R14, R38.reuse, -R61 ;  /* 0x000000260e3d7223 */ /* 0x080fe2000001083d */
[----:B------:R-:W-:-:S04]  /*7a50*/  FFMA.FTZ R39, R78, R38, R39 ;  /* 0x000000264e277223 */ /* 0x000fc80000010027 */
[----:B------:R-:W-:Y:S02]  /*7a60*/  F2FP.F16.F32.PACK_AB R61, R61, R76 ;  /* 0x0000004c3d3d723e */ /* 0x000fe400000000ff */
[----:B------:R-:W-:Y:S02]  /*7a70*/  F2FP.F16.F32.PACK_AB R39, R39, R145 ;  /* 0x000000912727723e */ /* 0x000fe400000000ff */
[----:B------:R-:W-:Y:S01]  /*7a80*/  MOV R76, R36 ;  /* 0x00000024004c7202 */ /* 0x000fe20000000f00 */
[----:B------:R-:W-:Y:S02]  /*7a90*/  IMAD.MOV.U32 R14, RZ, RZ, R61 ;  /* 0x000000ffff0e7224 */ /* 0x000fe400078e003d */
[----:B------:R-:W-:-:S07]  /*7aa0*/  IMAD.MOV.U32 R78, RZ, RZ, R39 ;  /* 0x000000ffff4e7224 */ /* 0x000fce00078e0027 */
.L_x_529:
[----:B------:R-:W-:Y:S05]  /*7ab0*/  BSYNC B3 ;  /* 0x0000000000037941 */ /* 0x000fea0003800000 */
.L_x_528:
[----:B------:R-:W-:-:S04]  /*7ac0*/  LEA R36, P3, R3, R11, 0x1 ;  /* 0x0000000b03247211 */ /* 0x000fc800078608ff */
[----:B--2---:R-:W-:Y:S02]  /*7ad0*/  LEA.HI.X R37, R3, R115, R107, 0x1, P3 ;  /* 0x0000007303257211 */ /* 0x004fe400018f0c6b */
[----:B------:R-:W-:-:S03]  /*7ae0*/  ISETP.GE.AND P3, PT, R138, R132, PT ;  /* 0x000000848a00720c */ /* 0x000fc60003f66270 */
[----:B----4-:R2:W-:Y:S10]  /*7af0*/  ST.E.128 desc[UR48][R36.64], R12 ;  /* 0x0000000c24007985 */ /* 0x0105f4000c101d30 */
[----:B--2---:R-:W-:-:S05]  /*7b00*/  @!P3 IMAD.WIDE R12, R138, 0x2, R114 ;  /* 0x000000028a0cb825 */ /* 0x004fca00078e0272 */
[----:B---3--:R3:W-:Y:S02]  /*7b10*/  @!P3 ST.E.128 desc[UR48][R12.64], R76 ;  /* 0x0000004c0c00b985 */ /* 0x0087e4000c101d30 */
.L_x_527:
[----:B------:R-:W-:Y:S05]  /*7b20*/  BSYNC B2 ;  /* 0x0000000000027941 */ /* 0x000fea0003800000 */
.L_x_526:
[----:B------:R-:W-:Y:S01]  /*7b30*/  ISETP.NE.AND P3, PT, R7, RZ, PT ;  /* 0x000000ff0700720c */ /* 0x000fe20003f65270 */
[----:B------:R-:W-:-:S12]  /*7b40*/  BSSY B2, `(.L_x_530) ;  /* 0x0000077000027945 */ /* 0x000fd80003800000 */
[----:B------:R-:W-:Y:S05]  /*7b50*/  @!P3 BRA `(.L_x_531) ;  /* 0x0000000400d4b947 */ /* 0x000fea0003800000 */
[----:B---3--:R-:W-:Y:S01]  /*7b60*/  SEL R12, R118, R134, !P1 ;  /* 0x00000086760c7207 */ /* 0x008fe20004800000 */
[----:B------:R-:W-:Y:S01]  /*7b70*/  BSSY B3, `(.L_x_532) ;  /* 0x000006d000037945 */ /* 0x000fe20003800000 */
[----:B------:R-:W-:Y:S02]  /*7b80*/  ISETP.GE.AND P3, PT, R194, R117, PT ;  /* 0x00000075c200720c */ /* 0x000fe40003f66270 */
[----:B------:R-:W-:-:S04]  /*7b90*/  SHF.R.S32.HI R13, RZ, 0x1f, R12 ;  /* 0x0000001fff0d7819 */ /* 0x000fc8000001140c */
[----:B------:R-:W-:-:S04]  /*7ba0*/  LEA.HI R13, R13, R12, RZ, 0x4 ;  /* 0x0000000c0d0d7211 */ /* 0x000fc800078f20ff */
[----:B------:R-:W-:-:S04]  /*7bb0*/  LEA.HI.SX32 R60, R13, R110, 0x1c ;  /* 0x0000006e0d3c7211 */ /* 0x000fc800078fe2ff */
[----:B------:R-:W-:-:S04]  /*7bc0*/  SHF.R.S32.HI R13, RZ, 0x1f, R60 ;  /* 0x0000001fff0d7819 */ /* 0x000fc8000001143c */
[----:B------:R-:W-:Y:S02]  /*7bd0*/  LEA.HI R13, R13, R60, RZ, 0x3 ;  /* 0x0000003c0d0d7211 */ /* 0x000fe400078f18ff */
[----:B------:R-:W-:Y:S02]  /*7be0*/  SHF.L.U32 R60, R60, 0x3, RZ ;  /* 0x000000033c3c7819 */ /* 0x000fe400000006ff */
[----:B------:R-:W-:Y:S02]  /*7bf0*/  SHF.R.S32.HI R13, RZ, 0x3, R13 ;  /* 0x00000003ff0d7819 */ /* 0x000fe4000001140d */
[----:B------:R-:W-:-:S03]  /*7c00*/  LOP3.LUT R12, R216, 0x38, R60, 0xf8, !PT ;  /* 0x00000038d80c7812 */ /* 0x000fc600078ef83c */
[----:B------:R-:W-:Y:S01]  /*7c10*/  IMAD R13, R13, 0x1800, R218 ;  /* 0x000018000d0d7824 */ /* 0x000fe200078e02da */
[----:B------:R-:W-:-:S05]  /*7c20*/  LOP3.LUT R12, R12, R217, RZ, 0x3c, !PT ;  /* 0x000000d90c0c7212 */ /* 0x000fca00078e3cff */
[----:B------:R-:W-:-:S04]  /*7c30*/  IMAD.IADD R12, R13, 0x1, R12 ;  /* 0x000000010d0c7824 */ /* 0x000fc800078e020c */
[C---:B------:R-:W-:Y:S02]  /*7c40*/  IMAD R36, R19.reuse, 0x4800, R12 ;  /* 0x0000480013247824 */ /* 0x040fe400078e020c */
[----:B------:R-:W-:-:S03]  /*7c50*/  IMAD R12, R19, 0x4800, R129 ;  /* 0x00004800130c7824 */ /* 0x000fc600078e0281 */
[----:B------:R-:W-:Y:S01]  /*7c60*/  LEA R36, R36, R18, 0x1 ;  /* 0x0000001224247211 */ /* 0x000fe200078e08ff */
[----:B------:R-:W-:-:S05]  /*7c70*/  IMAD R12, R12, 0x2, R18 ;  /* 0x000000020c0c7824 */ /* 0x000fca00078e0212 */
[----:B------:R-:W3:Y:S04]  /*7c80*/  LDS.128 R36, [R36+0x1e400] ;  /* 0x01e4000024247984 */ /* 0x000ee80000000c00 */
[----:B------:R-:W4:Y:S01]  /*7c90*/  LDS.128 R12, [R12+0x1e400] ;  /* 0x01e400000c0c7984 */ /* 0x000f220000000c00 */
[----:B------:R-:W-:Y:S05]  /*7ca0*/  @P3 BRA `(.L_x_533) ;  /* 0x0000000400643947 */ /* 0x000fea0003800000 */
[----:B---3--:R-:W-:Y:S01]  /*7cb0*/  IMAD.MOV.U32 R62, RZ, RZ, R37 ;  /* 0x000000ffff3e7224 */ /* 0x008fe200078e0025 */
[----:B------:R-:W-:Y:S01]  /*7cc0*/  SHF.R.U64 R32, R32, 0x10, R33 ;  /* 0x0000001020207819 */ /* 0x000fe20000001221 */
[----:B----4-:R-:W-:Y:S01]  /*7cd0*/  IMAD.MOV.U32 R61, RZ, RZ, R13 ;  /* 0x000000ffff3d7224 */ /* 0x010fe200078e000d */
[----:B------:R-:W-:Y:S01]  /*7ce0*/  SHF.R.U32.HI R33, RZ, 0x10, R33 ;  /* 0x00000010ff217819 */ /* 0x000fe20000011621 */
[----:B------:R-:W-:Y:S01]  /*7cf0*/  HADD2.F32 R63, -RZ, R164.H1_H1 ;  /* 0x300000a4ff3f7230 */ /* 0x000fe20000004100 */
[----:B------:R-:W-:Y:S01]  /*7d00*/  SHF.R.U64 R34, R34, 0x10, R35 ;  /* 0x0000001022227819 */ /* 0x000fe20000001223 */
[----:B------:R-:W-:Y:S02]  /*7d10*/  HADD2.F32 R13, -RZ, R62.H0_H0 ;  /* 0x2000003eff0d7230 */ /* 0x000fe40000004100 */
[----:B------:R-:W-:Y:S02]  /*7d20*/  HADD2.F32 R77, -RZ, R61.H0_H0 ;  /* 0x2000003dff4d7230 */ /* 0x000fe40000004100 */
[----:B------:R-:W-:-:S02]  /*7d30*/  HADD2.F32 R76, -RZ, R164.H0_H0 ;  /* 0x200000a4ff4c7230 */ /* 0x000fc40000004100 */
[-C--:B------:R-:W-:Y:S01]  /*7d40*/  FMUL.FTZ R37, R13, R63.reuse ;  /* 0x0000003f0d257220 */ /* 0x080fe20000410000 */
[----:B------:R-:W-:Y:S02]  /*7d50*/  HADD2.F32 R62, -RZ, R62.H1_H1 ;  /* 0x3000003eff3e7230 */ /* 0x000fe40000004100 */
[C---:B------:R-:W-:Y:S01]  /*7d60*/  FMUL.FTZ R63, R77.reuse, R63 ;  /* 0x0000003f4d3f7220 */ /* 0x040fe20000410000 */
[----:B------:R-:W-:Y:S02]  /*7d70*/  HADD2.F32 R33, -RZ, R33.H0_H0 ;  /* 0x20000021ff217230 */ /* 0x000fe40000004100 */
[-C--:B------:R-:W-:Y:S01]  /*7d80*/  FFMA.FTZ R37, R77, R76.reuse, -R37 ;  /* 0x0000004c4d257223 */ /* 0x080fe20000010825 */
[----:B------:R-:W-:Y:S02]  /*7d90*/  HADD2.F32 R32, -RZ, R32.H0_H0 ;  /* 0x20000020ff207230 */ /* 0x000fe40000004100 */
[----:B------:R-:W-:Y:S01]  /*7da0*/  FFMA.FTZ R13, R13, R76, R63 ;  /* 0x0000004c0d0d7223 */ /* 0x000fe2000001003f */
[--C-:B------:R-:W-:Y:S01]  /*7db0*/  SHF.R.U32.HI R63, RZ, 0x10, R45.reuse ;  /* 0x00000010ff3f7819 */ /* 0x100fe2000001162d */
[----:B------:R-:W-:Y:S01]  /*7dc0*/  HADD2.F32 R76, -RZ, R163.H1_H1 ;  /* 0x300000a3ff4c7230 */ /* 0x000fe20000004100 */
[----:B------:R-:W-:Y:S01]  /*7dd0*/  SHF.R.U64 R45, R44, 0x10, R45 ;  /* 0x000000102c2d7819 */ /* 0x000fe2000000122d */
[----:B------:R-:W-:-:S02]  /*7de0*/  HADD2.F32 R44, -RZ, R61.H1_H1 ;  /* 0x3000003dff2c7230 */ /* 0x000fc40000004100 */
[----:B------:R-:W-:Y:S02]  /*7df0*/  HADD2.F32 R63, -RZ, R63.H0_H0 ;  /* 0x2000003fff3f7230 */ /* 0x000fe40000004100 */
[----:B------:R-:W-:Y:S02]  /*7e00*/  HADD2.F32 R45, -RZ, R45.H0_H0 ;  /* 0x2000002dff2d7230 */ /* 0x000fe40000004100 */
[----:B------:R-:W-:Y:S02]  /*7e10*/  HADD2.F32 R34, -RZ, R34.H0_H0 ;  /* 0x20000022ff227230 */ /* 0x000fe40000004100 */
[-C--:B------:R-:W-:Y:S01]  /*7e20*/  FMUL.FTZ R61, R62, R63.reuse ;  /* 0x0000003f3e3d7220 */ /* 0x080fe20000410000 */
[----:B------:R-:W-:-:S03]  /*7e30*/  FMUL.FTZ R63, R44, R63 ;  /* 0x0000003f2c3f7220 */ /* 0x000fc60000410000 */
[-C--:B------:R-:W-:Y:S01]  /*7e40*/  FFMA.FTZ R44, R44, R33.reuse, -R61 ;  /* 0x000000212c2c7223 */ /* 0x080fe2000001083d */
[----:B------:R-:W-:Y:S02]  /*7e50*/  HADD2.F32 R61, -RZ, R39.H0_H0 ;  /* 0x20000027ff3d7230 */ /* 0x000fe40000004100 */
[----:B------:R-:W-:Y:S01]  /*7e60*/  FFMA.FTZ R33, R62, R33, R63 ;  /* 0x000000213e217223 */ /* 0x000fe2000001003f */
[----:B------:R-:W-:Y:S02]  /*7e70*/  HADD2.F32 R62, -RZ, R163.H0_H0 ;  /* 0x200000a3ff3e7230 */ /* 0x000fe40000004100 */
[----:B------:R-:W-:Y:S02]  /*7e80*/  HADD2.F32 R63, -RZ, R15.H0_H0 ;  /* 0x2000000fff3f7230 */ /* 0x000fe40000004100 */
[----:B------:R-:W-:Y:S01]  /*7e90*/  FMUL.FTZ R77, R61, R76 ;  /* 0x0000004c3d4d7220 */ /* 0x000fe20000410000 */
[----:B------:R-:W-:Y:S01]  /*7ea0*/  HADD2.F32 R39, -RZ, R39.H1_H1 ;  /* 0x30000027ff277230 */ /* 0x000fe20000004100 */
[----:B------:R-:W-:Y:S01]  /*7eb0*/  F2FP.F16.F32.PACK_AB R37, R44, R37 ;  /* 0x000000252c25723e */ /* 0x000fe200000000ff */
[----:B------:R-:W-:-:S02]  /*7ec0*/  HADD2.F32 R15, -RZ, R15.H1_H1 ;  /* 0x3000000fff0f7230 */ /* 0x000fc40000004100 */
[C---:B------:R-:W-:Y:S01]  /*7ed0*/  FFMA.FTZ R77, R63.reuse, R62, -R77 ;  /* 0x0000003e3f4d7223 */ /* 0x040fe2000001084d */
[----:B------:R-:W-:Y:S01]  /*7ee0*/  FMUL.FTZ R63, R63, R76 ;  /* 0x0000004c3f3f7220 */ /* 0x000fe20000410000 */
[----:B------:R-:W-:Y:S01]  /*7ef0*/  HADD2.F32 R76, -RZ, R162.H1_H1 ;  /* 0x300000a2ff4c7230 */ /* 0x000fe20000004100 */
[----:B------:R-:W-:Y:S02]  /*7f00*/  F2FP.F16.F32.PACK_AB R33, R33, R13 ;  /* 0x0000000d2121723e */ /* 0x000fe400000000ff */
[----:B------:R-:W-:Y:S01]  /*7f10*/  FFMA.FTZ R63, R61, R62, R63 ;  /* 0x0000003e3d3f7223 */ /* 0x000fe2000001003f */
[----:B------:R-:W-:Y:S02]  /*7f20*/  SHF.R.U32.HI R61, RZ, 0x10, R35 ;  /* 0x00000010ff3d7819 */ /* 0x000fe40000011623 */
[--C-:B------:R-:W-:Y:S02]  /*7f30*/  SHF.R.U64 R35, R46, 0x10, R47.reuse ;  /* 0x000000102e237819 */ /* 0x100fe4000000122f */
[----:B------:R-:W-:Y:S01]  /*7f40*/  SHF.R.U32.HI R46, RZ, 0x10, R47 ;  /* 0x00000010ff2e7819 */ /* 0x000fe2000001162f */
[----:B------:R-:W-:Y:S01]  /*7f50*/  HADD2.F32 R61, -RZ, R61.H0_H0 ;  /* 0x2000003dff3d7230 */ /* 0x000fe20000004100 */
[----:B------:R-:W-:Y:S01]  /*7f60*/  MOV R13, R37 ;  /* 0x00000025000d7202 */ /* 0x000fe20000000f00 */
[----:B------:R-:W-:-:S02]  /*7f70*/  HADD2.F32 R35, -RZ, R35.H0_H0 ;  /* 0x20000023ff237230 */ /* 0x000fc40000004100 */
[----:B------:R-:W-:Y:S02]  /*7f80*/  HADD2.F32 R46, -RZ, R46.H0_H0 ;  /* 0x2000002eff2e7230 */ /* 0x000fe40000004100 */
[----:B------:R-:W-:-:S03]  /*7f90*/  IMAD.MOV.U32 R37, RZ, RZ, R33 ;  /* 0x000000ffff257224 */ /* 0x000fc600078e0021 */
        /* <DEDUP_REMOVED lines=18> */
[----:B------:R-:W-:Y:S02]  /*80c0*/  IMAD.MOV.U32 R15, RZ, RZ, R47 ;  /* 0x000000ffff0f7224 */ /* 0x000fe400078e002f */
[-C--:B------:R-:W-:Y:S01]  /*80d0*/  FFMA.FTZ R12, R12, R32.reuse, -R39 ;  /* 0x000000200c0c7223 */ /* 0x080fe20000010827 */
[----:B------:R-:W-:Y:S01]  /*80e0*/  FFMA.FTZ R32, R36, R32, R45 ;  /* 0x0000002024207223 */ /* 0x000fe2000001002d */
[----:B------:R-:W-:Y:S02]  /*80f0*/  HADD2.F32 R36, -RZ, R38.H0_H0 ;  /* 0x20000026ff247230 */ /* 0x000fe40000004100 */
[----:B------:R-:W-:Y:S01]  /*8100*/  HADD2.F32 R45, -RZ, R14.H0_H0 ;  /* 0x2000000eff2d7230 */ /* 0x000fe20000004100 */
[----:B------:R-:W-:Y:S01]  /*8110*/  F2FP.F16.F32.PACK_AB R12, R12, R62 ;  /* 0x0000003e0c0c723e */ /* 0x000fe200000000ff */
[----:B------:R-:W-:-:S02]  /*8120*/  HADD2.F32 R39, -RZ, R161.H0_H0 ;  /* 0x200000a1ff277230 */ /* 0x000fc40000004100 */
[-C--:B------:R-:W-:Y:S01]  /*8130*/  FMUL.FTZ R46, R36, R61.reuse ;  /* 0x0000003d242e7220 */ /* 0x080fe20000410000 */
[----:B------:R-:W-:Y:S02]  /*8140*/  HADD2.F32 R38, -RZ, R38.H1_H1 ;  /* 0x30000026ff267230 */ /* 0x000fe40000004100 */
[C---:B------:R-:W-:Y:S01]  /*8150*/  FMUL.FTZ R61, R45.reuse, R61 ;  /* 0x0000003d2d3d7220 */ /* 0x040fe20000410000 */
[----:B------:R-:W-:Y:S02]  /*8160*/  HADD2.F32 R14, -RZ, R14.H1_H1 ;  /* 0x3000000eff0e7230 */ /* 0x000fe40000004100 */
[-C--:B------:R-:W-:Y:S01]  /*8170*/  FFMA.FTZ R46, R45, R39.reuse, -R46 ;  /* 0x000000272d2e7223 */ /* 0x080fe2000001082e */
[----:B------:R-:W-:Y:S01]  /*8180*/  F2FP.F16.F32.PACK_AB R32, R32, R76 ;  /* 0x0000004c2020723e */ /* 0x000fe200000000ff */
[----:B------:R-:W-:Y:S01]  /*8190*/  FFMA.FTZ R61, R36, R39, R61 ;  /* 0x00000027243d7223 */ /* 0x000fe2000001003d */
[-C--:B------:R-:W-:Y:S01]  /*81a0*/  FMUL.FTZ R36, R38, R35.reuse ;  /* 0x0000002326247220 */ /* 0x080fe20000410000 */
[----:B------:R-:W-:Y:S01]  /*81b0*/  FMUL.FTZ R35, R14, R35 ;  /* 0x000000230e237220 */ /* 0x000fe20000410000 */
[----:B------:R-:W-:-:S02]  /*81c0*/  MOV R39, R63 ;  /* 0x0000003f00277202 */ /* 0x000fc40000000f00 */
[-C--:B------:R-:W-:Y:S01]  /*81d0*/  FFMA.FTZ R36, R14, R34.reuse, -R36 ;  /* 0x000000220e247223 */ /* 0x080fe20000010824 */
[----:B------:R-:W-:-:S04]  /*81e0*/  FFMA.FTZ R35, R38, R34, R35 ;  /* 0x0000002226237223 */ /* 0x000fc80000010023 */
[----:B------:R-:W-:Y:S01]  /*81f0*/  F2FP.F16.F32.PACK_AB R46, R36, R46 ;  /* 0x0000002e242e723e */ /* 0x000fe200000000ff */
[----:B------:R-:W-:Y:S01]  /*8200*/  IMAD.MOV.U32 R36, RZ, RZ, R32 ;  /* 0x000000ffff247224 */ /* 0x000fe200078e0020 */
[----:B------:R-:W-:Y:S02]  /*8210*/  F2FP.F16.F32.PACK_AB R35, R35, R61 ;  /* 0x0000003d2323723e */ /* 0x000fe400000000ff */
[----:B------:R-:W-:-:S03]  /*8220*/  MOV R14, R46 ;  /* 0x0000002e000e7202 */ /* 0x000fc60000000f00 */
[----:B------:R-:W-:-:S07]  /*8230*/  IMAD.MOV.U32 R38, RZ, RZ, R35 ;  /* 0x000000ffff267224 */ /* 0x000fce00078e0023 */
.L_x_533:
[----:B------:R-:W-:Y:S05]  /*8240*/  BSYNC B3 ;  /* 0x0000000000037941 */ /* 0x000fea0003800000 */
.L_x_532:
[----:B------:R-:W-:-:S04]  /*8250*/  LEA R32, P3, R4, R11, 0x1 ;  /* 0x0000000b04207211 */ /* 0x000fc800078608ff */
[----:B--2---:R-:W-:Y:S02]  /*8260*/  LEA.HI.X R33, R4, R115, R106, 0x1, P3 ;  /* 0x0000007304217211 */ /* 0x004fe400018f0c6a */
[----:B------:R-:W-:-:S03]  /*8270*/  ISETP.GE.AND P3, PT, R60, R132, PT ;  /* 0x000000843c00720c */ /* 0x000fc60003f66270 */
[----:B----4-:R2:W-:Y:S10]  /*8280*/  ST.E.128 desc[UR48][R32.64], R12 ;  /* 0x0000000c20007985 */ /* 0x0105f4000c101d30 */
[----:B--2---:R-:W-:-:S05]  /*8290*/  @!P3 IMAD.WIDE R12, R60, 0x2, R114 ;  /* 0x000000023c0cb825 */ /* 0x004fca00078e0272 */
[----:B---3--:R4:W-:Y:S02]  /*82a0*/  @!P3 ST.E.128 desc[UR48][R12.64], R36 ;  /* 0x000000240c00b985 */ /* 0x0089e4000c101d30 */
.L_x_531:
[----:B------:R-:W-:Y:S05]  /*82b0*/  BSYNC B2 ;  /* 0x0000000000027941 */ /* 0x000fea0003800000 */
.L_x_530:
[----:B------:R-:W-:-:S13]  /*82c0*/  ISETP.NE.AND P3, PT, R8, RZ, PT ;  /* 0x000000ff0800720c */ /* 0x000fda0003f65270 */
[----:B------:R-:W-:Y:S05]  /*82d0*/  @!P3 BRA `(.L_x_525) ;  /* 0x0000000400d4b947 */ /* 0x000fea0003800000 */
[----:B---34-:R-:W3:Y:S01]  /*82e0*/  LDL R12, [R1] ;  /* 0x00000000010c7983 */ /* 0x018ee20000100800 */
[----:B------:R-:W-:Y:S01]  /*82f0*/  ISETP.GE.AND P3, PT, R193, R117, PT ;  /* 0x00000075c100720c */ /* 0x000fe20003f66270 */
[----:B------:R-:W-:Y:S01]  /*8300*/  BSSY B2, `(.L_x_534) ;  /* 0x000006c000027945 */ /* 0x000fe20003800000 */
[----:B---3--:R-:W-:-:S04]  /*8310*/  LOP3.LUT P5, RZ, R12, 0x1, RZ, 0xc0, !PT ;  /* 0x000000010cff7812 */ /* 0x008fc800078ac0ff */
[----:B------:R-:W-:-:S04]  /*8320*/  SEL R12, R118, R134, !P5 ;  /* 0x00000086760c7207 */ /* 0x000fc80006800000 */
        /* <DEDUP_REMOVED lines=18> */
[----:B------:R-:W-:Y:S01]  /*8450*/  HADD2.F32 R38, -RZ, R159.H1_H1 ;  /* 0x3000009fff267230 */ /* 0x000fe20000004100 */
[--C-:B------:R-:W-:Y:S01]  /*8460*/  SHF.R.U64 R28, R28, 0x10, R29.reuse ;  /* 0x000000101c1c7819 */ /* 0x100fe2000000121d */
[----:B---3--:R-:W-:Y:S01]  /*8470*/  HADD2.F32 R37, -RZ, R33.H0_H0 ;  /* 0x20000021ff257230 */ /* 0x008fe20000004100 */
[----:B------:R-:W-:Y:S01]  /*8480*/  SHF.R.U32.HI R29, RZ, 0x10, R29 ;  /* 0x00000010ff1d7819 */ /* 0x000fe2000001161d */
[----:B----4-:R-:W-:Y:S01]  /*8490*/  HADD2.F32 R44, -RZ, R13.H0_H0 ;  /* 0x2000000dff2c7230 */ /* 0x010fe20000004100 */
[----:B------:R-:W-:Y:S01]  /*84a0*/  SHF.R.U64 R40, R40, 0x10, R41 ;  /* 0x0000001028287819 */ /* 0x000fe20000001229 */
[----:B------:R-:W-:Y:S02]  /*84b0*/  HADD2.F32 R39, -RZ, R157.H1_H1 ;  /* 0x3000009dff277230 */ /* 0x000fe40000004100 */
[-C--:B------:R-:W-:Y:S01]  /*84c0*/  FMUL.FTZ R45, R37, R38.reuse ;  /* 0x00000026252d7220 */ /* 0x080fe20000410000 */
[----:B------:R-:W-:Y:S02]  /*84d0*/  HADD2.F32 R33, -RZ, R33.H1_H1 ;  /* 0x30000021ff217230 */ /* 0x000fe40000004100 */
[----:B------:R-:W-:Y:S01]  /*84e0*/  FMUL.FTZ R38, R44, R38 ;  /* 0x000000262c267220 */ /* 0x000fe20000410000 */
[----:B------:R-:W-:Y:S01]  /*84f0*/  SHF.R.U64 R30, R30, 0x10, R31 ;  /* 0x000000101e1e7819 */ /* 0x000fe2000000121f */
[----:B------:R-:W-:Y:S01]  /*8500*/  FFMA.FTZ R45, R44, R39, -R45 ;  /* 0x000000272c2d7223 */ /* 0x000fe2000001082d */
[----:B------:R-:W-:-:S02]  /*8510*/  HADD2.F32 R159, -RZ, R159.H0_H0 ;  /* 0x2000009fff9f7230 */ /* 0x000fc40000004100 */
[----:B------:R-:W-:Y:S01]  /*8520*/  FFMA.FTZ R37, R37, R39, R38 ;  /* 0x0000002725257223 */ /* 0x000fe20000010026 */
[----:B------:R-:W-:Y:S01]  /*8530*/  SHF.R.U32.HI R38, RZ, 0x10, R41 ;  /* 0x00000010ff267819 */ /* 0x000fe20000011629 */
[----:B------:R-:W-:Y:S02]  /*8540*/  HADD2.F32 R39, -RZ, R13.H1_H1 ;  /* 0x3000000dff277230 */ /* 0x000fe40000004100 */
[----:B------:R-:W-:Y:S02]  /*8550*/  HADD2.F32 R13, -RZ, R29.H0_H0 ;  /* 0x2000001dff0d7230 */ /* 0x000fe40000004100 */
[----:B------:R-:W-:Y:S02]  /*8560*/  HADD2.F32 R38, -RZ, R38.H0_H0 ;  /* 0x20000026ff267230 */ /* 0x000fe40000004100 */
[--C-:B------:R-:W-:Y:S02]  /*8570*/  HADD2.F32 R41, -RZ, R15.reuse.H0_H0 ;  /* 0x2000000fff297230 */ /* 0x100fe40000004100 */
[----:B------:R-:W-:-:S02]  /*8580*/  HADD2.F32 R15, -RZ, R15.H1_H1 ;  /* 0x3000000fff0f7230 */ /* 0x000fc40000004100 */
[-C--:B------:R-:W-:Y:S01]  /*8590*/  FMUL.FTZ R29, R33, R38.reuse ;  /* 0x00000026211d7220 */ /* 0x080fe20000410000 */
[C---:B------:R-:W-:Y:S01]  /*85a0*/  FMUL.FTZ R38, R39.reuse, R38 ;  /* 0x0000002627267220 */ /* 0x040fe20000410000 */
[----:B------:R-:W-:Y:S02]  /*85b0*/  HADD2.F32 R157, -RZ, R157.H0_H0 ;  /* 0x2000009dff9d7230 */ /* 0x000fe40000004100 */
[-C--:B------:R-:W-:Y:S01]  /*85c0*/  FFMA.FTZ R29, R39, R13.reuse, -R29 ;  /* 0x0000000d271d7223 */ /* 0x080fe2000001081d */
[----:B------:R-:W-:Y:S01]  /*85d0*/  FFMA.FTZ R13, R33, R13, R38 ;  /* 0x0000000d210d7223 */ /* 0x000fe20000010026 */
[----:B------:R-:W-:Y:S02]  /*85e0*/  IMAD.MOV.U32 R33, RZ, RZ, R35 ;  /* 0x000000ffff217224 */ /* 0x000fe400078e0023 */
[----:B------:R-:W-:Y:S01]  /*85f0*/  HADD2.F32 R35, -RZ, R158.H1_H1 ;  /* 0x3000009eff237230 */ /* 0x000fe20000004100 */
[----:B------:R-:W-:Y:S01]  /*8600*/  F2FP.F16.F32.PACK_AB R29, R29, R45 ;  /* 0x0000002d1d1d723e */ /* 0x000fe200000000ff */
[----:B------:R-:W-:Y:S01]  /*8610*/  HADD2.F32 R39, -RZ, R156.H1_H1 ;  /* 0x3000009cff277230 */ /* 0x000fe20000004100 */
[----:B------:R-:W-:Y:S01]  /*8620*/  F2FP.F16.F32.PACK_AB R37, R13, R37 ;  /* 0x000000250d25723e */ /* 0x000fe200000000ff */
[----:B------:R-:W-:-:S02]  /*8630*/  HADD2.F32 R38, -RZ, R33.H0_H0 ;  /* 0x20000021ff267230 */ /* 0x000fc40000004100 */
[----:B------:R-:W-:Y:S02]  /*8640*/  HADD2.F32 R33, -RZ, R33.H1_H1 ;  /* 0x30000021ff217230 */ /* 0x000fe40000004100 */
[----:B------:R-:W-:Y:S02]  /*8650*/  HADD2.F32 R40, -RZ, R40.H0_H0 ;  /* 0x20000028ff287230 */ /* 0x000fe40000004100 */
[CC--:B------:R-:W-:Y:S01]  /*8660*/  FMUL.FTZ R44, R38.reuse, R35.reuse ;  /* 0x00000023262c7220 */ /* 0x0c0fe20000410000 */
[C---:B------:R-:W-:Y:S01]  /*8670*/  FMUL.FTZ R35, R41.reuse, R35 ;  /* 0x0000002329237220 */ /* 0x040fe20000410000 */
[----:B------:R-:W-:Y:S02]  /*8680*/  HADD2.F32 R28, -RZ, R28.H0_H0 ;  /* 0x2000001cff1c7230 */ /* 0x000fe40000004100 */
[-C--:B------:R-:W-:Y:S01]  /*8690*/  FFMA.FTZ R44, R41, R39.reuse, -R44 ;  /* 0x00000027292c7223 */ /* 0x080fe2000001082c */
[----:B------:R-:W-:Y:S01]  /*86a0*/  FFMA.FTZ R35, R38, R39, R35 ;  /* 0x0000002726237223 */ /* 0x000fe20000010023 */
[----:B------:R-:W-:Y:S01]  /*86b0*/  SHF.R.U32.HI R38, RZ, 0x10, R31 ;  /* 0x00000010ff267819 */ /* 0x000fe2000001161f */
[----:B------:R-:W-:Y:S01]  /*86c0*/  HADD2.F32 R158, -RZ, R158.H0_H0 ;  /* 0x2000009eff9e7230 */ /* 0x000fe20000004100 */
[--C-:B------:R-:W-:Y:S01]  /*86d0*/  SHF.R.U64 R31, R42, 0x10, R43.reuse ;  /* 0x000000102a1f7819 */ /* 0x100fe2000000122b */
[----:B------:R-:W-:Y:S01]  /*86e0*/  HADD2.F32 R156, -RZ, R156.H0_H0 ;  /* 0x2000009cff9c7230 */ /* 0x000fe20000004100 */
[----:B------:R-:W-:Y:S01]  /*86f0*/  SHF.R.U32.HI R42, RZ, 0x10, R43 ;  /* 0x00000010ff2a7819 */ /* 0x000fe2000001162b */
[----:B------:R-:W-:-:S02]  /*8700*/  HADD2.F32 R38, -RZ, R38.H0_H0 ;  /* 0x20000026ff267230 */ /* 0x000fc40000004100 */
[----:B------:R-:W-:Y:S02]  /*8710*/  HADD2.F32 R31, -RZ, R31.H0_H0 ;  /* 0x2000001fff1f7230 */ /* 0x000fe40000004100 */
[----:B------:R-:W-:Y:S02]  /*8720*/  HADD2.F32 R42, -RZ, R42.H0_H0 ;  /* 0x2000002aff2a7230 */ /* 0x000fe40000004100 */
[----:B------:R-:W-:Y:S02]  /*8730*/  HADD2.F32 R30, -RZ, R30.H0_H0 ;  /* 0x2000001eff1e7230 */ /* 0x000fe40000004100 */
[----:B------:R-:W-:Y:S02]  /*8740*/  IMAD.MOV.U32 R13, RZ, RZ, R29 ;  /* 0x000000ffff0d7224 */ /* 0x000fe400078e001d */
[----:B------:R-:W-:-:S04]  /*8750*/  FMUL.FTZ R39, R33, R42 ;  /* 0x0000002a21277220 */ /* 0x000fc80000410000 */
[C---:B------:R-:W-:Y:S01]  /*8760*/  FFMA.FTZ R39, R15.reuse, R38, -R39 ;  /* 0x000000260f277223 */ /* 0x040fe20000010827 */
[----:B------:R-:W-:-:S04]  /*8770*/  FMUL.FTZ R15, R15, R42 ;  /* 0x0000002a0f0f7220 */ /* 0x000fc80000410000 */
[----:B------:R-:W-:Y:S01]  /*8780*/  FFMA.FTZ R15, R33, R38, R15 ;  /* 0x00000026210f7223 */ /* 0x000fe2000001000f */
[----:B------:R-:W-:Y:S01]  /*8790*/  HADD2.F32 R33, -RZ, R32.H0_H0 ;  /* 0x20000020ff217230 */ /* 0x000fe20000004100 */
[----:B------:R-:W-:Y:S01]  /*87a0*/  F2FP.F16.F32.PACK_AB R39, R39, R44 ;  /* 0x0000002c2727723e */ /* 0x000fe200000000ff */
[----:B------:R-:W-:Y:S02]  /*87b0*/  HADD2.F32 R38, -RZ, R12.H0_H0 ;  /* 0x2000000cff267230 */ /* 0x000fe40000004100 */
[----:B------:R-:W-:Y:S02]  /*87c0*/  HADD2.F32 R32, -RZ, R32.H1_H1 ;  /* 0x30000020ff207230 */ /* 0x000fe40000004100 */
[-C--:B------:R-:W-:Y:S01]  /*87d0*/  FMUL.FTZ R41, R33, R159.reuse ;  /* 0x0000009f21297220 */ /* 0x080fe20000410000 */
[----:B------:R-:W-:Y:S02]  /*87e0*/  HADD2.F32 R12, -RZ, R12.H1_H1 ;  /* 0x3000000cff0c7230 */ /* 0x000fe40000004100 */
[C---:B------:R-:W-:Y:S01]  /*87f0*/  FMUL.FTZ R159, R38.reuse, R159 ;  /* 0x0000009f269f7220 */ /* 0x040fe20000410000 */
[----:B------:R-:W-:Y:S01]  /*8800*/  F2FP.F16.F32.PACK_AB R35, R15, R35 ;  /* 0x000000230f23723e */ /* 0x000fe200000000ff */
[----:B------:R-:W-:Y:S01]  /*8810*/  FFMA.FTZ R41, R38, R157, -R41 ;  /* 0x0000009d26297223 */ /* 0x000fe20000010829 */
[----:B------:R-:W-:-:S02]  /*8820*/  IMAD.MOV.U32 R15, RZ, RZ, R39 ;  /* 0x000000ffff0f7224 */ /* 0x000fc400078e0027 */
[----:B------:R-:W-:Y:S01]  /*8830*/  FFMA.FTZ R159, R33, R157, R159 ;  /* 0x0000009d219f7223 */ /* 0x000fe2000001009f */
[-C--:B------:R-:W-:Y:S01]  /*8840*/  FMUL.FTZ R33, R32, R40.reuse ;  /* 0x0000002820217220 */ /* 0x080fe20000410000 */
[----:B------:R-:W-:-:S03]  /*8850*/  FMUL.FTZ R40, R12, R40 ;  /* 0x000000280c287220 */ /* 0x000fc60000410000 */
[-C--:B------:R-:W-:Y:S01]  /*8860*/  FFMA.FTZ R33, R12, R28.reuse, -R33 ;  /* 0x0000001c0c217223 */ /* 0x080fe20000010821 */
[----:B------:R-:W-:Y:S01]  /*8870*/  FFMA.FTZ R40, R32, R28, R40 ;  /* 0x0000001c20287223 */ /* 0x000fe20000010028 */
[----:B------:R-:W-:Y:S02]  /*8880*/  HADD2.F32 R12, -RZ, R34.H0_H0 ;  /* 0x20000022ff0c7230 */ /* 0x000fe40000004100 */
[----:B------:R-:W-:Y:S01]  /*8890*/  HADD2.F32 R28, -RZ, R14.H0_H0 ;  /* 0x2000000eff1c7230 */ /* 0x000fe20000004100 */
[----:B------:R-:W-:Y:S01]  /*88a0*/  F2FP.F16.F32.PACK_AB R33, R33, R41 ;  /* 0x000000292121723e */ /* 0x000fe200000000ff */
[----:B------:R-:W-:Y:S02]  /*88b0*/  HADD2.F32 R34, -RZ, R34.H1_H1 ;  /* 0x30000022ff227230 */ /* 0x000fe40000004100 */
[-C--:B------:R-:W-:Y:S01]  /*88c0*/  FMUL.FTZ R32, R12, R158.reuse ;  /* 0x0000009e0c207220 */ /* 0x080fe20000410000 */
[----:B------:R-:W-:Y:S02]  /*88d0*/  HADD2.F32 R14, -RZ, R14.H1_H1 ;  /* 0x3000000eff0e7230 */ /* 0x000fe40000004100 */
[----:B------:R-:W-:Y:S01]  /*88e0*/  FMUL.FTZ R158, R28, R158 ;  /* 0x0000009e1c9e7220 */ /* 0x000fe20000410000 */
[----:B------:R-:W-:Y:S01]  /*88f0*/  F2FP.F16.F32.PACK_AB R40, R40, R159 ;  /* 0x0000009f2828723e */ /* 0x000fe200000000ff */
[----:B------:R-:W-:-:S02]  /*8900*/  FFMA.FTZ R32, R28, R156, -R32 ;  /* 0x0000009c1c207223 */ /* 0x000fc40000010820 */
[----:B------:R-:W-:Y:S01]  /*8910*/  FFMA.FTZ R158, R12, R156, R158 ;  /* 0x0000009c0c9e7223 */ /* 0x000fe2000001009e */
[-C--:B------:R-:W-:Y:S01]  /*8920*/  FMUL.FTZ R12, R34, R31.reuse ;  /* 0x0000001f220c7220 */ /* 0x080fe20000410000 */
[----:B------:R-:W-:-:S03]  /*8930*/  FMUL.FTZ R31, R14, R31 ;  /* 0x0000001f0e1f7220 */ /* 0x000fc60000410000 */
[-C--:B------:R-:W-:Y:S01]  /*8940*/  FFMA.FTZ R12, R14, R30.reuse, -R12 ;  /* 0x0000001e0e0c7223 */ /* 0x080fe2000001080c */
[----:B------:R-:W-:-:S04]  /*8950*/  FFMA.FTZ R31, R34, R30, R31 ;  /* 0x0000001e221f7223 */ /* 0x000fc8000001001f */
[----:B------:R-:W-:Y:S01]  /*8960*/  F2FP.F16.F32.PACK_AB R14, R12, R32 ;  /* 0x000000200c0e723e */ /* 0x000fe200000000ff */
[----:B------:R-:W-:Y:S01]  /*8970*/  IMAD.MOV.U32 R32, RZ, RZ, R40 ;  /* 0x000000ffff207224 */ /* 0x000fe200078e0028 */
[----:B------:R-:W-:Y:S02]  /*8980*/  F2FP.F16.F32.PACK_AB R31, R31, R158 ;  /* 0x0000009e1f1f723e */ /* 0x000fe400000000ff */
[----:B------:R-:W-:Y:S02]  /*8990*/  MOV R12, R33 ;  /* 0x00000021000c7202 */ /* 0x000fe40000000f00 */
[----:B------:R-:W-:Y:S01]  /*89a0*/  MOV R33, R37 ;  /* 0x0000002500217202 */ /* 0x000fe20000000f00 */
[----:B------:R-:W-:-:S07]  /*89b0*/  IMAD.MOV.U32 R34, RZ, RZ, R31 ;  /* 0x000000ffff227224 */ /* 0x000fce00078e001f */
.L_x_535:
[----:B------:R-:W-:Y:S05]  /*89c0*/  BSYNC B2 ;  /* 0x0000000000027941 */ /* 0x000fea0003800000 */
.L_x_534:
[----:B------:R-:W-:-:S04]  /*89d0*/  LEA R28, P3, R5, R11, 0x1 ;  /* 0x0000000b051c7211 */ /* 0x000fc800078608ff */
[----:B--2---:R-:W-:Y:S02]  /*89e0*/  LEA.HI.X R29, R5, R115, R105, 0x1, P3 ;  /* 0x00000073051d7211 */ /* 0x004fe400018f0c69 */
[----:B------:R-:W-:-:S03]  /*89f0*/  ISETP.GE.AND P3, PT, R36, R132, PT ;  /* 0x000000842400720c */ /* 0x000fc60003f66270 */
[----:B----4-:R2:W-:Y:S10]  /*8a00*/  ST.E.128 desc[UR48][R28.64], R12 ;  /* 0x0000000c1c007985 */ /* 0x0105f4000c101d30 */
[----:B------:R-:W-:-:S05]  /*8a10*/  @!P3 IMAD.WIDE R114, R36, 0x2, R114 ;  /* 0x000000022472b825 */ /* 0x000fca00078e0272 */
[----:B---3--:R2:W-:Y:S02]  /*8a20*/  @!P3 ST.E.128 desc[UR48][R114.64], R32 ;  /* 0x000000207200b985 */ /* 0x0085e4000c101d30 */
.L_x_525:
[----:B------:R-:W-:Y:S05]  /*8a30*/  BSYNC B1 ;  /* 0x0000000000017941 */ /* 0x000fea0003800000 */
.L_x_524:
[----:B------:R-:W-:-:S03]  /*8a40*/  UMOV UR4, 0xffffffff ;  /* 0xffffffff00047882 */ /* 0x000fc60000000000 */
[----:B------:R-:W-:Y:S05]  /*8a50*/  BRA.DIV UR4, `(.L_x_536) ;  /* 0x0000019a04a47947 */ /* 0x000fea000b800000 */
[----:B-1----:R-:W1:Y:S04]  /*8a60*/  SHFL.IDX PT, R113, R113, 0x1, 0x1c1f ;  /* 0x003c1f0071717f89 */ /* 0x002e6800000e0000 */
[----:B------:R-:W0:Y:S02]  /*8a70*/  SHFL.IDX PT, R116, R116, 0x1, 0x1c1f ;  /* 0x003c1f0074747f89 */ /* 0x000e2400000e0000 */
.L_x_810:
[----:B------:R-:W-:Y:S05]  /*8a80*/  @P4 BRA `(.L_x_493) ;  /* 0x0000001c00644947 */ /* 0x000fea0003800000 */
[----:B------:R-:W-:Y:S01]  /*8a90*/  ISETP.NE.AND P3, PT, R6, RZ, PT ;  /* 0x000000ff0600720c */ /* 0x000fe20003f65270 */
[----:B------:R-:W-:Y:S01]  /*8aa0*/  BSSY B1, `(.L_x_537) ;  /* 0x0000079000017945 */ /* 0x000fe20003800000 */
[----:B0-2---:R-:W-:Y:S01]  /*8ab0*/  MOV R32, R116 ;  /* 0x0000007400207202 */ /* 0x005fe20000000f00 */
[----:B-1----:R-:W-:-:S10]  /*8ac0*/  IMAD.MOV.U32 R33, RZ, RZ, R113 ;  /* 0x000000ffff217224 */ /* 0x002fd400078e0071 */
[----:B------:R-:W-:Y:S05]  /*8ad0*/  @!P3 BRA `(.L_x_538) ;  /* 0x0000000400d4b947 */ /* 0x000fea0003800000 */
[----:B---3--:R-:W-:Y:S01]  /*8ae0*/  SEL R11, R118, R134, !P0 ;  /* 0x00000086760b7207 */ /* 0x008fe20004000000 */
[----:B------:R-:W-:Y:S01]  /*8af0*/  BSSY B2, `(.L_x_539) ;  /* 0x000006d000027945 */ /* 0x000fe20003800000 */
[----:B----4-:R-:W-:Y:S02]  /*8b00*/  SHF.R.U32.HI R13, RZ, 0x3, R205 ;  /* 0x00000003ff0d7819 */ /* 0x010fe400000116cd */
[----:B------:R-:W-:Y:S02]  /*8b10*/  SHF.R.S32.HI R12, RZ, 0x1f, R11 ;  /* 0x0000001fff0c7819 */ /* 0x000fe4000001140b */
[----:B------:R-:W-:Y:S02]  /*8b20*/  ISETP.GE.AND P3, PT, R16, R117, PT ;  /* 0x000000751000720c */ /* 0x000fe40003f66270 */
        /* <DEDUP_REMOVED lines=8> */
[----:B------:R-:W-:-:S04]  /*8bb0*/  LOP3.LUT R11, R11, R13, RZ, 0x3c, !PT ;  /* 0x0000000d0b0b7212 */ /* 0x000fc800078e3cff */
[----:B------:R-:W-:Y:S01]  /*8bc0*/  IADD3 R11, R12, R11, RZ ;  /* 0x0000000b0c0b7210 */ /* 0x000fe20007ffe0ff */
[----:B------:R-:W-:-:S04]  /*8bd0*/  IMAD R12, R19, 0x4800, R128 ;  /* 0x00004800130c7824 */ /* 0x000fc800078e0280 */
[----:B------:R-:W-:Y:S02]  /*8be0*/  IMAD R28, R19, 0x4800, R11 ;  /* 0x00004800131c7824 */ /* 0x000fe400078e020b */
[--C-:B------:R-:W-:Y:S02]  /*8bf0*/  IMAD R12, R12, 0x2, R18.reuse ;  /* 0x000000020c0c7824 */ /* 0x100fe400078e0212 */
[----:B------:R-:W-:-:S04]  /*8c00*/  IMAD R28, R28, 0x2, R18 ;  /* 0x000000021c1c7824 */ /* 0x000fc800078e0212 */
[----:B------:R-:W0:Y:S04]  /*8c10*/  LDS.128 R12, [R12+0x1e400] ;  /* 0x01e400000c0c7984 */ /* 0x000e280000000c00 */
[----:B------:R-:W1:Y:S01]  /*8c20*/  LDS.128 R28, [R28+0x1e400] ;  /* 0x01e400001c1c7984 */ /* 0x000e620000000c00 */
[----:B------:R-:W-:Y:S05]  /*8c30*/  @P3 BRA `(.L_x_540) ;  /* 0x0000000400603947 */ /* 0x000fea0003800000 */
[----:B-1----:R-:W-:Y:S01]  /*8c40*/  MOV R35, R29 ;  /* 0x0000001d00237202 */ /* 0x002fe20000000f00 */
[----:B0-----:R-:W-:Y:S01]  /*8c50*/  IMAD.MOV.U32 R11, RZ, RZ, R13 ;  /* 0x000000ffff0b7224 */ /* 0x001fe200078e000d */
[----:B------:R-:W-:Y:S01]  /*8c60*/  SHF.R.U64 R72, R72, 0x10, R73 ;  /* 0x0000001048487819 */ /* 0x000fe20000001249 */
[----:B------:R-:W-:Y:S01]  /*8c70*/  HADD2.F32 R37, -RZ, R155.H1_H1 ;  /* 0x3000009bff257230 */ /* 0x000fe20000004100 */
[----:B------:R-:W-:Y:S01]  /*8c80*/  SHF.R.U64 R56, R56, 0x10, R57 ;  /* 0x0000001038387819 */ /* 0x000fe20000001239 */
[----:B------:R-:W-:Y:S01]  /*8c90*/  HADD2.F32 R29, -RZ, R35.H0_H0 ;  /* 0x20000023ff1d7230 */ /* 0x000fe20000004100 */
[----:B------:R-:W-:Y:S01]  /*8ca0*/  SHF.R.U64 R74, R74, 0x10, R75 ;  /* 0x000000104a4a7819 */ /* 0x000fe2000000124b */
[----:B------:R-:W-:Y:S01]  /*8cb0*/  HADD2.F32 R34, -RZ, R11.H0_H0 ;  /* 0x2000000bff227230 */ /* 0x000fe20000004100 */
[----:B------:R-:W-:Y:S01]  /*8cc0*/  SHF.R.U64 R58, R58, 0x10, R59 ;  /* 0x000000103a3a7819 */ /* 0x000fe2000000123b */
[----:B------:R-:W-:Y:S02]  /*8cd0*/  HADD2.F32 R13, -RZ, R153.H1_H1 ;  /* 0x30000099ff0d7230 */ /* 0x000fe40000004100 */
[----:B------:R-:W-:Y:S01]  /*8ce0*/  FMUL.FTZ R38, R29, R37 ;  /* 0x000000251d267220 */ /* 0x000fe20000410000 */
[----:B------:R-:W-:-:S02]  /*8cf0*/  HADD2.F32 R35, -RZ, R35.H1_H1 ;  /* 0x30000023ff237230 */ /* 0x000fc40000004100 */
[C---:B------:R-:W-:Y:S01]  /*8d00*/  FMUL.FTZ R37, R34.reuse, R37 ;  /* 0x0000002522257220 */ /* 0x040fe20000410000 */
[----:B------:R-:W-:Y:S02]  /*8d10*/  HADD2.F32 R155, -RZ, R155.H0_H0 ;  /* 0x2000009bff9b7230 */ /* 0x000fe40000004100 */
[-C--:B------:R-:W-:Y:S01]  /*8d20*/  FFMA.FTZ R34, R34, R13.reuse, -R38 ;  /* 0x0000000d22227223 */ /* 0x080fe20000010826 */
[----:B------:R-:W-:Y:S01]  /*8d30*/  SHF.R.U32.HI R38, RZ, 0x10, R57 ;  /* 0x00000010ff267819 */ /* 0x000fe20000011639 */
[----:B------:R-:W-:Y:S01]  /*8d40*/  FFMA.FTZ R29, R29, R13, R37 ;  /* 0x0000000d1d1d7223 */ /* 0x000fe20000010025 */
[----:B------:R-:W-:Y:S01]  /*8d50*/  SHF.R.U32.HI R13, RZ, 0x10, R73 ;  /* 0x00000010ff0d7819 */ /* 0x000fe20000011649 */
[----:B------:R-:W-:Y:S02]  /*8d60*/  HADD2.F32 R37, -RZ, R11.H1_H1 ;  /* 0x3000000bff257230 */ /* 0x000fe40000004100 */
[----:B------:R-:W-:Y:S02]  /*8d70*/  HADD2.F32 R11, -RZ, R38.H0_H0 ;  /* 0x20000026ff0b7230 */ /* 0x000fe40000004100 */
[----:B------:R-:W-:-:S02]  /*8d80*/  HADD2.F32 R13, -RZ, R13.H0_H0 ;  /* 0x2000000dff0d7230 */ /* 0x000fc40000004100 */
[----:B------:R-:W-:Y:S02]  /*8d90*/  HADD2.F32 R153, -RZ, R153.H0_H0 ;  /* 0x20000099ff997230 */ /* 0x000fe40000004100 */
[----:B------:R-:W-:Y:S02]  /*8da0*/  HADD2.F32 R72, -RZ, R72.H0_H0 ;  /* 0x20000048ff487230 */ /* 0x000fe40000004100 */
[-C--:B------:R-:W-:Y:S01]  /*8db0*/  FMUL.FTZ R38, R35, R13.reuse ;  /* 0x0000000d23267220 */ /* 0x080fe20000410000 */
[C---:B------:R-:W-:Y:S01]  /*8dc0*/  FMUL.FTZ R39, R37.reuse, R13 ;  /* 0x0000000d25277220 */ /* 0x040fe20000410000 */
[----:B------:R-:W-:Y:S02]  /*8dd0*/  HADD2.F32 R56, -RZ, R56.H0_H0 ;  /* 0x20000038ff387230 */ /* 0x000fe40000004100 */
[-C--:B------:R-:W-:Y:S01]  /*8de0*/  FFMA.FTZ R13, R37, R11.reuse, -R38 ;  /* 0x0000000b250d7223 */ /* 0x080fe20000010826 */
[----:B------:R-:W-:Y:S01]  /*8df0*/  FFMA.FTZ R11, R35, R11, R39 ;  /* 0x0000000b230b7223 */ /* 0x000fe20000010027 */
[----:B------:R-:W-:-:S02]  /*8e00*/  HADD2.F32 R38, -RZ, R154.H1_H1 ;  /* 0x3000009aff267230 */ /* 0x000fc40000004100 */
[----:B------:R-:W-:Y:S01]  /*8e10*/  HADD2.F32 R35, -RZ, R31.H0_H0 ;  /* 0x2000001fff237230 */ /* 0x000fe20000004100 */
[----:B------:R-:W-:Y:S01]  /*8e20*/  F2FP.F16.F32.PACK_AB R13, R13, R34 ;  /* 0x000000220d0d723e */ /* 0x000fe200000000ff */
[----:B------:R-:W-:Y:S01]  /*8e30*/  HADD2.F32 R37, -RZ, R15.H0_H0 ;  /* 0x2000000fff257230 */ /* 0x000fe20000004100 */
[----:B------:R-:W-:Y:S01]  /*8e40*/  F2FP.F16.F32.PACK_AB R29, R11, R29 ;  /* 0x0000001d0b1d723e */ /* 0x000fe200000000ff */
[----:B------:R-:W-:Y:S02]  /*8e50*/  HADD2.F32 R39, -RZ, R152.H1_H1 ;  /* 0x30000098ff277230 */ /* 0x000fe40000004100 */
[-C--:B------:R-:W-:Y:S01]  /*8e60*/  FMUL.FTZ R40, R35, R38.reuse ;  /* 0x0000002623287220 */ /* 0x080fe20000410000 */
[----:B------:R-:W-:Y:S02]  /*8e70*/  HADD2.F32 R31, -RZ, R31.H1_H1 ;  /* 0x3000001fff1f7230 */ /* 0x000fe40000004100 */
[----:B------:R-:W-:Y:S01]  /*8e80*/  FMUL.FTZ R38, R37, R38 ;  /* 0x0000002625267220 */ /* 0x000fe20000410000 */
[----:B------:R-:W-:-:S02]  /*8e90*/  HADD2.F32 R154, -RZ, R154.H0_H0 ;  /* 0x2000009aff9a7230 */ /* 0x000fc40000004100 */
[-C--:B------:R-:W-:Y:S01]  /*8ea0*/  FFMA.FTZ R40, R37, R39.reuse, -R40 ;  /* 0x0000002725287223 */ /* 0x080fe20000010828 */
[----:B------:R-:W-:Y:S02]  /*8eb0*/  HADD2.F32 R37, -RZ, R15.H1_H1 ;  /* 0x3000000fff257230 */ /* 0x000fe40000004100 */
[----:B------:R-:W-:Y:S01]  /*8ec0*/  FFMA.FTZ R38, R35, R39, R38 ;  /* 0x0000002723267223 */ /* 0x000fe20000010026 */
[----:B------:R-:W-:Y:S01]  /*8ed0*/  SHF.R.U32.HI R35, RZ, 0x10, R75 ;  /* 0x00000010ff237819 */ /* 0x000fe2000001164b */
[----:B------:R-:W-:Y:S01]  /*8ee0*/  HADD2.F32 R152, -RZ, R152.H0_H0 ;  /* 0x20000098ff987230 */ /* 0x000fe20000004100 */
[----:B------:R-:W-:Y:S01]  /*8ef0*/  SHF.R.U32.HI R39, RZ, 0x10, R59 ;  /* 0x00000010ff277819 */ /* 0x000fe2000001163b */
[----:B------:R-:W-:Y:S02]  /*8f00*/  HADD2.F32 R74, -RZ, R74.H0_H0 ;  /* 0x2000004aff4a7230 */ /* 0x000fe40000004100 */
[----:B------:R-:W-:Y:S02]  /*8f10*/  HADD2.F32 R35, -RZ, R35.H0_H0 ;  /* 0x20000023ff237230 */ /* 0x000fe40000004100 */
[----:B------:R-:W-:-:S02]  /*8f20*/  HADD2.F32 R15, -RZ, R39.H0_H0 ;  /* 0x20000027ff0f7230 */ /* 0x000fc40000004100 */
[----:B------:R-:W-:Y:S02]  /*8f30*/  HADD2.F32 R58, -RZ, R58.H0_H0 ;  /* 0x2000003aff3a7230 */ /* 0x000fe40000004100 */
        /* <DEDUP_REMOVED lines=29> */
[C---:B------:R-:W-:Y:S01]  /*9110*/  FMUL.FTZ R74, R14.reuse, R74 ;  /* 0x0000004a0e4a7220 */ /* 0x040fe20000410000 */
[----:B------:R-:W-:Y:S02]  /*9120*/  MOV R28, R72 ;  /* 0x00000048001c7202 */ /* 0x000fe40000000f00 */
[-C--:B------:R-:W-:Y:S01]  /*9130*/  FFMA.FTZ R12, R14, R58.reuse, -R12 ;  /* 0x0000003a0e0c7223 */ /* 0x080fe2000001080c */
[----:B------:R-:W-:-:S04]  /*9140*/  FFMA.FTZ R74, R30, R58, R74 ;  /* 0x0000003a1e4a7223 */ /* 0x000fc8000001004a */
[----:B------:R-:W-:Y:S01]  /*9150*/  F2FP.F16.F32.PACK_AB R31, R12, R31 ;  /* 0x0000001f0c1f723e */ /* 0x000fe200000000ff */
[----:B------:R-:W-:Y:S01]  /*9160*/  IMAD.MOV.U32 R12, RZ, RZ, R15 ;  /* 0x000000ffff0c7224 */ /* 0x000fe200078e000f */
[----:B------:R-:W-:Y:S01]  /*9170*/  F2FP.F16.F32.PACK_AB R74, R74, R154 ;  /* 0x0000009a4a4a723e */ /* 0x000fe200000000ff */
[----:B------:R-:W-:Y:S02]  /*9180*/  IMAD.MOV.U32 R15, RZ, RZ, R39 ;  /* 0x000000ffff0f7224 */ /* 0x000fe400078e0027 */
[----:B------:R-:W-:Y:S01]  /*9190*/  IMAD.MOV.U32 R14, RZ, RZ, R31 ;  /* 0x000000ffff0e7224 */ /* 0x000fe200078e001f */
[----:B------:R-:W-:Y:S01]  /*91a0*/  MOV R30, R74 ;  /* 0x0000004a001e7202 */ /* 0x000fe20000000f00 */
[----:B------:R-:W-:-:S07]  /*91b0*/  IMAD.MOV.U32 R31, RZ, RZ, R35 ;  /* 0x000000ffff1f7224 */ /* 0x000fce00078e0023 */
.L_x_540:
[----:B------:R-:W-:Y:S05]  /*91c0*/  BSYNC B2 ;  /* 0x0000000000027941 */ /* 0x000fea0003800000 */
.L_x_539:
[----:B------:R-:W-:-:S04]  /*91d0*/  LEA R34, P3, R3, R116, 0x1 ;  /* 0x0000007403227211 */ /* 0x000fc800078608ff */
[----:B------:R-:W-:Y:S02]  /*91e0*/  LEA.HI.X R35, R3, R113, R107, 0x1, P3 ;  /* 0x0000007103237211 */ /* 0x000fe400018f0c6b */
[----:B------:R-:W-:-:S03]  /*91f0*/  ISETP.GE.AND P3, PT, R36, R132, PT ;  /* 0x000000842400720c */ /* 0x000fc60003f66270 */
[----:B0-----:R0:W-:Y:S10]  /*9200*/  ST.E.128 desc[UR48][R34.64], R12 ;  /* 0x0000000c22007985 */ /* 0x0011f4000c101d30 */
[----:B------:R-:W-:-:S05]  /*9210*/  @!P3 IMAD.WIDE R36, R36, 0x2, R32 ;  /* 0x000000022424b825 */ /* 0x000fca00078e0220 */
[----:B-1----:R0:W-:Y:S02]  /*9220*/  @!P3 ST.E.128 desc[UR48][R36.64], R28 ;  /* 0x0000001c2400b985 */ /* 0x0021e4000c101d30 */
.L_x_538:
[----:B------:R-:W-:Y:S05]  /*9230*/  BSYNC B1 ;  /* 0x0000000000017941 */ /* 0x000fea0003800000 */
.L_x_537:
[----:B------:R-:W-:Y:S01]  /*9240*/  ISETP.NE.AND P3, PT, R7, RZ, PT ;  /* 0x000000ff0700720c */ /* 0x000fe20003f65270 */
[----:B------:R-:W-:-:S12]  /*9250*/  BSSY B1, `(.L_x_541) ;  /* 0x0000073000017945 */ /* 0x000fd80003800000 */
[----:B------:R-:W-:Y:S05]  /*9260*/  @!P3 BRA `(.L_x_542) ;  /* 0x0000000400c4b947 */ /* 0x000fea0003800000 */
[----:B---3--:R-:W-:Y:S01]  /*9270*/  SEL R11, R118, R134, !P1 ;  /* 0x00000086760b7207 */ /* 0x008fe20004800000 */
[----:B------:R-:W-:Y:S01]  /*9280*/  BSSY B2, `(.L_x_543) ;  /* 0x000006b000027945 */ /* 0x000fe20003800000 */
[----:B0---4-:R-:W-:Y:S02]  /*9290*/  SHF.R.U32.HI R13, RZ, 0x3, R205 ;  /* 0x00000003ff0d7819 */ /* 0x011fe400000116cd */
[----:B------:R-:W-:Y:S02]  /*92a0*/  SHF.R.S32.HI R12, RZ, 0x1f, R11 ;  /* 0x0000001fff0c7819 */ /* 0x000fe4000001140b */
[----:B------:R-:W-:Y:S02]  /*92b0*/  LEA R34, P3, R4, R116, 0x1 ;  /* 0x0000007404227211 */ /* 0x000fe400078608ff */
[----:B------:R-:W-:Y:S02]  /*92c0*/  LEA.HI R11, R12, R11, RZ, 0x4 ;  /* 0x0000000b0c0b7211 */ /* 0x000fe400078f20ff */
[----:B------:R-:W-:-:S02]  /*92d0*/  LEA.HI.X R35, R4, R113, R106, 0x1, P3 ;  /* 0x0000007104237211 */ /* 0x000fc400018f0c6a */
[----:B------:R-:W-:Y:S02]  /*92e0*/  LEA.HI.SX32 R11, R11, R110, 0x1c ;  /* 0x0000006e0b0b7211 */ /* 0x000fe400078fe2ff */
[----:B------:R-:W-:Y:S02]  /*92f0*/  ISETP.GE.AND P3, PT, R194, R117, PT ;  /* 0x00000075c200720c */ /* 0x000fe40003f66270 */
[----:B------:R-:W-:Y:S01]  /*9300*/  SHF.R.S32.HI R12, RZ, 0x1f, R11 ;  /* 0x0000001fff0c7819 */ /* 0x000fe2000001140b */
[----:B------:R-:W-:-:S03]  /*9310*/  IMAD.SHL.U32 R36, R11, 0x8, RZ ;  /* 0x000000080b247824 */ /* 0x000fc600078e00ff */
[----:B------:R-:W-:Y:S02]  /*9320*/  LEA.HI R12, R12, R11, RZ, 0x3 ;  /* 0x0000000b0c0c7211 */ /* 0x000fe400078f18ff */
[----:B------:R-:W-:Y:S02]  /*9330*/  LOP3.LUT R11, R205, 0x38, R36, 0xf8, !PT ;  /* 0x00000038cd0b7812 */ /* 0x000fe400078ef824 */
[----:B------:R-:W-:Y:S02]  /*9340*/  SHF.R.S32.HI R12, RZ, 0x3, R12 ;  /* 0x00000003ff0c7819 */ /* 0x000fe4000001140c */
[----:B------:R-:W-:-:S03]  /*9350*/  LOP3.LUT R11, R11, R13, RZ, 0x3c, !PT ;  /* 0x0000000d0b0b7212 */ /* 0x000fc600078e3cff */
[----:B------:R-:W-:-:S05]  /*9360*/  IMAD R12, R12, 0x1800, R219 ;  /* 0x000018000c0c7824 */ /* 0x000fca00078e02db */
[----:B------:R-:W-:Y:S01]  /*9370*/  IADD3 R12, R12, R11, RZ ;  /* 0x0000000b0c0c7210 */ /* 0x000fe20007ffe0ff */
[----:B------:R-:W-:-:S04]  /*9380*/  IMAD R11, R19, 0x4800, R126 ;  /* 0x00004800130b7824 */ /* 0x000fc800078e027e */
[----:B------:R-:W-:Y:S02]  /*9390*/  IMAD R13, R19, 0x4800, R12 ;  /* 0x00004800130d7824 */ /* 0x000fe400078e020c */
[--C-:B------:R-:W-:Y:S02]  /*93a0*/  IMAD R11, R11, 0x2, R18.reuse ;  /* 0x000000020b0b7824 */ /* 0x100fe400078e0212 */
[----:B------:R-:W-:-:S03]  /*93b0*/  IMAD R28, R13, 0x2, R18 ;  /* 0x000000020d1c7824 */ /* 0x000fc600078e0212 */
[----:B------:R0:W1:Y:S04]  /*93c0*/  LDS.128 R12, [R11+0x1e400] ;  /* 0x01e400000b0c7984 */ /* 0x0000680000000c00 */
[----:B------:R-:W2:Y:S01]  /*93d0*/  LDS.128 R28, [R28+0x1e400] ;  /* 0x01e400001c1c7984 */ /* 0x000ea20000000c00 */
[----:B------:R-:W-:Y:S05]  /*93e0*/  @P3 BRA `(.L_x_544) ;  /* 0x0000000400503947 */ /* 0x000fea0003800000 */
[--C-:B------:R-:W-:Y:S01]  /*93f0*/  SHF.R.U64 R37, R68, 0x10, R69.reuse ;  /* 0x0000001044257819 */ /* 0x100fe20000001245 */
[----:B------:R-:W-:Y:S01]  /*9400*/  HADD2.F32 R40, -RZ, R151.H1_H1 ;  /* 0x30000097ff287230 */ /* 0x000fe20000004100 */
[----:B------:R-:W-:Y:S01]  /*9410*/  SHF.R.U32.HI R68, RZ, 0x10, R69 ;  /* 0x00000010ff447819 */ /* 0x000fe20000011645 */
[----:B--2---:R-:W-:Y:S01]  /*9420*/  HADD2.F32 R41, -RZ, R29.H0_H0 ;  /* 0x2000001dff297230 */ /* 0x004fe20000004100 */
[--C-:B0-----:R-:W-:Y:S01]  /*9430*/  SHF.R.U64 R11, R52, 0x10, R53.reuse ;  /* 0x00000010340b7819 */ /* 0x101fe20000001235 */
[----:B-1----:R-:W-:Y:S01]  /*9440*/  HADD2.F32 R42, -RZ, R13.H0_H0 ;  /* 0x2000000dff2a7230 */ /* 0x002fe20000004100 */
[----:B------:R-:W-:Y:S01]  /*9450*/  SHF.R.U32.HI R52, RZ, 0x10, R53 ;  /* 0x00000010ff347819 */ /* 0x000fe20000011635 */
[----:B------:R-:W-:Y:S02]  /*9460*/  HADD2.F32 R43, -RZ, R149.H1_H1 ;  /* 0x30000095ff2b7230 */ /* 0x000fe40000004100 */
[----:B------:R-:W-:Y:S01]  /*9470*/  FMUL.FTZ R44, R41, R40 ;  /* 0x00000028292c7220 */ /* 0x000fe20000410000 */
[----:B------:R-:W-:-:S02]  /*9480*/  HADD2.F32 R29, -RZ, R29.H1_H1 ;  /* 0x3000001dff1d7230 */ /* 0x000fc40000004100 */
[----:B------:R-:W-:Y:S01]  /*9490*/  FMUL.FTZ R40, R42, R40 ;  /* 0x000000282a287220 */ /* 0x000fe20000410000 */
[----:B------:R-:W-:Y:S01]  /*94a0*/  HADD2.F32 R68, -RZ, R68.H0_H0 ;  /* 0x20000044ff447230 */ /* 0x000fe20000004100 */
[--C-:B------:R-:W-:Y:S01]  /*94b0*/  SHF.R.U64 R39, R70, 0x10, R71.reuse ;  /* 0x0000001046277819 */ /* 0x100fe20000001247 */
[----:B------:R-:W-:Y:S02]  /*94c0*/  HADD2.F32 R13, -RZ, R13.H1_H1 ;  /* 0x3000000dff0d7230 */ /* 0x000fe40000004100 */
[-C--:B------:R-:W-:Y:S01]  /*94d0*/  FFMA.FTZ R40, R41, R43.reuse, R40 ;  /* 0x0000002b29287223 */ /* 0x080fe20000010028 */
[----:B------:R-:W-:Y:S02]  /*94e0*/  HADD2.F32 R52, -RZ, R52.H0_H0 ;  /* 0x20000034ff347230 */ /* 0x000fe40000004100 */
[-C--:B------:R-:W-:Y:S01]  /*94f0*/  FMUL.FTZ R41, R29, R68.reuse ;  /* 0x000000441d297220 */ /* 0x080fe20000410000 */
[----:B------:R-:W-:Y:S01]  /*9500*/  FFMA.FTZ R44, R42, R43, -R44 ;  /* 0x0000002b2a2c7223 */ /* 0x000fe2000001082c */
[C---:B------:R-:W-:Y:S01]  /*9510*/  FMUL.FTZ R68, R13.reuse, R68 ;  /* 0x000000440d447220 */ /* 0x040fe20000410000 */
[----:B------:R-:W-:Y:S01]  /*9520*/  SHF.R.U32.HI R70, RZ, 0x10, R71 ;  /* 0x00000010ff467819 */ /* 0x000fe20000011647 */
[----:B------:R-:W-:Y:S01]  /*9530*/  FFMA.FTZ R41, R13, R52, -R41 ;  /* 0x000000340d297223 */ /* 0x000fe20000010829 */
[----:B------:R-:W-:Y:S01]  /*9540*/  HADD2.F32 R42, -RZ, R150.H1_H1 ;  /* 0x30000096ff2a7230 */ /* 0x000fe20000004100 */
[----:B------:R-:W-:Y:S01]  /*9550*/  SHF.R.U64 R38, R54, 0x10, R55 ;  /* 0x0000001036267819 */ /* 0x000fe20000001237 */
[----:B------:R-:W-:-:S02]  /*9560*/  HADD2.F32 R13, -RZ, R31.H0_H0 ;  /* 0x2000001fff0d7230 */ /* 0x000fc40000004100 */
[----:B------:R-:W-:Y:S01]  /*9570*/  FFMA.FTZ R68, R29, R52, R68 ;  /* 0x000000341d447223 */ /* 0x000fe20000010044 */
[----:B------:R-:W-:Y:S01]  /*9580*/  SHF.R.U32.HI R54, RZ, 0x10, R55 ;  /* 0x00000010ff367819 */ /* 0x000fe20000011637 */
[----:B------:R-:W-:Y:S02]  /*9590*/  HADD2.F32 R29, -RZ, R148.H1_H1 ;  /* 0x30000094ff1d7230 */ /* 0x000fe40000004100 */
[----:B------:R-:W-:Y:S02]  /*95a0*/  HADD2.F32 R43, -RZ, R15.H0_H0 ;  /* 0x2000000fff2b7230 */ /* 0x000fe40000004100 */
[----:B------:R-:W-:Y:S02]  /*95b0*/  HADD2.F32 R45, -RZ, R31.H1_H1 ;  /* 0x3000001fff2d7230 */ /* 0x000fe40000004100 */
[-C--:B------:R-:W-:Y:S01]  /*95c0*/  FMUL.FTZ R31, R13, R42.reuse ;  /* 0x0000002a0d1f7220 */ /* 0x080fe20000410000 */
[----:B------:R-:W-:Y:S02]  /*95d0*/  HADD2.F32 R70, -RZ, R70.H0_H0 ;  /* 0x20000046ff467230 */ /* 0x000fe40000004100 */
[----:B------:R-:W-:Y:S01]  /*95e0*/  FMUL.FTZ R42, R43, R42 ;  /* 0x0000002a2b2a7220 */ /* 0x000fe20000410000 */
[----:B------:R-:W-:-:S02]  /*95f0*/  HADD2.F32 R15, -RZ, R15.H1_H1 ;  /* 0x3000000fff0f7230 */ /* 0x000fc40000004100 */
[----:B------:R-:W-:Y:S01]  /*9600*/  FFMA.FTZ R31, R43, R29, -R31 ;  /* 0x0000001d2b1f7223 */ /* 0x000fe2000001081f */
[----:B------:R-:W-:Y:S02]  /*9610*/  HADD2.F32 R54, -RZ, R54.H0_H0 ;  /* 0x20000036ff367230 */ /* 0x000fe40000004100 */
[-C--:B------:R-:W-:Y:S01]  /*9620*/  FMUL.FTZ R43, R45, R70.reuse ;  /* 0x000000462d2b7220 */ /* 0x080fe20000410000 */
[----:B------:R-:W-:Y:S02]  /*9630*/  HADD2.F32 R151, -RZ, R151.H0_H0 ;  /* 0x20000097ff977230 */ /* 0x000fe40000004100 */
[C---:B------:R-:W-:Y:S01]  /*9640*/  FMUL.FTZ R70, R15.reuse, R70 ;  /* 0x000000460f467220 */ /* 0x040fe20000410000 */
[----:B------:R-:W-:Y:S02]  /*9650*/  HADD2.F32 R37, -RZ, R37.H0_H0 ;  /* 0x20000025ff257230 */ /* 0x000fe40000004100 */
[----:B------:R-:W-:Y:S01]  /*9660*/  FFMA.FTZ R43, R15, R54, -R43 ;  /* 0x000000360f2b7223 */ /* 0x000fe2000001082b */
[----:B------:R-:W-:-:S02]  /*9670*/  HADD2.F32 R15, -RZ, R28.H0_H0 ;  /* 0x2000001cff0f7230 */ /* 0x000fc40000004100 */
[----:B------:R-:W-:Y:S01]  /*9680*/  FFMA.FTZ R42, R13, R29, R42 ;  /* 0x0000001d0d2a7223 */ /* 0x000fe2000001002a */
[----:B------:R-:W-:Y:S02]  /*9690*/  HADD2.F32 R28, -RZ, R28.H1_H1 ;  /* 0x3000001cff1c7230 */ /* 0x000fe40000004100 */
[----:B------:R-:W-:Y:S01]  /*96a0*/  FFMA.FTZ R70, R45, R54, R70 ;  /* 0x000000362d467223 */ /* 0x000fe20000010046 */
[----:B------:R-:W-:Y:S01]  /*96b0*/  HADD2.F32 R149, -RZ, R149.H0_H0 ;  /* 0x20000095ff957230 */ /* 0x000fe20000004100 */
[----:B------:R-:W-:Y:S01]  /*96c0*/  F2FP.F16.F32.PACK_AB R31, R43, R31 ;  /* 0x0000001f2b1f723e */ /* 0x000fe200000000ff */
[--C-:B------:R-:W-:Y:S02]  /*96d0*/  HADD2.F32 R13, -RZ, R12.reuse.H0_H0 ;  /* 0x2000000cff0d7230 */ /* 0x100fe40000004100 */
[----:B------:R-:W-:Y:S01]  /*96e0*/  FMUL.FTZ R45, R28, R37 ;  /* 0x000000251c2d7220 */ /* 0x000fe20000410000 */
[----:B------:R-:W-:Y:S02]  /*96f0*/  HADD2.F32 R29, -RZ, R11.H0_H0 ;  /* 0x2000000bff1d7230 */ /* 0x000fe40000004100 */
[----:B------:R-:W-:Y:S01]  /*9700*/  FMUL.FTZ R11, R15, R151 ;  /* 0x000000970f0b7220 */ /* 0x000fe20000410000 */
[----:B------:R-:W-:-:S02]  /*9710*/  HADD2.F32 R12, -RZ, R12.H1_H1 ;  /* 0x3000000cff0c7230 */ /* 0x000fc40000004100 */
[C---:B------:R-:W-:Y:S01]  /*9720*/  FMUL.FTZ R151, R13.reuse, R151 ;  /* 0x000000970d977220 */ /* 0x040fe20000410000 */
[----:B------:R-:W-:Y:S02]  /*9730*/  HADD2.F32 R150, -RZ, R150.H0_H0 ;  /* 0x20000096ff967230 */ /* 0x000fe40000004100 */
[----:B------:R-:W-:Y:S01]  /*9740*/  FFMA.FTZ R11, R13, R149, -R11 ;  /* 0x000000950d0b7223 */ /* 0x000fe2000001080b */
[----:B------:R-:W-:Y:S02]  /*9750*/  HADD2.F32 R13, -RZ, R30.H0_H0 ;  /* 0x2000001eff0d7230 */ /* 0x000fe40000004100 */
[C---:B------:R-:W-:Y:S01]  /*9760*/  FMUL.FTZ R37, R12.reuse, R37 ;  /* 0x000000250c257220 */ /* 0x040fe20000410000 */
[----:B------:R-:W-:Y:S01]  /*9770*/  FFMA.FTZ R45, R12, R29, -R45 ;  /* 0x0000001d0c2d7223 */ /* 0x000fe2000001082d */
[----:B------:R-:W-:Y:S02]  /*9780*/  HADD2.F32 R39, -RZ, R39.H0_H0 ;  /* 0x20000027ff277230 */ /* 0x000fe40000004100 */
[----:B------:R-:W-:Y:S01]  /*9790*/  FFMA.FTZ R151, R15, R149, R151 ;  /* 0x000000950f977223 */ /* 0x000fe20000010097 */
[----:B------:R-:W-:-:S02]  /*97a0*/  HADD2.F32 R12, -RZ, R14.H0_H0 ;  /* 0x2000000eff0c7230 */ /* 0x000fc40000004100 */
[----:B------:R-:W-:Y:S01]  /*97b0*/  FFMA.FTZ R37, R28, R29, R37 ;  /* 0x0000001d1c257223 */ /* 0x000fe20000010025 */
[----:B------:R-:W-:Y:S02]  /*97c0*/  HADD2.F32 R30, -RZ, R30.H1_H1 ;  /* 0x3000001eff1e7230 */ /* 0x000fe40000004100 */
[-C--:B------:R-:W-:Y:S01]  /*97d0*/  FMUL.FTZ R15, R13, R150.reuse ;  /* 0x000000960d0f7220 */ /* 0x080fe20000410000 */
[----:B------:R-:W-:Y:S02]  /*97e0*/  HADD2.F32 R14, -RZ, R14.H1_H1 ;  /* 0x3000000eff0e7230 */ /* 0x000fe40000004100 */
[----:B------:R-:W-:Y:S01]  /*97f0*/  FMUL.FTZ R150, R12, R150 ;  /* 0x000000960c967220 */ /* 0x000fe20000410000 */
[----:B------:R-:W-:Y:S02]  /*9800*/  HADD2.F32 R148, -RZ, R148.H0_H0 ;  /* 0x20000094ff947230 */ /* 0x000fe40000004100 */
[----:B------:R-:W-:Y:S01]  /*9810*/  FMUL.FTZ R28, R30, R39 ;  /* 0x000000271e1c7220 */ /* 0x000fe20000410000 */
[----:B------:R-:W-:-:S02]  /*9820*/  HADD2.F32 R38, -RZ, R38.H0_H0 ;  /* 0x20000026ff267230 */ /* 0x000fc40000004100 */
[----:B------:R-:W-:Y:S01]  /*9830*/  FMUL.FTZ R39, R14, R39 ;  /* 0x000000270e277220 */ /* 0x000fe20000410000 */
[----:B------:R-:W-:Y:S01]  /*9840*/  F2FP.F16.F32.PACK_AB R42, R70, R42 ;  /* 0x0000002a462a723e */ /* 0x000fe200000000ff */
[-C--:B------:R-:W-:Y:S01]  /*9850*/  FFMA.FTZ R150, R13, R148.reuse, R150 ;  /* 0x000000940d967223 */ /* 0x080fe20000010096 */
[----:B------:R-:W-:Y:S01]  /*9860*/  FFMA.FTZ R15, R12, R148, -R15 ;  /* 0x000000940c0f7223 */ /* 0x000fe2000001080f */
[-C--:B------:R-:W-:Y:S01]  /*9870*/  FFMA.FTZ R39, R30, R38.reuse, R39 ;  /* 0x000000261e277223 */ /* 0x080fe20000010027 */
[----:B------:R-:W-:Y:S01]  /*9880*/  FFMA.FTZ R28, R14, R38, -R28 ;  /* 0x000000260e1c7223 */ /* 0x000fe2000001081c */
[----:B------:R-:W-:Y:S02]  /*9890*/  F2FP.F16.F32.PACK_AB R30, R37, R151 ;  /* 0x00000097251e723e */ /* 0x000fe400000000ff */
[----:B------:R-:W-:Y:S02]  /*98a0*/  F2FP.F16.F32.PACK_AB R13, R41, R44 ;  /* 0x0000002c290d723e */ /* 0x000fe400000000ff */
[----:B------:R-:W-:-:S02]  /*98b0*/  F2FP.F16.F32.PACK_AB R39, R39, R150 ;  /* 0x000000962727723e */ /* 0x000fc400000000ff */
[----:B------:R-:W-:Y:S01]  /*98c0*/  F2FP.F16.F32.PACK_AB R14, R28, R15 ;  /* 0x0000000f1c0e723e */ /* 0x000fe200000000ff */
[----:B------:R-:W-:Y:S01]  /*98d0*/  IMAD.MOV.U32 R15, RZ, RZ, R31 ;  /* 0x000000ffff0f7224 */ /* 0x000fe200078e001f */
[----:B------:R-:W-:Y:S01]  /*98e0*/  MOV R28, R30 ;  /* 0x0000001e001c7202 */ /* 0x000fe20000000f00 */
[----:B------:R-:W-:Y:S01]  /*98f0*/  IMAD.MOV.U32 R30, RZ, RZ, R39 ;  /* 0x000000ffff1e7224 */ /* 0x000fe200078e0027 */
[----:B------:R-:W-:Y:S02]  /*9900*/  F2FP.F16.F32.PACK_AB R29, R68, R40 ;  /* 0x00000028441d723e */ /* 0x000fe400000000ff */
[----:B------:R-:W-:Y:S02]  /*9910*/  F2FP.F16.F32.PACK_AB R12, R45, R11 ;  /* 0x0000000b2d0c723e */ /* 0x000fe400000000ff */
[----:B------:R-:W-:-:S07]  /*9920*/  MOV R31, R42 ;  /* 0x0000002a001f7202 */ /* 0x000fce0000000f00 */
.L_x_544:
[----:B------:R-:W-:Y:S05]  /*9930*/  BSYNC B2 ;  /* 0x0000000000027941 */ /* 0x000fea0003800000 */
.L_x_543:
[----:B------:R-:W-:Y:S01]  /*9940*/  ISETP.GE.AND P3, PT, R36, R132, PT ;  /* 0x000000842400720c */ /* 0x000fe20003f66270 */
[----:B-1----:R1:W-:-:S12]  /*9950*/  ST.E.128 desc[UR48][R34.64], R12 ;  /* 0x0000000c22007985 */ /* 0x0023d8000c101d30 */
[----:B------:R-:W-:-:S05]  /*9960*/  @!P3 IMAD.WIDE R36, R36, 0x2, R32 ;  /* 0x000000022424b825 */ /* 0x000fca00078e0220 */
[----:B--2---:R1:W-:Y:S02]  /*9970*/  @!P3 ST.E.128 desc[UR48][R36.64], R28 ;  /* 0x0000001c2400b985 */ /* 0x0043e4000c101d30 */
.L_x_542:
[----:B------:R-:W-:Y:S05]  /*9980*/  BSYNC B1 ;  /* 0x0000000000017941 */ /* 0x000fea0003800000 */
.L_x_541:
[----:B------:R-:W-:-:S13]  /*9990*/  ISETP.NE.AND P3, PT, R8, RZ, PT ;  /* 0x000000ff0800720c */ /* 0x000fda0003f65270 */
[----:B------:R-:W-:Y:S05]  /*99a0*/  @!P3 BRA `(.L_x_493) ;  /* 0x0000000c009cb947 */ /* 0x000fea0003800000 */
[----:B0--3--:R-:W2:Y:S01]  /*99b0*/  LDL R11, [R1] ;  /* 0x00000000010b7983 */ /* 0x009ea20000100800 */
[----:B-1----:R-:W-:Y:S01]  /*99c0*/  SHF.R.U32.HI R15, RZ, 0x3, R205 ;  /* 0x00000003ff0f7819 */ /* 0x002fe200000116cd */
[----:B------:R-:W-:Y:S01]  /*99d0*/  BSSY B1, `(.L_x_545) ;  /* 0x000006b000017945 */ /* 0x000fe20003800000 */
[----:B------:R-:W-:-:S04]  /*99e0*/  LEA R34, P3, R5, R116, 0x1 ;  /* 0x0000007405227211 */ /* 0x000fc800078608ff */
[----:B------:R-:W-:Y:S02]  /*99f0*/  LEA.HI.X R35, R5, R113, R105, 0x1, P3 ;  /* 0x0000007105237211 */ /* 0x000fe400018f0c69 */
[----:B------:R-:W-:Y:S02]  /*9a00*/  ISETP.GE.AND P3, PT, R193, R117, PT ;  /* 0x00000075c100720c */ /* 0x000fe40003f66270 */
[----:B--2---:R-:W-:-:S04]  /*9a10*/  LOP3.LUT P4, RZ, R11, 0x1, RZ, 0xc0, !PT ;  /* 0x000000010bff7812 */ /* 0x004fc8000788c0ff */
[----:B------:R-:W-:-:S04]  /*9a20*/  SEL R134, R118, R134, !P4 ;  /* 0x0000008676867207 */ /* 0x000fc80006000000 */
[----:B------:R-:W-:-:S04]  /*9a30*/  SHF.R.S32.HI R11, RZ, 0x1f, R134 ;  /* 0x0000001fff0b7819 */ /* 0x000fc80000011486 */
[----:B------:R-:W-:-:S04]  /*9a40*/  LEA.HI R134, R11, R134, RZ, 0x4 ;  /* 0x000000860b867211 */ /* 0x000fc800078f20ff */
[----:B------:R-:W-:-:S04]  /*9a50*/  LEA.HI.SX32 R134, R134, R109, 0x1c ;  /* 0x0000006d86867211 */ /* 0x000fc800078fe2ff */
[----:B------:R-:W-:-:S04]  /*9a60*/  SHF.R.S32.HI R11, RZ, 0x1f, R134 ;  /* 0x0000001fff0b7819 */ /* 0x000fc80000011486 */
[----:B----4-:R-:W-:Y:S01]  /*9a70*/  LEA.HI R12, R11, R134, RZ, 0x3 ;  /* 0x000000860b0c7211 */ /* 0x010fe200078f18ff */
[----:B------:R-:W-:-:S03]  /*9a80*/  IMAD.SHL.U32 R11, R134, 0x8, RZ ;  /* 0x00000008860b7824 */ /* 0x000fc600078e00ff */
[----:B------:R-:W-:Y:S02]  /*9a90*/  SHF.R.S32.HI R14, RZ, 0x3, R12 ;  /* 0x00000003ff0e7819 */ /* 0x000fe4000001140c */
[----:B------:R-:W-:-:S03]  /*9aa0*/  LOP3.LUT R12, R205, 0x38, R11, 0xf8, !PT ;  /* 0x00000038cd0c7812 */ /* 0x000fc600078ef80b */
[----:B------:R-:W-:Y:S01]  /*9ab0*/  IMAD R13, R14, 0x1800, R219 ;  /* 0x000018000e0d7824 */ /* 0x000fe200078e02db */
[----:B------:R-:W-:-:S05]  /*9ac0*/  LOP3.LUT R12, R12, R15, RZ, 0x3c, !PT ;  /* 0x0000000f0c0c7212 */ /* 0x000fca00078e3cff */
[----:B------:R-:W-:Y:S02]  /*9ad0*/  IMAD.IADD R12, R13, 0x1, R12 ;  /* 0x000000010d0c7824 */ /* 0x000fe400078e020c */
[C---:B------:R-:W-:Y:S02]  /*9ae0*/  IMAD R13, R19.reuse, 0x4800, R125 ;  /* 0x00004800130d7824 */ /* 0x040fe400078e027d */
[----:B------:R-:W-:-:S03]  /*9af0*/  IMAD R15, R19, 0x4800, R12 ;  /* 0x00004800130f7824 */ /* 0x000fc600078e020c */
[----:B------:R-:W-:Y:S01]  /*9b00*/  LEA R13, R13, R18, 0x1 ;  /* 0x000000120d0d7211 */ /* 0x000fe200078e08ff */
[----:B------:R-:W-:-:S05]  /*9b10*/  IMAD R28, R15, 0x2, R18 ;  /* 0x000000020f1c7824 */ /* 0x000fca00078e0212 */
[----:B------:R-:W0:Y:S04]  /*9b20*/  LDS.128 R12, [R13+0x1e400] ;  /* 0x01e400000d0c7984 */ /* 0x000e280000000c00 */
[----:B------:R-:W1:Y:S01]  /*9b30*/  LDS.128 R28, [R28+0x1e400] ;  /* 0x01e400001c1c7984 */ /* 0x000e620000000c00 */
[----:B------:R-:W-:Y:S05]  /*9b40*/  @P3 BRA `(.L_x_546) ;  /* 0x00000004004c3947 */ /* 0x000fea0003800000 */
[----:B-1----:R-:W-:Y:S01]  /*9b50*/  IMAD.MOV.U32 R40, RZ, RZ, R29 ;  /* 0x000000ffff287224 */ /* 0x002fe200078e001d */
[----:B------:R-:W-:Y:S01]  /*9b60*/  SHF.R.U32.HI R45, RZ, 0x10, R65 ;  /* 0x00000010ff2d7819 */ /* 0x000fe20000011641 */
[----:B------:R-:W-:Y:S01]  /*9b70*/  HADD2.F32 R46, -RZ, R142.H1_H1 ;  /* 0x3000008eff2e7230 */ /* 0x000fe20000004100 */
[--C-:B------:R-:W-:Y:S01]  /*9b80*/  SHF.R.U64 R36, R48, 0x10, R49.reuse ;  /* 0x0000001030247819 */ /* 0x100fe20000001231 */
[----:B------:R-:W-:Y:S01]  /*9b90*/  HADD2.F32 R44, -RZ, R140.H1_H1 ;  /* 0x3000008cff2c7230 */ /* 0x000fe20000004100 */
[----:B------:R-:W-:Y:S01]  /*9ba0*/  SHF.R.U32.HI R48, RZ, 0x10, R49 ;  /* 0x00000010ff307819 */ /* 0x000fe20000011631 */
[--C-:B------:R-:W-:Y:S01]  /*9bb0*/  HADD2.F32 R41, -RZ, R40.reuse.H0_H0 ;  /* 0x20000028ff297230 */ /* 0x100fe20000004100 */
[----:B0-----:R-:W-:Y:S01]  /*9bc0*/  MOV R29, R15 ;  /* 0x0000000f001d7202 */ /* 0x001fe20000000f00 */
[----:B------:R-:W-:Y:S01]  /*9bd0*/  HADD2.F32 R42, -RZ, R40.H1_H1 ;  /* 0x30000028ff2a7230 */ /* 0x000fe20000004100 */
[--C-:B------:R-:W-:Y:S01]  /*9be0*/  SHF.R.U64 R39, R66, 0x10, R67.reuse ;  /* 0x0000001042277819 */ /* 0x100fe20000001243 */
[----:B------:R-:W-:Y:S01]  /*9bf0*/  HADD2.F32 R15, -RZ, R13.H0_H0 ;  /* 0x2000000dff0f7230 */ /* 0x000fe20000004100 */
[----:B------:R-:W-:Y:S01]  /*9c00*/  SHF.R.U32.HI R66, RZ, 0x10, R67 ;  /* 0x00000010ff427819 */ /* 0x000fe20000011643 */
[----:B------:R-:W-:Y:S01]  /*9c10*/  HADD2.F32 R45, -RZ, R45.H0_H0 ;  /* 0x2000002dff2d7230 */ /* 0x000fe20000004100 */
[--C-:B------:R-:W-:Y:S01]  /*9c20*/  SHF.R.U64 R38, R50, 0x10, R51.reuse ;  /* 0x0000001032267819 */ /* 0x100fe20000001233 */
[----:B------:R-:W-:Y:S01]  /*9c30*/  HADD2.F32 R40, -RZ, R13.H1_H1 ;  /* 0x3000000dff287230 */ /* 0x000fe20000004100 */
[----:B------:R-:W-:Y:S01]  /*9c40*/  SHF.R.U32.HI R50, RZ, 0x10, R51 ;  /* 0x00000010ff327819 */ /* 0x000fe20000011633 */
[----:B------:R-:W-:-:S02]  /*9c50*/  HADD2.F32 R43, -RZ, R48.H0_H0 ;  /* 0x20000030ff2b7230 */ /* 0x000fc40000004100 */
[-C--:B------:R-:W-:Y:S01]  /*9c60*/  FMUL.FTZ R48, R41, R46.reuse ;  /* 0x0000002e29307220 */ /* 0x080fe20000410000 */
[C---:B------:R-:W-:Y:S01]  /*9c70*/  FMUL.FTZ R46, R15.reuse, R46 ;  /* 0x0000002e0f2e7220 */ /* 0x040fe20000410000 */
[-C--:B------:R-:W-:Y:S01]  /*9c80*/  FMUL.FTZ R47, R42, R45.reuse ;  /* 0x0000002d2a2f7220 */ /* 0x080fe20000410000 */
[----:B------:R-:W-:Y:S01]  /*9c90*/  FMUL.FTZ R45, R40, R45 ;  /* 0x0000002d282d7220 */ /* 0x000fe20000410000 */
[-C--:B------:R-:W-:Y:S01]  /*9ca0*/  FFMA.FTZ R13, R15, R44.reuse, -R48 ;  /* 0x0000002c0f0d7223 */ /* 0x080fe20000010830 */
[----:B------:R-:W-:Y:S01]  /*9cb0*/  FFMA.FTZ R15, R41, R44, R46 ;  /* 0x0000002c290f7223 */ /* 0x000fe2000001002e */
[----:B------:R-:W-:Y:S02]  /*9cc0*/  HADD2.F32 R52, -RZ, R141.H1_H1 ;  /* 0x3000008dff347230 */ /* 0x000fe40000004100 */
[-C--:B------:R-:W-:Y:S01]  /*9cd0*/  FFMA.FTZ R42, R42, R43.reuse, R45 ;  /* 0x0000002b2a2a7223 */ /* 0x080fe2000001002d */
[--C-:B------:R-:W-:Y:S02]  /*9ce0*/  HADD2.F32 R41, -RZ, R31.reuse.H0_H0 ;  /* 0x2000001fff297230 */ /* 0x100fe40000004100 */
[----:B------:R-:W-:Y:S01]  /*9cf0*/  FFMA.FTZ R40, R40, R43, -R47 ;  /* 0x0000002b28287223 */ /* 0x000fe2000001082f */
[----:B------:R-:W-:Y:S01]  /*9d00*/  HADD2.F32 R46, -RZ, R31.H1_H1 ;  /* 0x3000001fff2e7230 */ /* 0x000fe20000004100 */
[----:B------:R-:W-:Y:S01]  /*9d10*/  SHF.R.U64 R37, R64, 0x10, R65 ;  /* 0x0000001040257819 */ /* 0x000fe20000001241 */
[----:B------:R-:W-:-:S02]  /*9d20*/  HADD2.F32 R31, -RZ, R29.H0_H0 ;  /* 0x2000001dff1f7230 */ /* 0x000fc40000004100 */
[----:B------:R-:W-:Y:S01]  /*9d30*/  HADD2.F32 R45, -RZ, R66.H0_H0 ;  /* 0x20000042ff2d7230 */ /* 0x000fe20000004100 */
[----:B------:R-:W-:Y:S01]  /*9d40*/  F2FP.F16.F32.PACK_AB R13, R40, R13 ;  /* 0x0000000d280d723e */ /* 0x000fe200000000ff */
[----:B------:R-:W-:Y:S02]  /*9d50*/  HADD2.F32 R44, -RZ, R29.H1_H1 ;  /* 0x3000001dff2c7230 */ /* 0x000fe40000004100 */
[----:B------:R-:W-:Y:S02]  /*9d60*/  HADD2.F32 R48, -RZ, R139.H1_H1 ;  /* 0x3000008bff307230 */ /* 0x000fe40000004100 */
[-C--:B------:R-:W-:Y:S01]  /*9d70*/  FMUL.FTZ R47, R46, R45.reuse ;  /* 0x0000002d2e2f7220 */ /* 0x080fe20000410000 */
[----:B------:R-:W-:Y:S02]  /*9d80*/  HADD2.F32 R43, -RZ, R50.H0_H0 ;  /* 0x20000032ff2b7230 */ /* 0x000fe40000004100 */
[-C--:B------:R-:W-:Y:S01]  /*9d90*/  FMUL.FTZ R50, R41, R52.reuse ;  /* 0x0000003429327220 */ /* 0x080fe20000410000 */
[----:B------:R-:W-:Y:S01]  /*9da0*/  FMUL.FTZ R52, R31, R52 ;  /* 0x000000341f347220 */ /* 0x000fe20000410000 */
[----:B------:R-:W-:Y:S01]  /*9db0*/  FMUL.FTZ R45, R44, R45 ;  /* 0x0000002d2c2d7220 */ /* 0x000fe20000410000 */
[----:B------:R-:W-:-:S02]  /*9dc0*/  HADD2.F32 R142, -RZ, R142.H0_H0 ;  /* 0x2000008eff8e7230 */ /* 0x000fc40000004100 */
[-C--:B------:R-:W-:Y:S01]  /*9dd0*/  FFMA.FTZ R29, R31, R48.reuse, -R50 ;  /* 0x000000301f1d7223 */ /* 0x080fe20000010832 */
[----:B------:R-:W-:Y:S01]  /*9de0*/  FFMA.FTZ R31, R41, R48, R52 ;  /* 0x00000030291f7223 */ /* 0x000fe20000010034 */
[-C--:B------:R-:W-:Y:S01]  /*9df0*/  FFMA.FTZ R44, R44, R43.reuse, -R47 ;  /* 0x0000002b2c2c7223 */ /* 0x080fe2000001082f */
[----:B------:R-:W-:Y:S01]  /*9e00*/  FFMA.FTZ R46, R46, R43, R45 ;  /* 0x0000002b2e2e7223 */ /* 0x000fe2000001002d */
[----:B------:R-:W-:Y:S02]  /*9e10*/  HADD2.F32 R48, -RZ, R37.H0_H0 ;  /* 0x20000025ff307230 */ /* 0x000fe40000004100 */
[----:B------:R-:W-:Y:S01]  /*9e20*/  HADD2.F32 R43, -RZ, R28.H0_H0 ;  /* 0x2000001cff2b7230 */ /* 0x000fe20000004100 */
[----:B------:R-:W-:Y:S01]  /*9e30*/  F2FP.F16.F32.PACK_AB R44, R44, R29 ;  /* 0x0000001d2c2c723e */ /* 0x000fe200000000ff */
[----:B------:R-:W-:Y:S01]  /*9e40*/  HADD2.F32 R37, -RZ, R12.H0_H0 ;  /* 0x2000000cff257230 */ /* 0x000fe20000004100 */
[----:B------:R-:W-:Y:S01]  /*9e50*/  F2FP.F16.F32.PACK_AB R29, R42, R15 ;  /* 0x0000000f2a1d723e */ /* 0x000fe200000000ff */
[----:B------:R-:W-:Y:S01]  /*9e60*/  HADD2.F32 R45, -RZ, R28.H1_H1 ;  /* 0x3000001cff2d7230 */ /* 0x000fe20000004100 */
[----:B------:R-:W-:Y:S01]  /*9e70*/  F2FP.F16.F32.PACK_AB R31, R46, R31 ;  /* 0x0000001f2e1f723e */ /* 0x000fe200000000ff */
[----:B------:R-:W-:-:S02]  /*9e80*/  HADD2.F32 R41, -RZ, R12.H1_H1 ;  /* 0x3000000cff297230 */ /* 0x000fc40000004100 */
[-C--:B------:R-:W-:Y:S01]  /*9e90*/  FMUL.FTZ R12, R43, R142.reuse ;  /* 0x0000008e2b0c7220 */ /* 0x080fe20000410000 */
[----:B------:R-:W-:Y:S02]  /*9ea0*/  HADD2.F32 R140, -RZ, R140.H0_H0 ;  /* 0x2000008cff8c7230 */ /* 0x000fe40000004100 */
[----:B------:R-:W-:Y:S01]  /*9eb0*/  FMUL.FTZ R28, R37, R142 ;  /* 0x0000008e251c7220 */ /* 0x000fe20000410000 */
[----:B------:R-:W-:Y:S02]  /*9ec0*/  HADD2.F32 R36, -RZ, R36.H0_H0 ;  /* 0x20000024ff247230 */ /* 0x000fe40000004100 */
[-C--:B------:R-:W-:Y:S01]  /*9ed0*/  FMUL.FTZ R50, R45, R48.reuse ;  /* 0x000000302d327220 */ /* 0x080fe20000410000 */
[----:B------:R-:W-:Y:S01]  /*9ee0*/  FMUL.FTZ R48, R41, R48 ;  /* 0x0000003029307220 */ /* 0x000fe20000410000 */
[-C--:B------:R-:W-:Y:S01]  /*9ef0*/  FFMA.FTZ R12, R37, R140.reuse, -R12 ;  /* 0x0000008c250c7223 */ /* 0x080fe2000001080c */
[----:B------:R-:W-:Y:S01]  /*9f00*/  FFMA.FTZ R28, R43, R140, R28 ;  /* 0x0000008c2b1c7223 */ /* 0x000fe2000001001c */
[-C--:B------:R-:W-:Y:S01]  /*9f10*/  FFMA.FTZ R43, R41, R36.reuse, -R50 ;  /* 0x00000024292b7223 */ /* 0x080fe20000010832 */
[----:B------:R-:W-:Y:S01]  /*9f20*/  FFMA.FTZ R45, R45, R36, R48 ;  /* 0x000000242d2d7223 */ /* 0x000fe20000010030 */
[----:B------:R-:W-:-:S02]  /*9f30*/  HADD2.F32 R37, -RZ, R30.H0_H0 ;  /* 0x2000001eff257230 */ /* 0x000fc40000004100 */
[----:B------:R-:W-:Y:S01]  /*9f40*/  HADD2.F32 R41, -RZ, R39.H0_H0 ;  /* 0x20000027ff297230 */ /* 0x000fe20000004100 */
[----:B------:R-:W-:Y:S01]  /*9f50*/  F2FP.F16.F32.PACK_AB R12, R43, R12 ;  /* 0x0000000c2b0c723e */ /* 0x000fe200000000ff */
[----:B------:R-:W-:Y:S01]  /*9f60*/  HADD2.F32 R36, -RZ, R14.H0_H0 ;  /* 0x2000000eff247230 */ /* 0x000fe20000004100 */
[----:B------:R-:W-:Y:S01]  /*9f70*/  F2FP.F16.F32.PACK_AB R28, R45, R28 ;  /* 0x0000001c2d1c723e */ /* 0x000fe200000000ff */
[----:B------:R-:W-:Y:S02]  /*9f80*/  HADD2.F32 R30, -RZ, R30.H1_H1 ;  /* 0x3000001eff1e7230 */ /* 0x000fe40000004100 */
[----:B------:R-:W-:Y:S02]  /*9f90*/  HADD2.F32 R141, -RZ, R141.H0_H0 ;  /* 0x2000008dff8d7230 */ /* 0x000fe40000004100 */
[----:B------:R-:W-:Y:S02]  /*9fa0*/  HADD2.F32 R14, -RZ, R14.H1_H1 ;  /* 0x3000000eff0e7230 */ /* 0x000fe40000004100 */
[----:B------:R-:W-:Y:S01]  /*9fb0*/  FMUL.FTZ R49, R30, R41 ;  /* 0x000000291e317220 */ /* 0x000fe20000410000 */
[----:B------:R-:W-:-:S02]  /*9fc0*/  HADD2.F32 R139, -RZ, R139.H0_H0 ;  /* 0x2000008bff8b7230 */ /* 0x000fc40000004100 */
[CC--:B------:R-:W-:Y:S01]  /*9fd0*/  FMUL.FTZ R47, R37.reuse, R141.reuse ;  /* 0x0000008d252f7220 */ /* 0x0c0fe20000410000 */
[----:B------:R-:W-:Y:S02]  /*9fe0*/  HADD2.F32 R39, -RZ, R38.H0_H0 ;  /* 0x20000026ff277230 */ /* 0x000fe40000004100 */
[----:B------:R-:W-:Y:S01]  /*9ff0*/  FMUL.FTZ R38, R36, R141 ;  /* 0x0000008d24267220 */ /* 0x000fe20000410000 */
[----:B------:R-:W-:Y:S01]  /*a000*/  FMUL.FTZ R41, R14, R41 ;  /* 0x000000290e297220 */ /* 0x000fe20000410000 */
[-C--:B------:R-:W-:Y:S01]  /*a010*/  FFMA.FTZ R47, R36, R139.reuse, -R47 ;  /* 0x0000008b242f7223 */ /* 0x080fe2000001082f */
[----:B------:R-:W-:Y:S02]  /*a020*/  IMAD.MOV.U32 R15, RZ, RZ, R44 ;  /* 0x000000ffff0f7224 */ /* 0x000fe400078e002c */
[----:B------:R-:W-:Y:S01]  /*a030*/  FFMA.FTZ R38, R37, R139, R38 ;  /* 0x0000008b25267223 */ /* 0x000fe20000010026 */
[-C--:B------:R-:W-:Y:S01]  /*a040*/  FFMA.FTZ R14, R14, R39.reuse, -R49 ;  /* 0x000000270e0e7223 */ /* 0x080fe20000010831 */
[----:B------:R-:W-:-:S04]  /*a050*/  FFMA.FTZ R41, R30, R39, R41 ;  /* 0x000000271e297223 */ /* 0x000fc80000010029 */
[----:B------:R-:W-:Y:S02]  /*a060*/  F2FP.F16.F32.PACK_AB R14, R14, R47 ;  /* 0x0000002f0e0e723e */ /* 0x000fe400000000ff */
[----:B------:R-:W-:-:S07]  /*a070*/  F2FP.F16.F32.PACK_AB R30, R41, R38 ;  /* 0x00000026291e723e */ /* 0x000fce00000000ff */
.L_x_546:
[----:B------:R-:W-:Y:S05]  /*a080*/  BSYNC B1 ;  /* 0x0000000000017941 */ /* 0x000fea0003800000 */
.L_x_545:
[----:B0-----:R0:W-:Y:S01]  /*a090*/  ST.E.128 desc[UR48][R34.64], R12 ;  /* 0x0000000c22007985 */ /* 0x0011e2000c101d30 */
[----:B------:R-:W-:-:S13]  /*a0a0*/  ISETP.GE.AND P3, PT, R11, R132, PT ;  /* 0x000000840b00720c */ /* 0x000fda0003f66270 */
[----:B------:R-:W-:Y:S05]  /*a0b0*/  @P3 BRA `(.L_x_493) ;  /* 0x0000000400d83947 */ /* 0x000fea0003800000 */
[----:B------:R-:W-:-:S05]  /*a0c0*/  IMAD.WIDE R32, R11, 0x2, R32 ;  /* 0x000000020b207825 */ /* 0x000fca00078e0220 */
[----:B-1----:R1:W-:Y:S01]  /*a0d0*/  ST.E.128 desc[UR48][R32.64], R28 ;  /* 0x0000001c20007985 */ /* 0x0023e2000c101d30 */
[----:B------:R-:W-:Y:S05]  /*a0e0*/  BRA `(.L_x_493) ;  /* 0x0000000400cc7947 */ /* 0x000fea0003800000 */
.L_x_458:
[----:B------:R-:W-:-:S06]  /*a0f0*/  UISETP.NE.AND UP0, UPT, UR51, 0x3, UPT ;  /* 0x000000033300788c */ /* 0x000fcc000bf05270 */
[----:B------:R-:W-:-:S13]  /*a100*/  PLOP3.LUT P2, PT, PT, PT, UP0, 0x80, 0x0 ;  /* 0x000000000000781c */ /* 0x000fda0003f4f008 */
[----:B------:R-:W-:Y:S05]  /*a110*/  @!P2 BRA `(.L_x_547) ;  /* 0x000000000004a947 */ /* 0x000fea0003800000 */
[----:B------:R-:W-:Y:S01]  /*a120*/  BPT.TRAP 0x1 ;  /* 0x000000040000795c */ /* 0x000fe20000300000 */
.L_x_547:
[----:B------:R-:W-:Y:S01]  /*a130*/  IMAD R83, R19, 0x8, R18 ;  /* 0x0000000813537824 */ /* 0x000fe200078e0212 */
[----:B------:R-:W-:Y:S01]  /*a140*/  SHF.L.U32 R84, R204, 0x1f, RZ ;  /* 0x0000001fcc547819 */ /* 0x000fe200000006ff */
[----:B------:R-:W-:Y:S01]  /*a150*/  BSSY B1, `(.L_x_548) ;  /* 0x0000004000017945 */ /* 0x000fe20003800000 */
[----:B------:R-:W-:Y:S02]  /*a160*/  SHF.R.S32.HI R80, RZ, 0x1f, R25 ;  /* 0x0000001fff507819 */ /* 0x000fe40000011419 */
[----:B------:R-:W0:Y:S02]  /*a170*/  SYNCS.PHASECHK.TRANS64.TRYWAIT P3, [R83+URZ+0x30890], R84 ;  /* 0x03089054530075a7 */ /* 0x000e24000806017f */
[----:B0-----:R-:W-:Y:S05]  /*a180*/  @!P3 BRA `(.L_x_549) ;  /* 0x000001840024b947 */ /* 0x001fea0003800000 */
.L_x_811:
[----:B------:R-:W-:Y:S05]  /*a190*/  BSYNC B1 ;  /* 0x0000000000017941 */ /* 0x000fea0003800000 */
.L_x_548:
[----:B------:R-:W-:Y:S01]  /*a1a0*/  ULDC.64 UR4, c[0x0][0x300] ;  /* 0x0000c00000047ab9 */ /* 0x000fe20000000a00 */
[----:B-----5:R-:W-:Y:S01]  /*a1b0*/  SHF.R.S32.HI R81, RZ, 0x1f, R21 ;  /* 0x0000001fff517819 */ /* 0x020fe20000011415 */
[----:B------:R-:W-:Y:S01]  /*a1c0*/  IMAD R14, R80, UR4, RZ ;  /* 0x00000004500e7c24 */ /* 0x000fe2000f8e02ff */
[----:B------:R-:W-:Y:S01]  /*a1d0*/  ULDC.64 UR6, c[0x0][0x2e8] ;  /* 0x0000ba0000067ab9 */ /* 0x000fe20000000a00 */
[----:B------:R-:W-:-:S04]  /*a1e0*/  IMAD.WIDE.U32 R12, R25, UR4, RZ ;  /* 0x00000004190c7c25 */ /* 0x000fc8000f8e00ff */
[----:B------:R-:W-:Y:S01]  /*a1f0*/  IMAD R11, R25, UR5, R14 ;  /* 0x00000005190b7c24 */ /* 0x000fe2000f8e020e */
[----:B------:R-:W-:Y:S01]  /*a200*/  ULDC.64 UR4, c[0x0][0x310] ;  /* 0x0000c40000047ab9 */ /* 0x000fe20000000a00 */
[----:B------:R-:W-:Y:S02]  /*a210*/  IMAD R82, R2, -0x60, R24 ;  /* 0xffffffa002527824 */ /* 0x000fe400078e0218 */
[----:B------:R-:W-:Y:S01]  /*a220*/  IMAD R14, R81, UR4, RZ ;  /* 0x00000004510e7c24 */ /* 0x000fe2000f8e02ff */
[----:B------:R-:W-:Y:S02]  /*a230*/  IADD3 R13, R13, R11, RZ ;  /* 0x0000000b0d0d7210 */ /* 0x000fe40007ffe0ff */
[----:B------:R-:W-:Y:S01]  /*a240*/  VIMNMX R82, R82, 0x60, PT ;  /* 0x0000006052527848 */ /* 0x000fe20003fe0100 */
[C---:B------:R-:W-:Y:S02]  /*a250*/  IMAD R11, R21.reuse, UR5, R14 ;  /* 0x00000005150b7c24 */ /* 0x040fe4000f8e020e */
[----:B------:R-:W-:Y:S01]  /*a260*/  IMAD.WIDE.U32 R12, R21, UR4, R12 ;  /* 0x00000004150c7c25 */ /* 0x000fe2000f8e000c */
[----:B------:R-:W-:-:S03]  /*a270*/  ULDC.64 UR4, c[0x0][0x308] ;  /* 0x0000c20000047ab9 */ /* 0x000fc60000000a00 */
[----:B------:R-:W-:Y:S02]  /*a280*/  IMAD.IADD R13, R13, 0x1, R11 ;  /* 0x000000010d0d7824 */ /* 0x000fe400078e020b */
[----:B------:R-:W-:Y:S02]  /*a290*/  IMAD.IADD R36, R82, 0x1, -R203 ;  /* 0x0000000152247824 */ /* 0x000fe400078e0acb */
[----:B------:R-:W-:Y:S01]  /*a2a0*/  IMAD.WIDE.U32 R12, R195, UR4, R12 ;  /* 0x00000004c30c7c25 */ /* 0x000fe2000f8e000c */
[----:B------:R-:W-:-:S03]  /*a2b0*/  UMOV UR4, 0xffffffff ;  /* 0xffffffff00047882 */ /* 0x000fc60000000000 */
[----:B------:R-:W-:Y:S01]  /*a2c0*/  IMAD R35, R195, UR5, R13 ;  /* 0x00000005c3237c24 */ /* 0x000fe2000f8e020d */
[----:B------:R-:W-:-:S04]  /*a2d0*/  LEA R34, P3, R12, UR6, 0x1 ;  /* 0x000000060c227c11 */ /* 0x000fc8000f8608ff */
[----:B------:R-:W-:Y:S02]  /*a2e0*/  LEA.HI.X R35, R12, UR7, R35, 0x1, P3 ;  /* 0x000000070c237c11 */ /* 0x000fe400098f0c23 */
[----:B------:R-:W-:Y:S01]  /*a2f0*/  ISETP.GE.AND P3, PT, R36, 0x1, PT ;  /* 0x000000012400780c */ /* 0x000fe20003f66270 */
[----:B------:R-:W-:-:S12]  /*a300*/  BRA.DIV UR4, `(.L_x_550) ;  /* 0x0000018204d87947 */ /* 0x000fd8000b800000 */
[----:B------:R1:W2:Y:S04]  /*a310*/  SHFL.IDX PT, R37, R35, RZ, 0x1c1f ;  /* 0x001c1fff23257589 */ /* 0x0002a800000e0000 */
[----:B------:R1:W3:Y:S02]  /*a320*/  SHFL.IDX PT, R38, R34, RZ, 0x1c1f ;  /* 0x001c1fff22267589 */ /* 0x0002e400000e0000 */
.L_x_815:
[----:B------:R-:W-:Y:S04]  /*a330*/  BSSY B1, `(.L_x_551) ;  /* 0x0000025000017945 */ /* 0x000fe80003800000 */
[----:B------:R-:W-:Y:S05]  /*a340*/  @!P3 BRA `(.L_x_552) ;  /* 0x00000000008cb947 */ /* 0x000fea0003800000 */
[----:B------:R-:W-:Y:S02]  /*a350*/  ULDC UR4, c[0x0][0x2f4] ;  /* 0x0000bd0000047ab9 */ /* 0x000fe40000000800 */
[----:B------:R-:W-:Y:S02]  /*a360*/  ISETP.GE.AND P5, PT, R16, UR4, PT ;  /* 0x0000000410007c0c */ /* 0x000fe4000bfa6270 */
[----:B------:R-:W-:-:S11]  /*a370*/  ISETP.GE.AND P4, PT, R23, UR4, PT ;  /* 0x0000000417007c0c */ /* 0x000fd6000bf86270 */
[----:B------:R-:W4:Y:S01]  /*a380*/  @!P5 LDS.128 R12, [R26+0x1e000] ;  /* 0x01e000001a0cd984 */ /* 0x000f220000000c00 */
[----:B---3--:R-:W-:-:S04]  /*a390*/  @!P5 LEA R32, P3, R16, R38, 0x1 ;  /* 0x000000261020d211 */ /* 0x008fc800078608ff */
[----:B--2---:R-:W-:Y:S02]  /*a3a0*/  @!P5 LEA.HI.X R33, R16, R37, R17, 0x1, P3 ;  /* 0x000000251021d211 */ /* 0x004fe400018f0c11 */
[----:B------:R-:W-:-:S04]  /*a3b0*/  @!P4 LEA R30, P3, R23, R38, 0x1 ;  /* 0x00000026171ec211 */ /* 0x000fc800078608ff */
[----:B------:R-:W-:Y:S02]  /*a3c0*/  @!P4 LEA.HI.X R31, R23, R37, R202, 0x1, P3 ;  /* 0x00000025171fc211 */ /* 0x000fe400018f0cca */
[----:B------:R-:W-:-:S13]  /*a3d0*/  ISETP.GE.AND P3, PT, R22, UR4, PT ;  /* 0x0000000416007c0c */ /* 0x000fda000bf66270 */
[----:B------:R-:W-:-:S04]  /*a3e0*/  @!P3 LEA R28, P6, R22, R38, 0x1 ;  /* 0x00000026161cb211 */ /* 0x000fc800078c08ff */
[----:B------:R-:W-:Y:S01]  /*a3f0*/  @!P3 LEA.HI.X R29, R22, R37, R201, 0x1, P6 ;  /* 0x00000025161db211 */ /* 0x000fe200030f0cc9 */
[----:B----4-:R2:W-:Y:S01]  /*a400*/  @!P5 ST.E.128 desc[UR48][R32.64], R12 ;  /* 0x0000000c2000d985 */ /* 0x0105e2000c101d30 */
[----:B------:R-:W-:-:S13]  /*a410*/  ISETP.GE.AND P5, PT, R194, UR4, PT ;  /* 0x00000004c2007c0c */ /* 0x000fda000bfa6270 */
[----:B------:R-:W3:Y:S01]  /*a420*/  @!P5 LDS.128 R12, [R27+0x1e000] ;  /* 0x01e000001b0cd984 */ /* 0x000ee20000000c00 */
[----:B------:R-:W-:Y:S01]  /*a430*/  @!P5 SHF.L.U32 R11, R198, 0x3, RZ ;  /* 0x00000003c60bd819 */ /* 0x000fe200000006ff */
[----:B--2---:R-:W-:Y:S02]  /*a440*/  @!P5 IMAD.MOV.U32 R32, RZ, RZ, R38 ;  /* 0x000000ffff20d224 */ /* 0x004fe400078e0026 */
[----:B------:R-:W-:Y:S02]  /*a450*/  @!P5 IMAD.MOV.U32 R33, RZ, RZ, R37 ;  /* 0x000000ffff21d224 */ /* 0x000fe400078e0025 */
[----:B------:R-:W-:-:S05]  /*a460*/  @!P5 IMAD.WIDE R32, R11, 0x2, R32 ;  /* 0x000000020b20d825 */ /* 0x000fca00078e0220 */
[----:B---3--:R2:W-:Y:S01]  /*a470*/  @!P5 ST.E.128 desc[UR48][R32.64], R12 ;  /* 0x0000000c2000d985 */ /* 0x0085e2000c101d30 */
[----:B------:R-:W-:-:S13]  /*a480*/  ISETP.GE.AND P5, PT, R193, UR4, PT ;  /* 0x00000004c1007c0c */ /* 0x000fda000bfa6270 */
[----:B------:R-:W3:Y:S01]  /*a490*/  @!P5 LDS.128 R12, [R26+0x21000] ;  /* 0x021000001a0cd984 */ /* 0x000ee20000000c00 */
[----:B------:R-:W-:Y:S01]  /*a4a0*/  @!P5 SHF.L.U32 R11, R199, 0x3, RZ ;  /* 0x00000003c70bd819 */ /* 0x000fe200000006ff */
[----:B--2---:R-:W-:Y:S02]  /*a4b0*/  @!P5 IMAD.MOV.U32 R32, RZ, RZ, R38 ;  /* 0x000000ffff20d224 */ /* 0x004fe400078e0026 */
[----:B------:R-:W-:Y:S02]  /*a4c0*/  @!P5 IMAD.MOV.U32 R33, RZ, RZ, R37 ;  /* 0x000000ffff21d224 */ /* 0x000fe400078e0025 */
[----:B------:R-:W-:-:S05]  /*a4d0*/  @!P5 IMAD.WIDE R32, R11, 0x2, R32 ;  /* 0x000000020b20d825 */ /* 0x000fca00078e0220 */
[----:B---3--:R2:W-:Y:S01]  /*a4e0*/  @!P5 ST.E.128 desc[UR48][R32.64], R12 ;  /* 0x0000000c2000d985 */ /* 0x0085e2000c101d30 */
[----:B------:R-:W-:-:S03]  /*a4f0*/  ISETP.GE.AND P5, PT, R192, UR4, PT ;  /* 0x00000004c0007c0c */ /* 0x000fc6000bfa6270 */
[----:B------:R-:W3:Y:S10]  /*a500*/  @!P4 LDS.128 R12, [R27+0x21000] ;  /* 0x021000001b0cc984 */ /* 0x000ef40000000c00 */
[----:B--2---:R-:W-:-:S04]  /*a510*/  @!P5 LEA R32, P6, R192, R38, 0x1 ;  /* 0x00000026c020d211 */ /* 0x004fc800078c08ff */
[----:B------:R-:W-:Y:S01]  /*a520*/  @!P5 LEA.HI.X R33, R192, R37, R200, 0x1, P6 ;  /* 0x00000025c021d211 */ /* 0x000fe200030f0cc8 */
[----:B---3--:R-:W-:Y:S04]  /*a530*/  @!P4 ST.E.128 desc[UR48][R30.64], R12 ;  /* 0x0000000c1e00c985 */ /* 0x008fe8000c101d30 */
[----:B------:R-:W2:Y:S04]  /*a540*/  @!P3 LDS.128 R12, [R26+0x24000] ;  /* 0x024000001a0cb984 */ /* 0x000ea80000000c00 */
[----:B--2---:R-:W-:Y:S04]  /*a550*/  @!P3 ST.E.128 desc[UR48][R28.64], R12 ;  /* 0x0000000c1c00b985 */ /* 0x004fe8000c101d30 */
[----:B------:R-:W2:Y:S04]  /*a560*/  @!P5 LDS.128 R12, [R27+0x24000] ;  /* 0x024000001b0cd984 */ /* 0x000ea80000000c00 */
[----:B--2---:R4:W-:Y:S02]  /*a570*/  @!P5 ST.E.128 desc[UR48][R32.64], R12 ;  /* 0x0000000c2000d985 */ /* 0x0049e4000c101d30 */
.L_x_552:
[----:B------:R-:W-:Y:S05]  /*a580*/  BSYNC B1 ;  /* 0x0000000000017941 */ /* 0x000fea0003800000 */
.L_x_551:
[----:B------:R-:W-:-:S03]  /*a590*/  UMOV UR4, 0xffffffff ;  /* 0xffffffff00047882 */ /* 0x000fc60000000000 */
[----:B------:R-:W-:Y:S05]  /*a5a0*/  BRA.DIV UR4, `(.L_x_553) ;  /* 0x00000182047c7947 */ /* 0x000fea000b800000 */
[----:B-1----:R-:W1:Y:S04]  /*a5b0*/  SHFL.IDX PT, R35, R35, 0x1, 0x1c1f ;  /* 0x003c1f0023237f89 */ /* 0x002e6800000e0000 */
[----:B------:R-:W0:Y:S02]  /*a5c0*/  SHFL.IDX PT, R34, R34, 0x1, 0x1c1f ;  /* 0x003c1f0022227f89 */ /* 0x000e2400000e0000 */
.L_x_819:
[----:B------:R-:W-:-:S13]  /*a5d0*/  ISETP.GE.AND P3, PT, R36, 0x41, PT ;  /* 0x000000412400780c */ /* 0x000fda0003f66270 */
[----:B------:R-:W-:Y:S05]  /*a5e0*/  @!P3 BRA `(.L_x_493) ;  /* 0x00000000008cb947 */ /* 0x000fea0003800000 */
[----:B------:R-:W-:Y:S02]  /*a5f0*/  ULDC UR4, c[0x0][0x2f4] ;  /* 0x0000bd0000047ab9 */ /* 0x000fe40000000800 */
[----:B------:R-:W-:Y:S02]  /*a600*/  ISETP.GE.AND P5, PT, R16, UR4, PT ;  /* 0x0000000410007c0c */ /* 0x000fe4000bfa6270 */
[----:B------:R-:W-:-:S11]  /*a610*/  ISETP.GE.AND P4, PT, R23, UR4, PT ;  /* 0x0000000417007c0c */ /* 0x000fd6000bf86270 */
[----:B----4-:R-:W4:Y:S01]  /*a620*/  @!P5 LDS.128 R12, [R26+0x20000] ;  /* 0x020000001a0cd984 */ /* 0x010f220000000c00 */
[----:B0-----:R-:W-:-:S04]  /*a630*/  @!P5 LEA R32, P3, R16, R34, 0x1 ;  /* 0x000000221020d211 */ /* 0x001fc800078608ff */
[----:B-1----:R-:W-:Y:S02]  /*a640*/  @!P5 LEA.HI.X R33, R16, R35, R17, 0x1, P3 ;  /* 0x000000231021d211 */ /* 0x002fe400018f0c11 */
[----:B------:R-:W-:-:S04]  /*a650*/  @!P4 LEA R30, P3, R23, R34, 0x1 ;  /* 0x00000022171ec211 */ /* 0x000fc800078608ff */
[----:B------:R-:W-:Y:S02]  /*a660*/  @!P4 LEA.HI.X R31, R23, R35, R202, 0x1, P3 ;  /* 0x00000023171fc211 */ /* 0x000fe400018f0cca */
[----:B------:R-:W-:-:S13]  /*a670*/  ISETP.GE.AND P3, PT, R22, UR4, PT ;  /* 0x0000000416007c0c */ /* 0x000fda000bf66270 */
[----:B------:R-:W-:-:S04]  /*a680*/  @!P3 LEA R28, P6, R22, R34, 0x1 ;  /* 0x00000022161cb211 */ /* 0x000fc800078c08ff */
[----:B------:R-:W-:Y:S01]  /*a690*/  @!P3 LEA.HI.X R29, R22, R35, R201, 0x1, P6 ;  /* 0x00000023161db211 */ /* 0x000fe200030f0cc9 */
[----:B----4-:R0:W-:Y:S01]  /*a6a0*/  @!P5 ST.E.128 desc[UR48][R32.64], R12 ;  /* 0x0000000c2000d985 */ /* 0x0101e2000c101d30 */
[----:B------:R-:W-:-:S13]  /*a6b0*/  ISETP.GE.AND P5, PT, R194, UR4, PT ;  /* 0x00000004c2007c0c */ /* 0x000fda000bfa6270 */
[----:B------:R-:W1:Y:S01]  /*a6c0*/  @!P5 LDS.128 R12, [R27+0x20000] ;  /* 0x020000001b0cd984 */ /* 0x000e620000000c00 */
[----:B------:R-:W-:Y:S01]  /*a6d0*/  @!P5 SHF.L.U32 R11, R198, 0x3, RZ ;  /* 0x00000003c60bd819 */ /* 0x000fe200000006ff */
[----:B0-----:R-:W-:Y:S02]  /*a6e0*/  @!P5 IMAD.MOV.U32 R32, RZ, RZ, R34 ;  /* 0x000000ffff20d224 */ /* 0x001fe400078e0022 */
[----:B------:R-:W-:Y:S02]  /*a6f0*/  @!P5 IMAD.MOV.U32 R33, RZ, RZ, R35 ;  /* 0x000000ffff21d224 */ /* 0x000fe400078e0023 */
[----:B------:R-:W-:-:S05]  /*a700*/  @!P5 IMAD.WIDE R32, R11, 0x2, R32 ;  /* 0x000000020b20d825 */ /* 0x000fca00078e0220 */
[----:B-1----:R0:W-:Y:S01]  /*a710*/  @!P5 ST.E.128 desc[UR48][R32.64], R12 ;  /* 0x0000000c2000d985 */ /* 0x0021e2000c101d30 */
[----:B------:R-:W-:-:S13]  /*a720*/  ISETP.GE.AND P5, PT, R193, UR4, PT ;  /* 0x00000004c1007c0c */ /* 0x000fda000bfa6270 */
[----:B------:R-:W1:Y:S01]  /*a730*/  @!P5 LDS.128 R12, [R26+0x23000] ;  /* 0x023000001a0cd984 */ /* 0x000e620000000c00 */
[----:B------:R-:W-:Y:S01]  /*a740*/  @!P5 SHF.L.U32 R11, R199, 0x3, RZ ;  /* 0x00000003c70bd819 */ /* 0x000fe200000006ff */
[----:B0-----:R-:W-:Y:S02]  /*a750*/  @!P5 IMAD.MOV.U32 R32, RZ, RZ, R34 ;  /* 0x000000ffff20d224 */ /* 0x001fe400078e0022 */
[----:B------:R-:W-:Y:S02]  /*a760*/  @!P5 IMAD.MOV.U32 R33, RZ, RZ, R35 ;  /* 0x000000ffff21d224 */ /* 0x000fe400078e0023 */
[----:B------:R-:W-:-:S05]  /*a770*/  @!P5 IMAD.WIDE R32, R11, 0x2, R32 ;  /* 0x000000020b20d825 */ /* 0x000fca00078e0220 */
[----:B-1----:R0:W-:Y:S01]  /*a780*/  @!P5 ST.E.128 desc[UR48][R32.64], R12 ;  /* 0x0000000c2000d985 */ /* 0x0021e2000c101d30 */
[----:B------:R-:W-:-:S03]  /*a790*/  ISETP.GE.AND P5, PT, R192, UR4, PT ;  /* 0x00000004c0007c0c */ /* 0x000fc6000bfa6270 */
[----:B------:R-:W1:Y:S10]  /*a7a0*/  @!P4 LDS.128 R12, [R27+0x23000] ;  /* 0x023000001b0cc984 */ /* 0x000e740000000c00 */
[----:B0-----:R-:W-:-:S04]  /*a7b0*/  @!P5 LEA R32, P6, R192, R34, 0x1 ;  /* 0x00000022c020d211 */ /* 0x001fc800078c08ff */
[----:B------:R-:W-:Y:S01]  /*a7c0*/  @!P5 LEA.HI.X R33, R192, R35, R200, 0x1, P6 ;  /* 0x00000023c021d211 */ /* 0x000fe200030f0cc8 */
[----:B-1----:R-:W-:Y:S04]  /*a7d0*/  @!P4 ST.E.128 desc[UR48][R30.64], R12 ;  /* 0x0000000c1e00c985 */ /* 0x002fe8000c101d30 */
[----:B------:R-:W0:Y:S04]  /*a7e0*/  @!P3 LDS.128 R12, [R26+0x26000] ;  /* 0x026000001a0cb984 */ /* 0x000e280000000c00 */
[----:B0-----:R-:W-:Y:S04]  /*a7f0*/  @!P3 ST.E.128 desc[UR48][R28.64], R12 ;  /* 0x0000000c1c00b985 */ /* 0x001fe8000c101d30 */
[----:B------:R-:W0:Y:S04]  /*a800*/  @!P5 LDS.128 R12, [R27+0x26000] ;  /* 0x026000001b0cd984 */ /* 0x000e280000000c00 */
[----:B0-----:R0:W-:Y:S02]  /*a810*/  @!P5 ST.E.128 desc[UR48][R32.64], R12 ;  /* 0x0000000c2000d985 */ /* 0x0011e4000c101d30 */
.L_x_493:
[----:B------:R-:W-:Y:S05]  /*a820*/  BSYNC B0 ;  /* 0x0000000000007941 */ /* 0x000fea0003800000 */
.L_x_457:
[----:B0--3--:R-:W0:Y:S01]  /*a830*/  S2R R11, SR_TID.X ;  /* 0x00000000000b7919 */ /* 0x009e220000002100 */
[----:B------:R-:W-:Y:S01]  /*a840*/  @!PT LDS RZ, [RZ] ;  /* 0x00000000fffff984 */ /* 0x000fe20000000800 */
[----:B------:R-:W-:Y:S01]  /*a850*/  @!PT LDS RZ, [RZ] ;  /* 0x00000000fffff984 */ /* 0x000fe20000000800 */
[----:B------:R-:W-:Y:S01]  /*a860*/  @!PT LDS RZ, [RZ] ;  /* 0x00000000fffff984 */ /* 0x000fe20000000800 */
[----:B------:R-:W-:Y:S01]  /*a870*/  @!PT LDS RZ, [RZ] ;  /* 0x00000000fffff984 */ /* 0x000fe20000000800 */
[----:B------:R3:W-:Y:S06]  /*a880*/  MEMBAR.ALL.CTA ;  /* 0x0000000000007992 */ /* 0x0007ec0000008000 */
[----:B---3--:R-:W3:Y:S01]  /*a890*/  FENCE.VIEW.ASYNC.S ;  /* 0x00000000000073c6 */ /* 0x008ee20000000000 */
[----:B------:R-:W-:Y:S05]  /*a8a0*/  WARPSYNC.ALL ;  /* 0x0000000000007948 */ /* 0x000fea0003800000 */
[----:B------:R-:W-:Y:S01]  /*a8b0*/  BSSY B0, `(.L_x_554) ;  /* 0x0000009000007945 */ /* 0x000fe20003800000 */
[----:B0-----:R-:W-:Y:S01]  /*a8c0*/  LOP3.LUT R11, R11, 0x7f, RZ, 0xc0, !PT ;  /* 0x0000007f0b0b7812 */ /* 0x001fe200078ec0ff */
[----:B---3--:R0:W-:Y:S03]  /*a8d0*/  BAR.SYNC.DEFER_BLOCKING R160, 0x80 ;  /* 0x000200a00000751d */ /* 0x0081e60000010000 */
[----:B------:R-:W-:-:S13]  /*a8e0*/  ISETP.NE.AND P3, PT, R11, RZ, PT ;  /* 0x000000ff0b00720c */ /* 0x000fda0003f65270 */
[----:B------:R-:W-:-:S04]  /*a8f0*/  @!P3 IADD3 R11, R83, 0x308a0, RZ ;  /* 0x000308a0530bb810 */ /* 0x000fc80007ffe0ff */
[----:B------:R-:W-:-:S04]  /*a900*/  @!P3 PRMT R11, RZ, 0x654, R11 ;  /* 0x00000654ff0bb816 */ /* 0x000fc8000000000b */
[----:B------:R0:W-:Y:S01]  /*a910*/  @!P3 SYNCS.ARRIVE.TRANS64.RED.A1T0 RZ, [R11+URZ], RZ ;  /* 0x000000ff0bffb9a7 */ /* 0x0001e2000810043f */
[----:B------:R-:W-:Y:S05]  /*a920*/  @!P2 BRA `(.L_x_555) ;  /* 0x000000000004a947 */ /* 0x000fea0003800000 */
[----:B------:R-:W-:Y:S01]  /*a930*/  BPT.TRAP 0x1 ;  /* 0x000000040000795c */ /* 0x000fe20000300000 */
.L_x_555:
[----:B------:R-:W-:Y:S05]  /*a940*/  BSYNC B0 ;  /* 0x0000000000007941 */ /* 0x000fea0003800000 */
.L_x_554:
[----:B------:R-:W3:Y:S01]  /*a950*/  SYNCS.PHASECHK.TRANS64.TRYWAIT P2, [R83+URZ+0x308b0], R84 ;  /* 0x0308b054530075a7 */ /* 0x000ee2000804017f */
[----:B------:R-:W-:Y:S01]  /*a960*/  ULDC UR50, c[0x0][0x2f4] ;  /* 0x0000bd0000327ab9 */ /* 0x000fe20000000800 */
[----:B------:R-:W-:Y:S04]  /*a970*/  BSSY B0, `(.L_x_556) ;  /* 0x0000002000007945 */ /* 0x000fe80003800000 */
[----:B---3--:R-:W-:Y:S05]  /*a980*/  @!P2 BRA `(.L_x_557) ;  /* 0x0000017c00d0a947 */ /* 0x008fea0003800000 */
.L_x_820:
[----:B------:R-:W-:Y:S05]  /*a990*/  BSYNC B0 ;  /* 0x0000000000007941 */ /* 0x000fea0003800000 */
.L_x_556:
[----:B------:R-:W-:Y:S01]  /*a9a0*/  ULDC.64 UR4, c[0x0][0x328] ;  /* 0x0000ca0000047ab9 */ /* 0x000fe20000000a00 */
[----:B------:R-:W-:Y:S01]  /*a9b0*/  ULDC.64 UR6, c[0x0][0x318] ;  /* 0x0000c60000067ab9 */ /* 0x000fe20000000a00 */
[----:B------:R-:W-:Y:S01]  /*a9c0*/  IMAD R80, R80, UR4, RZ ;  /* 0x0000000450507c24 */ /* 0x000fe2000f8e02ff */
[----:B------:R-:W-:Y:S01]  /*a9d0*/  IADD3 R82, -R203, R82, RZ ;  /* 0x00000052cb527210 */ /* 0x000fe20007ffe1ff */
[C---:B-12-4-:R-:W-:Y:S01]  /*a9e0*/  IMAD.WIDE.U32 R12, R25.reuse, UR4, RZ ;  /* 0x00000004190c7c25 */ /* 0x056fe2000f8e00ff */
[----:B------:R-:W-:Y:S03]  /*a9f0*/  BSSY B0, `(.L_x_558) ;  /* 0x0000031000007945 */ /* 0x000fe60003800000 */
[----:B------:R-:W-:Y:S01]  /*aa00*/  IMAD R25, R25, UR5, R80 ;  /* 0x0000000519197c24 */ /* 0x000fe2000f8e0250 */
[----:B------:R-:W-:Y:S02]  /*aa10*/  ULDC.64 UR4, c[0x0][0x338] ;  /* 0x0000ce0000047ab9 */ /* 0x000fe40000000a00 */
[----:B------:R-:W-:-:S02]  /*aa20*/  IMAD R14, R81, UR4, RZ ;  /* 0x00000004510e7c24 */ /* 0x000fc4000f8e02ff */
[----:B------:R-:W-:Y:S02]  /*aa30*/  IMAD.IADD R13, R13, 0x1, R25 ;  /* 0x000000010d0d7824 */ /* 0x000fe400078e0219 */
[C---:B0-----:R-:W-:Y:S02]  /*aa40*/  IMAD R11, R21.reuse, UR5, R14 ;  /* 0x00000005150b7c24 */ /* 0x041fe4000f8e020e */
[----:B------:R-:W-:Y:S01]  /*aa50*/  IMAD.WIDE.U32 R12, R21, UR4, R12 ;  /* 0x00000004150c7c25 */ /* 0x000fe2000f8e000c */
[----:B------:R-:W-:-:S03]  /*aa60*/  ULDC.64 UR4, c[0x0][0x330] ;  /* 0x0000cc0000047ab9 */ /* 0x000fc60000000a00 */
[----:B------:R-:W-:Y:S02]  /*aa70*/  IMAD.IADD R13, R13, 0x1, R11 ;  /* 0x000000010d0d7824 */ /* 0x000fe400078e020b */
[----:B------:R-:W-:-:S04]  /*aa80*/  IMAD.WIDE.U32 R12, R195, UR4, R12 ;  /* 0x00000004c30c7c25 */ /* 0x000fc8000f8e000c */
[----:B------:R-:W-:Y:S01]  /*aa90*/  IMAD R11, R195, UR5, R13 ;  /* 0x00000005c30b7c24 */ /* 0x000fe2000f8e020d */
[----:B------:R-:W-:-:S04]  /*aaa0*/  LEA R21, P2, R12, UR6, 0x1 ;  /* 0x000000060c157c11 */ /* 0x000fc8000f8408ff */
[----:B------:R-:W-:Y:S01]  /*aab0*/  LEA.HI.X R11, R12, UR7, R11, 0x1, P2 ;  /* 0x000000070c0b7c11 */ /* 0x000fe200090f0c0b */
[----:B------:R0:W1:Y:S01]  /*aac0*/  SHFL.IDX PT, R32, R21, RZ, 0x1c1f ;  /* 0x001c1fff15207589 */ /* 0x00006200000e0000 */
[----:B------:R-:W-:-:S03]  /*aad0*/  ISETP.GE.AND P2, PT, R82, 0x1, PT ;  /* 0x000000015200780c */ /* 0x000fc60003f46270 */
[----:B------:R0:W2:Y:S10]  /*aae0*/  SHFL.IDX PT, R33, R11, RZ, 0x1c1f ;  /* 0x001c1fff0b217589 */ /* 0x0000b400000e0000 */
[----:B0-----:R-:W-:Y:S05]  /*aaf0*/  @!P2 BRA `(.L_x_559) ;  /* 0x000000000080a947 */ /* 0x001fea0003800000 */
[----:B------:R-:W-:Y:S02]  /*ab00*/  ISETP.GE.AND P5, PT, R16, UR50, PT ;  /* 0x0000003210007c0c */ /* 0x000fe4000bfa6270 */
[----:B------:R-:W-:-:S11]  /*ab10*/  ISETP.GE.AND P4, PT, R23, UR50, PT ;  /* 0x0000003217007c0c */ /* 0x000fd6000bf86270 */
[----:B------:R-:W0:Y:S01]  /*ab20*/  @!P5 LDS.128 R12, [R26] ;  /* 0x000000001a0cd984 */ /* 0x000e220000000c00 */
[----:B-1----:R-:W-:-:S04]  /*ab30*/  @!P5 LEA R34, P2, R16, R32, 0x1 ;  /* 0x000000201022d211 */ /* 0x002fc800078408ff */
[----:B--2---:R-:W-:Y:S02]  /*ab40*/  @!P5 LEA.HI.X R35, R16, R33, R17, 0x1, P2 ;  /* 0x000000211023d211 */ /* 0x004fe400010f0c11 */
[----:B------:R-:W-:-:S04]  /*ab50*/  @!P4 LEA R30, P2, R23, R32, 0x1 ;  /* 0x00000020171ec211 */ /* 0x000fc800078408ff */
[----:B------:R-:W-:Y:S02]  /*ab60*/  @!P4 LEA.HI.X R31, R23, R33, R202, 0x1, P2 ;  /* 0x00000021171fc211 */ /* 0x000fe400010f0cca */
[----:B------:R-:W-:-:S13]  /*ab70*/  ISETP.GE.AND P2, PT, R22, UR50, PT ;  /* 0x0000003216007c0c */ /* 0x000fda000bf46270 */
[----:B------:R-:W-:-:S04]  /*ab80*/  @!P2 LEA R28, P6, R22, R32, 0x1 ;  /* 0x00000020161ca211 */ /* 0x000fc800078c08ff */
[----:B------:R-:W-:Y:S01]  /*ab90*/  @!P2 LEA.HI.X R29, R22, R33, R201, 0x1, P6 ;  /* 0x00000021161da211 */ /* 0x000fe200030f0cc9 */
[----:B0-----:R0:W-:Y:S01]  /*aba0*/  @!P5 ST.E.128 desc[UR48][R34.64], R12 ;  /* 0x0000000c2200d985 */ /* 0x0011e2000c101d30 */
[----:B------:R-:W-:-:S13]  /*abb0*/  ISETP.GE.AND P5, PT, R194, UR50, PT ;  /* 0x00000032c2007c0c */ /* 0x000fda000bfa6270 */
[----:B------:R-:W1:Y:S01]  /*abc0*/  @!P5 LDS.128 R12, [R27] ;  /* 0x000000001b0cd984 */ /* 0x000e620000000c00 */
[----:B------:R-:W-:-:S04]  /*abd0*/  @!P5 IMAD.SHL.U32 R25, R198, 0x8, RZ ;  /* 0x00000008c619d824 */ /* 0x000fc800078e00ff */
[----:B0-----:R-:W-:-:S05]  /*abe0*/  @!P5 IMAD.WIDE R34, R25, 0x2, R32 ;  /* 0x000000021922d825 */ /* 0x001fca00078e0220 */
[----:B-1----:R0:W-:Y:S01]  /*abf0*/  @!P5 ST.E.128 desc[UR48][R34.64], R12 ;  /* 0x0000000c2200d985 */ /* 0x0021e2000c101d30 */
[----:B------:R-:W-:-:S13]  /*ac00*/  ISETP.GE.AND P5, PT, R193, UR50, PT ;  /* 0x00000032c1007c0c */ /* 0x000fda000bfa6270 */
[----:B------:R-:W1:Y:S01]  /*ac10*/  @!P5 LDS.128 R12, [R26+0x3000] ;  /* 0x003000001a0cd984 */ /* 0x000e620000000c00 */
[----:B------:R-:W-:Y:S01]  /*ac20*/  @!P5 IMAD.SHL.U32 R25, R199, 0x8, RZ ;  /* 0x00000008c719d824 */ /* 0x000fe200078e00ff */
[----:B0-----:R-:W-:Y:S01]  /*ac30*/  @!P5 MOV R34, R32 ;  /* 0x000000200022d202 */ /* 0x001fe20000000f00 */
[----:B------:R-:W-:-:S04]  /*ac40*/  @!P5 IMAD.MOV.U32 R35, RZ, RZ, R33 ;  /* 0x000000ffff23d224 */ /* 0x000fc800078e0021 */
[----:B------:R-:W-:-:S05]  /*ac50*/  @!P5 IMAD.WIDE R34, R25, 0x2, R34 ;  /* 0x000000021922d825 */ /* 0x000fca00078e0222 */
[----:B-1----:R-:W-:Y:S01]  /*ac60*/  @!P5 ST.E.128 desc[UR48][R34.64], R12 ;  /* 0x0000000c2200d985 */ /* 0x002fe2000c101d30 */
[----:B------:R-:W-:-:S03]  /*ac70*/  ISETP.GE.AND P5, PT, R192, UR50, PT ;  /* 0x00000032c0007c0c */ /* 0x000fc6000bfa6270 */
[----:B------:R-:W0:Y:S10]  /*ac80*/  @!P4 LDS.128 R12, [R27+0x3000] ;  /* 0x003000001b0cc984 */ /* 0x000e340000000c00 */
[----:B------:R-:W-:-:S04]  /*ac90*/  @!P5 LEA R32, P6, R192, R32, 0x1 ;  /* 0x00000020c020d211 */ /* 0x000fc800078c08ff */
[----:B------:R-:W-:Y:S01]  /*aca0*/  @!P5 LEA.HI.X R33, R192, R33, R200, 0x1, P6 ;  /* 0x00000021c021d211 */ /* 0x000fe200030f0cc8 */
[----:B0-----:R-:W-:Y:S04]  /*acb0*/  @!P4 ST.E.128 desc[UR48][R30.64], R12 ;  /* 0x0000000c1e00c985 */ /* 0x001fe8000c101d30 */
[----:B------:R-:W0:Y:S04]  /*acc0*/  @!P2 LDS.128 R12, [R26+0x6000] ;  /* 0x006000001a0ca984 */ /* 0x000e280000000c00 */
[----:B0-----:R-:W-:Y:S04]  /*acd0*/  @!P2 ST.E.128 desc[UR48][R28.64], R12 ;  /* 0x0000000c1c00a985 */ /* 0x001fe8000c101d30 */
[----:B------:R-:W0:Y:S04]  /*ace0*/  @!P5 LDS.128 R12, [R27+0x6000] ;  /* 0x006000001b0cd984 */ /* 0x000e280000000c00 */
[----:B0-----:R0:W-:Y:S02]  /*acf0*/  @!P5 ST.E.128 desc[UR48][R32.64], R12 ;  /* 0x0000000c2000d985 */ /* 0x0011e4000c101d30 */
.L_x_559:
[----:B------:R-:W-:Y:S05]  /*ad00*/  BSYNC B0 ;  /* 0x0000000000007941 */ /* 0x000fea0003800000 */
.L_x_558:
[----:B------:R-:W-:Y:S01]  /*ad10*/  ISETP.GE.AND P2, PT, R82, 0x41, PT ;  /* 0x000000415200780c */ /* 0x000fe20003f46270 */
[----:B0-2---:R0:W2:Y:S01]  /*ad20*/  SHFL.IDX PT, R33, R11, 0x1, 0x1c1f ;  /* 0x003c1f000b217f89 */ /* 0x0050a200000e0000 */
[----:B------:R-:W-:Y:S03]  /*ad30*/  BSSY B0, `(.L_x_560) ;  /* 0x0000023000007945 */ /* 0x000fe60003800000 */
[----:B-1----:R0:W1:Y:S08]  /*ad40*/  SHFL.IDX PT, R32, R21, 0x1, 0x1c1f ;  /* 0x003c1f0015207f89 */ /* 0x00207000000e0000 */
[----:B0-----:R-:W-:Y:S05]  /*ad50*/  @!P2 BRA `(.L_x_561) ;  /* 0x000000000080a947 */ /* 0x001fea0003800000 */
[----:B------:R-:W-:Y:S02]  /*ad60*/  ISETP.GE.AND P5, PT, R16, UR50, PT ;  /* 0x0000003210007c0c */ /* 0x000fe4000bfa6270 */
[----:B------:R-:W-:-:S11]  /*ad70*/  ISETP.GE.AND P4, PT, R23, UR50, PT ;  /* 0x0000003217007c0c */ /* 0x000fd6000bf86270 */
[----:B------:R-:W0:Y:S01]  /*ad80*/  @!P5 LDS.128 R12, [R26+0x2000] ;  /* 0x002000001a0cd984 */ /* 0x000e220000000c00 */
        /* <DEDUP_REMOVED lines=9> */
[----:B------:R-:W1:Y:S01]  /*ae20*/  @!P5 LDS.128 R12, [R27+0x2000] ;  /* 0x002000001b0cd984 */ /* 0x000e620000000c00 */
[----:B------:R-:W-:-:S04]  /*ae30*/  @!P5 IMAD.SHL.U32 R11, R198, 0x8, RZ ;  /* 0x00000008c60bd824 */ /* 0x000fc800078e00ff */
[----:B0-----:R-:W-:-:S05]  /*ae40*/  @!P5 IMAD.WIDE R34, R11, 0x2, R32 ;  /* 0x000000020b22d825 */ /* 0x001fca00078e0220 */
[----:B-1----:R0:W-:Y:S01]  /*ae50*/  @!P5 ST.E.128 desc[UR48][R34.64], R12 ;  /* 0x0000000c2200d985 */ /* 0x0021e2000c101d30 */
[----:B------:R-:W-:-:S13]  /*ae60*/  ISETP.GE.AND P5, PT, R193, UR50, PT ;  /* 0x00000032c1007c0c */ /* 0x000fda000bfa6270 */
[----:B------:R-:W1:Y:S01]  /*ae70*/  @!P5 LDS.128 R12, [R26+0x5000] ;  /* 0x005000001a0cd984 */ /* 0x000e620000000c00 */
[----:B------:R-:W-:Y:S01]  /*ae80*/  @!P5 SHF.L.U32 R11, R199, 0x3, RZ ;  /* 0x00000003c70bd819 */ /* 0x000fe200000006ff */
[----:B0-----:R-:W-:Y:S02]  /*ae90*/  @!P5 IMAD.MOV.U32 R34, RZ, RZ, R32 ;  /* 0x000000ffff22d224 */ /* 0x001fe400078e0020 */
[----:B------:R-:W-:Y:S02]  /*aea0*/  @!P5 IMAD.MOV.U32 R35, RZ, RZ, R33 ;  /* 0x000000ffff23d224 */ /* 0x000fe400078e0021 */
        /* <DEDUP_REMOVED lines=11> */
.L_x_561:
[----:B------:R-:W-:Y:S05]  /*af60*/  BSYNC B0 ;  /* 0x0000000000007941 */ /* 0x000fea0003800000 */
.L_x_560:
[----:B------:R-:W4:Y:S01]  /*af70*/  LDL R11, [R1] ;  /* 0x00000000010b7983 */ /* 0x000f220000100800 */
[----:B------:R-:W-:Y:S01]  /*af80*/  VIADD R19, R19, 0x1 ;  /* 0x0000000113137836 */ /* 0x000fe20000000000 */
[----:B---3--:R-:W-:Y:S01]  /*af90*/  @!P3 IADD3 R83, R83, 0x308c0, RZ ;  /* 0x000308c05353b810 */ /* 0x008fe20007ffe0ff */
[----:B------:R-:W-:Y:S01]  /*afa0*/  @!PT LDS RZ, [RZ] ;  /* 0x00000000fffff984 */ /* 0x000fe20000000800 */
[----:B------:R-:W-:Y:S01]  /*afb0*/  @!PT LDS RZ, [RZ] ;  /* 0x00000000fffff984 */ /* 0x000fe20000000800 */
[----:B------:R-:W-:Y:S01]  /*afc0*/  @!PT LDS RZ, [RZ] ;  /* 0x00000000fffff984 */ /* 0x000fe20000000800 */
[----:B------:R-:W-:Y:S01]  /*afd0*/  @!PT LDS RZ, [RZ] ;  /* 0x00000000fffff984 */ /* 0x000fe20000000800 */
[----:B------:R3:W-:Y:S06]  /*afe0*/  MEMBAR.ALL.CTA ;  /* 0x0000000000007992 */ /* 0x0007ec0000008000 */
[----:B---3--:R-:W3:Y:S02]  /*aff0*/  FENCE.VIEW.ASYNC.S ;  /* 0x00000000000073c6 */ /* 0x008ee40000000000 */
[----:B---3--:R3:W-:Y:S01]  /*b000*/  BAR.SYNC.DEFER_BLOCKING R160, 0x80 ;  /* 0x000200a00000751d */ /* 0x0087e20000010000 */
[----:B------:R-:W-:-:S02]  /*b010*/  ISETP.NE.AND P2, PT, R19, 0x2, PT ;  /* 0x000000021300780c */ /* 0x000fc40003f45270 */
[----:B------:R-:W-:Y:S02]  /*b020*/  @!P3 PRMT R83, RZ, 0x654, R83 ;  /* 0x00000654ff53b816 */ /* 0x000fe40000000053 */
[----:B------:R-:W-:Y:S02]  /*b030*/  SEL R19, R19, RZ, P2 ;  /* 0x000000ff13137207 */ /* 0x000fe40001000000 */
[----:B------:R3:W-:Y:S01]  /*b040*/  @!P3 SYNCS.ARRIVE.TRANS64.RED.A1T0 RZ, [R83+URZ], RZ ;  /* 0x000000ff53ffb9a7 */ /* 0x0007e2000810043f */
[----:B----4-:R-:W-:Y:S02]  /*b050*/  LOP3.LUT P4, RZ, R11, 0x2, RZ, 0xc0, !PT ;  /* 0x000000020bff7812 */ /* 0x010fe4000788c0ff */
[----:B------:R-:W-:Y:S02]  /*b060*/  SEL R11, RZ, 0x1, P2 ;  /* 0x00000001ff0b7807 */ /* 0x000fe40001000000 */
[----:B------:R-:W-:Y:S02]  /*b070*/  PLOP3.LUT P2, PT, PT, PT, PT, 0x8, 0x0 ;  /* 0x000000000000781c */ /* 0x000fe40003f4e170 */
[----:B------:R-:W-:-:S07]  /*b080*/  LOP3.LUT R204, R204, R11, RZ, 0x3c, !PT ;  /* 0x0000000bcccc7212 */ /* 0x000fce00078e3cff */
[----:B---3--:R-:W-:Y:S05]  /*b090*/  @P4 BRA `(.L_x_562) ;  /* 0xffffff7800e04947 */ /* 0x008fea000383ffff */
.L_x_452:
[----:B------:R-:W-:Y:S01]  /*b0a0*/  BSSY B0, `(.L_x_563) ;  /* 0x0000005000007945 */ /* 0x000fe20003800000 */
[----:B------:R-:W-:-:S03]  /*b0b0*/  IMAD.MOV.U32 R2, RZ, RZ, RZ ;  /* 0x000000ffff027224 */ /* 0x000fc600078e00ff */
[----:B------:R-:W-:Y:S05]  /*b0c0*/  @P2 BRA `(.L_x_564) ;  /* 0x0000000000082947 */ /* 0x000fea0003800000 */
[----:B------:R-:W3:Y:S02]  /*b0d0*/  FENCE.VIEW.ASYNC.G ;  /* 0x00000000000073c6 */ /* 0x000ee40000000100 */
[----:B---3--:R-:W-:Y:S06]  /*b0e0*/  BAR.ARV 0xc, 0x180 ;  /* 0x0306000000007b1d */ /* 0x008fec0000002000 */
.L_x_564:
[----:B------:R-:W-:Y:S05]  /*b0f0*/  BSYNC B0 ;  /* 0x0000000000007941 */ /* 0x000fea0003800000 */
.L_x_563:
[----:B------:R-:W3:Y:S01]  /*b100*/  LDL R0, [R1] ;  /* 0x0000000001007983 */ /* 0x000ee20000100800 */
[----:B------:R-:W-:Y:S01]  /*b110*/  BSSY B0, `(.L_x_565) ;  /* 0x0000021000007945 */ /* 0x000fe20003800000 */
[----:B---3--:R-:W-:-:S13]  /*b120*/  LOP3.LUT P0, RZ, R0, 0x8, RZ, 0xc0, !PT ;  /* 0x0000000800ff7812 */ /* 0x008fda000780c0ff */
[----:B------:R-:W-:Y:S05]  /*b130*/  @!P0 BRA `(.L_x_566) ;  /* 0x0000000000788947 */ /* 0x000fea0003800000 */
[----:B------:R-:W-:Y:S01]  /*b140*/  ISETP.NE.AND P0, PT, R225, RZ, PT ;  /* 0x000000ffe100720c */ /* 0x000fe20003f05270 */
[----:B------:R-:W-:-:S03]  /*b150*/  ULDC UR4, c[0x0][0x9f0] ;  /* 0x00027c0000047ab9 */ /* 0x000fc60000000800 */
[----:B------:R-:W-:-:S04]  /*b160*/  SEL R6, R225, UR4, P0 ;  /* 0x00000004e1067c07 */ /* 0x000fc80008000000 */
[-C--:B------:R-:W-:Y:S02]  /*b170*/  IABS R5, R6.reuse ;  /* 0x0000000600057213 */ /* 0x080fe40000000000 */
[----:B------:R-:W-:Y:S02]  /*b180*/  IADD3 R0, R135, -0x1, R6 ;  /* 0xffffffff87007810 */ /* 0x000fe40007ffe006 */
[----:B------:R-:W3:Y:S01]  /*b190*/  I2F.RP R4, R5 ;  /* 0x0000000500047306 */ /* 0x000ee20000209400 */
[----:B------:R-:W-:-:S05]  /*b1a0*/  IABS R9, R6 ;  /* 0x0000000600097213 */ /* 0x000fca0000000000 */
[----:B------:R-:W-:Y:S02]  /*b1b0*/  IMAD.MOV R9, RZ, RZ, -R9 ;  /* 0x000000ffff097224 */ /* 0x000fe400078e0a09 */
[----:B---3--:R-:W3:Y:S02]  /*b1c0*/  MUFU.RCP R4, R4 ;  /* 0x0000000400047308 */ /* 0x008ee40000001000 */
[----:B---3--:R-:W-:Y:S02]  /*b1d0*/  IADD3 R2, R4, 0xffffffe, RZ ;  /* 0x0ffffffe04027810 */ /* 0x008fe40007ffe0ff */
[----:B------:R-:W-:-:S04]  /*b1e0*/  IABS R4, R0 ;  /* 0x0000000000047213 */ /* 0x000fc80000000000 */
[----:B------:R3:W4:Y:S01]  /*b1f0*/  F2I.FTZ.U32.TRUNC.NTZ R3, R2 ;  /* 0x0000000200037305 */ /* 0x000722000021f000 */
[----:B------:R-:W-:-:S04]  /*b200*/  LOP3.LUT R0, R0, R6, RZ, 0x3c, !PT ;  /* 0x0000000600007212 */ /* 0x000fc800078e3cff */
[----:B------:R-:W-:Y:S02]  /*b210*/  ISETP.GE.AND P2, PT, R0, RZ, PT ;  /* 0x000000ff0000720c */ /* 0x000fe40003f46270 */
[----:B---3--:R-:W-:Y:S01]  /*b220*/  MOV R2, RZ ;  /* 0x000000ff00027202 */ /* 0x008fe20000000f00 */
[----:B----4-:R-:W-:-:S04]  /*b230*/  IMAD.MOV R8, RZ, RZ, -R3 ;  /* 0x000000ffff087224 */ /* 0x010fc800078e0a03 */
[----:B------:R-:W-:-:S04]  /*b240*/  IMAD R7, R8, R5, RZ ;  /* 0x0000000508077224 */ /* 0x000fc800078e02ff */
[----:B------:R-:W-:-:S04]  /*b250*/  IMAD.HI.U32 R3, R3, R7, R2 ;  /* 0x0000000703037227 */ /* 0x000fc800078e0002 */
[----:B------:R-:W-:Y:S02]  /*b260*/  IMAD.MOV.U32 R2, RZ, RZ, R9 ;  /* 0x000000ffff027224 */ /* 0x000fe400078e0009 */
[----:B------:R-:W-:-:S04]  /*b270*/  IMAD.HI.U32 R3, R3, R4, RZ ;  /* 0x0000000403037227 */ /* 0x000fc800078e00ff */
[----:B------:R-:W-:-:S05]  /*b280*/  IMAD R2, R3, R2, R4 ;  /* 0x0000000203027224 */ /* 0x000fca00078e0204 */
[----:B------:R-:W-:-:S13]  /*b290*/  ISETP.GT.U32.AND P1, PT, R5, R2, PT ;  /* 0x000000020500720c */ /* 0x000fda0003f24070 */
[----:B------:R-:W-:Y:S01]  /*b2a0*/  @!P1 IMAD.IADD R2, R2, 0x1, -R5 ;  /* 0x0000000102029824 */ /* 0x000fe200078e0a05 */
[----:B------:R-:W-:Y:S02]  /*b2b0*/  @!P1 IADD3 R3, R3, 0x1, RZ ;  /* 0x0000000103039810 */ /* 0x000fe40007ffe0ff */
[----:B------:R-:W-:Y:S02]  /*b2c0*/  ISETP.NE.AND P1, PT, R6, RZ, PT ;  /* 0x000000ff0600720c */ /* 0x000fe40003f25270 */
[----:B------:R-:W-:-:S13]  /*b2d0*/  ISETP.GE.U32.AND P0, PT, R2, R5, PT ;  /* 0x000000050200720c */ /* 0x000fda0003f06070 */
[----:B------:R-:W-:-:S04]  /*b2e0*/  @P0 VIADD R3, R3, 0x1 ;  /* 0x0000000103030836 */ /* 0x000fc80000000000 */
[----:B------:R-:W-:-:S05]  /*b2f0*/  IMAD.MOV.U32 R2, RZ, RZ, R3 ;  /* 0x000000ffff027224 */ /* 0x000fca00078e0003 */
[----:B------:R-:W-:Y:S02]  /*b300*/  @!P2 IADD3 R2, -R2, RZ, RZ ;  /* 0x000000ff0202a210 */ /* 0x000fe40007ffe1ff */
[----:B------:R-:W-:-:S07]  /*b310*/  @!P1 LOP3.LUT R2, RZ, R6, RZ, 0x33, !PT ;  /* 0x00000006ff029212 */ /* 0x000fce00078e33ff */
.L_x_566:
[----:B------:R-:W-:Y:S05]  /*b320*/  BSYNC B0 ;  /* 0x0000000000007941 */ /* 0x000fea0003800000 */
.L_x_565:
[----:B------:R-:W3:Y:S01]  /*b330*/  LDL R0, [R1+0x40] ;  /* 0x0000400001007983 */ /* 0x000ee20000100800 */
[----:B------:R-:W-:Y:S02]  /*b340*/  PLOP3.LUT P0, PT, PT, PT, PT, 0x80, 0x0 ;  /* 0x000000000000781c */ /* 0x000fe40003f0f070 */
        /* <DEDUP_REMOVED lines=30> */
[----:B012---:R-:W-:Y:S02]  /*b530*/  CS2R R32, SRZ ;  /* 0x0000000000207805 */ /* 0x007fe4000001ff00 */
        /* <DEDUP_REMOVED lines=18> */
[----:B---3--:R-:W-:-:S05]  /*b660*/  IMAD R221, R0, R2, RZ ;  /* 0x0000000200dd7224 */ /* 0x008fca00078e02ff */
[----:B------:R-:W-:-:S04]  /*b670*/  VIADDMNMX R2, R221, R2, R135, PT ;  /* 0x00000002dd027246 */ /* 0x000fc80003800187 */
[----:B------:R-:W-:-:S13]  /*b680*/  ISETP.GT.AND P1, PT, R2, R221, PT ;  /* 0x000000dd0200720c */ /* 0x000fda0003f24270 */
[----:B------:R-:W-:Y:S05]  /*b690*/  @!P1 BRA `(.L_x_567) ;  /* 0x000000b8007c9947 */ /* 0x000fea0003800000 */
[----:B------:R-:W0:Y:S01]  /*b6a0*/  S2R R0, SR_TID.X ;  /* 0x0000000000007919 */ /* 0x000e220000002100 */
[----:B------:R-:W-:-:S06]  /*b6b0*/  ULOP3.LUT UP0, URZ, UR60, 0x1bf, URZ, 0xc0, !UPT ;  /* 0x000001bf3c3f7892 */ /* 0x000fcc000f80c03f */
[----:B------:R-:W-:Y:S01]  /*b6c0*/  PLOP3.LUT P0, PT, PT, PT, UP0, 0x80, 0x0 ;  /* 0x000000000000781c */ /* 0x000fe20003f0f008 */
[----:B0-----:R-:W-:-:S05]  /*b6d0*/  VIADD R0, R0, 0xffffff80 ;  /* 0xffffff8000007836 */ /* 0x001fca0000000000 */
[----:B------:R-:W-:-:S04]  /*b6e0*/  SHF.R.S32.HI R3, RZ, 0x1f, R0 ;  /* 0x0000001fff037819 */ /* 0x000fc80000011400 */
[----:B------:R-:W-:-:S04]  /*b6f0*/  LEA.HI R3, R3, R0, RZ, 0x7 ;  /* 0x0000000003037211 */ /* 0x000fc800078f38ff */
[----:B------:R-:W-:-:S06]  /*b700*/  SHF.R.S32.HI R0, RZ, 0x7, R3 ;  /* 0x00000007ff007819 */ /* 0x000fcc0000011403 */
[----:B------:R-:W0:Y:S02]  /*b710*/  SHFL.IDX PT, R0, R0, RZ, 0x1f ;  /* 0x00001fff00007589 */ /* 0x000e2400000e0000 */
[----:B0-----:R-:W-:-:S04]  /*b720*/  LEA.HI R3, R0, R0, RZ, 0x1 ;  /* 0x0000000000037211 */ /* 0x001fc800078f08ff */
[----:B------:R-:W-:-:S05]  /*b730*/  LOP3.LUT R3, R3, 0x1e, RZ, 0xc0, !PT ;  /* 0x0000001e03037812 */ /* 0x000fca00078ec0ff */
[----:B------:R-:W-:-:S05]  /*b740*/  IMAD.IADD R3, R0, 0x1, -R3 ;  /* 0x0000000100037824 */ /* 0x000fca00078e0a03 */
[----:B------:R-:W-:-:S04]  /*b750*/  LEA R3, R3, UR60, 0xd ;  /* 0x0000003c03037c11 */ /* 0x000fc8000f8e68ff */
[----:B------:R-:W-:-:S04]  /*b760*/  SHF.R.U32.HI R3, RZ, 0x4, R3 ;  /* 0x00000004ff037819 */ /* 0x000fc80000011603 */
[----:B------:R-:W-:Y:S01]  /*b770*/  LOP3.LUT R36, R3, 0x3fff, RZ, 0xc0, !PT ;  /* 0x00003fff03247812 */ /* 0x000fe200078ec0ff */
[----:B------:R-:W-:Y:S06]  /*b780*/  @!P0 BRA `(.L_x_568) ;  /* 0x0000000000408947 */ /* 0x000fec0003800000 */
[----:B------:R-:W-:Y:S01]  /*b790*/  MOV R14, 0x0 ;  /* 0x00000000000e7802 */ /* 0x000fe20000000f00 */
[----:B------:R-:W-:Y:S01]  /*b7a0*/  ULDC.64 UR4, c[0x4][0x88] ;  /* 0x0100220000047ab9 */ /* 0x000fe20000000a00 */
[----:B------:R-:W-:Y:S01]  /*b7b0*/  ULDC.64 UR6, c[0x4][0x90] ;  /* 0x0100240000067ab9 */ /* 0x000fe20000000a00 */
[----:B------:R-:W-:Y:S01]  /*b7c0*/  MOV R4, UR4 ;  /* 0x0000000400047c02 */ /* 0x000fe20008000f00 */
[----:B------:R-:W-:Y:S01]  /*b7d0*/  IMAD.U32 R5, RZ, RZ, UR5 ;  /* 0x00000005ff057e24 */ /* 0x000fe2000f8e00ff */
[----:B------:R-:W-:Y:S01]  /*b7e0*/  ULDC.64 UR4, c[0x4][0x28] ;  /* 0x01000a0000047ab9 */ /* 0x000fe20000000a00 */
[----:B------:R-:W0:Y:S01]  /*b7f0*/  LDC.64 R14, c[0x4][R14] ;  /* 0x010000000e0e7b82 */ /* 0x000e220000000a00 */
[----:B------:R-:W-:Y:S01]  /*b800*/  IMAD.U32 R6, RZ, RZ, UR6 ;  /* 0x00000006ff067e24 */ /* 0x000fe2000f8e00ff */
[----:B------:R-:W-:Y:S01]  /*b810*/  MOV R7, UR7 ;  /* 0x0000000700077c02 */ /* 0x000fe20008000f00 */
[----:B------:R-:W-:Y:S01]  /*b820*/  IMAD.U32 R10, RZ, RZ, UR4 ;  /* 0x00000004ff0a7e24 */ /* 0x000fe2000f8e00ff */
[----:B------:R-:W-:Y:S01]  /*b830*/  MOV R8, 0x70 ;  /* 0x0000007000087802 */ /* 0x000fe20000000f00 */
[----:B------:R-:W-:-:S02]  /*b840*/  IMAD.U32 R11, RZ, RZ, UR5 ;  /* 0x00000005ff0b7e24 */ /* 0x000fc4000f8e00ff */
[----:B------:R-:W-:Y:S02]  /*b850*/  IMAD.MOV.U32 R12, RZ, RZ, 0x1 ;  /* 0x00000001ff0c7424 */ /* 0x000fe400078e00ff */
[----:B------:R-:W-:-:S07]  /*b860*/  IMAD.MOV.U32 R13, RZ, RZ, RZ ;  /* 0x000000ffff0d7224 */ /* 0x000fce00078e00ff */
[----:B------:R-:W-:-:S07]  /*b870*/  LEPC R20, `(.L_x_568) ;  /* 0x000000001014794e */ /* 0x000fce0000000000 */
[----:B0----5:R-:W-:Y:S05]  /*b880*/  CALL.ABS.NOINC R14 ;  /* 0x000000000e007343 */ /* 0x021fea0003c00000 */
.L_x_568:
[----:B------:R-:W-:Y:S02]  /*b890*/  ULDC UR4, c[0x0][0x3f4] ;  /* 0x0000fd0000047ab9 */ /* 0x000fe40000000800 */
[----:B------:R-:W-:-:S13]  /*b8a0*/  ISETP.LT.AND P0, PT, RZ, UR4, PT ;  /* 0x00000004ff007c0c */ /* 0x000fda000bf01270 */
[----:B------:R-:W-:Y:S05]  /*b8b0*/  @P0 BRA `(.L_x_569) ;  /* 0x00000000003c0947 */ /* 0x000fea0003800000 */
[----:B------:R-:W-:-:S04]  /*b8c0*/  LEA.HI R0, R229, R229, RZ, 0x1 ;  /* 0x000000e5e5007211 */ /* 0x000fc800078f08ff */
[----:B------:R-:W-:-:S04]  /*b8d0*/  LOP3.LUT R0, R0, 0xfffffffe, RZ, 0xc0, !PT ;  /* 0xfffffffe00007812 */ /* 0x000fc800078ec0ff */
[----:B------:R-:W-:-:S04]  /*b8e0*/  IADD3 R0, R229, -R0, RZ ;  /* 0x80000000e5007210 */ /* 0x000fc80007ffe0ff */
[----:B------:R-:W-:-:S04]  /*b8f0*/  SHF.L.U32 R3, R0, 0x1f, RZ ;  /* 0x0000001f00037819 */ /* 0x000fc800000006ff */
[----:B------:R0:W1:Y:S03]  /*b900*/  SYNCS.PHASECHK.TRANS64.TRYWAIT P0, [R18+URZ+0x30800], R3 ;  /* 0x03080003120075a7 */ /* 0x000066000800017f */
[----:B-1----:R-:W-:Y:S05]  /*b910*/  @!P0 NANOSLEEP.SYNCS 0x989680 ;  /* 0x009896800000895d */ /* 0x002fea0003900000 */
[----:B------:R-:W1:Y:S01]  /*b920*/  @!P0 SYNCS.PHASECHK.TRANS64 P0, [R18+URZ+0x30800], R3 ;  /* 0x03080003120085a7 */ /* 0x000e62000800007f */
[----:B------:R-:W-:Y:S04]  /*b930*/  BSSY B0, `(.L_x_570) ;  /* 0x0000006000007945 */ /* 0x000fe80003800000 */
[----:B-1----:R-:W-:Y:S05]  /*b940*/  @P0 BRA `(.L_x_571) ;  /* 0x0000000000100947 */ /* 0x002fea0003800000 */
.L_x_572:
[----:B-1----:R1:W2:Y:S02]  /*b950*/  SYNCS.PHASECHK.TRANS64.TRYWAIT P0, [R18+URZ+0x30800], R3 ;  /* 0x03080003120075a7 */ /* 0x0022a4000800017f */
[----:B--2---:R-:W-:Y:S05]  /*b960*/  @!P0 NANOSLEEP.SYNCS 0x989680 ;  /* 0x009896800000895d */ /* 0x004fea0003900000 */
[----:B------:R-:W2:Y:S02]  /*b970*/  @!P0 SYNCS.PHASECHK.TRANS64 P0, [R18+URZ+0x30800], R3 ;  /* 0x03080003120085a7 */ /* 0x000ea4000800007f */
[----:B--2---:R-:W-:Y:S05]  /*b980*/  @!P0 BRA `(.L_x_572) ;  /* 0xfffffffc00f08947 */ /* 0x004fea000383ffff */
.L_x_571:
[----:B------:R-:W-:Y:S05]  /*b990*/  BSYNC B0 ;  /* 0x0000000000007941 */ /* 0x000fea0003800000 */
.L_x_570:
[----:B------:R-:W-:Y:S05]  /*b9a0*/  BRA `(.L_x_573) ;  /* 0x0000005800dc7947 */ /* 0x000fea0003800000 */
.L_x_569:
[----:B-----5:R-:W-:Y:S01]  /*b9b0*/  SHF.R.S32.HI R0, RZ, 0x1f, R131 ;  /* 0x0000001fff007819 */ /* 0x020fe20000011483 */
[----:B------:R-:W-:Y:S01]  /*b9c0*/  ULOP3.LUT UP0, URZ, UR60, 0x3ff, URZ, 0xc0, !UPT ;  /* 0x000003ff3c3f7892 */ /* 0x000fe2000f80c03f */
[----:B------:R-:W-:Y:S01]  /*b9d0*/  ULDC.64 UR4, c[0x0][0x3f8] ;  /* 0x0000fe0000047ab9 */ /* 0x000fe20000000a00 */
[----:B------:R-:W-:Y:S02]  /*b9e0*/  ULDC.64 UR6, c[0x0][0x408] ;  /* 0x0001020000067ab9 */ /* 0x000fe40000000a00 */
[C---:B------:R-:W-:Y:S02]  /*b9f0*/  IMAD R6, R0.reuse, UR4, RZ ;  /* 0x0000000400067c24 */ /* 0x040fe4000f8e02ff */
[----:B------:R-:W-:Y:S01]  /*ba00*/  IMAD R0, R0, UR6, RZ ;  /* 0x0000000600007c24 */ /* 0x000fe2000f8e02ff */
[----:B------:R-:W-:Y:S01]  /*ba10*/  PLOP3.LUT P2, PT, PT, PT, UP0, 0x80, 0x0 ;  /* 0x000000000000781c */ /* 0x000fe20003f4f008 */
[C---:B------:R-:W-:Y:S02]  /*ba20*/  IMAD R3, R131.reuse, UR5, R6 ;  /* 0x0000000583037c24 */ /* 0x040fe4000f8e0206 */
[----:B------:R-:W-:Y:S01]  /*ba30*/  IMAD.WIDE.U32 R4, R131, UR4, RZ ;  /* 0x0000000483047c25 */ /* 0x000fe2000f8e00ff */
[----:B------:R-:W-:-:S03]  /*ba40*/  ULDC.64 UR4, c[0x0][0x3e8] ;  /* 0x0000fa0000047ab9 */ /* 0x000fc60000000a00 */
[C---:B------:R-:W-:Y:S01]  /*ba50*/  IMAD R41, R131.reuse, UR7, R0 ;  /* 0x0000000783297c24 */ /* 0x040fe2000f8e0200 */
[----:B------:R-:W-:Y:S01]  /*ba60*/  LEA R38, P0, R4, UR4, 0x1 ;  /* 0x0000000404267c11 */ /* 0x000fe2000f8008ff */
[----:B------:R-:W-:Y:S01]  /*ba70*/  IMAD.WIDE.U32 R6, R131, UR6, RZ ;  /* 0x0000000683067c25 */ /* 0x000fe2000f8e00ff */
[----:B------:R-:W-:-:S03]  /*ba80*/  ULDC.64 UR6, c[0x0][0x400] ;  /* 0x0001000000067ab9 */ /* 0x000fc60000000a00 */
[----:B------:R-:W-:Y:S01]  /*ba90*/  IMAD.IADD R3, R3, 0x1, R5 ;  /* 0x0000000103037824 */ /* 0x000fe200078e0205 */
[----:B------:R-:W-:Y:S01]  /*baa0*/  LEA R40, P1, R6, UR6, 0x1 ;  /* 0x0000000606287c11 */ /* 0x000fe2000f8208ff */
[----:B------:R-:W-:-:S03]  /*bab0*/  IMAD.IADD R41, R41, 0x1, R7 ;  /* 0x0000000129297824 */ /* 0x000fc600078e0207 */
[----:B------:R-:W-:Y:S02]  /*bac0*/  LEA.HI.X R24, R4, UR5, R3, 0x1, P0 ;  /* 0x0000000504187c11 */ /* 0x000fe400080f0c03 */
[----:B------:R-:W-:Y:S01]  /*bad0*/  LEA.HI.X R41, R6, UR7, R41, 0x1, P1 ;  /* 0x0000000706297c11 */ /* 0x000fe200088f0c29 */
        /* <DEDUP_REMOVED lines=16> */
[----:B0-----:R-:W-:Y:S05]  /*bbe0*/  CALL.ABS.NOINC R14 ;  /* 0x000000000e007343 */ /* 0x001fea0003c00000 */
.L_x_574:
[----:B------:R-:W-:Y:S01]  /*bbf0*/  ULDC.U8 UR4, c[0x0][0x410] ;  /* 0x0001040000047ab9 */ /* 0x000fe20000000000 */
[----:B------:R-:W-:Y:S01]  /*bc00*/  BSSY B0, `(.L_x_575) ;  /* 0x0000589000007945 */ /* 0x000fe20003800000 */
[----:B------:R-:W-:Y:S02]  /*bc10*/  ISETP.NE.AND P0, PT, RZ, UR4, PT ;  /* 0x00000004ff007c0c */ /* 0x000fe4000bf05270 */
[----:B------:R-:W-:-:S11]  /*bc20*/  LEA R6, R133, R203, 0x7 ;  /* 0x000000cb85067211 */ /* 0x000fd600078e38ff */
[----:B------:R-:W-:Y:S05]  /*bc30*/  @!P0 BRA `(.L_x_576) ;  /* 0x0000002800e08947 */ /* 0x000fea0003800000 */
[----:B------:R-:W-:-:S03]  /*bc40*/  UMOV UR4, 0xffffffff ;  /* 0xffffffff00047882 */ /* 0x000fc60000000000 */
[----:B------:R-:W-:Y:S05]  /*bc50*/  BRA.DIV UR4, `(.L_x_577) ;  /* 0x0000016e04307947 */ /* 0x000fea000b800000 */
[----:B------:R0:W1:Y:S04]  /*bc60*/  SHFL.IDX PT, R37, R24, RZ, 0x1c1f ;  /* 0x001c1fff18257589 */ /* 0x00006800000e0000 */
[----:B------:R-:W2:Y:S04]  /*bc70*/  SHFL.IDX PT, R38, R38, RZ, 0x1c1f ;  /* 0x001c1fff26267589 */ /* 0x000ea800000e0000 */
[----:B------:R-:W3:Y:S04]  /*bc80*/  SHFL.IDX PT, R41, R41, RZ, 0x1c1f ;  /* 0x001c1fff29297589 */ /* 0x000ee800000e0000 */
[----:B0-----:R-:W4:Y:S02]  /*bc90*/  SHFL.IDX PT, R40, R40, RZ, 0x1c1f ;  /* 0x001c1fff28287589 */ /* 0x001f2400000e0000 */
.L_x_826:
[----:B------:R-:W-:Y:S01]  /*bca0*/  ULDC UR4, c[0x0][0x448] ;  /* 0x0001120000047ab9 */ /* 0x000fe20000000800 */
[----:B------:R-:W-:Y:S01]  /*bcb0*/  LOP3.LUT R0, R216, 0x18, R16, 0xf8, !PT ;  /* 0x00000018d8007812 */ /* 0x000fe200078ef810 */
[----:B------:R-:W-:Y:S01]  /*bcc0*/  IMAD R42, R136, UR4, RZ ;  /* 0x00000004882a7c24 */ /* 0x000fe2000f8e02ff */
[----:B------:R-:W-:Y:S01]  /*bcd0*/  BSSY B1, `(.L_x_578) ;  /* 0x000005e000017945 */ /* 0x000fe20003800000 */
[----:B------:R-:W-:Y:S02]  /*bce0*/  LOP3.LUT P0, RZ, R224, 0x4, RZ, 0xc0, !PT ;  /* 0x00000004e0ff7812 */ /* 0x000fe4000780c0ff */
[----:B------:R-:W-:Y:S02]  /*bcf0*/  CS2R R24, SRZ ;  /* 0x0000000000187805 */ /* 0x000fe4000001ff00 */
[----:B------:R-:W-:Y:S02]  /*bd00*/  LOP3.LUT R3, R0, R217, RZ, 0x3c, !PT ;  /* 0x000000d900037212 */ /* 0x000fe400078e3cff */
[----:B------:R-:W-:-:S02]  /*bd10*/  CS2R R20, SRZ ;  /* 0x0000000000147805 */ /* 0x000fc4000001ff00 */
[----:B------:R-:W-:Y:S01]  /*bd20*/  ISETP.GE.AND P1, PT, R6, R42, PT ;  /* 0x0000002a0600720c */ /* 0x000fe20003f26270 */
[----:B------:R-:W-:Y:S01]  /*bd30*/  IMAD R42, R133, -0x80, R42 ;  /* 0xffffff80852a7824 */ /* 0x000fe200078e022a */
[----:B------:R-:W-:Y:S01]  /*bd40*/  CS2R R14, SRZ ;  /* 0x00000000000e7805 */ /* 0x000fe2000001ff00 */
[----:B------:R-:W-:Y:S01]  /*bd50*/  IMAD.IADD R3, R218, 0x1, R3 ;  /* 0x00000001da037824 */ /* 0x000fe200078e0203 */
[----:B------:R-:W-:Y:S02]  /*bd60*/  CS2R R12, SRZ ;  /* 0x00000000000c7805 */ /* 0x000fe4000001ff00 */
[----:B------:R-:W-:Y:S02]  /*bd70*/  CS2R R10, SRZ ;  /* 0x00000000000a7805 */ /* 0x000fe4000001ff00 */
[----:B------:R-:W-:Y:S01]  /*bd80*/  CS2R R8, SRZ ;  /* 0x0000000000087805 */ /* 0x000fe2000001ff00 */
[----:B------:R-:W-:Y:S01]  /*bd90*/  IMAD R3, R3, 0x2, R18 ;  /* 0x0000000203037824 */ /* 0x000fe200078e0212 */
[----:B------:R-:W-:-:S02]  /*bda0*/  CS2R R6, SRZ ;  /* 0x0000000000067805 */ /* 0x000fc4000001ff00 */
[----:B------:R-:W-:Y:S02]  /*bdb0*/  CS2R R4, SRZ ;  /* 0x0000000000047805 */ /* 0x000fe4000001ff00 */
[----:B------:R-:W-:Y:S02]  /*bdc0*/  CS2R R26, SRZ ;  /* 0x00000000001a7805 */ /* 0x000fe4000001ff00 */
[----:B------:R-:W-:Y:S02]  /*bdd0*/  CS2R R28, SRZ ;  /* 0x00000000001c7805 */ /* 0x000fe4000001ff00 */
[----:B------:R-:W-:Y:S02]  /*bde0*/  CS2R R30, SRZ ;  /* 0x00000000001e7805 */ /* 0x000fe4000001ff00 */
[C---:B------:R-:W-:Y:S01]  /*bdf0*/  IADD3 R43, R3.reuse, 0x12400, RZ ;  /* 0x00012400032b7810 */ /* 0x040fe20007ffe0ff */
[----:B------:R-:W-:Y:S01]  /*be00*/  VIADD R0, R3, 0x12440 ;  /* 0x0001244003007836 */ /* 0x000fe20000000000 */
[----:B------:R-:W-:Y:S01]  /*be10*/  CS2R R32, SRZ ;  /* 0x0000000000207805 */ /* 0x000fe2000001ff00 */
[----:B------:R-:W-:Y:S06]  /*be20*/  @P1 BRA `(.L_x_579) ;  /* 0x0000000400201947 */ /* 0x000fec0003800000 */
[----:B------:R-:W-:Y:S01]  /*be30*/  ULDC UR4, c[0x0][0x3f4] ;  /* 0x0000fd0000047ab9 */ /* 0x000fe20000000800 */
[C---:B------:R-:W-:Y:S01]  /*be40*/  IMAD.SHL.U32 R15, R209.reuse, 0x2, RZ ;  /* 0x00000002d10f7824 */ /* 0x040fe200078e00ff */
[----:B------:R-:W-:Y:S01]  /*be50*/  ISETP.GE.AND P4, PT, R209, UR4, PT ;  /* 0x00000004d1007c0c */ /* 0x000fe2000bf86270 */
[----:B------:R-:W-:Y:S01]  /*be60*/  IMAD.SHL.U32 R11, R208, 0x2, RZ ;  /* 0x00000002d00b7824 */ /* 0x000fe200078e00ff */
[----:B------:R-:W-:Y:S01]  /*be70*/  ISETP.GE.AND P3, PT, R207, UR4, PT ;  /* 0x00000004cf007c0c */ /* 0x000fe2000bf66270 */
[----:B------:R-:W-:Y:S01]  /*be80*/  IMAD.SHL.U32 R35, R206, 0x2, RZ ;  /* 0x00000002ce237824 */ /* 0x000fe200078e00ff */
[----:B------:R-:W-:Y:S02]  /*be90*/  SHF.R.S32.HI R4, RZ, 0x1f, R209 ;  /* 0x0000001fff047819 */ /* 0x000fe400000114d1 */
[----:B------:R-:W-:Y:S02]  /*bea0*/  CS2R R24, SRZ ;  /* 0x0000000000187805 */ /* 0x000fe4000001ff00 */
[----:B------:R-:W-:-:S02]  /*beb0*/  ISETP.GE.AND P2, PT, R208, UR4, PT ;  /* 0x00000004d0007c0c */ /* 0x000fc4000bf46270 */
[----:B------:R-:W-:Y:S02]  /*bec0*/  SHF.L.U64.HI R4, R209, 0x1, R4 ;  /* 0x00000001d1047819 */ /* 0x000fe40000010204 */
[----:B------:R-:W-:Y:S02]  /*bed0*/  SHF.R.S32.HI R6, RZ, 0x1f, R207 ;  /* 0x0000001fff067819 */ /* 0x000fe400000114cf */
[C---:B------:R-:W-:Y:S02]  /*bee0*/  SHF.L.U32 R13, R207.reuse, 0x1, RZ ;  /* 0x00000001cf0d7819 */ /* 0x040fe400000006ff */
[----:B--2---:R-:W-:Y:S02]  /*bef0*/  @!P4 IADD3 R26, P5, R38, R15, RZ ;  /* 0x0000000f261ac210 */ /* 0x004fe40007fbe0ff */
[----:B------:R-:W-:Y:S02]  /*bf00*/  SHF.L.U64.HI R6, R207, 0x1, R6 ;  /* 0x00000001cf067819 */ /* 0x000fe40000010206 */
[----:B-1----:R-:W-:-:S02]  /*bf10*/  @!P4 IADD3.X R27, R37, R4, RZ, P5, !PT ;  /* 0x00000004251bc210 */ /* 0x002fc40002ffe4ff */
[----:B----4-:R-:W-:Y:S02]  /*bf20*/  @!P4 IADD3 R14, P6, R40, R15, RZ ;  /* 0x0000000f280ec210 */ /* 0x010fe40007fde0ff */
[----:B------:R-:W-:Y:S02]  /*bf30*/  @!P3 IADD3 R28, P5, R38, R13, RZ ;  /* 0x0000000d261cb210 */ /* 0x000fe40007fbe0ff */
[----:B------:R-:W-:Y:S01]  /*bf40*/  SHF.R.S32.HI R5, RZ, 0x1f, R208 ;  /* 0x0000001fff057819 */ /* 0x000fe200000114d0 */
[----:B---3--:R-:W-:Y:S01]  /*bf50*/  @!P4 IMAD.X R15, R41, 0x1, R4, P6 ;  /* 0x00000001290fc824 */ /* 0x008fe200030e0604 */
[----:B------:R-:W-:Y:S01]  /*bf60*/  ISETP.GE.AND P1, PT, R206, UR4, PT ;  /* 0x00000004ce007c0c */ /* 0x000fe2000bf26270 */
[----:B------:R-:W-:Y:S01]  /*bf70*/  @!P3 IMAD.X R29, R37, 0x1, R6, P5 ;  /* 0x00000001251db824 */ /* 0x000fe200028e0606 */
[----:B------:R-:W-:Y:S02]  /*bf80*/  SHF.L.U64.HI R4, R208, 0x1, R5 ;  /* 0x00000001d0047819 */ /* 0x000fe40000010205 */
[----:B------:R-:W-:-:S02]  /*bf90*/  @!P2 IADD3 R30, P5, R38, R11, RZ ;  /* 0x0000000b261ea210 */ /* 0x000fc40007fbe0ff */
[----:B------:R-:W-:Y:S02]  /*bfa0*/  @!P3 IADD3 R12, P6, R40, R13, RZ ;  /* 0x0000000d280cb210 */ /* 0x000fe40007fde0ff */
[----:B------:R-:W-:Y:S01]  /*bfb0*/  SHF.R.S32.HI R7, RZ, 0x1f, R206 ;  /* 0x0000001fff077819 */ /* 0x000fe200000114ce */
[----:B------:R-:W-:Y:S01]  /*bfc0*/  @!P2 IMAD.X R31, R37, 0x1, R4, P5 ;  /* 0x00000001251fa824 */ /* 0x000fe200028e0604 */
[----:B------:R-:W-:Y:S02]  /*bfd0*/  ISETP.GE.AND P5, PT, R196, UR4, PT ;  /* 0x00000004c4007c0c */ /* 0x000fe4000bfa6270 */
[----:B------:R-:W-:Y:S02]  /*bfe0*/  @!P3 IADD3.X R13, R41, R6, RZ, P6, !PT ;  /* 0x00000006290db210 */ /* 0x000fe400037fe4ff */
[----:B------:R-:W-:Y:S02]  /*bff0*/  @!P2 IADD3 R10, P6, R40, R11, RZ ;  /* 0x0000000b280aa210 */ /* 0x000fe40007fde0ff */
[----:B------:R-:W-:-:S02]  /*c000*/  SHF.L.U64.HI R6, R206, 0x1, R7 ;  /* 0x00000001ce067819 */ /* 0x000fc40000010207 */
[----:B------:R-:W-:Y:S01]  /*c010*/  SHF.R.S32.HI R39, RZ, 0x1f, R210 ;  /* 0x0000001fff277819 */ /* 0x000fe200000114d2 */
[----:B------:R-:W-:Y:S01]  /*c020*/  @!P2 IMAD.X R11, R41, 0x1, R4, P6 ;  /* 0x00000001290ba824 */ /* 0x000fe200030e0604 */
[-C--:B------:R-:W-:Y:S02]  /*c030*/  @!P1 IADD3 R8, P6, R38, R35.reuse, RZ ;  /* 0x0000002326089210 */ /* 0x080fe40007fde0ff */
[----:B------:R-:W-:Y:S01]  /*c040*/  SHF.L.U32 R33, R210, 0x1, RZ ;  /* 0x00000001d2217819 */ /* 0x000fe200000006ff */
[----:B------:R-:W-:Y:S01]  /*c050*/  @!P5 IMAD.MOV.U32 R4, RZ, RZ, R40 ;  /* 0x000000ffff04d224 */ /* 0x000fe200078e0028 */
[----:B------:R-:W-:Y:S01]  /*c060*/  @!P1 IADD3.X R9, R37, R6, RZ, P6, !PT ;  /* 0x0000000625099210 */ /* 0x000fe200037fe4ff */
[----:B------:R-:W-:Y:S01]  /*c070*/  @!P5 IMAD.MOV.U32 R5, RZ, RZ, R41 ;  /* 0x000000ffff05d224 */ /* 0x000fe200078e0029 */
[----:B------:R-:W-:Y:S01]  /*c080*/  @!P1 IADD3 R34, P6, R40, R35, RZ ;  /* 0x0000002328229210 */ /* 0x000fe20007fde0ff */
[----:B------:R-:W-:Y:S01]  /*c090*/  @!P5 IMAD.MOV.U32 R20, RZ, RZ, R38 ;  /* 0x000000ffff14d224 */ /* 0x000fe200078e0026 */
[----:B------:R-:W-:Y:S01]  /*c0a0*/  @!P5 MOV R21, R37 ;  /* 0x000000250015d202 */ /* 0x000fe20000000f00 */
[----:B------:R-:W-:-:S04]  /*c0b0*/  @!P5 IMAD.WIDE R4, R196, 0x2, R4 ;  /* 0x00000002c404d825 */ /* 0x000fc800078e0204 */
[----:B------:R-:W-:Y:S01]  /*c0c0*/  @!P1 IMAD.X R35, R41, 0x1, R6, P6 ;  /* 0x0000000129239824 */ /* 0x000fe200030e0606 */
[----:B------:R0:W5:Y:S01]  /*c0d0*/  @!P5 LD.E.64 R24, desc[UR48][R4.64] ;  /* 0x000000300418d980 */ /* 0x000162000c101b00 */
[----:B------:R-:W-:Y:S01]  /*c0e0*/  CS2R R6, SRZ ;  /* 0x0000000000067805 */ /* 0x000fe2000001ff00 */
[----:B------:R-:W-:Y:S01]  /*c0f0*/  @!P5 IMAD.WIDE R20, R196, 0x2, R20 ;  /* 0x00000002c414d825 */ /* 0x000fe200078e0214 */
[----:B------:R-:W-:-:S04]  /*c100*/  ISETP.GE.AND P6, PT, R210, UR4, PT ;  /* 0x00000004d2007c0c */ /* 0x000fc8000bfc6270 */
[----:B------:R1:W5:Y:S01]  /*c110*/  @!P5 LD.E.64 R6, desc[UR48][R20.64] ;  /* 0x000000301406d980 */ /* 0x000362000c101b00 */
[----:B0-----:R-:W-:-:S06]  /*c120*/  CS2R R4, SRZ ;  /* 0x0000000000047805 */ /* 0x001fcc000001ff00 */
[----:B------:R0:W5:Y:S01]  /*c130*/  @!P4 LD.E.64 R4, desc[UR48][R26.64] ;  /* 0x000000301a04c980 */ /* 0x000162000c101b00 */
[----:B-1----:R-:W-:Y:S02]  /*c140*/  CS2R R20, SRZ ;  /* 0x0000000000147805 */ /* 0x002fe4000001ff00 */
[----:B------:R-:W-:Y:S02]  /*c150*/  SHF.L.U64.HI R32, R210, 0x1, R39 ;  /* 0x00000001d2207819 */ /* 0x000fe40000010227 */
[----:B------:R-:W-:Y:S02]  /*c160*/  @!P6 IADD3 R38, P5, R38, R33, RZ ;  /* 0x000000212626e210 */ /* 0x000fe40007fbe0ff */
[----:B------:R1:W5:Y:S01]  /*c170*/  @!P4 LD.E.64 R20, desc[UR48][R14.64] ;  /* 0x000000300e14c980 */ /* 0x000362000c101b00 */
[----:B0-----:R-:W-:-:S06]  /*c180*/  CS2R R26, SRZ ;  /* 0x00000000001a7805 */ /* 0x001fcc000001ff00 */
[----:B------:R0:W5:Y:S01]  /*c190*/  @!P3 LD.E.64 R26, desc[UR48][R28.64] ;  /* 0x000000301c1ab980 */ /* 0x000162000c101b00 */
[----:B-1----:R-:W-:Y:S01]  /*c1a0*/  CS2R R14, SRZ ;  /* 0x00000000000e7805 */ /* 0x002fe2000001ff00 */
[----:B------:R-:W-:Y:S01]  /*c1b0*/  @!P6 IMAD.X R39, R37, 0x1, R32, P5 ;  /* 0x000000012527e824 */ /* 0x000fe200028e0620 */
[----:B0-----:R-:W-:-:S04]  /*c1c0*/  CS2R R28, SRZ ;  /* 0x00000000001c7805 */ /* 0x001fc8000001ff00 */
[----:B------:R0:W5:Y:S01]  /*c1d0*/  @!P3 LD.E.64 R14, desc[UR48][R12.64] ;  /* 0x000000300c0eb980 */ /* 0x000162000c101b00 */
[----:B------:R-:W-:-:S03]  /*c1e0*/  @!P6 IADD3 R40, P5, R40, R33, RZ ;  /* 0x000000212828e210 */ /* 0x000fc60007fbe0ff */
[----:B------:R1:W5:Y:S01]  /*c1f0*/  @!P2 LD.E.64 R28, desc[UR48][R30.64] ;  /* 0x000000301e1ca980 */ /* 0x000362000c101b00 */
[----:B0-----:R-:W-:Y:S02]  /*c200*/  CS2R R12, SRZ ;  /* 0x00000000000c7805 */ /* 0x001fe4000001ff00 */
[----:B-1----:R-:W-:Y:S01]  /*c210*/  CS2R R30, SRZ ;  /* 0x00000000001e7805 */ /* 0x002fe2000001ff00 */
[----:B------:R-:W-:-:S03]  /*c220*/  @!P6 IMAD.X R41, R41, 0x1, R32, P5 ;  /* 0x000000012929e824 */ /* 0x000fc600028e0620 */
[----:B------:R0:W5:Y:S01]  /*c230*/  @!P2 LD.E.64 R12, desc[UR48][R10.64] ;  /* 0x000000300a0ca980 */ /* 0x000162000c101b00 */
[----:B------:R-:W-:-:S03]  /*c240*/  CS2R R32, SRZ ;  /* 0x0000000000207805 */ /* 0x000fc6000001ff00 */
[----:B------:R1:W5:Y:S04]  /*c250*/  @!P1 LD.E.64 R30, desc[UR48][R8.64] ;  /* 0x00000030081e9980 */ /* 0x000368000c101b00 */
[----:B------:R2:W5:Y:S01]  /*c260*/  @!P6 LD.E.64 R32, desc[UR48][R38.64] ;  /* 0x000000302620e980 */ /* 0x000562000c101b00 */
[----:B0-----:R-:W-:Y:S02]  /*c270*/  CS2R R10, SRZ ;  /* 0x00000000000a7805 */ /* 0x001fe4000001ff00 */
[----:B-1----:R-:W-:-:S04]  /*c280*/  CS2R R8, SRZ ;  /* 0x0000000000087805 */ /* 0x002fc8000001ff00 */
[----:B------:R2:W5:Y:S04]  /*c290*/  @!P1 LD.E.64 R10, desc[UR48][R34.64] ;  /* 0x00000030220a9980 */ /* 0x000568000c101b00 */
[----:B------:R2:W5:Y:S02]  /*c2a0*/  @!P6 LD.E.64 R8, desc[UR48][R40.64] ;  /* 0x000000302808e980 */ /* 0x000564000c101b00 */
.L_x_579:
[----:B------:R-:W-:Y:S05]  /*c2b0*/  BSYNC B1 ;  /* 0x0000000000017941 */ /* 0x000fea0003800000 */
.L_x_578:
[----:B--2--5:R-:W-:Y:S01]  /*c2c0*/  MOV R39, R4 ;  /* 0x0000000400277202 */ /* 0x024fe20000000f00 */
[----:B------:R-:W-:Y:S01]  /*c2d0*/  IMAD.MOV.U32 R35, RZ, RZ, R6 ;  /* 0x000000ffff237224 */ /* 0x000fe200078e0006 */
[----:B------:R-:W-:Y:S01]  /*c2e0*/  SHF.R.U64 R50, R4, 0x10, R5 ;  /* 0x0000001004327819 */ /* 0x000fe20000001205 */
[----:B------:R-:W-:Y:S01]  /*c2f0*/  IMAD.MOV.U32 R45, RZ, RZ, R29 ;  /* 0x000000ffff2d7224 */ /* 0x000fe200078e001d */
[----:B------:R-:W-:Y:S01]  /*c300*/  LEA.HI R4, R229, R229, RZ, 0x1 ;  /* 0x000000e5e5047211 */ /* 0x000fe200078f08ff */
[----:B------:R-:W-:Y:S01]  /*c310*/  IMAD.MOV.U32 R34, RZ, RZ, R7 ;  /* 0x000000ffff227224 */ /* 0x000fe200078e0007 */
[----:B------:R-:W-:Y:S01]  /*c320*/  @P0 IADD3 R0, R43, -0x40, RZ ;  /* 0xffffffc02b000810 */ /* 0x000fe20007ffe0ff */
[----:B------:R-:W-:Y:S01]  /*c330*/  IMAD.MOV.U32 R43, RZ, RZ, R5 ;  /* 0x000000ffff2b7224 */ /* 0x000fe200078e0005 */
[----:B------:R-:W-:Y:S01]  /*c340*/  LOP3.LUT R4, R4, 0xfffffffe, RZ, 0xc0, !PT ;  /* 0xfffffffe04047812 */ /* 0x000fe200078ec0ff */
[----:B----4-:R-:W-:Y:S01]  /*c350*/  IMAD.MOV.U32 R40, RZ, RZ, R11 ;  /* 0x000000ffff287224 */ /* 0x010fe200078e000b */
[----:B------:R-:W-:Y:S01]  /*c360*/  SHF.R.U32.HI R51, RZ, 0x10, R5 ;  /* 0x00000010ff337819 */ /* 0x000fe20000011605 */
[----:B------:R-:W-:Y:S01]  /*c370*/  IMAD.MOV.U32 R5, RZ, RZ, R26 ;  /* 0x000000ffff057224 */ /* 0x000fe200078e001a */
[----:B------:R-:W-:Y:S01]  /*c380*/  MOV R44, R27 ;  /* 0x0000001b002c7202 */ /* 0x000fe20000000f00 */
[----:B------:R-:W-:Y:S01]  /*c390*/  IMAD.IADD R4, R229, 0x1, -R4 ;  /* 0x00000001e5047824 */ /* 0x000fe200078e0a04 */
[--C-:B------:R-:W-:Y:S01]  /*c3a0*/  SHF.R.U64 R52, R26, 0x10, R27.reuse ;  /* 0x000000101a347819 */ /* 0x100fe2000000121b */
[----:B------:R-:W-:Y:S01]  /*c3b0*/  IMAD.MOV.U32 R26, RZ, RZ, R28 ;  /* 0x000000ffff1a7224 */ /* 0x000fe200078e001c */
[----:B------:R-:W-:Y:S01]  /*c3c0*/  SHF.R.U32.HI R53, RZ, 0x10, R27 ;  /* 0x00000010ff357819 */ /* 0x000fe2000001161b */
[----:B------:R-:W-:Y:S01]  /*c3d0*/  IMAD.MOV.U32 R47, RZ, RZ, R31 ;  /* 0x000000ffff2f7224 */ /* 0x000fe200078e001f */
[----:B------:R-:W-:Y:S01]  /*c3e0*/  PRMT R27, R5, 0x5410, R44 ;  /* 0x00005410051b7816 */ /* 0x000fe2000000002c */
[----:B------:R-:W-:Y:S01]  /*c3f0*/  IMAD.MOV.U32 R38, RZ, RZ, R24 ;  /* 0x000000ffff267224 */ /* 0x000fe200078e0018 */
[----:B------:R-:W-:Y:S01]  /*c400*/  SHF.L.U32 R5, R4, 0x1f, RZ ;  /* 0x0000001f04057819 */ /* 0x000fe200000006ff */
[----:B------:R-:W-:Y:S01]  /*c410*/  BSSY B1, `(.L_x_580) ;  /* 0x000003c000017945 */ /* 0x000fe20003800000 */
[----:B------:R-:W-:-:S02]  /*c420*/  MOV R48, R33 ;  /* 0x0000002100307202 */ /* 0x000fc40000000f00 */
[----:B------:R-:W0:Y:S01]  /*c430*/  SYNCS.PHASECHK.TRANS64.TRYWAIT P0, [R18+URZ+0x30800], R5 ;  /* 0x03080005120075a7 */ /* 0x000e22000800017f */
[--C-:B------:R-:W-:Y:S02]  /*c440*/  SHF.R.U64 R58, R32, 0x10, R33.reuse ;  /* 0x00000010203a7819 */ /* 0x100fe40000001221 */
[----:B------:R-:W-:Y:S02]  /*c450*/  SHF.R.U32.HI R59, RZ, 0x10, R33 ;  /* 0x00000010ff3b7819 */ /* 0x000fe40000011621 */
[----:B-1----:R-:W-:Y:S01]  /*c460*/  SHF.R.U64 R37, R6, 0x10, R7 ;  /* 0x0000001006257819 */ /* 0x002fe20000001207 */
[----:B------:R-:W-:Y:S01]  /*c470*/  IMAD.MOV.U32 R6, RZ, RZ, R25 ;  /* 0x000000ffff067224 */ /* 0x000fe200078e0019 */
[----:B------:R-:W-:Y:S02]  /*c480*/  MOV R33, R20 ;  /* 0x0000001400217202 */ /* 0x000fe40000000f00 */
[----:B------:R-:W-:Y:S02]  /*c490*/  SHF.R.U64 R62, R20, 0x10, R21 ;  /* 0x00000010143e7819 */ /* 0x000fe40000001215 */
[----:B------:R-:W-:-:S02]  /*c4a0*/  SHF.R.U64 R54, R28, 0x10, R29 ;  /* 0x000000101c367819 */ /* 0x000fc4000000121d */
[----:B------:R-:W-:Y:S01]  /*c4b0*/  SHF.R.U32.HI R55, RZ, 0x10, R29 ;  /* 0x00000010ff377819 */ /* 0x000fe2000001161d */
[----:B------:R-:W-:Y:S01]  /*c4c0*/  IMAD.MOV.U32 R29, RZ, RZ, R14 ;  /* 0x000000ffff1d7224 */ /* 0x000fe200078e000e */
[----:B------:R-:W-:Y:S02]  /*c4d0*/  MOV R46, R30 ;  /* 0x0000001e002e7202 */ /* 0x000fe40000000f00 */
[----:B------:R-:W-:Y:S01]  /*c4e0*/  SHF.R.U64 R56, R30, 0x10, R31 ;  /* 0x000000101e387819 */ /* 0x000fe2000000121f */
[----:B------:R-:W-:Y:S01]  /*c4f0*/  IMAD.MOV.U32 R30, RZ, RZ, R32 ;  /* 0x000000ffff1e7224 */ /* 0x000fe200078e0020 */
[--C-:B------:R-:W-:Y:S02]  /*c500*/  SHF.R.U64 R60, R24, 0x10, R25.reuse ;  /* 0x00000010183c7819 */ /* 0x100fe40000001219 */
[----:B------:R-:W-:Y:S01]  /*c510*/  SHF.R.U32.HI R61, RZ, 0x10, R25 ;  /* 0x00000010ff3d7819 */ /* 0x000fe20000011619 */
[----:B------:R-:W-:Y:S01]  /*c520*/  IMAD.MOV.U32 R25, RZ, RZ, R12 ;  /* 0x000000ffff197224 */ /* 0x000fe200078e000c */
[----:B------:R-:W-:-:S02]  /*c530*/  MOV R20, R15 ;  /* 0x0000000f00147202 */ /* 0x000fc40000000f00 */
[--C-:B------:R-:W-:Y:S02]  /*c540*/  SHF.R.U64 R64, R14, 0x10, R15.reuse ;  /* 0x000000100e407819 */ /* 0x100fe4000000120f */
[----:B------:R-:W-:Y:S01]  /*c550*/  SHF.R.U32.HI R65, RZ, 0x10, R15 ;  /* 0x00000010ff417819 */ /* 0x000fe2000001160f */
[----:B------:R-:W-:Y:S01]  /*c560*/  IMAD.MOV.U32 R15, RZ, RZ, R13 ;  /* 0x000000ffff0f7224 */ /* 0x000fe200078e000d */
[----:B------:R-:W-:Y:S01]  /*c570*/  SHF.R.U32.HI R49, RZ, 0x10, R7 ;  /* 0x00000010ff317819 */ /* 0x000fe20000011607 */
[----:B------:R-:W-:Y:S01]  /*c580*/  IMAD.MOV.U32 R7, RZ, RZ, R21 ;  /* 0x000000ffff077224 */ /* 0x000fe200078e0015 */
[--C-:B------:R-:W-:Y:S02]  /*c590*/  SHF.R.U64 R68, R10, 0x10, R11.reuse ;  /* 0x000000100a447819 */ /* 0x100fe4000000120b */
[----:B------:R-:W-:Y:S01]  /*c5a0*/  SHF.R.U32.HI R69, RZ, 0x10, R11 ;  /* 0x00000010ff457819 */ /* 0x000fe2000001160b */
[----:B------:R-:W-:Y:S01]  /*c5b0*/  IMAD.MOV.U32 R11, RZ, RZ, R8 ;  /* 0x000000ffff0b7224 */ /* 0x000fe200078e0008 */
[----:B------:R-:W-:-:S02]  /*c5c0*/  SHF.R.U64 R66, R12, 0x10, R13 ;  /* 0x000000100c427819 */ /* 0x000fc4000000120d */
[----:B------:R-:W-:Y:S02]  /*c5d0*/  SHF.R.U64 R70, R8, 0x10, R9 ;  /* 0x0000001008467819 */ /* 0x000fe40000001209 */
[----:B------:R-:W-:Y:S02]  /*c5e0*/  SHF.R.U32.HI R57, RZ, 0x10, R31 ;  /* 0x00000010ff397819 */ /* 0x000fe4000001161f */
[----:B------:R-:W-:Y:S02]  /*c5f0*/  SHF.R.U32.HI R63, RZ, 0x10, R21 ;  /* 0x00000010ff3f7819 */ /* 0x000fe40000011615 */
[----:B------:R-:W-:Y:S02]  /*c600*/  SHF.R.U32.HI R67, RZ, 0x10, R13 ;  /* 0x00000010ff437819 */ /* 0x000fe4000001160d */
[----:B------:R-:W-:Y:S02]  /*c610*/  MOV R12, R10 ;  /* 0x0000000a000c7202 */ /* 0x000fe40000000f00 */
[----:B---3--:R-:W-:-:S02]  /*c620*/  MOV R41, R9 ;  /* 0x0000000900297202 */ /* 0x008fc40000000f00 */
[----:B------:R-:W-:Y:S02]  /*c630*/  VIMNMX R8, R42, 0x80, PT ;  /* 0x000000802a087848 */ /* 0x000fe40003fe0100 */
[----:B------:R-:W-:Y:S02]  /*c640*/  SHF.R.U32.HI R71, RZ, 0x10, R9 ;  /* 0x00000010ff477819 */ /* 0x000fe40000011609 */
[----:B------:R-:W-:Y:S02]  /*c650*/  PRMT R35, R35, 0x5410, R34 ;  /* 0x0000541023237816 */ /* 0x000fe40000000022 */
[----:B------:R-:W-:Y:S02]  /*c660*/  PRMT R31, R39, 0x5410, R43 ;  /* 0x00005410271f7816 */ /* 0x000fe4000000002b */
[----:B------:R-:W-:Y:S02]  /*c670*/  PRMT R21, R26, 0x5410, R45 ;  /* 0x000054101a157816 */ /* 0x000fe4000000002d */
[----:B------:R-:W-:-:S02]  /*c680*/  PRMT R9, R30, 0x5410, R48 ;  /* 0x000054101e097816 */ /* 0x000fc40000000030 */
[----:B------:R-:W-:Y:S02]  /*c690*/  PRMT R29, R29, 0x5410, R20 ;  /* 0x000054101d1d7816 */ /* 0x000fe40000000014 */
[----:B------:R-:W-:Y:S02]  /*c6a0*/  PRMT R25, R25, 0x5410, R15 ;  /* 0x0000541019197816 */ /* 0x000fe4000000000f */
        /* <DEDUP_REMOVED lines=13> */
[----:B------:R-:W-:Y:S02]  /*c780*/  ISETP.GE.AND P1, PT, R203, R8, PT ;  /* 0x00000008cb00720c */ /* 0x000fe40003f26270 */
[----:B------:R-:W-:Y:S02]  /*c790*/  PRMT R15, R12, 0x5410, R40 ;  /* 0x000054100c0f7816 */ /* 0x000fe40000000028 */
[----:B------:R-:W-:-:S02]  /*c7a0*/  PRMT R20, R68, 0x5410, R69 ;  /* 0x0000541044147816 */ /* 0x000fc40000000045 */
[----:B------:R-:W-:Y:S01]  /*c7b0*/  PRMT R11, R11, 0x5410, R41 ;  /* 0x000054100b0b7816 */ /* 0x000fe20000000029 */
[----:B0-----:R-:W-:Y:S06]  /*c7c0*/  @!P0 BRA `(.L_x_581) ;  /* 0x0000016000c88947 */ /* 0x001fec0003800000 */
.L_x_827:
[----:B------:R-:W-:Y:S05]  /*c7d0*/  BSYNC B1 ;  /* 0x0000000000017941 */ /* 0x000fea0003800000 */
.L_x_580:
[----:B------:R-:W-:Y:S01]  /*c7e0*/  BSSY B1, `(.L_x_582) ;  /* 0x00000fe000017945 */ /* 0x000fe20003800000 */
[----:B------:R-:W-:-:S03]  /*c7f0*/  PRMT R12, R70, 0x5410, R71 ;  /* 0x00005410460c7816 */ /* 0x000fc60000000047 */
[----:B------:R-:W-:Y:S05]  /*c800*/  @P1 BRA `(.L_x_583) ;  /* 0x0000000c00ec1947 */ /* 0x000fea0003800000 */
[----:B0-----:R-:W0:Y:S01]  /*c810*/  LDC R5, c[0x0][0x3f4] ;  /* 0x0000fd00ff057b82 */ /* 0x001e220000000800 */
[----:B------:R-:W-:Y:S01]  /*c820*/  BSSY B2, `(.L_x_584) ;  /* 0x000002e000027945 */ /* 0x000fe20003800000 */
[-C--:B0-----:R-:W-:Y:S02]  /*c830*/  ISETP.GE.AND P0, PT, R196, R5.reuse, PT ;  /* 0x00000005c400720c */ /* 0x081fe40003f06270 */
[-C--:B------:R-:W-:Y:S02]  /*c840*/  ISETP.GE.AND P1, PT, R209, R5.reuse, PT ;  /* 0x00000005d100720c */ /* 0x080fe40003f26270 */
[-C--:B------:R-:W-:Y:S02]  /*c850*/  ISETP.GE.AND P2, PT, R207, R5.reuse, PT ;  /* 0x00000005cf00720c */ /* 0x080fe40003f46270 */
[-C--:B------:R-:W-:Y:S02]  /*c860*/  ISETP.GE.AND P3, PT, R208, R5.reuse, PT ;  /* 0x00000005d000720c */ /* 0x080fe40003f66270 */
[----:B------:R-:W-:-:S02]  /*c870*/  ISETP.GE.AND P4, PT, R206, R5, PT ;  /* 0x00000005ce00720c */ /* 0x000fc40003f86270 */
[----:B------:R-:W-:-:S03]  /*c880*/  ISETP.GE.AND P5, PT, R210, R5, PT ;  /* 0x00000005d200720c */ /* 0x000fc60003fa6270 */
[----:B------:R-:W-:Y:S10]  /*c890*/  @P0 BRA `(.L_x_585) ;  /* 0x0000000000980947 */ /* 0x000ff40003800000 */
[----:B------:R-:W0:Y:S01]  /*c8a0*/  LDS.128 R4, [R3+0x12400] ;  /* 0x0124000003047984 */ /* 0x000e220000000c00 */
[----:B------:R-:W-:Y:S02]  /*c8b0*/  HADD2.F32 R47, -RZ, R38.H0_H0 ;  /* 0x20000026ff2f7230 */ /* 0x000fe40000004100 */
[----:B------:R-:W-:Y:S02]  /*c8c0*/  HADD2.F32 R45, -RZ, R35.H0_H0 ;  /* 0x20000023ff2d7230 */ /* 0x000fe40000004100 */
[----:B------:R-:W-:Y:S02]  /*c8d0*/  HADD2.F32 R44, -RZ, R37.H0_H0 ;  /* 0x20000025ff2c7230 */ /* 0x000fe40000004100 */
[----:B------:R-:W-:Y:S02]  /*c8e0*/  HADD2.F32 R46, -RZ, R39.H0_H0 ;  /* 0x20000027ff2e7230 */ /* 0x000fe40000004100 */
[--C-:B0-----:R-:W-:Y:S02]  /*c8f0*/  HADD2.F32 R40, -RZ, R4.reuse.H0_H0 ;  /* 0x20000004ff287230 */ /* 0x101fe40000004100 */
[----:B------:R-:W-:-:S02]  /*c900*/  HADD2.F32 R4, -RZ, R4.H1_H1 ;  /* 0x30000004ff047230 */ /* 0x000fc40000004100 */
[--C-:B------:R-:W-:Y:S02]  /*c910*/  HADD2.F32 R41, -RZ, R5.reuse.H0_H0 ;  /* 0x20000005ff297230 */ /* 0x100fe40000004100 */
[----:B------:R-:W-:Y:S02]  /*c920*/  HADD2.F32 R5, -RZ, R5.H1_H1 ;  /* 0x30000005ff057230 */ /* 0x000fe40000004100 */
[C---:B------:R-:W-:Y:S01]  /*c930*/  FMUL.FTZ R49, R4.reuse, R47 ;  /* 0x0000002f04317220 */ /* 0x040fe20000410000 */
[-C--:B------:R-:W-:Y:S01]  /*c940*/  FMUL.FTZ R4, R4, R45.reuse ;  /* 0x0000002d04047220 */ /* 0x080fe20000410000 */
[--C-:B------:R-:W-:Y:S02]  /*c950*/  HADD2.F32 R42, -RZ, R6.reuse.H0_H0 ;  /* 0x20000006ff2a7230 */ /* 0x100fe40000004100 */
[----:B------:R-:W-:Y:S02]  /*c960*/  HADD2.F32 R43, -RZ, R7.H0_H0 ;  /* 0x20000007ff2b7230 */ /* 0x000fe40000004100 */
[C---:B------:R-:W-:Y:S01]  /*c970*/  FMUL.FTZ R50, R5.reuse, R46 ;  /* 0x0000002e05327220 */ /* 0x040fe20000410000 */
[C---:B------:R-:W-:Y:S01]  /*c980*/  FFMA.FTZ R49, R40.reuse, R45, -R49 ;  /* 0x0000002d28317223 */ /* 0x040fe20000010831 */
[----:B------:R-:W-:Y:S01]  /*c990*/  FFMA.FTZ R48, R40, R47, R4 ;  /* 0x0000002f28307223 */ /* 0x000fe20000010004 */
[----:B------:R-:W-:Y:S01]  /*c9a0*/  FMUL.FTZ R52, R5, R44 ;  /* 0x0000002c05347220 */ /* 0x000fe20000410000 */
[----:B------:R-:W-:-:S02]  /*c9b0*/  HADD2.F32 R6, -RZ, R6.H1_H1 ;  /* 0x30000006ff067230 */ /* 0x000fc40000004100 */
[C---:B------:R-:W-:Y:S01]  /*c9c0*/  FFMA.FTZ R50, R41.reuse, R44, -R50 ;  /* 0x0000002c29327223 */ /* 0x040fe20000010832 */
[----:B------:R-:W-:Y:S02]  /*c9d0*/  HADD2.F32 R7, -RZ, R7.H1_H1 ;  /* 0x30000007ff077230 */ /* 0x000fe40000004100 */
[----:B------:R-:W-:Y:S01]  /*c9e0*/  FFMA.FTZ R41, R41, R46, R52 ;  /* 0x0000002e29297223 */ /* 0x000fe20000010034 */
[----:B------:R-:W-:Y:S02]  /*c9f0*/  HADD2.F32 R45, -RZ, R38.H1_H1 ;  /* 0x30000026ff2d7230 */ /* 0x000fe40000004100 */
[----:B------:R-:W-:Y:S02]  /*ca00*/  HADD2.F32 R5, -RZ, R35.H1_H1 ;  /* 0x30000023ff057230 */ /* 0x000fe40000004100 */
[----:B------:R-:W-:Y:S02]  /*ca10*/  HADD2.F32 R40, -RZ, R39.H1_H1 ;  /* 0x30000027ff287230 */ /* 0x000fe40000004100 */
[----:B------:R-:W-:Y:S01]  /*ca20*/  FMUL.FTZ R47, R6, R45 ;  /* 0x0000002d062f7220 */ /* 0x000fe20000410000 */
[----:B------:R-:W-:-:S02]  /*ca30*/  HADD2.F32 R4, -RZ, R37.H1_H1 ;  /* 0x30000025ff047230 */ /* 0x000fc40000004100 */
[-C--:B------:R-:W-:Y:S01]  /*ca40*/  FMUL.FTZ R44, R6, R5.reuse ;  /* 0x00000005062c7220 */ /* 0x080fe20000410000 */
[C---:B------:R-:W-:Y:S01]  /*ca50*/  FMUL.FTZ R46, R7.reuse, R40 ;  /* 0x00000028072e7220 */ /* 0x040fe20000410000 */
[C---:B------:R-:W-:Y:S01]  /*ca60*/  FFMA.FTZ R6, R42.reuse, R5, -R47 ;  /* 0x000000052a067223 */ /* 0x040fe2000001082f */
[-C--:B------:R-:W-:Y:S01]  /*ca70*/  FMUL.FTZ R51, R7, R4.reuse ;  /* 0x0000000407337220 */ /* 0x080fe20000410000 */
[----:B------:R-:W-:Y:S01]  /*ca80*/  FFMA.FTZ R45, R42, R45, R44 ;  /* 0x0000002d2a2d7223 */ /* 0x000fe2000001002c */
[C---:B------:R-:W-:Y:S01]  /*ca90*/  FFMA.FTZ R7, R43.reuse, R4, -R46 ;  /* 0x000000042b077223 */ /* 0x040fe2000001082e */
[----:B------:R-:W-:Y:S01]  /*caa0*/  F2FP.F16.F32.PACK_AB R4, R48, R49 ;  /* 0x000000313004723e */ /* 0x000fe200000000ff */
[----:B------:R-:W-:Y:S01]  /*cab0*/  FFMA.FTZ R40, R43, R40, R51 ;  /* 0x000000282b287223 */ /* 0x000fe20000010033 */
[----:B------:R-:W-:Y:S02]  /*cac0*/  F2FP.F16.F32.PACK_AB R5, R41, R50 ;  /* 0x000000322905723e */ /* 0x000fe400000000ff */
[----:B------:R-:W-:-:S02]  /*cad0*/  F2FP.F16.F32.PACK_AB R6, R45, R6 ;  /* 0x000000062d06723e */ /* 0x000fc400000000ff */
[----:B------:R-:W-:-:S05]  /*cae0*/  F2FP.F16.F32.PACK_AB R7, R40, R7 ;  /* 0x000000072807723e */ /* 0x000fca00000000ff */
[----:B------:R0:W-:Y:S02]  /*caf0*/  STS.128 [R3+0x12400], R4 ;  /* 0x0124000403007388 */ /* 0x0001e40000000c00 */
.L_x_585:
[----:B------:R-:W-:Y:S05]  /*cb00*/  BSYNC B2 ;  /* 0x0000000000027941 */ /* 0x000fea0003800000 */
.L_x_584:
[----:B------:R-:W-:Y:S04]  /*cb10*/  BSSY B2, `(.L_x_586) ;  /* 0x0000028000027945 */ /* 0x000fe80003800000 */
[----:B------:R-:W-:Y:S05]  /*cb20*/  @P1 BRA `(.L_x_587) ;  /* 0x0000000000981947 */ /* 0x000fea0003800000 */
[----:B0-----:R-:W0:Y:S01]  /*cb30*/  LDS.128 R4, [R0] ;  /* 0x0000000000047984 */ /* 0x001e220000000c00 */
        /* <DEDUP_REMOVED lines=36> */
[----:B------:R1:W-:Y:S02]  /*cd80*/  STS.128 [R0], R4 ;  /* 0x0000000400007388 */ /* 0x0003e40000000c00 */
.L_x_587:
[----:B------:R-:W-:Y:S05]  /*cd90*/  BSYNC B2 ;  /* 0x0000000000027941 */ /* 0x000fea0003800000 */
.L_x_586:
[----:B------:R-:W-:Y:S04]  /*cda0*/  BSSY B2, `(.L_x_588) ;  /* 0x0000028000027945 */ /* 0x000fe80003800000 */
[----:B------:R-:W-:Y:S05]  /*cdb0*/  @P2 BRA `(.L_x_589) ;  /* 0x0000000000982947 */ /* 0x000fea0003800000 */
[----:B01----:R-:W0:Y:S01]  /*cdc0*/  LDS.128 R4, [R3+0x16400] ;  /* 0x0164000003047984 */ /* 0x003e220000000c00 */
        /* <DEDUP_REMOVED lines=37> */
.L_x_589:
[----:B------:R-:W-:Y:S05]  /*d020*/  BSYNC B2 ;  /* 0x0000000000027941 */ /* 0x000fea0003800000 */
.L_x_588:
[----:B------:R-:W-:Y:S04]  /*d030*/  BSSY B2, `(.L_x_590) ;  /* 0x0000028000027945 */ /* 0x000fe80003800000 */
[----:B------:R-:W-:Y:S05]  /*d040*/  @P3 BRA `(.L_x_591) ;  /* 0x0000000000983947 */ /* 0x000fea0003800000 */
[----:B012---:R-:W0:Y:S01]  /*d050*/  LDS.128 R4, [R0+0x4000] ;  /* 0x0040000000047984 */ /* 0x007e220000000c00 */
        /* <DEDUP_REMOVED lines=37> */
.L_x_591:
[----:B------:R-:W-:Y:S05]  /*d2b0*/  BSYNC B2 ;  /* 0x0000000000027941 */ /* 0x000fea0003800000 */
.L_x_590:
[----:B------:R-:W-:Y:S04]  /*d2c0*/  BSSY B2, `(.L_x_592) ;  /* 0x0000028000027945 */ /* 0x000fe80003800000 */
[----:B------:R-:W-:Y:S05]  /*d2d0*/  @P4 BRA `(.L_x_593) ;  /* 0x0000000000984947 */ /* 0x000fea0003800000 */
[----:B0123--:R-:W0:Y:S01]  /*d2e0*/  LDS.128 R4, [R3+0x1a400] ;  /* 0x01a4000003047984 */ /* 0x00fe220000000c00 */
        /* <DEDUP_REMOVED lines=37> */
.L_x_593:
[----:B------:R-:W-:Y:S05]  /*d540*/  BSYNC B2 ;  /* 0x0000000000027941 */ /* 0x000fea0003800000 */
.L_x_592:
[----:B------:R-:W-:Y:S05]  /*d550*/  @P5 BRA `(.L_x_583) ;  /* 0x0000000000985947 */ /* 0x000fea0003800000 */
[----:B01234-:R-:W0:Y:S01]  /*d560*/  LDS.128 R4, [R0+0x8000] ;  /* 0x0080000000047984 */ /* 0x01fe220000000c00 */
        /* <DEDUP_REMOVED lines=37> */
.L_x_583:
[----:B------:R-:W-:Y:S05]  /*d7c0*/  BSYNC B1 ;  /* 0x0000000000017941 */ /* 0x000fea0003800000 */
.L_x_582:
[----:B01234-:R-:W-:-:S05]  /*d7d0*/  VIADD R4, R203, 0x40 ;  /* 0x00000040cb047836 */ /* 0x01ffca0000000000 */
[----:B------:R-:W-:-:S13]  /*d7e0*/  ISETP.GE.AND P0, PT, R4, R8, PT ;  /* 0x000000080400720c */ /* 0x000fda0003f06270 */
[----:B------:R-:W-:Y:S05]  /*d7f0*/  @P0 BRA `(.L_x_594) ;  /* 0x0000003c00240947 */ /* 0x000fea0003800000 */
[----:B------:R-:W0:Y:S01]  /*d800*/  LDC R5, c[0x0][0x3f4] ;  /* 0x0000fd00ff057b82 */ /* 0x000e220000000800 */
        /* <DEDUP_REMOVED lines=9> */
[--C-:B------:R-:W-:Y:S02]  /*d8a0*/  HADD2.F32 R48, -RZ, R38.reuse.H0_H0 ;  /* 0x20000026ff307230 */ /* 0x100fe40000004100 */
[----:B------:R-:W-:Y:S02]  /*d8b0*/  HADD2.F32 R50, -RZ, R39.H0_H0 ;  /* 0x20000027ff327230 */ /* 0x000fe40000004100 */
[----:B------:R-:W-:Y:S02]  /*d8c0*/  HADD2.F32 R44, -RZ, R35.H0_H0 ;  /* 0x20000023ff2c7230 */ /* 0x000fe40000004100 */
[----:B------:R-:W-:Y:S02]  /*d8d0*/  HADD2.F32 R46, -RZ, R37.H0_H0 ;  /* 0x20000025ff2e7230 */ /* 0x000fe40000004100 */
[----:B------:R-:W-:Y:S02]  /*d8e0*/  HADD2.F32 R49, -RZ, R38.H1_H1 ;  /* 0x30000026ff317230 */ /* 0x000fe40000004100 */
[----:B0-----:R-:W-:-:S02]  /*d8f0*/  HADD2.F32 R8, -RZ, R4.H0_H0 ;  /* 0x20000004ff087230 */ /* 0x001fc40000004100 */
[----:B------:R-:W-:Y:S02]  /*d900*/  HADD2.F32 R4, -RZ, R4.H1_H1 ;  /* 0x30000004ff047230 */ /* 0x000fe40000004100 */
[--C-:B------:R-:W-:Y:S02]  /*d910*/  HADD2.F32 R40, -RZ, R5.reuse.H0_H0 ;  /* 0x20000005ff287230 */ /* 0x100fe40000004100 */
[----:B------:R-:W-:Y:S02]  /*d920*/  HADD2.F32 R5, -RZ, R5.H1_H1 ;  /* 0x30000005ff057230 */ /* 0x000fe40000004100 */
[-C--:B------:R-:W-:Y:S01]  /*d930*/  FMUL.FTZ R43, R48, R4.reuse ;  /* 0x00000004302b7220 */ /* 0x080fe20000410000 */
[----:B------:R-:W-:Y:S01]  /*d940*/  FMUL.FTZ R45, R44, R4 ;  /* 0x000000042c2d7220 */ /* 0x000fe20000410000 */
[----:B------:R-:W-:Y:S02]  /*d950*/  HADD2.F32 R41, -RZ, R6.H0_H0 ;  /* 0x20000006ff297230 */ /* 0x000fe40000004100 */
[-C--:B------:R-:W-:Y:S01]  /*d960*/  FMUL.FTZ R47, R50, R5.reuse ;  /* 0x00000005322f7220 */ /* 0x080fe20000410000 */
[----:B------:R-:W-:Y:S01]  /*d970*/  FFMA.FTZ R4, R44, R8, -R43 ;  /* 0x000000082c047223 */ /* 0x000fe2000001082b */
[----:B------:R-:W-:Y:S01]  /*d980*/  FMUL.FTZ R43, R46, R5 ;  /* 0x000000052e2b7220 */ /* 0x000fe20000410000 */
[----:B------:R-:W-:-:S02]  /*d990*/  HADD2.F32 R42, -RZ, R7.H0_H0 ;  /* 0x20000007ff2a7230 */ /* 0x000fc40000004100 */
[----:B------:R-:W-:Y:S01]  /*d9a0*/  FFMA.FTZ R5, R46, R40, -R47 ;  /* 0x000000282e057223 */ /* 0x000fe2000001082f */
[----:B------:R-:W-:Y:S02]  /*d9b0*/  HADD2.F32 R6, -RZ, R6.H1_H1 ;  /* 0x30000006ff067230 */ /* 0x000fe40000004100 */
[----:B------:R-:W-:Y:S01]  /*d9c0*/  FFMA.FTZ R45, R48, R8, R45 ;  /* 0x00000008302d7223 */ /* 0x000fe2000001002d */
[----:B------:R-:W-:Y:S02]  /*d9d0*/  HADD2.F32 R7, -RZ, R7.H1_H1 ;  /* 0x30000007ff077230 */ /* 0x000fe40000004100 */
[----:B------:R-:W-:Y:S01]  /*d9e0*/  FFMA.FTZ R40, R50, R40, R43 ;  /* 0x0000002832287223 */ /* 0x000fe2000001002b */
[----:B------:R-:W-:Y:S02]  /*d9f0*/  HADD2.F32 R46, -RZ, R39.H1_H1 ;  /* 0x30000027ff2e7230 */ /* 0x000fe40000004100 */
[----:B------:R-:W-:Y:S01]  /*da00*/  FMUL.FTZ R8, R49, R6 ;  /* 0x0000000631087220 */ /* 0x000fe20000410000 */
[----:B------:R-:W-:Y:S01]  /*da10*/  HADD2.F32 R47, -RZ, R35.H1_H1 ;  /* 0x30000023ff2f7230 */ /* 0x000fe20000004100 */
[----:B------:R-:W-:Y:S01]  /*da20*/  F2FP.F16.F32.PACK_AB R4, R45, R4 ;  /* 0x000000042d04723e */ /* 0x000fe200000000ff */
[----:B------:R-:W-:-:S02]  /*da30*/  HADD2.F32 R44, -RZ, R37.H1_H1 ;  /* 0x30000025ff2c7230 */ /* 0x000fc40000004100 */
[----:B------:R-:W-:Y:S01]  /*da40*/  FMUL.FTZ R35, R46, R7 ;  /* 0x000000072e237220 */ /* 0x000fe20000410000 */
[----:B------:R-:W-:Y:S01]  /*da50*/  F2FP.F16.F32.PACK_AB R5, R40, R5 ;  /* 0x000000052805723e */ /* 0x000fe200000000ff */
[C---:B------:R-:W-:Y:S01]  /*da60*/  FMUL.FTZ R38, R47.reuse, R6 ;  /* 0x000000062f267220 */ /* 0x040fe20000410000 */
[----:B------:R-:W-:Y:S01]  /*da70*/  FFMA.FTZ R6, R47, R41, -R8 ;  /* 0x000000292f067223 */ /* 0x000fe20000010808 */
[C---:B------:R-:W-:Y:S01]  /*da80*/  FMUL.FTZ R37, R44.reuse, R7 ;  /* 0x000000072c257220 */ /* 0x040fe20000410000 */
[-C--:B------:R-:W-:Y:S01]  /*da90*/  FFMA.FTZ R7, R44, R42.reuse, -R35 ;  /* 0x0000002a2c077223 */ /* 0x080fe20000010823 */
[----:B------:R-:W-:Y:S02]  /*daa0*/  FFMA.FTZ R41, R49, R41, R38 ;  /* 0x0000002931297223 */ /* 0x000fe40000010026 */
[----:B------:R-:W-:-:S03]  /*dab0*/  FFMA.FTZ R42, R46, R42, R37 ;  /* 0x0000002a2e2a7223 */ /* 0x000fc60000010025 */
[----:B------:R-:W-:Y:S02]  /*dac0*/  F2FP.F16.F32.PACK_AB R6, R41, R6 ;  /* 0x000000062906723e */ /* 0x000fe400000000ff */
[----:B------:R-:W-:-:S05]  /*dad0*/  F2FP.F16.F32.PACK_AB R7, R42, R7 ;  /* 0x000000072a07723e */ /* 0x000fca00000000ff */
[----:B------:R0:W-:Y:S02]  /*dae0*/  STS.128 [R3+0x14400], R4 ;  /* 0x0144000403007388 */ /* 0x0001e40000000c00 */
.L_x_596:
[----:B------:R-:W-:Y:S05]  /*daf0*/  BSYNC B1 ;  /* 0x0000000000017941 */ /* 0x000fea0003800000 */
.L_x_595:
[----:B------:R-:W-:Y:S04]  /*db00*/  BSSY B1, `(.L_x_597) ;  /* 0x0000028000017945 */ /* 0x000fe80003800000 */
[----:B------:R-:W-:Y:S05]  /*db10*/  @P1 BRA `(.L_x_598) ;  /* 0x0000000000981947 */ /* 0x000fea0003800000 */
[----:B0-----:R-:W0:Y:S01]  /*db20*/  LDS.128 R4, [R0+0x2000] ;  /* 0x0020000000047984 */ /* 0x001e220000000c00 */
        /* <DEDUP_REMOVED lines=8> */
[-C--:B------:R-:W-:Y:S01]  /*dbb0*/  FMUL.FTZ R39, R44, R4.reuse ;  /* 0x000000042c277220 */ /* 0x080fe20000410000 */
[C---:B------:R-:W-:Y:S01]  /*dbc0*/  FMUL.FTZ R41, R42.reuse, R4 ;  /* 0x000000042a297220 */ /* 0x040fe20000410000 */
[----:B------:R-:W-:Y:S02]  /*dbd0*/  HADD2.F32 R37, -RZ, R6.H0_H0 ;  /* 0x20000006ff257230 */ /* 0x000fe40000004100 */
[-C--:B------:R-:W-:Y:S01]  /*dbe0*/  FMUL.FTZ R40, R45, R5.reuse ;  /* 0x000000052d287220 */ /* 0x080fe20000410000 */
[-C--:B------:R-:W-:Y:S01]  /*dbf0*/  FFMA.FTZ R4, R42, R8.reuse, -R39 ;  /* 0x000000082a047223 */ /* 0x080fe20000010827 */
[----:B------:R-:W-:Y:S01]  /*dc00*/  FFMA.FTZ R41, R44, R8, R41 ;  /* 0x000000082c297223 */ /* 0x000fe20000010029 */
[----:B------:R-:W-:Y:S01]  /*dc10*/  FMUL.FTZ R8, R43, R5 ;  /* 0x000000052b087220 */ /* 0x000fe20000410000 */
[----:B------:R-:W-:-:S02]  /*dc20*/  HADD2.F32 R38, -RZ, R7.H0_H0 ;  /* 0x20000007ff267230 */ /* 0x000fc40000004100 */
[-C--:B------:R-:W-:Y:S01]  /*dc30*/  FFMA.FTZ R5, R43, R35.reuse, -R40 ;  /* 0x000000232b057223 */ /* 0x080fe20000010828 */
[----:B------:R-:W-:Y:S02]  /*dc40*/  HADD2.F32 R6, -RZ, R6.H1_H1 ;  /* 0x30000006ff067230 */ /* 0x000fe40000004100 */
[----:B------:R-:W-:Y:S01]  /*dc50*/  FFMA.FTZ R8, R45, R35, R8 ;  /* 0x000000232d087223 */ /* 0x000fe20000010008 */
[----:B------:R-:W-:Y:S01]  /*dc60*/  HADD2.F32 R7, -RZ, R7.H1_H1 ;  /* 0x30000007ff077230 */ /* 0x000fe20000004100 */
[----:B------:R-:W-:Y:S01]  /*dc70*/  F2FP.F16.F32.PACK_AB R4, R41, R4 ;  /* 0x000000042904723e */ /* 0x000fe200000000ff */
[----:B------:R-:W-:Y:S02]  /*dc80*/  HADD2.F32 R43, -RZ, R33.H1_H1 ;  /* 0x30000021ff2b7230 */ /* 0x000fe40000004100 */
[----:B------:R-:W-:Y:S01]  /*dc90*/  HADD2.F32 R42, -RZ, R34.H1_H1 ;  /* 0x30000022ff2a7230 */ /* 0x000fe20000004100 */
[----:B------:R-:W-:Y:S01]  /*dca0*/  F2FP.F16.F32.PACK_AB R5, R8, R5 ;  /* 0x000000050805723e */ /* 0x000fe200000000ff */
[----:B------:R-:W-:-:S02]  /*dcb0*/  HADD2.F32 R39, -RZ, R31.H1_H1 ;  /* 0x3000001fff277230 */ /* 0x000fc40000004100 */
[----:B------:R-:W-:Y:S02]  /*dcc0*/  HADD2.F32 R40, -RZ, R32.H1_H1 ;  /* 0x30000020ff287230 */ /* 0x000fe40000004100 */
[-C--:B------:R-:W-:Y:S01]  /*dcd0*/  FMUL.FTZ R32, R43, R6.reuse ;  /* 0x000000062b207220 */ /* 0x080fe20000410000 */
[-C--:B------:R-:W-:Y:S01]  /*dce0*/  FMUL.FTZ R31, R42, R7.reuse ;  /* 0x000000072a1f7220 */ /* 0x080fe20000410000 */
[C---:B------:R-:W-:Y:S01]  /*dcf0*/  FMUL.FTZ R34, R39.reuse, R6 ;  /* 0x0000000627227220 */ /* 0x040fe20000410000 */
[C---:B------:R-:W-:Y:S01]  /*dd00*/  FMUL.FTZ R33, R40.reuse, R7 ;  /* 0x0000000728217220 */ /* 0x040fe20000410000 */
[-C--:B------:R-:W-:Y:S01]  /*dd10*/  FFMA.FTZ R6, R39, R37.reuse, -R32 ;  /* 0x0000002527067223 */ /* 0x080fe20000010820 */
[-C--:B------:R-:W-:Y:S01]  /*dd20*/  FFMA.FTZ R7, R40, R38.reuse, -R31 ;  /* 0x0000002628077223 */ /* 0x080fe2000001081f */
[----:B------:R-:W-:Y:S01]  /*dd30*/  FFMA.FTZ R37, R43, R37, R34 ;  /* 0x000000252b257223 */ /* 0x000fe20000010022 */
[----:B------:R-:W-:-:S04]  /*dd40*/  FFMA.FTZ R38, R42, R38, R33 ;  /* 0x000000262a267223 */ /* 0x000fc80000010021 */
[----:B------:R-:W-:Y:S02]  /*dd50*/  F2FP.F16.F32.PACK_AB R6, R37, R6 ;  /* 0x000000062506723e */ /* 0x000fe400000000ff */
[----:B------:R-:W-:-:S05]  /*dd60*/  F2FP.F16.F32.PACK_AB R7, R38, R7 ;  /* 0x000000072607723e */ /* 0x000fca00000000ff */
[----:B------:R1:W-:Y:S02]  /*dd70*/  STS.128 [R0+0x2000], R4 ;  /* 0x0020000400007388 */ /* 0x0003e40000000c00 */
.L_x_598:
[----:B------:R-:W-:Y:S05]  /*dd80*/  BSYNC B1 ;  /* 0x0000000000017941 */ /* 0x000fea0003800000 */
.L_x_597:
        /* <DEDUP_REMOVED lines=28> */
[-C--:B------:R-:W-:Y:S01]  /*df50*/  FMUL.FTZ R27, R38, R6.reuse ;  /* 0x00000006261b7220 */ /* 0x080fe20000410000 */
[----:B------:R-:W-:Y:S02]  /*df60*/  HADD2.F32 R35, -RZ, R28.H1_H1 ;  /* 0x3000001cff237230 */ /* 0x000fe40000004100 */
[C---:B------:R-:W-:Y:S01]  /*df70*/  FMUL.FTZ R29, R34.reuse, R6 ;  /* 0x00000006221d7220 */ /* 0x040fe20000410000 */
[-C--:B------:R-:W-:Y:S01]  /*df80*/  FMUL.FTZ R28, R39, R7.reuse ;  /* 0x00000007271c7220 */ /* 0x080fe20000410000 */
[-C--:B------:R-:W-:Y:S01]  /*df90*/  FFMA.FTZ R6, R34, R32.reuse, -R27 ;  /* 0x0000002022067223 */ /* 0x080fe2000001081b */
[C---:B------:R-:W-:Y:S01]  /*dfa0*/  FMUL.FTZ R30, R35.reuse, R7 ;  /* 0x00000007231e7220 */ /* 0x040fe20000410000 */
[----:B------:R-:W-:Y:S01]  /*dfb0*/  FFMA.FTZ R29, R38, R32, R29 ;  /* 0x00000020261d7223 */ /* 0x000fe2000001001d */
[-C--:B------:R-:W-:Y:S02]  /*dfc0*/  FFMA.FTZ R7, R35, R33.reuse, -R28 ;  /* 0x0000002123077223 */ /* 0x080fe4000001081c */
[----:B------:R-:W-:-:S02]  /*dfd0*/  FFMA.FTZ R30, R39, R33, R30 ;  /* 0x00000021271e7223 */ /* 0x000fc4000001001e */
[----:B------:R-:W-:-:S03]  /*dfe0*/  F2FP.F16.F32.PACK_AB R6, R29, R6 ;  /* 0x000000061d06723e */ /* 0x000fc600000000ff */
[----:B------:R-:W-:-:S05]  /*dff0*/  F2FP.F16.F32.PACK_AB R7, R30, R7 ;  /* 0x000000071e07723e */ /* 0x000fca00000000ff */
[----:B------:R2:W-:Y:S02]  /*e000*/  STS.128 [R3+0x18400], R4 ;  /* 0x0184000403007388 */ /* 0x0005e40000000c00 */
.L_x_600:
[----:B------:R-:W-:Y:S05]  /*e010*/  BSYNC B1 ;  /* 0x0000000000017941 */ /* 0x000fea0003800000 */
.L_x_599:
        /* <DEDUP_REMOVED lines=40> */
.L_x_602:
[----:B------:R-:W-:Y:S05]  /*e2a0*/  BSYNC B1 ;  /* 0x0000000000017941 */ /* 0x000fea0003800000 */
.L_x_601:
        /* <DEDUP_REMOVED lines=40> */
.L_x_604:
[----:B------:R-:W-:Y:S05]  /*e530*/  BSYNC B1 ;  /* 0x0000000000017941 */ /* 0x000fea0003800000 */
.L_x_603:
        /* <DEDUP_REMOVED lines=13> */
[----:B------:R-:W-:Y:S01]  /*e610*/  FMUL.FTZ R15, R28, R5 ;  /* 0x000000051c0f7220 */ /* 0x000fe20000410000 */
[----:B------:R-:W-:Y:S01]  /*e620*/  FFMA.FTZ R4, R21, R3, -R20 ;  /* 0x0000000315047223 */ /* 0x000fe20000010814 */
[----:B------:R-:W-:-:S02]  /*e630*/  HADD2.F32 R14, -RZ, R7.H0_H0 ;  /* 0x20000007ff0e7230 */ /* 0x000fc40000004100 */
[----:B------:R-:W-:Y:S01]  /*e640*/  FFMA.FTZ R3, R25, R3, R24 ;  /* 0x0000000319037223 */ /* 0x000fe20000010018 */
[C---:B------:R-:W-:Y:S01]  /*e650*/  FMUL.FTZ R21, R26.reuse, R5 ;  /* 0x000000051a157220 */ /* 0x040fe20000410000 */
[----:B------:R-:W-:Y:S02]  /*e660*/  HADD2.F32 R6, -RZ, R6.H1_H1 ;  /* 0x30000006ff067230 */ /* 0x000fe40000004100 */
[-C--:B------:R-:W-:Y:S01]  /*e670*/  FFMA.FTZ R5, R26, R8.reuse, -R15 ;  /* 0x000000081a057223 */ /* 0x080fe2000001080f */
[----:B------:R-:W-:Y:S02]  /*e680*/  HADD2.F32 R7, -RZ, R7.H1_H1 ;  /* 0x30000007ff077230 */ /* 0x000fe40000004100 */
[----:B------:R-:W-:Y:S01]  /*e690*/  FFMA.FTZ R8, R28, R8, R21 ;  /* 0x000000081c087223 */ /* 0x000fe20000010015 */
[----:B------:R-:W-:Y:S01]  /*e6a0*/  HADD2.F32 R25, -RZ, R11.H1_H1 ;  /* 0x3000000bff197230 */ /* 0x000fe20000004100 */
[----:B------:R-:W-:Y:S01]  /*e6b0*/  F2FP.F16.F32.PACK_AB R4, R3, R4 ;  /* 0x000000040304723e */ /* 0x000fe200000000ff */
[----:B------:R-:W-:-:S02]  /*e6c0*/  HADD2.F32 R24, -RZ, R12.H1_H1 ;  /* 0x3000000cff187230 */ /* 0x000fc40000004100 */
[----:B------:R-:W-:Y:S01]  /*e6d0*/  HADD2.F32 R15, -RZ, R9.H1_H1 ;  /* 0x30000009ff0f7230 */ /* 0x000fe20000004100 */
[----:B------:R-:W-:Y:S01]  /*e6e0*/  F2FP.F16.F32.PACK_AB R5, R8, R5 ;  /* 0x000000050805723e */ /* 0x000fe200000000ff */
        /* <DEDUP_REMOVED lines=11> */
[----:B------:R0:W-:Y:S01]  /*e7a0*/  STS.128 [R0+0xa000], R4 ;  /* 0x00a0000400007388 */ /* 0x0001e20000000c00 */
[----:B------:R-:W-:Y:S05]  /*e7b0*/  BRA `(.L_x_594) ;  /* 0x0000002c00347947 */ /* 0x000fea0003800000 */
.L_x_576:
[----:B------:R-:W-:-:S03]  /*e7c0*/  UMOV UR4, 0xffffffff ;  /* 0xffffffff00047882 */ /* 0x000fc60000000000 */
[----:B------:R-:W-:Y:S05]  /*e7d0*/  BRA.DIV UR4, `(.L_x_605) ;  /* 0x0000014204d87947 */ /* 0x000fea000b800000 */
[----:B------:R0:W1:Y:S04]  /*e7e0*/  SHFL.IDX PT, R0, R24, RZ, 0x1c1f ;  /* 0x001c1fff18007589 */ /* 0x00006800000e0000 */
[----:B------:R0:W2:Y:S04]  /*e7f0*/  SHFL.IDX PT, R3, R38, RZ, 0x1c1f ;  /* 0x001c1fff26037589 */ /* 0x0000a800000e0000 */
[----:B------:R0:W3:Y:S04]  /*e800*/  SHFL.IDX PT, R37, R41, RZ, 0x1c1f ;  /* 0x001c1fff29257589 */ /* 0x0000e800000e0000 */
[----:B------:R-:W4:Y:S02]  /*e810*/  SHFL.IDX PT, R40, R40, RZ, 0x1c1f ;  /* 0x001c1fff28287589 */ /* 0x000f2400000e0000 */
.L_x_833:
[----:B------:R-:W-:Y:S01]  /*e820*/  ULDC UR4, c[0x0][0x448] ;  /* 0x0001120000047ab9 */ /* 0x000fe20000000800 */
[----:B------:R-:W-:Y:S01]  /*e830*/  BSSY B1, `(.L_x_606) ;  /* 0x0000037000017945 */ /* 0x000fe20003800000 */
[----:B------:R-:W-:Y:S01]  /*e840*/  IMAD R45, R136, UR4, RZ ;  /* 0x00000004882d7c24 */ /* 0x000fe2000f8e02ff */
[----:B------:R-:W-:Y:S02]  /*e850*/  CS2R R4, SRZ ;  /* 0x0000000000047805 */ /* 0x000fe4000001ff00 */
[----:B------:R-:W-:Y:S02]  /*e860*/  CS2R R8, SRZ ;  /* 0x0000000000087805 */ /* 0x000fe4000001ff00 */
[----:B------:R-:W-:Y:S02]  /*e870*/  CS2R R10, SRZ ;  /* 0x00000000000a7805 */ /* 0x000fe4000001ff00 */
[----:B------:R-:W-:Y:S02]  /*e880*/  CS2R R12, SRZ ;  /* 0x00000000000c7805 */ /* 0x000fe4000001ff00 */
[----:B------:R-:W-:Y:S01]  /*e890*/  ISETP.GE.AND P0, PT, R6, R45, PT ;  /* 0x0000002d0600720c */ /* 0x000fe20003f06270 */
[----:B------:R-:W-:Y:S01]  /*e8a0*/  IMAD R45, R133, -0x80, R45 ;  /* 0xffffff80852d7824 */ /* 0x000fe200078e022d */
[----:B------:R-:W-:-:S02]  /*e8b0*/  CS2R R6, SRZ ;  /* 0x0000000000067805 */ /* 0x000fc4000001ff00 */
[----:B------:R-:W-:Y:S02]  /*e8c0*/  CS2R R14, SRZ ;  /* 0x00000000000e7805 */ /* 0x000fe4000001ff00 */
[----:B0-----:R-:W-:Y:S02]  /*e8d0*/  CS2R R24, SRZ ;  /* 0x0000000000187805 */ /* 0x001fe4000001ff00 */
[----:B------:R-:W-:Y:S02]  /*e8e0*/  CS2R R26, SRZ ;  /* 0x00000000001a7805 */ /* 0x000fe4000001ff00 */
[----:B------:R-:W-:Y:S02]  /*e8f0*/  CS2R R28, SRZ ;  /* 0x00000000001c7805 */ /* 0x000fe4000001ff00 */
[----:B------:R-:W-:Y:S02]  /*e900*/  CS2R R30, SRZ ;  /* 0x00000000001e7805 */ /* 0x000fe4000001ff00 */
[----:B------:R-:W-:-:S02]  /*e910*/  CS2R R32, SRZ ;  /* 0x0000000000207805 */ /* 0x000fc4000001ff00 */
[----:B------:R-:W-:Y:S01]  /*e920*/  CS2R R34, SRZ ;  /* 0x0000000000227805 */ /* 0x000fe2000001ff00 */
[----:B------:R-:W-:Y:S06]  /*e930*/  @P0 BRA `(.L_x_607) ;  /* 0x0000000000980947 */ /* 0x000fec0003800000 */
[----:B------:R-:W-:Y:S01]  /*e940*/  ULDC UR4, c[0x0][0x3f4] ;  /* 0x0000fd0000047ab9 */ /* 0x000fe20000000800 */
[----:B--2---:R-:W-:Y:S01]  /*e950*/  IMAD.MOV.U32 R6, RZ, RZ, R3 ;  /* 0x000000ffff067224 */ /* 0x004fe200078e0003 */
[----:B------:R-:W-:Y:S01]  /*e960*/  ISETP.GE.AND P3, PT, R194, UR4, PT ;  /* 0x00000004c2007c0c */ /* 0x000fe2000bf66270 */
[----:B-1----:R-:W-:Y:S01]  /*e970*/  IMAD.MOV.U32 R7, RZ, RZ, R0 ;  /* 0x000000ffff077224 */ /* 0x002fe200078e0000 */
[----:B------:R-:W-:Y:S01]  /*e980*/  ISETP.GE.AND P2, PT, R16, UR4, PT ;  /* 0x0000000410007c0c */ /* 0x000fe2000bf46270 */
[----:B----4-:R-:W-:Y:S01]  /*e990*/  IMAD.MOV.U32 R8, RZ, RZ, R40 ;  /* 0x000000ffff087224 */ /* 0x010fe200078e0028 */
[----:B------:R-:W-:Y:S02]  /*e9a0*/  ISETP.GE.AND P4, PT, R193, UR4, PT ;  /* 0x00000004c1007c0c */ /* 0x000fe4000bf86270 */
[----:B------:R-:W-:Y:S02]  /*e9b0*/  CS2R R28, SRZ ;  /* 0x00000000001c7805 */ /* 0x000fe4000001ff00 */
[----:B---3--:R-:W-:-:S02]  /*e9c0*/  MOV R9, R37 ;  /* 0x0000002500097202 */ /* 0x008fc40000000f00 */
[----:B------:R-:W-:Y:S02]  /*e9d0*/  CS2R R30, SRZ ;  /* 0x00000000001e7805 */ /* 0x000fe4000001ff00 */
[----:B------:R-:W-:Y:S02]  /*e9e0*/  CS2R R10, SRZ ;  /* 0x00000000000a7805 */ /* 0x000fe4000001ff00 */
[----:B------:R-:W-:Y:S02]  /*e9f0*/  CS2R R32, SRZ ;  /* 0x0000000000207805 */ /* 0x000fe4000001ff00 */
[----:B------:R-:W-:Y:S02]  /*ea00*/  CS2R R34, SRZ ;  /* 0x0000000000227805 */ /* 0x000fe4000001ff00 */
[----:B------:R-:W-:Y:S02]  /*ea10*/  @!P3 SHF.L.U32 R13, R198, 0x3, RZ ;  /* 0x00000003c60db819 */ /* 0x000fe400000006ff */
[----:B------:R-:W-:Y:S01]  /*ea20*/  @!P2 SHF.L.U32 R38, R16, 0x1, RZ ;  /* 0x000000011026a819 */ /* 0x000fe200000006ff */
[----:B------:R-:W-:-:S03]  /*ea30*/  @!P4 IMAD.SHL.U32 R41, R199, 0x8, RZ ;  /* 0x00000008c729c824 */ /* 0x000fc600078e00ff */
[-C--:B------:R-:W-:Y:S01]  /*ea40*/  @!P2 IADD3 R20, P0, R3, R38.reuse, RZ ;  /* 0x000000260314a210 */ /* 0x080fe20007f1e0ff */
[----:B------:R-:W-:Y:S01]  /*ea50*/  @!P3 IMAD.WIDE R4, R13, 0x2, R6 ;  /* 0x000000020d04b825 */ /* 0x000fe200078e0206 */
[----:B------:R-:W-:Y:S02]  /*ea60*/  @!P2 IADD3 R38, P1, R40, R38, RZ ;  /* 0x000000262826a210 */ /* 0x000fe40007f3e0ff */
[----:B------:R-:W-:Y:S01]  /*ea70*/  @!P2 SHF.L.U64.HI R3, R16, 0x1, R17 ;  /* 0x000000011003a819 */ /* 0x000fe20000010211 */
[----:B------:R-:W-:Y:S01]  /*ea80*/  @!P4 IMAD.WIDE R6, R41, 0x2, R6 ;  /* 0x000000022906c825 */ /* 0x000fe200078e0206 */
[----:B------:R0:W5:Y:S03]  /*ea90*/  @!P3 LD.E.128 R28, desc[UR48][R4.64] ;  /* 0x00000030041cb980 */ /* 0x000166000c101d00 */
[--C-:B------:R-:W-:Y:S01]  /*eaa0*/  @!P3 IMAD.WIDE R12, R13, 0x2, R8.reuse ;  /* 0x000000020d0cb825 */ /* 0x100fe200078e0208 */
[----:B------:R1:W5:Y:S03]  /*eab0*/  @!P4 LD.E.128 R32, desc[UR48][R6.64] ;  /* 0x000000300620c980 */ /* 0x000366000c101d00 */
[----:B------:R-:W-:Y:S01]  /*eac0*/  @!P4 IMAD.WIDE R40, R41, 0x2, R8 ;  /* 0x000000022928c825 */ /* 0x000fe200078e0208 */
[----:B------:R-:W-:-:S02]  /*ead0*/  CS2R R8, SRZ ;  /* 0x0000000000087805 */ /* 0x000fc4000001ff00 */
[----:B------:R-:W-:Y:S02]  /*eae0*/  CS2R R14, SRZ ;  /* 0x00000000000e7805 */ /* 0x000fe4000001ff00 */
[----:B------:R-:W-:Y:S02]  /*eaf0*/  CS2R R24, SRZ ;  /* 0x0000000000187805 */ /* 0x000fe4000001ff00 */
[----:B------:R-:W-:Y:S02]  /*eb00*/  CS2R R26, SRZ ;  /* 0x00000000001a7805 */ /* 0x000fe4000001ff00 */
[----:B0-----:R-:W-:Y:S01]  /*eb10*/  CS2R R4, SRZ ;  /* 0x0000000000047805 */ /* 0x001fe2000001ff00 */
[--C-:B------:R-:W-:Y:S01]  /*eb20*/  @!P2 IMAD.X R21, R0, 0x1, R3.reuse, P0 ;  /* 0x000000010015a824 */ /* 0x100fe200000e0603 */
[----:B------:R0:W5:Y:S01]  /*eb30*/  @!P3 LD.E.128 R8, desc[UR48][R12.64] ;  /* 0x000000300c08b980 */ /* 0x000162000c101d00 */
[----:B-1----:R-:W-:Y:S01]  /*eb40*/  CS2R R6, SRZ ;  /* 0x0000000000067805 */ /* 0x002fe2000001ff00 */
[----:B------:R-:W-:-:S02]  /*eb50*/  @!P2 IMAD.X R39, R37, 0x1, R3, P1 ;  /* 0x000000012527a824 */ /* 0x000fc400008e0603 */
[----:B------:R1:W5:Y:S04]  /*eb60*/  @!P2 LD.E.128 R24, desc[UR48][R20.64] ;  /* 0x000000301418a980 */ /* 0x000368000c101d00 */
[----:B------:R1:W5:Y:S01]  /*eb70*/  @!P2 LD.E.128 R4, desc[UR48][R38.64] ;  /* 0x000000302604a980 */ /* 0x000362000c101d00 */
[----:B0-----:R-:W-:-:S06]  /*eb80*/  CS2R R12, SRZ ;  /* 0x00000000000c7805 */ /* 0x001fcc000001ff00 */
[----:B------:R1:W5:Y:S02]  /*eb90*/  @!P4 LD.E.128 R12, desc[UR48][R40.64] ;  /* 0x00000030280cc980 */ /* 0x000364000c101d00 */
.L_x_607:
[----:B------:R-:W-:Y:S05]  /*eba0*/  BSYNC B1 ;  /* 0x0000000000017941 */ /* 0x000fea0003800000 */
.L_x_606:
[----:B-1---5:R-:W-:Y:S01]  /*ebb0*/  IMAD.MOV.U32 R0, RZ, RZ, R25 ;  /* 0x000000ffff007224 */ /* 0x022fe200078e0019 */
[----:B---3--:R-:W-:Y:S01]  /*ebc0*/  MOV R37, R24 ;  /* 0x0000001800257202 */ /* 0x008fe20000000f00 */
[----:B------:R-:W-:Y:S01]  /*ebd0*/  IMAD.MOV.U32 R39, RZ, RZ, R26 ;  /* 0x000000ffff277224 */ /* 0x000fe200078e001a */
[----:B--2---:R-:W-:Y:S01]  /*ebe0*/  MOV R3, R27 ;  /* 0x0000001b00037202 */ /* 0x004fe20000000f00 */
[----:B------:R-:W-:Y:S01]  /*ebf0*/  IMAD.MOV.U32 R20, RZ, RZ, R5 ;  /* 0x000000ffff147224 */ /* 0x000fe200078e0005 */
[----:B------:R-:W-:Y:S01]  /*ec00*/  PRMT R37, R37, 0x5410, R0 ;  /* 0x0000541025257816 */ /* 0x000fe20000000000 */
[----:B------:R-:W-:Y:S01]  /*ec10*/  IMAD.MOV.U32 R21, RZ, RZ, R29 ;  /* 0x000000ffff157224 */ /* 0x000fe200078e001d */
[----:B------:R-:W-:Y:S01]  /*ec20*/  LEA.HI R0, R229, R229, RZ, 0x1 ;  /* 0x000000e5e5007211 */ /* 0x000fe200078f08ff */
[----:B------:R-:W-:Y:S01]  /*ec30*/  IMAD.MOV.U32 R44, RZ, RZ, R35 ;  /* 0x000000ffff2c7224 */ /* 0x000fe200078e0023 */
[----:B------:R-:W-:Y:S01]  /*ec40*/  PRMT R39, R39, 0x5410, R3 ;  /* 0x0000541027277816 */ /* 0x000fe20000000003 */
[----:B------:R-:W-:Y:S01]  /*ec50*/  IMAD.MOV.U32 R43, RZ, RZ, R6 ;  /* 0x000000ffff2b7224 */ /* 0x000fe200078e0006 */
[----:B------:R-:W-:Y:S01]  /*ec60*/  LOP3.LUT R0, R0, 0xfffffffe, RZ, 0xc0, !PT ;  /* 0xfffffffe00007812 */ /* 0x000fe200078ec0ff */
[----:B------:R-:W-:Y:S01]  /*ec70*/  BSSY B1, `(.L_x_608) ;  /* 0x0000044000017945 */ /* 0x000fe20003800000 */
[----:B------:R-:W-:Y:S01]  /*ec80*/  SHF.R.U64 R38, R24, 0x10, R25 ;  /* 0x0000001018267819 */ /* 0x000fe20000001219 */
[----:B------:R-:W-:Y:S01]  /*ec90*/  IMAD.MOV.U32 R24, RZ, RZ, R14 ;  /* 0x000000ffff187224 */ /* 0x000fe200078e000e */
[----:B------:R-:W-:-:S02]  /*eca0*/  IADD3 R0, R229, -R0, RZ ;  /* 0x80000000e5007210 */ /* 0x000fc40007ffe0ff */
[----:B----4-:R-:W-:Y:S01]  /*ecb0*/  SHF.R.U32.HI R40, RZ, 0x10, R25 ;  /* 0x00000010ff287819 */ /* 0x010fe20000011619 */
[----:B------:R-:W-:Y:S01]  /*ecc0*/  IMAD.MOV.U32 R25, RZ, RZ, R31 ;  /* 0x000000ffff197224 */ /* 0x000fe200078e001f */
[----:B------:R-:W-:Y:S02]  /*ecd0*/  SHF.L.U32 R3, R0, 0x1f, RZ ;  /* 0x0000001f00037819 */ /* 0x000fe400000006ff */
[----:B------:R-:W-:Y:S01]  /*ece0*/  SHF.R.U64 R46, R26, 0x10, R27 ;  /* 0x000000101a2e7819 */ /* 0x000fe2000000121b */
[----:B------:R-:W-:Y:S01]  /*ecf0*/  IMAD.MOV.U32 R26, RZ, RZ, R28 ;  /* 0x000000ffff1a7224 */ /* 0x000fe200078e001c */
[----:B------:R-:W0:Y:S01]  /*ed00*/  SYNCS.PHASECHK.TRANS64.TRYWAIT P0, [R18+URZ+0x30800], R3 ;  /* 0x03080003120075a7 */ /* 0x000e22000800017f */
[--C-:B------:R-:W-:Y:S02]  /*ed10*/  SHF.R.U64 R48, R30, 0x10, R31.reuse ;  /* 0x000000101e307819 */ /* 0x100fe4000000121f */
[----:B------:R-:W-:Y:S01]  /*ed20*/  SHF.R.U32.HI R49, RZ, 0x10, R31 ;  /* 0x00000010ff317819 */ /* 0x000fe2000001161f */
[----:B------:R-:W-:Y:S01]  /*ed30*/  IMAD.MOV.U32 R31, RZ, RZ, R32 ;  /* 0x000000ffff1f7224 */ /* 0x000fe200078e0020 */
[----:B------:R-:W-:-:S02]  /*ed40*/  SHF.R.U64 R47, R28, 0x10, R29 ;  /* 0x000000101c2f7819 */ /* 0x000fc4000000121d */
[----:B------:R-:W-:Y:S02]  /*ed50*/  MOV R42, R33 ;  /* 0x00000021002a7202 */ /* 0x000fe40000000f00 */
[--C-:B------:R-:W-:Y:S02]  /*ed60*/  SHF.R.U64 R50, R32, 0x10, R33.reuse ;  /* 0x0000001020327819 */ /* 0x100fe40000001221 */
[----:B------:R-:W-:Y:S01]  /*ed70*/  SHF.R.U32.HI R51, RZ, 0x10, R33 ;  /* 0x00000010ff337819 */ /* 0x000fe20000011621 */
[----:B------:R-:W-:Y:S01]  /*ed80*/  IMAD.MOV.U32 R33, RZ, RZ, R34 ;  /* 0x000000ffff217224 */ /* 0x000fe200078e0022 */
[----:B------:R-:W-:Y:S02]  /*ed90*/  MOV R41, R4 ;  /* 0x0000000400297202 */ /* 0x000fe40000000f00 */
[--C-:B------:R-:W-:Y:S02]  /*eda0*/  SHF.R.U64 R52, R4, 0x10, R5.reuse ;  /* 0x0000001004347819 */ /* 0x100fe40000001205 */
[----:B------:R-:W-:Y:S01]  /*edb0*/  SHF.R.U32.HI R53, RZ, 0x10, R5 ;  /* 0x00000010ff357819 */ /* 0x000fe20000011605 */
[----:B------:R-:W-:Y:S01]  /*edc0*/  IMAD.MOV.U32 R5, RZ, RZ, R9 ;  /* 0x000000ffff057224 */ /* 0x000fe200078e0009 */
[----:B------:R-:W-:-:S02]  /*edd0*/  SHF.R.U32.HI R27, RZ, 0x10, R27 ;  /* 0x00000010ff1b7819 */ /* 0x000fc4000001161b */
[----:B------:R-:W-:Y:S01]  /*ede0*/  MOV R28, R30 ;  /* 0x0000001e001c7202 */ /* 0x000fe20000000f00 */
[----:B------:R-:W-:Y:S01]  /*edf0*/  IMAD.MOV.U32 R30, RZ, RZ, R8 ;  /* 0x000000ffff1e7224 */ /* 0x000fe200078e0008 */
[----:B------:R-:W-:Y:S02]  /*ee00*/  MOV R4, R7 ;  /* 0x0000000700047202 */ /* 0x000fe40000000f00 */
[----:B------:R-:W-:Y:S01]  /*ee10*/  SHF.R.U64 R54, R6, 0x10, R7 ;  /* 0x0000001006367819 */ /* 0x000fe20000001207 */
[----:B------:R-:W-:Y:S01]  /*ee20*/  IMAD.MOV.U32 R6, RZ, RZ, R11 ;  /* 0x000000ffff067224 */ /* 0x000fe200078e000b */
[----:B------:R-:W-:Y:S01]  /*ee30*/  SHF.R.U32.HI R55, RZ, 0x10, R7 ;  /* 0x00000010ff377819 */ /* 0x000fe20000011607 */
[----:B------:R-:W-:Y:S01]  /*ee40*/  IMAD.MOV.U32 R7, RZ, RZ, R12 ;  /* 0x000000ffff077224 */ /* 0x000fe200078e000c */
[--C-:B------:R-:W-:Y:S02]  /*ee50*/  SHF.R.U64 R56, R8, 0x10, R9.reuse ;  /* 0x0000001008387819 */ /* 0x100fe40000001209 */
[----:B------:R-:W-:Y:S01]  /*ee60*/  SHF.R.U32.HI R57, RZ, 0x10, R9 ;  /* 0x00000010ff397819 */ /* 0x000fe20000011609 */
[----:B------:R-:W-:Y:S01]  /*ee70*/  IMAD.MOV.U32 R9, RZ, RZ, R15 ;  /* 0x000000ffff097224 */ /* 0x000fe200078e000f */
[----:B------:R-:W-:-:S02]  /*ee80*/  MOV R32, R10 ;  /* 0x0000000a00207202 */ /* 0x000fc40000000f00 */
[----:B------:R-:W-:Y:S02]  /*ee90*/  SHF.R.U32.HI R29, RZ, 0x10, R29 ;  /* 0x00000010ff1d7819 */ /* 0x000fe4000001161d */
[----:B------:R-:W-:Y:S02]  /*eea0*/  SHF.R.U64 R34, R34, 0x10, R35 ;  /* 0x0000001022227819 */ /* 0x000fe40000001223 */
[----:B------:R-:W-:Y:S02]  /*eeb0*/  SHF.R.U64 R10, R10, 0x10, R11 ;  /* 0x000000100a0a7819 */ /* 0x000fe4000000120b */
[----:B------:R-:W-:Y:S02]  /*eec0*/  SHF.R.U32.HI R35, RZ, 0x10, R35 ;  /* 0x00000010ff237819 */ /* 0x000fe40000011623 */
[----:B------:R-:W-:Y:S02]  /*eed0*/  SHF.R.U32.HI R11, RZ, 0x10, R11 ;  /* 0x00000010ff0b7819 */ /* 0x000fe4000001160b */
[----:B------:R-:W-:-:S02]  /*eee0*/  MOV R8, R13 ;  /* 0x0000000d00087202 */ /* 0x000fc40000000f00 */
[--C-:B------:R-:W-:Y:S02]  /*eef0*/  SHF.R.U64 R58, R12, 0x10, R13.reuse ;  /* 0x000000100c3a7819 */ /* 0x100fe4000000120d */
[----:B------:R-:W-:Y:S02]  /*ef00*/  SHF.R.U32.HI R59, RZ, 0x10, R13 ;  /* 0x00000010ff3b7819 */ /* 0x000fe4000001160d */
[----:B------:R-:W-:Y:S02]  /*ef10*/  VIMNMX R0, R45, 0x80, PT ;  /* 0x000000802d007848 */ /* 0x000fe40003fe0100 */
[----:B------:R-:W-:Y:S02]  /*ef20*/  PRMT R38, R38, 0x5410, R40 ;  /* 0x0000541026267816 */ /* 0x000fe40000000028 */
[----:B------:R-:W-:Y:S02]  /*ef30*/  SHF.R.U64 R60, R14, 0x10, R15 ;  /* 0x000000100e3c7819 */ /* 0x000fe4000000120f */
[----:B------:R-:W-:-:S02]  /*ef40*/  PRMT R40, R46, 0x5410, R27 ;  /* 0x000054102e287816 */ /* 0x000fc4000000001b */
[----:B------:R-:W-:Y:S02]  /*ef50*/  SHF.R.U32.HI R61, RZ, 0x10, R15 ;  /* 0x00000010ff3d7819 */ /* 0x000fe4000001160f */
        /* <DEDUP_REMOVED lines=16> */
[----:B------:R-:W-:-:S02]  /*f060*/  ISETP.GE.AND P1, PT, R203, R0, PT ;  /* 0x00000000cb00720c */ /* 0x000fc40003f26270 */
[----:B------:R-:W-:Y:S02]  /*f070*/  PRMT R20, R7, 0x5410, R8 ;  /* 0x0000541007147816 */ /* 0x000fe40000000008 */
[----:B------:R-:W-:Y:S02]  /*f080*/  PRMT R21, R58, 0x5410, R59 ;  /* 0x000054103a157816 */ /* 0x000fe4000000003b */
[----:B------:R-:W-:Y:S01]  /*f090*/  PRMT R24, R24, 0x5410, R9 ;  /* 0x0000541018187816 */ /* 0x000fe20000000009 */
[----:B0-----:R-:W-:Y:S06]  /*f0a0*/  @!P0 BRA `(.L_x_609) ;  /* 0x0000013c00188947 */ /* 0x001fec0003800000 */
.L_x_834:
[----:B------:R-:W-:Y:S05]  /*f0b0*/  BSYNC B1 ;  /* 0x0000000000017941 */ /* 0x000fea0003800000 */
.L_x_608:
[----:B------:R-:W-:Y:S01]  /*f0c0*/  BSSY B1, `(.L_x_610) ;  /* 0x0000117000017945 */ /* 0x000fe20003800000 */
[----:B------:R-:W-:-:S03]  /*f0d0*/  PRMT R25, R60, 0x5410, R61 ;  /* 0x000054103c197816 */ /* 0x000fc6000000003d */
[----:B------:R-:W-:Y:S05]  /*f0e0*/  @P1 BRA `(.L_x_611) ;  /* 0x0000001000501947 */ /* 0x000fea0003800000 */
[----:B0-----:R-:W0:Y:S01]  /*f0f0*/  LDC R3, c[0x0][0x3f4] ;  /* 0x0000fd00ff037b82 */ /* 0x001e220000000800 */
[----:B------:R-:W-:Y:S01]  /*f100*/  BSSY B2, `(.L_x_612) ;  /* 0x0000060000027945 */ /* 0x000fe20003800000 */
[-C--:B0-----:R-:W-:Y:S02]  /*f110*/  ISETP.GE.AND P0, PT, R16, R3.reuse, PT ;  /* 0x000000031000720c */ /* 0x081fe40003f06270 */
[-C--:B------:R-:W-:Y:S02]  /*f120*/  ISETP.GE.AND P1, PT, R194, R3.reuse, PT ;  /* 0x00000003c200720c */ /* 0x080fe40003f26270 */
[----:B------:R-:W-:-:S09]  /*f130*/  ISETP.GE.AND P2, PT, R193, R3, PT ;  /* 0x00000003c100720c */ /* 0x000fd20003f46270 */
[----:B------:R-:W-:Y:S05]  /*f140*/  @P0 BRA `(.L_x_613) ;  /* 0x00000004006c0947 */ /* 0x000fea0003800000 */
[----:B------:R-:W2:Y:S01]  /*f150*/  LDL R4, [R1+0xa4] ;  /* 0x0000a40001047983 */ /* 0x000ea20000100800 */
[----:B------:R-:W-:Y:S02]  /*f160*/  HADD2.F32 R56, -RZ, R41.H0_H0 ;  /* 0x20000029ff387230 */ /* 0x000fe40000004100 */
[----:B------:R-:W-:Y:S02]  /*f170*/  HADD2.F32 R54, -RZ, R37.H0_H0 ;  /* 0x20000025ff367230 */ /* 0x000fe40000004100 */
[----:B------:R-:W-:Y:S02]  /*f180*/  HADD2.F32 R55, -RZ, R42.H0_H0 ;  /* 0x2000002aff377230 */ /* 0x000fe40000004100 */
[----:B------:R-:W-:Y:S01]  /*f190*/  HADD2.F32 R53, -RZ, R38.H0_H0 ;  /* 0x20000026ff357230 */ /* 0x000fe20000004100 */
[----:B--2---:R-:W-:Y:S02]  /*f1a0*/  LEA.HI R6, R3, R4, RZ, 0x1d ;  /* 0x0000000403067211 */ /* 0x004fe400078fe8ff */
[----:B------:R-:W-:-:S02]  /*f1b0*/  LOP3.LUT R4, R216, 0x38, R16, 0xf8, !PT ;  /* 0x00000038d8047812 */ /* 0x000fc400078ef810 */
[----:B------:R-:W-:Y:S01]  /*f1c0*/  SHF.R.S32.HI R9, RZ, 0x1f, R6 ;  /* 0x0000001fff097819 */ /* 0x000fe20000011406 */
[----:B------:R-:W-:Y:S01]  /*f1d0*/  IMAD.SHL.U32 R7, R6, 0x8, RZ ;  /* 0x0000000806077824 */ /* 0x000fe200078e00ff */
[-C--:B------:R-:W-:Y:S02]  /*f1e0*/  LOP3.LUT R5, R4, R217.reuse, RZ, 0x3c, !PT ;  /* 0x000000d904057212 */ /* 0x080fe400078e3cff */
[----:B------:R-:W-:Y:S02]  /*f1f0*/  LEA.HI R9, R9, R6, RZ, 0x3 ;  /* 0x0000000609097211 */ /* 0x000fe400078f18ff */
[----:B------:R-:W-:Y:S01]  /*f200*/  LOP3.LUT R4, R216, 0x38, R7, 0xf8, !PT ;  /* 0x00000038d8047812 */ /* 0x000fe200078ef807 */
[----:B------:R-:W-:Y:S01]  /*f210*/  IMAD.IADD R5, R218, 0x1, R5 ;  /* 0x00000001da057824 */ /* 0x000fe200078e0205 */
[----:B------:R-:W-:Y:S02]  /*f220*/  SHF.L.U32 R9, R9, 0xa, RZ ;  /* 0x0000000a09097819 */ /* 0x000fe400000006ff */
[----:B------:R-:W-:Y:S01]  /*f230*/  LOP3.LUT R8, R4, R217, RZ, 0x3c, !PT ;  /* 0x000000d904087212 */ /* 0x000fe200078e3cff */
[----:B------:R-:W-:Y:S01]  /*f240*/  IMAD R34, R5, 0x2, R18 ;  /* 0x0000000205227824 */ /* 0x000fe200078e0212 */
[----:B------:R-:W-:-:S04]  /*f250*/  LOP3.LUT R9, R9, 0x7fffe000, RZ, 0xc0, !PT ;  /* 0x7fffe00009097812 */ /* 0x000fc800078ec0ff */
[----:B------:R-:W-:Y:S01]  /*f260*/  IADD3 R9, R8, R9, R218 ;  /* 0x0000000908097210 */ /* 0x000fe20007ffe0da */
[----:B------:R-:W0:Y:S04]  /*f270*/  LDS.128 R4, [R34+0x12400] ;  /* 0x0124000022047984 */ /* 0x000e280000000c00 */
[----:B------:R-:W-:-:S05]  /*f280*/  IMAD R35, R9, 0x2, R18 ;  /* 0x0000000209237824 */ /* 0x000fca00078e0212 */
[----:B------:R-:W1:Y:S01]  /*f290*/  LDS.128 R8, [R35+0x12400] ;  /* 0x0124000023087984 */ /* 0x000e620000000c00 */
[--C-:B0-----:R-:W-:Y:S02]  /*f2a0*/  HADD2.F32 R47, -RZ, R5.reuse.H0_H0 ;  /* 0x20000005ff2f7230 */ /* 0x101fe40000004100 */
[----:B------:R-:W-:Y:S02]  /*f2b0*/  HADD2.F32 R48, -RZ, R5.H1_H1 ;  /* 0x30000005ff307230 */ /* 0x000fe40000004100 */
[--C-:B------:R-:W-:Y:S02]  /*f2c0*/  HADD2.F32 R45, -RZ, R4.reuse.H0_H0 ;  /* 0x20000004ff2d7230 */ /* 0x100fe40000004100 */
[----:B------:R-:W-:Y:S02]  /*f2d0*/  HADD2.F32 R46, -RZ, R4.H1_H1 ;  /* 0x30000004ff2e7230 */ /* 0x000fe40000004100 */
[----:B------:R-:W-:Y:S02]  /*f2e0*/  HADD2.F32 R49, -RZ, R6.H0_H0 ;  /* 0x20000006ff317230 */ /* 0x000fe40000004100 */
[----:B-1----:R-:W-:-:S02]  /*f2f0*/  HADD2.F32 R5, -RZ, R8.H0_H0 ;  /* 0x20000008ff057230 */ /* 0x002fc40000004100 */
[----:B------:R-:W-:Y:S02]  /*f300*/  HADD2.F32 R8, -RZ, R8.H1_H1 ;  /* 0x30000008ff087230 */ /* 0x000fe40000004100 */
[----:B------:R-:W-:Y:S02]  /*f310*/  HADD2.F32 R50, -RZ, R9.H0_H0 ;  /* 0x20000009ff327230 */ /* 0x000fe40000004100 */
[C---:B------:R-:W-:Y:S01]  /*f320*/  FMUL.FTZ R58, R5.reuse, R56 ;  /* 0x00000038053a7220 */ /* 0x040fe20000410000 */
[-C--:B------:R-:W-:Y:S01]  /*f330*/  FMUL.FTZ R60, R5, R54.reuse ;  /* 0x00000036053c7220 */ /* 0x080fe20000410000 */
[C---:B------:R-:W-:Y:S01]  /*f340*/  FMUL.FTZ R57, R8.reuse, R55 ;  /* 0x0000003708397220 */ /* 0x040fe20000410000 */
[----:B------:R-:W-:Y:S01]  /*f350*/  FMUL.FTZ R59, R8, R53 ;  /* 0x00000035083b7220 */ /* 0x000fe20000410000 */
[C---:B------:R-:W-:Y:S01]  /*f360*/  FFMA.FTZ R5, R45.reuse, R54, -R58 ;  /* 0x000000362d057223 */ /* 0x040fe2000001083a */
[----:B------:R-:W-:Y:S02]  /*f370*/  HADD2.F32 R54, -RZ, R41.H1_H1 ;  /* 0x30000029ff367230 */ /* 0x000fe40000004100 */
[----:B------:R-:W-:Y:S01]  /*f380*/  FFMA.FTZ R60, R45, R56, R60 ;  /* 0x000000382d3c7223 */ /* 0x000fe2000001003c */
[----:B------:R-:W-:-:S02]  /*f390*/  HADD2.F32 R45, -RZ, R37.H1_H1 ;  /* 0x30000025ff2d7230 */ /* 0x000fc40000004100 */
[----:B------:R-:W-:Y:S01]  /*f3a0*/  FFMA.FTZ R56, R46, R53, -R57 ;  /* 0x000000352e387223 */ /* 0x000fe20000010839 */
[----:B------:R-:W-:Y:S02]  /*f3b0*/  HADD2.F32 R9, -RZ, R9.H1_H1 ;  /* 0x30000009ff097230 */ /* 0x000fe40000004100 */
[----:B------:R-:W-:Y:S01]  /*f3c0*/  FMUL.FTZ R8, R50, R54 ;  /* 0x0000003632087220 */ /* 0x000fe20000410000 */
[----:B------:R-:W-:Y:S02]  /*f3d0*/  HADD2.F32 R53, -RZ, R42.H1_H1 ;  /* 0x3000002aff357230 */ /* 0x000fe40000004100 */
[----:B------:R-:W-:Y:S01]  /*f3e0*/  FFMA.FTZ R59, R46, R55, R59 ;  /* 0x000000372e3b7223 */ /* 0x000fe2000001003b */
[-C--:B------:R-:W-:Y:S01]  /*f3f0*/  FMUL.FTZ R57, R50, R45.reuse ;  /* 0x0000002d32397220 */ /* 0x080fe20000410000 */
[----:B------:R-:W-:Y:S01]  /*f400*/  FFMA.FTZ R55, R47, R45, -R8 ;  /* 0x0000002d2f377223 */ /* 0x000fe20000010808 */
[----:B------:R-:W-:Y:S02]  /*f410*/  HADD2.F32 R8, -RZ, R38.H1_H1 ;  /* 0x30000026ff087230 */ /* 0x000fe40000004100 */
[----:B------:R-:W-:Y:S01]  /*f420*/  FMUL.FTZ R45, R9, R53 ;  /* 0x00000035092d7220 */ /* 0x000fe20000410000 */
[----:B------:R-:W-:-:S02]  /*f430*/  HADD2.F32 R51, -RZ, R10.H0_H0 ;  /* 0x2000000aff337230 */ /* 0x000fc40000004100 */
[----:B------:R-:W-:Y:S01]  /*f440*/  FFMA.FTZ R57, R47, R54, R57 ;  /* 0x000000362f397223 */ /* 0x000fe20000010039 */
[----:B------:R-:W-:Y:S02]  /*f450*/  HADD2.F32 R50, -RZ, R43.H0_H0 ;  /* 0x2000002bff327230 */ /* 0x000fe40000004100 */
[-C--:B------:R-:W-:Y:S01]  /*f460*/  FFMA.FTZ R54, R48, R8.reuse, -R45 ;  /* 0x0000000830367223 */ /* 0x080fe2000001082d */
[----:B------:R-:W-:Y:S02]  /*f470*/  HADD2.F32 R46, -RZ, R39.H0_H0 ;  /* 0x20000027ff2e7230 */ /* 0x000fe40000004100 */
[----:B------:R-:W-:Y:S01]  /*f480*/  FMUL.FTZ R47, R9, R8 ;  /* 0x00000008092f7220 */ /* 0x000fe20000410000 */
[----:B------:R-:W-:Y:S02]  /*f490*/  HADD2.F32 R10, -RZ, R10.H1_H1 ;  /* 0x3000000aff0a7230 */ /* 0x000fe40000004100 */
[----:B------:R-:W-:Y:S01]  /*f4a0*/  FMUL.FTZ R8, R51, R50 ;  /* 0x0000003233087220 */ /* 0x000fe20000410000 */
[----:B------:R-:W-:-:S02]  /*f4b0*/  HADD2.F32 R45, -RZ, R44.H0_H0 ;  /* 0x2000002cff2d7230 */ /* 0x000fc40000004100 */
[-C--:B------:R-:W-:Y:S01]  /*f4c0*/  FMUL.FTZ R51, R51, R46.reuse ;  /* 0x0000002e33337220 */ /* 0x080fe20000410000 */
[----:B------:R-:W-:Y:S02]  /*f4d0*/  HADD2.F32 R6, -RZ, R6.H1_H1 ;  /* 0x30000006ff067230 */ /* 0x000fe40000004100 */
[----:B------:R-:W-:Y:S01]  /*f4e0*/  FFMA.FTZ R48, R48, R53, R47 ;  /* 0x0000003530307223 */ /* 0x000fe2000001002f */
[----:B------:R-:W-:Y:S02]  /*f4f0*/  HADD2.F32 R9, -RZ, R40.H0_H0 ;  /* 0x20000028ff097230 */ /* 0x000fe40000004100 */
[----:B------:R-:W-:Y:S01]  /*f500*/  FMUL.FTZ R47, R10, R45 ;  /* 0x0000002d0a2f7220 */ /* 0x000fe20000410000 */
[C---:B------:R-:W-:Y:S01]  /*f510*/  FFMA.FTZ R46, R49.reuse, R46, -R8 ;  /* 0x0000002e312e7223 */ /* 0x040fe20000010808 */
[----:B------:R-:W-:Y:S01]  /*f520*/  FFMA.FTZ R51, R49, R50, R51 ;  /* 0x0000003231337223 */ /* 0x000fe20000010033 */
[----:B------:R-:W-:Y:S02]  /*f530*/  HADD2.F32 R52, -RZ, R11.H0_H0 ;  /* 0x2000000bff347230 */ /* 0x000fe40000004100 */
[-C--:B------:R-:W-:Y:S01]  /*f540*/  FFMA.FTZ R49, R6, R9.reuse, -R47 ;  /* 0x0000000906317223 */ /* 0x080fe2000001082f */
[----:B------:R-:W-:Y:S01]  /*f550*/  FMUL.FTZ R53, R10, R9 ;  /* 0x000000090a357220 */ /* 0x000fe20000410000 */
[----:B------:R-:W-:-:S02]  /*f560*/  HADD2.F32 R47, -RZ, R43.H1_H1 ;  /* 0x3000002bff2f7230 */ /* 0x000fc40000004100 */
[----:B------:R-:W-:Y:S02]  /*f570*/  HADD2.F32 R9, -RZ, R39.H1_H1 ;  /* 0x30000027ff097230 */ /* 0x000fe40000004100 */
[----:B------:R-:W-:Y:S01]  /*f580*/  FFMA.FTZ R50, R6, R45, R53 ;  /* 0x0000002d06327223 */ /* 0x000fe20000010035 */
[----:B------:R-:W-:Y:S02]  /*f590*/  HADD2.F32 R11, -RZ, R11.H1_H1 ;  /* 0x3000000bff0b7230 */ /* 0x000fe40000004100 */
[C---:B------:R-:W-:Y:S01]  /*f5a0*/  FMUL.FTZ R45, R52.reuse, R47 ;  /* 0x0000002f342d7220 */ /* 0x040fe20000410000 */
[----:B------:R-:W-:Y:S02]  /*f5b0*/  HADD2.F32 R10, -RZ, R44.H1_H1 ;  /* 0x3000002cff0a7230 */ /* 0x000fe40000004100 */
[----:B------:R-:W-:Y:S01]  /*f5c0*/  FMUL.FTZ R52, R52, R9 ;  /* 0x0000000934347220 */ /* 0x000fe20000410000 */
[----:B------:R-:W-:Y:S02]  /*f5d0*/  HADD2.F32 R8, -RZ, R40.H1_H1 ;  /* 0x30000028ff087230 */ /* 0x000fe40000004100 */
[----:B------:R-:W-:-:S02]  /*f5e0*/  HADD2.F32 R4, -RZ, R7.H0_H0 ;  /* 0x20000007ff047230 */ /* 0x000fc40000004100 */
[C---:B------:R-:W-:Y:S01]  /*f5f0*/  FMUL.FTZ R6, R11.reuse, R10 ;  /* 0x0000000a0b067220 */ /* 0x040fe20000410000 */
[----:B------:R-:W-:Y:S02]  /*f600*/  HADD2.F32 R7, -RZ, R7.H1_H1 ;  /* 0x30000007ff077230 */ /* 0x000fe40000004100 */
[-C--:B------:R-:W-:Y:S01]  /*f610*/  FMUL.FTZ R53, R11, R8.reuse ;  /* 0x000000080b357220 */ /* 0x080fe20000410000 */
[C---:B------:R-:W-:Y:S01]  /*f620*/  FFMA.FTZ R11, R4.reuse, R47, R52 ;  /* 0x0000002f040b7223 */ /* 0x040fe20000010034 */
[----:B------:R-:W-:Y:S01]  /*f630*/  FFMA.FTZ R45, R4, R9, -R45 ;  /* 0x00000009042d7223 */ /* 0x000fe2000001082d */
[C---:B------:R-:W-:Y:S01]  /*f640*/  FFMA.FTZ R52, R7.reuse, R8, -R6 ;  /* 0x0000000807347223 */ /* 0x040fe20000010806 */
[----:B------:R-:W-:Y:S01]  /*f650*/  FFMA.FTZ R58, R7, R10, R53 ;  /* 0x0000000a073a7223 */ /* 0x000fe20000010035 */
[----:B------:R-:W-:Y:S02]  /*f660*/  F2FP.F16.F32.PACK_AB R4, R56, R5 ;  /* 0x000000053804723e */ /* 0x000fe400000000ff */
[----:B------:R-:W-:-:S02]  /*f670*/  F2FP.F16.F32.PACK_AB R5, R54, R55 ;  /* 0x000000373605723e */ /* 0x000fc400000000ff */
[----:B------:R-:W-:Y:S02]  /*f680*/  F2FP.F16.F32.PACK_AB R6, R49, R46 ;  /* 0x0000002e3106723e */ /* 0x000fe400000000ff */
[----:B------:R-:W-:Y:S02]  /*f690*/  F2FP.F16.F32.PACK_AB R7, R52, R45 ;  /* 0x0000002d3407723e */ /* 0x000fe400000000ff */
[----:B------:R-:W-:Y:S02]  /*f6a0*/  F2FP.F16.F32.PACK_AB R8, R59, R60 ;  /* 0x0000003c3b08723e */ /* 0x000fe400000000ff */
[----:B------:R-:W-:Y:S01]  /*f6b0*/  F2FP.F16.F32.PACK_AB R9, R48, R57 ;  /* 0x000000393009723e */ /* 0x000fe200000000ff */
[----:B------:R0:W-:Y:S01]  /*f6c0*/  STS.128 [R34+0x12400], R4 ;  /* 0x0124000422007388 */ /* 0x0001e20000000c00 */
[----:B------:R-:W-:Y:S02]  /*f6d0*/  F2FP.F16.F32.PACK_AB R10, R50, R51 ;  /* 0x00000033320a723e */ /* 0x000fe400000000ff */
[----:B------:R-:W-:-:S05]  /*f6e0*/  F2FP.F16.F32.PACK_AB R11, R58, R11 ;  /* 0x0000000b3a0b723e */ /* 0x000fca00000000ff */
[----:B------:R0:W-:Y:S02]  /*f6f0*/  STS.128 [R35+0x12400], R8 ;  /* 0x0124000823007388 */ /* 0x0001e40000000c00 */
.L_x_613:
[----:B------:R-:W-:Y:S05]  /*f700*/  BSYNC B2 ;  /* 0x0000000000027941 */ /* 0x000fea0003800000 */
.L_x_612:
[----:B------:R-:W-:Y:S04]  /*f710*/  BSSY B2, `(.L_x_614) ;  /* 0x0000059000027945 */ /* 0x000fe80003800000 */
[----:B------:R-:W-:Y:S05]  /*f720*/  @P1 BRA `(.L_x_615) ;  /* 0x00000004005c1947 */ /* 0x000fea0003800000 */
[----:B------:R-:W2:Y:S01]  /*f730*/  LDL R61, [R1+0x114] ;  /* 0x00011400013d7983 */ /* 0x000ea20000100800 */
[----:B0-----:R-:W-:Y:S01]  /*f740*/  LEA.HI R4, R3, R198, RZ, 0x1d ;  /* 0x000000c603047211 */ /* 0x001fe200078fe8ff */
[----:B------:R-:W-:Y:S02]  /*f750*/  HADD2.F32 R54, -RZ, R30.H0_H0 ;  /* 0x2000001eff367230 */ /* 0x000fe40000004100 */
[----:B------:R-:W-:Y:S01]  /*f760*/  HADD2.F32 R52, -RZ, R26.H0_H0 ;  /* 0x2000001aff347230 */ /* 0x000fe20000004100 */
[----:B------:R-:W-:Y:S01]  /*f770*/  SHF.R.S32.HI R7, RZ, 0x1f, R4 ;  /* 0x0000001fff077819 */ /* 0x000fe20000011404 */
[----:B------:R-:W-:Y:S01]  /*f780*/  HADD2.F32 R53, -RZ, R31.H0_H0 ;  /* 0x2000001fff357230 */ /* 0x000fe20000004100 */
[----:B------:R-:W-:Y:S01]  /*f790*/  SHF.L.U32 R5, R4, 0x3, RZ ;  /* 0x0000000304057819 */ /* 0x000fe200000006ff */
[----:B------:R-:W-:Y:S01]  /*f7a0*/  HADD2.F32 R55, -RZ, R30.H1_H1 ;  /* 0x3000001eff377230 */ /* 0x000fe20000004100 */
[----:B------:R-:W-:Y:S02]  /*f7b0*/  LEA.HI R7, R7, R4, RZ, 0x3 ;  /* 0x0000000407077211 */ /* 0x000fe400078f18ff */
[----:B------:R-:W-:-:S03]  /*f7c0*/  LOP3.LUT R4, R216, 0x38, R5, 0xf8, !PT ;  /* 0x00000038d8047812 */ /* 0x000fc600078ef805 */
[----:B------:R-:W-:Y:S01]  /*f7d0*/  IMAD.SHL.U32 R7, R7, 0x400, RZ ;  /* 0x0000040007077824 */ /* 0x000fe200078e00ff */
[----:B------:R-:W-:-:S04]  /*f7e0*/  LOP3.LUT R8, R4, R217, RZ, 0x3c, !PT ;  /* 0x000000d904087212 */ /* 0x000fc800078e3cff */
[----:B------:R-:W-:-:S04]  /*f7f0*/  LOP3.LUT R9, R7, 0x7fffe000, RZ, 0xc0, !PT ;  /* 0x7fffe00007097812 */ /* 0x000fc800078ec0ff */
[----:B------:R-:W-:-:S05]  /*f800*/  IADD3 R9, R8, R9, R218 ;  /* 0x0000000908097210 */ /* 0x000fca0007ffe0da */
[----:B------:R-:W-:-:S05]  /*f810*/  IMAD R34, R9, 0x2, R18 ;  /* 0x0000000209227824 */ /* 0x000fca00078e0212 */
[----:B------:R-:W0:Y:S02]  /*f820*/  LDS.128 R8, [R34+0x12400] ;  /* 0x0124000022087984 */ /* 0x000e240000000c00 */
[--C-:B0-----:R-:W-:Y:S02]  /*f830*/  HADD2.F32 R49, -RZ, R9.reuse.H0_H0 ;  /* 0x20000009ff317230 */ /* 0x101fe40000004100 */
[----:B------:R-:W-:Y:S02]  /*f840*/  HADD2.F32 R9, -RZ, R9.H1_H1 ;  /* 0x30000009ff097230 */ /* 0x000fe40000004100 */
[--C-:B------:R-:W-:Y:S02]  /*f850*/  HADD2.F32 R50, -RZ, R10.reuse.H0_H0 ;  /* 0x2000000aff327230 */ /* 0x100fe40000004100 */
[----:B------:R-:W-:Y:S01]  /*f860*/  FMUL.FTZ R57, R49, R55 ;  /* 0x0000003731397220 */ /* 0x000fe20000410000 */
[----:B------:R-:W-:Y:S02]  /*f870*/  HADD2.F32 R10, -RZ, R10.H1_H1 ;  /* 0x3000000aff0a7230 */ /* 0x000fe40000004100 */
[----:B------:R-:W-:-:S02]  /*f880*/  HADD2.F32 R51, -RZ, R11.H0_H0 ;  /* 0x2000000bff337230 */ /* 0x000fc40000004100 */
[----:B------:R-:W-:Y:S01]  /*f890*/  HADD2.F32 R11, -RZ, R11.H1_H1 ;  /* 0x3000000bff0b7230 */ /* 0x000fe20000004100 */
[----:B--2---:R-:W0:Y:S02]  /*f8a0*/  LDS.128 R4, [R61] ;  /* 0x000000003d047984 */ /* 0x004e240000000c00 */
[--C-:B0-----:R-:W-:Y:S02]  /*f8b0*/  HADD2.F32 R46, -RZ, R5.reuse.H0_H0 ;  /* 0x20000005ff2e7230 */ /* 0x101fe40000004100 */
[----:B------:R-:W-:Y:S02]  /*f8c0*/  HADD2.F32 R47, -RZ, R5.H1_H1 ;  /* 0x30000005ff2f7230 */ /* 0x000fe40000004100 */
[----:B------:R-:W-:Y:S02]  /*f8d0*/  HADD2.F32 R5, -RZ, R8.H0_H0 ;  /* 0x20000008ff057230 */ /* 0x000fe40000004100 */
[----:B------:R-:W-:Y:S02]  /*f8e0*/  HADD2.F32 R35, -RZ, R4.H0_H0 ;  /* 0x20000004ff237230 */ /* 0x000fe40000004100 */
[----:B------:R-:W-:-:S02]  /*f8f0*/  HADD2.F32 R8, -RZ, R8.H1_H1 ;  /* 0x30000008ff087230 */ /* 0x000fc40000004100 */
[C---:B------:R-:W-:Y:S01]  /*f900*/  FMUL.FTZ R56, R5.reuse, R54 ;  /* 0x0000003605387220 */ /* 0x040fe20000410000 */
[-C--:B------:R-:W-:Y:S01]  /*f910*/  FMUL.FTZ R58, R5, R52.reuse ;  /* 0x00000034053a7220 */ /* 0x080fe20000410000 */
[----:B------:R-:W-:Y:S02]  /*f920*/  HADD2.F32 R45, -RZ, R4.H1_H1 ;  /* 0x30000004ff2d7230 */ /* 0x000fe40000004100 */
[C---:B------:R-:W-:Y:S01]  /*f930*/  FFMA.FTZ R5, R35.reuse, R52, -R56 ;  /* 0x0000003423057223 */ /* 0x040fe20000010838 */
[----:B------:R-:W-:Y:S02]  /*f940*/  HADD2.F32 R52, -RZ, R27.H0_H0 ;  /* 0x2000001bff347230 */ /* 0x000fe40000004100 */
[C---:B------:R-:W-:Y:S01]  /*f950*/  FMUL.FTZ R56, R8.reuse, R53 ;  /* 0x0000003508387220 */ /* 0x040fe20000410000 */
[----:B------:R-:W-:Y:S01]  /*f960*/  FFMA.FTZ R58, R35, R54, R58 ;  /* 0x00000036233a7223 */ /* 0x000fe2000001003a */
[----:B------:R-:W-:Y:S02]  /*f970*/  HADD2.F32 R35, -RZ, R26.H1_H1 ;  /* 0x3000001aff237230 */ /* 0x000fe40000004100 */
[-C--:B------:R-:W-:Y:S01]  /*f980*/  FMUL.FTZ R8, R8, R52.reuse ;  /* 0x0000003408087220 */ /* 0x080fe20000410000 */
[----:B------:R-:W-:Y:S01]  /*f990*/  FFMA.FTZ R56, R45, R52, -R56 ;  /* 0x000000342d387223 */ /* 0x000fe20000010838 */
[----:B------:R-:W-:-:S02]  /*f9a0*/  HADD2.F32 R52, -RZ, R31.H1_H1 ;  /* 0x3000001fff347230 */ /* 0x000fc40000004100 */
[----:B------:R-:W-:Y:S01]  /*f9b0*/  FMUL.FTZ R54, R49, R35 ;  /* 0x0000002331367220 */ /* 0x000fe20000410000 */
[----:B------:R-:W-:Y:S01]  /*f9c0*/  FFMA.FTZ R53, R45, R53, R8 ;  /* 0x000000352d357223 */ /* 0x000fe20000010008 */
[C---:B------:R-:W-:Y:S01]  /*f9d0*/  FFMA.FTZ R57, R46.reuse, R35, -R57 ;  /* 0x000000232e397223 */ /* 0x040fe20000010839 */
[----:B------:R-:W-:Y:S02]  /*f9e0*/  HADD2.F32 R8, -RZ, R27.H1_H1 ;  /* 0x3000001bff087230 */ /* 0x000fe40000004100 */
[----:B------:R-:W-:Y:S01]  /*f9f0*/  FFMA.FTZ R54, R46, R55, R54 ;  /* 0x000000372e367223 */ /* 0x000fe20000010036 */
[----:B------:R-:W-:Y:S02]  /*fa00*/  HADD2.F32 R45, -RZ, R32.H0_H0 ;  /* 0x20000020ff2d7230 */ /* 0x000fe40000004100 */
[C---:B------:R-:W-:Y:S01]  /*fa10*/  FMUL.FTZ R46, R9.reuse, R52 ;  /* 0x00000034092e7220 */ /* 0x040fe20000410000 */
[----:B------:R-:W-:Y:S02]  /*fa20*/  HADD2.F32 R35, -RZ, R28.H0_H0 ;  /* 0x2000001cff237230 */ /* 0x000fe40000004100 */
[----:B------:R-:W-:Y:S01]  /*fa30*/  FMUL.FTZ R62, R9, R8 ;  /* 0x00000008093e7220 */ /* 0x000fe20000410000 */
[----:B------:R-:W-:-:S02]  /*fa40*/  HADD2.F32 R49, -RZ, R33.H0_H0 ;  /* 0x20000021ff317230 */ /* 0x000fc40000004100 */
[C---:B------:R-:W-:Y:S01]  /*fa50*/  FMUL.FTZ R55, R50.reuse, R45 ;  /* 0x0000002d32377220 */ /* 0x040fe20000410000 */
[--C-:B------:R-:W-:Y:S02]  /*fa60*/  HADD2.F32 R48, -RZ, R6.reuse.H0_H0 ;  /* 0x20000006ff307230 */ /* 0x100fe40000004100 */
[----:B------:R-:W-:Y:S01]  /*fa70*/  FMUL.FTZ R50, R50, R35 ;  /* 0x0000002332327220 */ /* 0x000fe20000410000 */
[----:B------:R-:W-:Y:S02]  /*fa80*/  HADD2.F32 R6, -RZ, R6.H1_H1 ;  /* 0x30000006ff067230 */ /* 0x000fe40000004100 */
[----:B------:R-:W-:Y:S01]  /*fa90*/  FMUL.FTZ R59, R10, R49 ;  /* 0x000000310a3b7220 */ /* 0x000fe20000410000 */
[----:B------:R-:W-:Y:S02]  /*faa0*/  HADD2.F32 R9, -RZ, R29.H0_H0 ;  /* 0x2000001dff097230 */ /* 0x000fe40000004100 */
[C---:B------:R-:W-:Y:S01]  /*fab0*/  FFMA.FTZ R55, R48.reuse, R35, -R55 ;  /* 0x0000002330377223 */ /* 0x040fe20000010837 */
[----:B------:R-:W-:Y:S01]  /*fac0*/  FFMA.FTZ R50, R48, R45, R50 ;  /* 0x0000002d30327223 */ /* 0x000fe20000010032 */
[----:B------:R-:W-:Y:S01]  /*fad0*/  FFMA.FTZ R60, R47, R8, -R46 ;  /* 0x000000082f3c7223 */ /* 0x000fe2000001082e */
[----:B------:R-:W-:-:S02]  /*fae0*/  HADD2.F32 R46, -RZ, R33.H1_H1 ;  /* 0x30000021ff2e7230 */ /* 0x000fc40000004100 */
[-C--:B------:R-:W-:Y:S01]  /*faf0*/  FMUL.FTZ R35, R10, R9.reuse ;  /* 0x000000090a237220 */ /* 0x080fe20000410000 */
[C---:B------:R-:W-:Y:S01]  /*fb00*/  FFMA.FTZ R48, R6.reuse, R9, -R59 ;  /* 0x0000000906307223 */ /* 0x040fe2000001083b */
[----:B------:R-:W-:Y:S02]  /*fb10*/  HADD2.F32 R9, -RZ, R32.H1_H1 ;  /* 0x30000020ff097230 */ /* 0x000fe40000004100 */
[----:B------:R-:W-:Y:S01]  /*fb20*/  FFMA.FTZ R47, R47, R52, R62 ;  /* 0x000000342f2f7223 */ /* 0x000fe2000001003e */
[----:B------:R-:W-:Y:S02]  /*fb30*/  HADD2.F32 R8, -RZ, R28.H1_H1 ;  /* 0x3000001cff087230 */ /* 0x000fe40000004100 */
[----:B------:R-:W-:Y:S01]  /*fb40*/  FFMA.FTZ R35, R6, R49, R35 ;  /* 0x0000003106237223 */ /* 0x000fe20000010023 */
[----:B------:R-:W-:Y:S02]  /*fb50*/  HADD2.F32 R10, -RZ, R29.H1_H1 ;  /* 0x3000001dff0a7230 */ /* 0x000fe40000004100 */
[----:B------:R-:W-:Y:S01]  /*fb60*/  FMUL.FTZ R45, R51, R9 ;  /* 0x00000009332d7220 */ /* 0x000fe20000410000 */
[----:B------:R-:W-:-:S02]  /*fb70*/  HADD2.F32 R4, -RZ, R7.H0_H0 ;  /* 0x20000007ff047230 */ /* 0x000fc40000004100 */
[----:B------:R-:W-:Y:S01]  /*fb80*/  FMUL.FTZ R52, R11, R46 ;  /* 0x0000002e0b347220 */ /* 0x000fe20000410000 */
[----:B------:R-:W-:Y:S02]  /*fb90*/  HADD2.F32 R7, -RZ, R7.H1_H1 ;  /* 0x30000007ff077230 */ /* 0x000fe40000004100 */
[----:B------:R-:W-:Y:S01]  /*fba0*/  FMUL.FTZ R6, R51, R8 ;  /* 0x0000000833067220 */ /* 0x000fe20000410000 */
[----:B------:R-:W-:Y:S01]  /*fbb0*/  FMUL.FTZ R49, R11, R10 ;  /* 0x0000000a0b317220 */ /* 0x000fe20000410000 */
[C---:B------:R-:W-:Y:S01]  /*fbc0*/  FFMA.FTZ R45, R4.reuse, R8, -R45 ;  /* 0x00000008042d7223 */ /* 0x040fe2000001082d */
[----:B------:R-:W-:Y:S01]  /*fbd0*/  F2FP.F16.F32.PACK_AB R8, R53, R58 ;  /* 0x0000003a3508723e */ /* 0x000fe200000000ff */
[C---:B------:R-:W-:Y:S01]  /*fbe0*/  FFMA.FTZ R52, R7.reuse, R10, -R52 ;  /* 0x0000000a07347223 */ /* 0x040fe20000010834 */
[----:B------:R-:W-:Y:S01]  /*fbf0*/  FFMA.FTZ R11, R4, R9, R6 ;  /* 0x00000009040b7223 */ /* 0x000fe20000010006 */
[----:B------:R-:W-:Y:S01]  /*fc00*/  FFMA.FTZ R46, R7, R46, R49 ;  /* 0x0000002e072e7223 */ /* 0x000fe20000010031 */
[----:B------:R-:W-:-:S02]  /*fc10*/  F2FP.F16.F32.PACK_AB R4, R56, R5 ;  /* 0x000000053804723e */ /* 0x000fc400000000ff */
[----:B------:R-:W-:Y:S02]  /*fc20*/  F2FP.F16.F32.PACK_AB R5, R60, R57 ;  /* 0x000000393c05723e */ /* 0x000fe400000000ff */
[----:B------:R-:W-:Y:S02]  /*fc30*/  F2FP.F16.F32.PACK_AB R6, R48, R55 ;  /* 0x000000373006723e */ /* 0x000fe400000000ff */
[----:B------:R-:W-:Y:S02]  /*fc40*/  F2FP.F16.F32.PACK_AB R7, R52, R45 ;  /* 0x0000002d3407723e */ /* 0x000fe400000000ff */
[----:B------:R-:W-:Y:S02]  /*fc50*/  F2FP.F16.F32.PACK_AB R9, R47, R54 ;  /* 0x000000362f09723e */ /* 0x000fe400000000ff */
[----:B------:R-:W-:Y:S01]  /*fc60*/  F2FP.F16.F32.PACK_AB R10, R35, R50 ;  /* 0x00000032230a723e */ /* 0x000fe200000000ff */
[----:B------:R1:W-:Y:S01]  /*fc70*/  STS.128 [R61], R4 ;  /* 0x000000043d007388 */ /* 0x0003e20000000c00 */
[----:B------:R-:W-:-:S05]  /*fc80*/  F2FP.F16.F32.PACK_AB R11, R46, R11 ;  /* 0x0000000b2e0b723e */ /* 0x000fca00000000ff */
[----:B------:R1:W-:Y:S02]  /*fc90*/  STS.128 [R34+0x12400], R8 ;  /* 0x0124000822007388 */ /* 0x0003e40000000c00 */
.L_x_615:
[----:B------:R-:W-:Y:S05]  /*fca0*/  BSYNC B2 ;  /* 0x0000000000027941 */ /* 0x000fea0003800000 */
.L_x_614:
[----:B------:R-:W-:Y:S05]  /*fcb0*/  @P2 BRA `(.L_x_611) ;  /* 0x00000004005c2947 */ /* 0x000fea0003800000 */
[----:B------:R-:W2:Y:S01]  /*fcc0*/  LDL R59, [R1+0x10c] ;  /* 0x00010c00013b7983 */ /* 0x000ea20000100800 */
[----:B------:R-:W-:Y:S01]  /*fcd0*/  LEA.HI R3, R3, R199, RZ, 0x1d ;  /* 0x000000c703037211 */ /* 0x000fe200078fe8ff */
[----:B------:R-:W-:Y:S02]  /*fce0*/  HADD2.F32 R51, -RZ, R12.H0_H0 ;  /* 0x2000000cff337230 */ /* 0x000fe40000004100 */
[----:B------:R-:W-:Y:S01]  /*fcf0*/  HADD2.F32 R52, -RZ, R20.H0_H0 ;  /* 0x20000014ff347230 */ /* 0x000fe20000004100 */
[----:B01----:R-:W-:Y:S01]  /*fd00*/  SHF.R.S32.HI R4, RZ, 0x1f, R3 ;  /* 0x0000001fff047819 */ /* 0x003fe20000011403 */
[----:B------:R-:W-:Y:S01]  /*fd10*/  HADD2.F32 R53, -RZ, R21.H0_H0 ;  /* 0x20000015ff357230 */ /* 0x000fe20000004100 */
[----:B------:R-:W-:Y:S02]  /*fd20*/  SHF.L.U32 R5, R3, 0x3, RZ ;  /* 0x0000000303057819 */ /* 0x000fe400000006ff */
        /* <DEDUP_REMOVED lines=10> */
[----:B------:R-:W-:Y:S02]  /*fdd0*/  HADD2.F32 R48, -RZ, R9.H0_H0 ;  /* 0x20000009ff307230 */ /* 0x000fe40000004100 */
[C---:B------:R-:W-:Y:S01]  /*fde0*/  FMUL.FTZ R55, R47.reuse, R52 ;  /* 0x000000342f377220 */ /* 0x040fe20000410000 */
[----:B------:R-:W-:Y:S01]  /*fdf0*/  FMUL.FTZ R57, R47, R51 ;  /* 0x000000332f397220 */ /* 0x000fe20000410000 */
[----:B------:R-:W-:-:S02]  /*fe00*/  HADD2.F32 R47, -RZ, R13.H0_H0 ;  /* 0x2000000dff2f7230 */ /* 0x000fc40000004100 */
[C---:B------:R-:W-:Y:S01]  /*fe10*/  FMUL.FTZ R54, R8.reuse, R53 ;  /* 0x0000003508367220 */ /* 0x040fe20000410000 */
[----:B------:R-:W-:Y:S02]  /*fe20*/  HADD2.F32 R9, -RZ, R9.H1_H1 ;  /* 0x30000009ff097230 */ /* 0x000fe40000004100 */
[--C-:B------:R-:W-:Y:S02]  /*fe30*/  HADD2.F32 R49, -RZ, R10.reuse.H0_H0 ;  /* 0x2000000aff317230 */ /* 0x100fe40000004100 */
[----:B------:R-:W-:Y:S01]  /*fe40*/  FMUL.FTZ R8, R8, R47 ;  /* 0x0000002f08087220 */ /* 0x000fe20000410000 */
[----:B------:R-:W-:Y:S02]  /*fe50*/  HADD2.F32 R10, -RZ, R10.H1_H1 ;  /* 0x3000000aff0a7230 */ /* 0x000fe40000004100 */
[--C-:B------:R-:W-:Y:S02]  /*fe60*/  HADD2.F32 R50, -RZ, R11.reuse.H0_H0 ;  /* 0x2000000bff327230 */ /* 0x100fe40000004100 */
[----:B------:R-:W-:Y:S01]  /*fe70*/  HADD2.F32 R11, -RZ, R11.H1_H1 ;  /* 0x3000000bff0b7230 */ /* 0x000fe20000004100 */
[----:B--2---:R-:W0:Y:S02]  /*fe80*/  LDS.128 R4, [R59] ;  /* 0x000000003b047984 */ /* 0x004e240000000c00 */
[----:B0-----:R-:W-:-:S02]  /*fe90*/  HADD2.F32 R34, -RZ, R4.H0_H0 ;  /* 0x20000004ff227230 */ /* 0x001fc40000004100 */
[----:B------:R-:W-:Y:S02]  /*fea0*/  HADD2.F32 R35, -RZ, R4.H1_H1 ;  /* 0x30000004ff237230 */ /* 0x000fe40000004100 */
[----:B------:R-:W-:Y:S02]  /*feb0*/  HADD2.F32 R45, -RZ, R5.H0_H0 ;  /* 0x20000005ff2d7230 */ /* 0x000fe40000004100 */
[C---:B------:R-:W-:Y:S01]  /*fec0*/  FFMA.FTZ R55, R34.reuse, R51, -R55 ;  /* 0x0000003322377223 */ /* 0x040fe20000010837 */
[----:B------:R-:W-:Y:S01]  /*fed0*/  FFMA.FTZ R57, R34, R52, R57 ;  /* 0x0000003422397223 */ /* 0x000fe20000010039 */
[----:B------:R-:W-:Y:S02]  /*fee0*/  HADD2.F32 R51, -RZ, R20.H1_H1 ;  /* 0x30000014ff337230 */ /* 0x000fe40000004100 */
[----:B------:R-:W-:Y:S01]  /*fef0*/  FFMA.FTZ R54, R35, R47, -R54 ;  /* 0x0000002f23367223 */ /* 0x000fe20000010836 */
[----:B------:R-:W-:Y:S02]  /*ff00*/  HADD2.F32 R34, -RZ, R12.H1_H1 ;  /* 0x3000000cff227230 */ /* 0x000fe40000004100 */
[----:B------:R-:W-:-:S02]  /*ff10*/  HADD2.F32 R52, -RZ, R21.H1_H1 ;  /* 0x30000015ff347230 */ /* 0x000fc40000004100 */
[C---:B------:R-:W-:Y:S01]  /*ff20*/  FMUL.FTZ R56, R48.reuse, R51 ;  /* 0x0000003330387220 */ /* 0x040fe20000410000 */
[----:B------:R-:W-:Y:S02]  /*ff30*/  HADD2.F32 R5, -RZ, R5.H1_H1 ;  /* 0x30000005ff057230 */ /* 0x000fe40000004100 */
[-C--:B------:R-:W-:Y:S01]  /*ff40*/  FMUL.FTZ R58, R48, R34.reuse ;  /* 0x00000022303a7220 */ /* 0x080fe20000410000 */
[----:B------:R-:W-:Y:S01]  /*ff50*/  FFMA.FTZ R48, R35, R53, R8 ;  /* 0x0000003523307223 */ /* 0x000fe20000010008 */
[----:B------:R-:W-:Y:S02]  /*ff60*/  HADD2.F32 R8, -RZ, R13.H1_H1 ;  /* 0x3000000dff087230 */ /* 0x000fe40000004100 */
[----:B------:R-:W-:Y:S01]  /*ff70*/  FFMA.FTZ R56, R45, R34, -R56 ;  /* 0x000000222d387223 */ /* 0x000fe20000010838 */
[----:B------:R-:W-:Y:S01]  /*ff80*/  FMUL.FTZ R60, R9, R52 ;  /* 0x00000034093c7220 */ /* 0x000fe20000410000 */
[----:B------:R-:W-:Y:S02]  /*ff90*/  HADD2.F32 R34, -RZ, R14.H0_H0 ;  /* 0x2000000eff227230 */ /* 0x000fe40000004100 */
[----:B------:R-:W-:Y:S01]  /*ffa0*/  FFMA.FTZ R58, R45, R51, R58 ;  /* 0x000000332d3a7223 */ /* 0x000fe2000001003a */
[----:B------:R-:W-:-:S02]  /*ffb0*/  HADD2.F32 R35, -RZ, R24.H0_H0 ;  /* 0x20000018ff237230 */ /* 0x000fc40000004100 */
[-C--:B------:R-:W-:Y:S01]  /*ffc0*/  FMUL.FTZ R62, R9, R8.reuse ;  /* 0x00000008093e7220 */ /* 0x080fe20000410000 */
[----:B------:R-:W-:Y:S02]  /*ffd0*/  HADD2.F32 R45, -RZ, R25.H0_H0 ;  /* 0x20000019ff2d7230 */ /* 0x000fe40000004100 */
[----:B------:R-:W-:Y:S01]  /*ffe0*/  FFMA.FTZ R47, R5, R8, -R60 ;  /* 0x00000008052f7223 */ /* 0x000fe2000001083c */
[--C-:B------:R-:W-:Y:S02]  /*fff0*/  HADD2.F32 R46, -RZ, R6.reuse.H0_H0 ;  /* 0x20000006ff2e7230 */ /* 0x100fe40000004100 */
[C---:B------:R-:W-:Y:S01]  /*10000*/  FMUL.FTZ R51, R49.reuse, R35 ;  /* 0x0000002331337220 */ /* 0x040fe20000410000 */
[----:B------:R-:W-:Y:S01]  /*10010*/  FMUL.FTZ R8, R49, R34 ;  /* 0x0000002231087220 */ /* 0x000fe20000410000 */
[----:B------:R-:W-:Y:S02]  /*10020*/  HADD2.F32 R6, -RZ, R6.H1_H1 ;  /* 0x30000006ff067230 */ /* 0x000fe40000004100 */
[----:B------:R-:W-:Y:S01]  /*10030*/  FFMA.FTZ R49, R5, R52, R62 ;  /* 0x0000003405317223 */ /* 0x000fe2000001003e */
[----:B------:R-:W-:-:S02]  /*10040*/  HADD2.F32 R9, -RZ, R15.H0_H0 ;  /* 0x2000000fff097230 */ /* 0x000fc40000004100 */
[----:B------:R-:W-:Y:S01]  /*10050*/  FMUL.FTZ R5, R10, R45 ;  /* 0x0000002d0a057220 */ /* 0x000fe20000410000 */
[C---:B------:R-:W-:Y:S01]  /*10060*/  FFMA.FTZ R51, R46.reuse, R34, -R51 ;  /* 0x000000222e337223 */ /* 0x040fe20000010833 */
[----:B------:R-:W-:Y:S01]  /*10070*/  FFMA.FTZ R35, R46, R35, R8 ;  /* 0x000000232e237223 */ /* 0x000fe20000010008 */
[----:B------:R-:W-:Y:S02]  /*10080*/  HADD2.F32 R8, -RZ, R15.H1_H1 ;  /* 0x3000000fff087230 */ /* 0x000fe40000004100 */
[-C--:B------:R-:W-:Y:S01]  /*10090*/  FMUL.FTZ R53, R10, R9.reuse ;  /* 0x000000090a357220 */ /* 0x080fe20000410000 */
[C---:B------:R-:W-:Y:S01]  /*100a0*/  FFMA.FTZ R34, R6.reuse, R9, -R5 ;  /* 0x0000000906227223 */ /* 0x040fe20000010805 */
[----:B------:R-:W-:Y:S02]  /*100b0*/  HADD2.F32 R9, -RZ, R24.H1_H1 ;  /* 0x30000018ff097230 */ /* 0x000fe40000004100 */
[----:B------:R-:W-:Y:S02]  /*100c0*/  HADD2.F32 R5, -RZ, R14.H1_H1 ;  /* 0x3000000eff057230 */ /* 0x000fe40000004100 */
[----:B------:R-:W-:Y:S01]  /*100d0*/  FFMA.FTZ R46, R6, R45, R53 ;  /* 0x0000002d062e7223 */ /* 0x000fe20000010035 */
[----:B------:R-:W-:-:S02]  /*100e0*/  HADD2.F32 R10, -RZ, R25.H1_H1 ;  /* 0x30000019ff0a7230 */ /* 0x000fc40000004100 */
[C---:B------:R-:W-:Y:S01]  /*100f0*/  FMUL.FTZ R45, R50.reuse, R9 ;  /* 0x00000009322d7220 */ /* 0x040fe20000410000 */
[--C-:B------:R-:W-:Y:S02]  /*10100*/  HADD2.F32 R4, -RZ, R7.reuse.H0_H0 ;  /* 0x20000007ff047230 */ /* 0x100fe40000004100 */
[----:B------:R-:W-:Y:S01]  /*10110*/  FMUL.FTZ R50, R50, R5 ;  /* 0x0000000532327220 */ /* 0x000fe20000410000 */
[----:B------:R-:W-:Y:S02]  /*10120*/  HADD2.F32 R7, -RZ, R7.H1_H1 ;  /* 0x30000007ff077230 */ /* 0x000fe40000004100 */
[C---:B------:R-:W-:Y:S01]  /*10130*/  FMUL.FTZ R6, R11.reuse, R10 ;  /* 0x0000000a0b067220 */ /* 0x040fe20000410000 */
[-C--:B------:R-:W-:Y:S01]  /*10140*/  FMUL.FTZ R53, R11, R8.reuse ;  /* 0x000000080b357220 */ /* 0x080fe20000410000 */
[C---:B------:R-:W-:Y:S01]  /*10150*/  FFMA.FTZ R11, R4.reuse, R9, R50 ;  /* 0x00000009040b7223 */ /* 0x040fe20000010032 */
[----:B------:R-:W-:Y:S01]  /*10160*/  FFMA.FTZ R45, R4, R5, -R45 ;  /* 0x00000005042d7223 */ /* 0x000fe2000001082d */
[C---:B------:R-:W-:Y:S01]  /*10170*/  FFMA.FTZ R50, R7.reuse, R8, -R6 ;  /* 0x0000000807327223 */ /* 0x040fe20000010806 */
        /* <DEDUP_REMOVED lines=8> */
[----:B------:R-:W-:-:S02]  /*10200*/  F2FP.F16.F32.PACK_AB R10, R46, R35 ;  /* 0x000000232e0a723e */ /* 0x000fc400000000ff */
[----:B------:R-:W-:-:S05]  /*10210*/  F2FP.F16.F32.PACK_AB R11, R52, R11 ;  /* 0x0000000b340b723e */ /* 0x000fca00000000ff */
[----:B------:R2:W-:Y:S02]  /*10220*/  STS.128 [R3+0x12400], R8 ;  /* 0x0124000803007388 */ /* 0x0005e40000000c00 */
.L_x_611:
[----:B------:R-:W-:Y:S05]  /*10230*/  BSYNC B1 ;  /* 0x0000000000017941 */ /* 0x000fea0003800000 */
.L_x_610:
[----:B0-2---:R-:W-:-:S04]  /*10240*/  IADD3 R3, R203, 0x40, RZ ;  /* 0x00000040cb037810 */ /* 0x005fc80007ffe0ff */
[----:B------:R-:W-:-:S13]  /*10250*/  ISETP.GE.AND P0, PT, R3, R0, PT ;  /* 0x000000000300720c */ /* 0x000fda0003f06270 */
[----:B------:R-:W-:Y:S05]  /*10260*/  @P0 BRA `(.L_x_594) ;  /* 0x0000001000880947 */ /* 0x000fea0003800000 */
[----:B------:R-:W0:Y:S01]  /*10270*/  LDC R3, c[0x0][0x3f4] ;  /* 0x0000fd00ff037b82 */ /* 0x000e220000000800 */
[----:B------:R-:W-:Y:S01]  /*10280*/  BSSY B1, `(.L_x_616) ;  /* 0x000005e000017945 */ /* 0x000fe20003800000 */
[----:B------:R-:W-:Y:S02]  /*10290*/  SHF.R.U32.HI R57, RZ, 0x3, R205 ;  /* 0x00000003ff397819 */ /* 0x000fe400000116cd */
[-C--:B0-----:R-:W-:Y:S02]  /*102a0*/  ISETP.GE.AND P0, PT, R16, R3.reuse, PT ;  /* 0x000000031000720c */ /* 0x081fe40003f06270 */
[-C--:B------:R-:W-:Y:S02]  /*102b0*/  ISETP.GE.AND P1, PT, R194, R3.reuse, PT ;  /* 0x00000003c200720c */ /* 0x080fe40003f26270 */
[----:B------:R-:W-:-:S09]  /*102c0*/  ISETP.GE.AND P2, PT, R193, R3, PT ;  /* 0x00000003c100720c */ /* 0x000fd20003f46270 */
[----:B------:R-:W-:Y:S05]  /*102d0*/  @P0 BRA `(.L_x_617) ;  /* 0x0000000400600947 */ /* 0x000fea0003800000 */
[----:B-1----:R-:W2:Y:S04]  /*102e0*/  LDL R4, [R1+0xa4] ;  /* 0x0000a40001047983 */ /* 0x002ea80000100800 */
[----:B------:R-:W3:Y:S01]  /*102f0*/  LDL R59, [R1+0x110] ;  /* 0x00011000013b7983 */ /* 0x000ee20000100800 */
[----:B------:R-:W-:Y:S02]  /*10300*/  HADD2.F32 R54, -RZ, R41.H0_H0 ;  /* 0x20000029ff367230 */ /* 0x000fe40000004100 */
[----:B------:R-:W-:Y:S02]  /*10310*/  HADD2.F32 R52, -RZ, R37.H0_H0 ;  /* 0x20000025ff347230 */ /* 0x000fe40000004100 */
[----:B------:R-:W-:Y:S02]  /*10320*/  HADD2.F32 R55, -RZ, R42.H0_H0 ;  /* 0x2000002aff377230 */ /* 0x000fe40000004100 */
[----:B------:R-:W-:-:S02]  /*10330*/  HADD2.F32 R53, -RZ, R38.H0_H0 ;  /* 0x20000026ff357230 */ /* 0x000fc40000004100 */
[----:B------:R-:W-:Y:S02]  /*10340*/  HADD2.F32 R41, -RZ, R41.H1_H1 ;  /* 0x30000029ff297230 */ /* 0x000fe40000004100 */
[----:B------:R-:W-:Y:S02]  /*10350*/  HADD2.F32 R37, -RZ, R37.H1_H1 ;  /* 0x30000025ff257230 */ /* 0x000fe40000004100 */
[----:B------:R-:W-:Y:S02]  /*10360*/  HADD2.F32 R56, -RZ, R43.H0_H0 ;  /* 0x2000002bff387230 */ /* 0x000fe40000004100 */
[----:B------:R-:W-:Y:S01]  /*10370*/  HADD2.F32 R58, -RZ, R44.H0_H0 ;  /* 0x2000002cff3a7230 */ /* 0x000fe20000004100 */
[----:B--2---:R-:W-:-:S04]  /*10380*/  LEA.HI R0, R3, R4, RZ, 0x1d ;  /* 0x0000000403007211 */ /* 0x004fc800078fe8ff */
[----:B------:R-:W-:Y:S01]  /*10390*/  SHF.R.S32.HI R5, RZ, 0x1f, R0 ;  /* 0x0000001fff057819 */ /* 0x000fe20000011400 */
[----:B------:R-:W-:-:S03]  /*103a0*/  IMAD.SHL.U32 R4, R0, 0x8, RZ ;  /* 0x0000000800047824 */ /* 0x000fc600078e00ff */
[----:B------:R-:W-:Y:S02]  /*103b0*/  LEA.HI R5, R5, R0, RZ, 0x3 ;  /* 0x0000000005057211 */ /* 0x000fe400078f18ff */
[----:B------:R-:W-:-:S03]  /*103c0*/  LOP3.LUT R0, R205, 0x38, R4, 0xf8, !PT ;  /* 0x00000038cd007812 */ /* 0x000fc600078ef804 */
[----:B------:R-:W-:Y:S01]  /*103d0*/  IMAD.SHL.U32 R5, R5, 0x400, RZ ;  /* 0x0000040005057824 */ /* 0x000fe200078e00ff */
[----:B------:R-:W-:-:S04]  /*103e0*/  LOP3.LUT R0, R0, R57, RZ, 0x3c, !PT ;  /* 0x0000003900007212 */ /* 0x000fc800078e3cff */
[----:B------:R-:W-:Y:S02]  /*103f0*/  LOP3.LUT R9, R5, 0x7fffe000, RZ, 0xc0, !PT ;  /* 0x7fffe00005097812 */ /* 0x000fe400078ec0ff */
[----:B---3--:R-:W0:Y:S02]  /*10400*/  LDS.128 R4, [R59] ;  /* 0x000000003b047984 */ /* 0x008e240000000c00 */
[----:B------:R-:W-:-:S04]  /*10410*/  IADD3 R9, R0, R9, R219 ;  /* 0x0000000900097210 */ /* 0x000fc80007ffe0db */
[----:B------:R-:W-:-:S05]  /*10420*/  LEA R0, R9, R18, 0x1 ;  /* 0x0000001209007211 */ /* 0x000fca00078e08ff */
[----:B------:R-:W1:Y:S01]  /*10430*/  LDS.128 R8, [R0+0x12400] ;  /* 0x0124000000087984 */ /* 0x000e620000000c00 */
[--C-:B0-----:R-:W-:Y:S02]  /*10440*/  HADD2.F32 R34, -RZ, R4.reuse.H0_H0 ;  /* 0x20000004ff227230 */ /* 0x101fe40000004100 */
[----:B------:R-:W-:Y:S02]  /*10450*/  HADD2.F32 R35, -RZ, R4.H1_H1 ;  /* 0x30000004ff237230 */ /* 0x000fe40000004100 */
[--C-:B------:R-:W-:Y:S02]  /*10460*/  HADD2.F32 R45, -RZ, R5.reuse.H0_H0 ;  /* 0x20000005ff2d7230 */ /* 0x100fe40000004100 */
[----:B------:R-:W-:Y:S02]  /*10470*/  HADD2.F32 R5, -RZ, R5.H1_H1 ;  /* 0x30000005ff057230 */ /* 0x000fe40000004100 */
[--C-:B------:R-:W-:Y:S02]  /*10480*/  HADD2.F32 R46, -RZ, R6.reuse.H0_H0 ;  /* 0x20000006ff2e7230 */ /* 0x100fe40000004100 */
[----:B------:R-:W-:-:S02]  /*10490*/  HADD2.F32 R6, -RZ, R6.H1_H1 ;  /* 0x30000006ff067230 */ /* 0x000fc40000004100 */
[--C-:B-1----:R-:W-:Y:S02]  /*104a0*/  HADD2.F32 R47, -RZ, R8.reuse.H0_H0 ;  /* 0x20000008ff2f7230 */ /* 0x102fe40000004100 */
[----:B------:R-:W-:Y:S02]  /*104b0*/  HADD2.F32 R8, -RZ, R8.H1_H1 ;  /* 0x30000008ff087230 */ /* 0x000fe40000004100 */
[--C-:B------:R-:W-:Y:S02]  /*104c0*/  HADD2.F32 R48, -RZ, R9.reuse.H0_H0 ;  /* 0x20000009ff307230 */ /* 0x100fe40000004100 */
[-C--:B------:R-:W-:Y:S01]  /*104d0*/  FMUL.FTZ R51, R54, R47.reuse ;  /* 0x0000002f36337220 */ /* 0x080fe20000410000 */
[C---:B------:R-:W-:Y:S01]  /*104e0*/  FMUL.FTZ R47, R52.reuse, R47 ;  /* 0x0000002f342f7220 */ /* 0x040fe20000410000 */
[----:B------:R-:W-:Y:S02]  /*104f0*/  HADD2.F32 R9, -RZ, R9.H1_H1 ;  /* 0x30000009ff097230 */ /* 0x000fe40000004100 */
[----:B------:R-:W-:Y:S01]  /*10500*/  FFMA.FTZ R51, R52, R34, -R51 ;  /* 0x0000002234337223 */ /* 0x000fe20000010833 */
[-C--:B------:R-:W-:Y:S01]  /*10510*/  FMUL.FTZ R52, R55, R8.reuse ;  /* 0x0000000837347220 */ /* 0x080fe20000410000 */
[----:B------:R-:W-:Y:S01]  /*10520*/  FMUL.FTZ R8, R53, R8 ;  /* 0x0000000835087220 */ /* 0x000fe20000410000 */
[----:B------:R-:W-:Y:S01]  /*10530*/  FFMA.FTZ R47, R54, R34, R47 ;  /* 0x00000022362f7223 */ /* 0x000fe2000001002f */
[----:B------:R-:W-:-:S02]  /*10540*/  HADD2.F32 R49, -RZ, R10.H0_H0 ;  /* 0x2000000aff317230 */ /* 0x000fc40000004100 */
[-C--:B------:R-:W-:Y:S01]  /*10550*/  FFMA.FTZ R52, R53, R35.reuse, -R52 ;  /* 0x0000002335347223 */ /* 0x080fe20000010834 */
[----:B------:R-:W-:Y:S02]  /*10560*/  HADD2.F32 R53, -RZ, R42.H1_H1 ;  /* 0x3000002aff357230 */ /* 0x000fe40000004100 */
[----:B------:R-:W-:Y:S01]  /*10570*/  FFMA.FTZ R8, R55, R35, R8 ;  /* 0x0000002337087223 */ /* 0x000fe20000010008 */
[----:B------:R-:W-:Y:S02]  /*10580*/  HADD2.F32 R35, -RZ, R38.H1_H1 ;  /* 0x30000026ff237230 */ /* 0x000fe40000004100 */
[----:B------:R-:W-:Y:S01]  /*10590*/  FMUL.FTZ R34, R41, R48 ;  /* 0x0000003029227220 */ /* 0x000fe20000410000 */
[----:B------:R-:W-:Y:S02]  /*105a0*/  HADD2.F32 R54, -RZ, R39.H0_H0 ;  /* 0x20000027ff367230 */ /* 0x000fe40000004100 */
[----:B------:R-:W-:Y:S01]  /*105b0*/  FMUL.FTZ R38, R53, R9 ;  /* 0x0000000935267220 */ /* 0x000fe20000410000 */
[----:B------:R-:W-:-:S02]  /*105c0*/  HADD2.F32 R10, -RZ, R10.H1_H1 ;  /* 0x3000000aff0a7230 */ /* 0x000fc40000004100 */
[----:B------:R-:W-:Y:S01]  /*105d0*/  FMUL.FTZ R42, R35, R9 ;  /* 0x00000009232a7220 */ /* 0x000fe20000410000 */
[C---:B------:R-:W-:Y:S01]  /*105e0*/  FMUL.FTZ R48, R37.reuse, R48 ;  /* 0x0000003025307220 */ /* 0x040fe20000410000 */
[----:B------:R-:W-:Y:S01]  /*105f0*/  FFMA.FTZ R34, R37, R45, -R34 ;  /* 0x0000002d25227223 */ /* 0x000fe20000010822 */
[----:B------:R-:W-:Y:S01]  /*10600*/  FFMA.FTZ R9, R35, R5, -R38 ;  /* 0x0000000523097223 */ /* 0x000fe20000010826 */
[----:B------:R-:W-:Y:S02]  /*10610*/  HADD2.F32 R38, -RZ, R40.H0_H0 ;  /* 0x20000028ff267230 */ /* 0x000fe40000004100 */
[-C--:B------:R-:W-:Y:S01]  /*10620*/  FMUL.FTZ R37, R56, R49.reuse ;  /* 0x0000003138257220 */ /* 0x080fe20000410000 */
[----:B------:R-:W-:Y:S01]  /*10630*/  FMUL.FTZ R49, R54, R49 ;  /* 0x0000003136317220 */ /* 0x000fe20000410000 */
[----:B------:R-:W-:Y:S01]  /*10640*/  FFMA.FTZ R35, R53, R5, R42 ;  /* 0x0000000535237223 */ /* 0x000fe2000001002a */
[--C-:B------:R-:W-:Y:S02]  /*10650*/  HADD2.F32 R50, -RZ, R11.reuse.H0_H0 ;  /* 0x2000000bff327230 */ /* 0x100fe40000004100 */
[----:B------:R-:W-:Y:S01]  /*10660*/  FFMA.FTZ R48, R41, R45, R48 ;  /* 0x0000002d29307223 */ /* 0x000fe20000010030 */
[----:B------:R-:W-:Y:S01]  /*10670*/  FMUL.FTZ R5, R58, R10 ;  /* 0x0000000a3a057220 */ /* 0x000fe20000410000 */
[----:B------:R-:W-:Y:S01]  /*10680*/  FFMA.FTZ R37, R54, R46, -R37 ;  /* 0x0000002e36257223 */ /* 0x000fe20000010825 */
[----:B------:R-:W-:-:S02]  /*10690*/  HADD2.F32 R11, -RZ, R11.H1_H1 ;  /* 0x3000000bff0b7230 */ /* 0x000fc40000004100 */
[----:B------:R-:W-:Y:S01]  /*106a0*/  FFMA.FTZ R49, R56, R46, R49 ;  /* 0x0000002e38317223 */ /* 0x000fe20000010031 */
[C---:B------:R-:W-:Y:S01]  /*106b0*/  FMUL.FTZ R41, R38.reuse, R10 ;  /* 0x0000000a26297220 */ /* 0x040fe20000410000 */
[----:B------:R-:W-:Y:S02]  /*106c0*/  HADD2.F32 R54, -RZ, R43.H1_H1 ;  /* 0x3000002bff367230 */ /* 0x000fe40000004100 */
[-C--:B------:R-:W-:Y:S01]  /*106d0*/  FFMA.FTZ R10, R38, R6.reuse, -R5 ;  /* 0x00000006260a7223 */ /* 0x080fe20000010805 */
[----:B------:R-:W-:Y:S02]  /*106e0*/  HADD2.F32 R45, -RZ, R44.H1_H1 ;  /* 0x3000002cff2d7230 */ /* 0x000fe40000004100 */
[----:B------:R-:W-:Y:S01]  /*106f0*/  FFMA.FTZ R38, R58, R6, R41 ;  /* 0x000000063a267223 */ /* 0x000fe20000010029 */
[----:B------:R-:W-:Y:S02]  /*10700*/  HADD2.F32 R46, -RZ, R39.H1_H1 ;  /* 0x30000027ff2e7230 */ /* 0x000fe40000004100 */
[----:B------:R-:W-:Y:S01]  /*10710*/  FMUL.FTZ R5, R54, R50 ;  /* 0x0000003236057220 */ /* 0x000fe20000410000 */
[----:B------:R-:W-:-:S02]  /*10720*/  HADD2.F32 R43, -RZ, R40.H1_H1 ;  /* 0x30000028ff2b7230 */ /* 0x000fc40000004100 */
[-C--:B------:R-:W-:Y:S01]  /*10730*/  FMUL.FTZ R6, R45, R11.reuse ;  /* 0x0000000b2d067220 */ /* 0x080fe20000410000 */
[--C-:B------:R-:W-:Y:S02]  /*10740*/  HADD2.F32 R4, -RZ, R7.reuse.H0_H0 ;  /* 0x20000007ff047230 */ /* 0x100fe40000004100 */
[----:B------:R-:W-:Y:S01]  /*10750*/  FMUL.FTZ R39, R46, R50 ;  /* 0x000000322e277220 */ /* 0x000fe20000410000 */
[----:B------:R-:W-:Y:S02]  /*10760*/  HADD2.F32 R7, -RZ, R7.H1_H1 ;  /* 0x30000007ff077230 */ /* 0x000fe40000004100 */
[C---:B------:R-:W-:Y:S01]  /*10770*/  FMUL.FTZ R42, R43.reuse, R11 ;  /* 0x0000000b2b2a7220 */ /* 0x040fe20000410000 */
[----:B------:R-:W-:Y:S01]  /*10780*/  F2FP.F16.F32.PACK_AB R8, R8, R47 ;  /* 0x0000002f0808723e */ /* 0x000fe200000000ff */
[-C--:B------:R-:W-:Y:S01]  /*10790*/  FFMA.FTZ R11, R46, R4.reuse, -R5 ;  /* 0x000000042e0b7223 */ /* 0x080fe20000010805 */
[----:B------:R-:W-:Y:S01]  /*107a0*/  FFMA.FTZ R39, R54, R4, R39 ;  /* 0x0000000436277223 */ /* 0x000fe20000010027 */
[-C--:B------:R-:W-:Y:S01]  /*107b0*/  FFMA.FTZ R40, R43, R7.reuse, -R6 ;  /* 0x000000072b287223 */ /* 0x080fe20000010806 */
        /* <DEDUP_REMOVED lines=10> */
.L_x_617:
[----:B------:R-:W-:Y:S05]  /*10860*/  BSYNC B1 ;  /* 0x0000000000017941 */ /* 0x000fea0003800000 */
.L_x_616:
[----:B------:R-:W-:Y:S04]  /*10870*/  BSSY B1, `(.L_x_618) ;  /* 0x0000061000017945 */ /* 0x000fe80003800000 */
[----:B------:R-:W-:Y:S05]  /*10880*/  @P1 BRA `(.L_x_619) ;  /* 0x00000004007c1947 */ /* 0x000fea0003800000 */
[----:B01----:R-:W-:Y:S01]  /*10890*/  SHF.R.S32.HI R5, RZ, 0x1f, R194 ;  /* 0x0000001fff057819 */ /* 0x003fe200000114c2 */
[----:B------:R-:W-:Y:S01]  /*108a0*/  HADD2.F32 R47, -RZ, R30.H0_H0 ;  /* 0x2000001eff2f7230 */ /* 0x000fe20000004100 */
[----:B------:R-:W-:Y:S01]  /*108b0*/  LEA.HI R0, R3, R198, RZ, 0x1d ;  /* 0x000000c603007211 */ /* 0x000fe200078fe8ff */
[----:B------:R-:W-:Y:S01]  /*108c0*/  HADD2.F32 R45, -RZ, R26.H0_H0 ;  /* 0x2000001aff2d7230 */ /* 0x000fe20000004100 */
[CC--:B------:R-:W-:Y:S01]  /*108d0*/  LEA.HI R4, R5.reuse, R194.reuse, RZ, 0x3 ;  /* 0x000000c205047211 */ /* 0x0c0fe200078f18ff */
[----:B------:R-:W-:Y:S01]  /*108e0*/  HADD2.F32 R48, -RZ, R31.H0_H0 ;  /* 0x2000001fff307230 */ /* 0x000fe20000004100 */
[----:B------:R-:W-:Y:S01]  /*108f0*/  LEA.HI R6, R5, R194, RZ, 0x6 ;  /* 0x000000c205067211 */ /* 0x000fe200078f30ff */
[----:B------:R-:W-:Y:S01]  /*10900*/  HADD2.F32 R46, -RZ, R27.H0_H0 ;  /* 0x2000001bff2e7230 */ /* 0x000fe20000004100 */
[----:B------:R-:W-:Y:S01]  /*10910*/  LOP3.LUT R4, R205, 0x38, R4, 0xf8, !PT ;  /* 0x00000038cd047812 */ /* 0x000fe200078ef804 */
[----:B------:R-:W-:Y:S01]  /*10920*/  HADD2.F32 R49, -RZ, R30.H1_H1 ;  /* 0x3000001eff317230 */ /* 0x000fe20000004100 */
[----:B------:R-:W-:Y:S01]  /*10930*/  SHF.R.S32.HI R5, RZ, 0x1f, R0 ;  /* 0x0000001fff057819 */ /* 0x000fe20000011400 */
[----:B------:R-:W-:Y:S01]  /*10940*/  IMAD.SHL.U32 R6, R6, 0x80, RZ ;  /* 0x0000008006067824 */ /* 0x000fe200078e00ff */
[-C--:B------:R-:W-:Y:S01]  /*10950*/  LOP3.LUT R7, R4, R57.reuse, RZ, 0x3c, !PT ;  /* 0x0000003904077212 */ /* 0x080fe200078e3cff */
[----:B------:R-:W-:Y:S01]  /*10960*/  IMAD.SHL.U32 R4, R0, 0x8, RZ ;  /* 0x0000000800047824 */ /* 0x000fe200078e00ff */
[----:B------:R-:W-:Y:S01]  /*10970*/  LEA.HI R5, R5, R0, RZ, 0x3 ;  /* 0x0000000005057211 */ /* 0x000fe200078f18ff */
[----:B------:R-:W-:Y:S01]  /*10980*/  HADD2.F32 R51, -RZ, R31.H1_H1 ;  /* 0x3000001fff337230 */ /* 0x000fe20000004100 */
[----:B------:R-:W-:Y:S01]  /*10990*/  LOP3.LUT R6, R6, 0xffffe000, RZ, 0xc0, !PT ;  /* 0xffffe00006067812 */ /* 0x000fe200078ec0ff */
[----:B------:R-:W-:Y:S01]  /*109a0*/  HADD2.F32 R27, -RZ, R27.H1_H1 ;  /* 0x3000001bff1b7230 */ /* 0x000fe20000004100 */
[----:B------:R-:W-:Y:S01]  /*109b0*/  LOP3.LUT R4, R205, 0x38, R4, 0xf8, !PT ;  /* 0x00000038cd047812 */ /* 0x000fe200078ef804 */
[--C-:B------:R-:W-:Y:S01]  /*109c0*/  HADD2.F32 R50, -RZ, R33.reuse.H0_H0 ;  /* 0x20000021ff327230 */ /* 0x100fe20000004100 */
[----:B------:R-:W-:Y:S01]  /*109d0*/  SHF.L.U32 R5, R5, 0xa, RZ ;  /* 0x0000000a05057819 */ /* 0x000fe200000006ff */
[----:B------:R-:W-:Y:S01]  /*109e0*/  HADD2.F32 R33, -RZ, R33.H1_H1 ;  /* 0x30000021ff217230 */ /* 0x000fe20000004100 */
[----:B------:R-:W-:-:S02]  /*109f0*/  LOP3.LUT R8, R4, R57, RZ, 0x3c, !PT ;  /* 0x0000003904087212 */ /* 0x000fc400078e3cff */
[----:B------:R-:W-:Y:S02]  /*10a00*/  LOP3.LUT R9, R5, 0x7fffe000, RZ, 0xc0, !PT ;  /* 0x7fffe00005097812 */ /* 0x000fe400078ec0ff */
[--C-:B------:R-:W-:Y:S02]  /*10a10*/  IADD3 R0, R7, R6, R219.reuse ;  /* 0x0000000607007210 */ /* 0x100fe40007ffe0db */
[----:B------:R-:W-:Y:S02]  /*10a20*/  IADD3 R9, R8, R9, R219 ;  /* 0x0000000908097210 */ /* 0x000fe40007ffe0db */
[----:B------:R-:W-:-:S03]  /*10a30*/  LEA R0, R0, UR60, 0x1 ;  /* 0x0000003c00007c11 */ /* 0x000fc6000f8e08ff */
[----:B------:R-:W-:Y:S02]  /*10a40*/  IMAD R34, R9, 0x2, R18 ;  /* 0x0000000209227824 */ /* 0x000fe400078e0212 */
[----:B------:R-:W0:Y:S04]  /*10a50*/  LDS.128 R4, [R0] ;  /* 0x0000000000047984 */ /* 0x000e280000000c00 */
[----:B------:R-:W1:Y:S01]  /*10a60*/  LDS.128 R8, [R34+0x12400] ;  /* 0x0124000022087984 */ /* 0x000e620000000c00 */
[--C-:B0-----:R-:W-:Y:S02]  /*10a70*/  HADD2.F32 R35, -RZ, R4.reuse.H0_H0 ;  /* 0x20000004ff237230 */ /* 0x101fe40000004100 */
[----:B------:R-:W-:Y:S02]  /*10a80*/  HADD2.F32 R4, -RZ, R4.H1_H1 ;  /* 0x30000004ff047230 */ /* 0x000fe40000004100 */
[----:B-1----:R-:W-:-:S02]  /*10a90*/  HADD2.F32 R40, -RZ, R8.H0_H0 ;  /* 0x20000008ff287230 */ /* 0x002fc40000004100 */
[----:B------:R-:W-:Y:S02]  /*10aa0*/  HADD2.F32 R8, -RZ, R8.H1_H1 ;  /* 0x30000008ff087230 */ /* 0x000fe40000004100 */
[--C-:B------:R-:W-:Y:S02]  /*10ab0*/  HADD2.F32 R41, -RZ, R9.reuse.H0_H0 ;  /* 0x20000009ff297230 */ /* 0x100fe40000004100 */
[-C--:B------:R-:W-:Y:S01]  /*10ac0*/  FMUL.FTZ R44, R47, R40.reuse ;  /* 0x000000282f2c7220 */ /* 0x080fe20000410000 */
[C---:B------:R-:W-:Y:S01]  /*10ad0*/  FMUL.FTZ R40, R45.reuse, R40 ;  /* 0x000000282d287220 */ /* 0x040fe20000410000 */
[----:B------:R-:W-:Y:S02]  /*10ae0*/  HADD2.F32 R9, -RZ, R9.H1_H1 ;  /* 0x30000009ff097230 */ /* 0x000fe40000004100 */
[-C--:B------:R-:W-:Y:S01]  /*10af0*/  FFMA.FTZ R44, R45, R35.reuse, -R44 ;  /* 0x000000232d2c7223 */ /* 0x080fe2000001082c */
[----:B------:R-:W-:Y:S01]  /*10b00*/  FFMA.FTZ R40, R47, R35, R40 ;  /* 0x000000232f287223 */ /* 0x000fe20000010028 */
[-C--:B------:R-:W-:Y:S01]  /*10b10*/  FMUL.FTZ R45, R48, R8.reuse ;  /* 0x00000008302d7220 */ /* 0x080fe20000410000 */
[----:B------:R-:W-:Y:S01]  /*10b20*/  FMUL.FTZ R35, R46, R8 ;  /* 0x000000082e237220 */ /* 0x000fe20000410000 */
[----:B------:R-:W-:-:S02]  /*10b30*/  HADD2.F32 R37, -RZ, R5.H0_H0 ;  /* 0x20000005ff257230 */ /* 0x000fc40000004100 */
[----:B------:R-:W-:Y:S01]  /*10b40*/  FMUL.FTZ R8, R49, R41 ;  /* 0x0000002931087220 */ /* 0x000fe20000410000 */
[----:B------:R-:W-:Y:S02]  /*10b50*/  HADD2.F32 R47, -RZ, R26.H1_H1 ;  /* 0x3000001aff2f7230 */ /* 0x000fe40000004100 */
[-C--:B------:R-:W-:Y:S01]  /*10b60*/  FFMA.FTZ R45, R46, R4.reuse, -R45 ;  /* 0x000000042e2d7223 */ /* 0x080fe2000001082d */
[----:B------:R-:W-:Y:S02]  /*10b70*/  HADD2.F32 R5, -RZ, R5.H1_H1 ;  /* 0x30000005ff057230 */ /* 0x000fe40000004100 */
[----:B------:R-:W-:Y:S01]  /*10b80*/  FFMA.FTZ R35, R48, R4, R35 ;  /* 0x0000000430237223 */ /* 0x000fe20000010023 */
[----:B------:R-:W-:Y:S01]  /*10b90*/  FMUL.FTZ R4, R51, R9 ;  /* 0x0000000933047220 */ /* 0x000fe20000410000 */
[--C-:B------:R-:W-:Y:S02]  /*10ba0*/  HADD2.F32 R42, -RZ, R10.reuse.H0_H0 ;  /* 0x2000000aff2a7230 */ /* 0x100fe40000004100 */
[----:B------:R-:W-:Y:S01]  /*10bb0*/  FFMA.FTZ R26, R47, R37, -R8 ;  /* 0x000000252f1a7223 */ /* 0x000fe20000010808 */
[----:B------:R-:W-:-:S02]  /*10bc0*/  HADD2.F32 R10, -RZ, R10.H1_H1 ;  /* 0x3000000aff0a7230 */ /* 0x000fc40000004100 */
[C---:B------:R-:W-:Y:S01]  /*10bd0*/  FMUL.FTZ R8, R27.reuse, R9 ;  /* 0x000000091b087220 */ /* 0x040fe20000410000 */
[----:B------:R-:W-:Y:S01]  /*10be0*/  FFMA.FTZ R9, R27, R5, -R4 ;  /* 0x000000051b097223 */ /* 0x000fe20000010804 */
[--C-:B------:R-:W-:Y:S02]  /*10bf0*/  HADD2.F32 R38, -RZ, R6.reuse.H0_H0 ;  /* 0x20000006ff267230 */ /* 0x100fe40000004100 */
[----:B------:R-:W-:Y:S01]  /*10c00*/  FMUL.FTZ R30, R47, R41 ;  /* 0x000000292f1e7220 */ /* 0x000fe20000410000 */
[----:B------:R-:W-:Y:S02]  /*10c10*/  HADD2.F32 R4, -RZ, R29.H0_H0 ;  /* 0x2000001dff047230 */ /* 0x000fe40000004100 */
[----:B------:R-:W-:Y:S01]  /*10c20*/  FFMA.FTZ R27, R51, R5, R8 ;  /* 0x00000005331b7223 */ /* 0x000fe20000010008 */
[----:B------:R-:W-:Y:S02]  /*10c30*/  HADD2.F32 R6, -RZ, R6.H1_H1 ;  /* 0x30000006ff067230 */ /* 0x000fe40000004100 */
[----:B------:R-:W-:Y:S01]  /*10c40*/  FMUL.FTZ R5, R50, R10 ;  /* 0x0000000a32057220 */ /* 0x000fe20000410000 */
[----:B------:R-:W-:-:S02]  /*10c50*/  HADD2.F32 R46, -RZ, R28.H0_H0 ;  /* 0x2000001cff2e7230 */ /* 0x000fc40000004100 */
[C---:B------:R-:W-:Y:S01]  /*10c60*/  FMUL.FTZ R41, R4.reuse, R10 ;  /* 0x0000000a04297220 */ /* 0x040fe20000410000 */
[--C-:B------:R-:W-:Y:S02]  /*10c70*/  HADD2.F32 R48, -RZ, R32.reuse.H0_H0 ;  /* 0x20000020ff307230 */ /* 0x100fe40000004100 */
[----:B------:R-:W-:Y:S01]  /*10c80*/  FFMA.FTZ R30, R49, R37, R30 ;  /* 0x00000025311e7223 */ /* 0x000fe2000001001e */
[--C-:B------:R-:W-:Y:S02]  /*10c90*/  HADD2.F32 R43, -RZ, R11.reuse.H0_H0 ;  /* 0x2000000bff2b7230 */ /* 0x100fe40000004100 */
[----:B------:R-:W-:Y:S01]  /*10ca0*/  FFMA.FTZ R10, R4, R6, -R5 ;  /* 0x00000006040a7223 */ /* 0x000fe20000010805 */
[----:B------:R-:W-:Y:S02]  /*10cb0*/  HADD2.F32 R11, -RZ, R11.H1_H1 ;  /* 0x3000000bff0b7230 */ /* 0x000fe40000004100 */
[----:B------:R-:W-:Y:S01]  /*10cc0*/  FMUL.FTZ R31, R48, R42 ;  /* 0x0000002a301f7220 */ /* 0x000fe20000410000 */
[----:B------:R-:W-:-:S02]  /*10cd0*/  HADD2.F32 R47, -RZ, R32.H1_H1 ;  /* 0x30000020ff2f7230 */ /* 0x000fc40000004100 */
[C---:B------:R-:W-:Y:S01]  /*10ce0*/  FMUL.FTZ R37, R46.reuse, R42 ;  /* 0x0000002a2e257220 */ /* 0x040fe20000410000 */
[----:B------:R-:W-:Y:S02]  /*10cf0*/  HADD2.F32 R5, -RZ, R28.H1_H1 ;  /* 0x3000001cff057230 */ /* 0x000fe40000004100 */
[-C--:B------:R-:W-:Y:S01]  /*10d00*/  FFMA.FTZ R31, R46, R38.reuse, -R31 ;  /* 0x000000262e1f7223 */ /* 0x080fe2000001081f */
[----:B------:R-:W-:Y:S02]  /*10d10*/  HADD2.F32 R29, -RZ, R29.H1_H1 ;  /* 0x3000001dff1d7230 */ /* 0x000fe40000004100 */
[----:B------:R-:W-:Y:S01]  /*10d20*/  FFMA.FTZ R37, R48, R38, R37 ;  /* 0x0000002630257223 */ /* 0x000fe20000010025 */
[--C-:B------:R-:W-:Y:S02]  /*10d30*/  HADD2.F32 R39, -RZ, R7.reuse.H0_H0 ;  /* 0x20000007ff277230 */ /* 0x100fe40000004100 */
[----:B------:R-:W-:Y:S01]  /*10d40*/  FFMA.FTZ R28, R50, R6, R41 ;  /* 0x00000006321c7223 */ /* 0x000fe20000010029 */
[----:B------:R-:W-:-:S02]  /*10d50*/  HADD2.F32 R7, -RZ, R7.H1_H1 ;  /* 0x30000007ff077230 */ /* 0x000fc40000004100 */
[----:B------:R-:W-:Y:S01]  /*10d60*/  FMUL.FTZ R4, R47, R43 ;  /* 0x0000002b2f047220 */ /* 0x000fe20000410000 */
[----:B------:R-:W-:Y:S01]  /*10d70*/  FMUL.FTZ R8, R33, R11 ;  /* 0x0000000b21087220 */ /* 0x000fe20000410000 */
[----:B------:R-:W-:Y:S01]  /*10d80*/  FMUL.FTZ R6, R5, R43 ;  /* 0x0000002b05067220 */ /* 0x000fe20000410000 */
[----:B------:R-:W-:Y:S01]  /*10d90*/  FMUL.FTZ R38, R29, R11 ;  /* 0x0000000b1d267220 */ /* 0x000fe20000410000 */
[----:B------:R-:W-:Y:S01]  /*10da0*/  FFMA.FTZ R11, R5, R39, -R4 ;  /* 0x00000027050b7223 */ /* 0x000fe20000010804 */
[----:B------:R-:W-:Y:S01]  /*10db0*/  FFMA.FTZ R32, R29, R7, -R8 ;  /* 0x000000071d207223 */ /* 0x000fe20000010808 */
[----:B------:R-:W-:Y:S01]  /*10dc0*/  FFMA.FTZ R39, R47, R39, R6 ;  /* 0x000000272f277223 */ /* 0x000fe20000010006 */
[----:B------:R-:W-:Y:S01]  /*10dd0*/  FFMA.FTZ R38, R33, R7, R38 ;  /* 0x0000000721267223 */ /* 0x000fe20000010026 */
[----:B------:R-:W-:Y:S02]  /*10de0*/  F2FP.F16.F32.PACK_AB R4, R45, R44 ;  /* 0x0000002c2d04723e */ /* 0x000fe400000000ff */
[----:B------:R-:W-:-:S02]  /*10df0*/  F2FP.F16.F32.PACK_AB R5, R9, R26 ;  /* 0x0000001a0905723e */ /* 0x000fc400000000ff */
[----:B------:R-:W-:Y:S02]  /*10e00*/  F2FP.F16.F32.PACK_AB R6, R10, R31 ;  /* 0x0000001f0a06723e */ /* 0x000fe400000000ff */
[----:B------:R-:W-:Y:S02]  /*10e10*/  F2FP.F16.F32.PACK_AB R7, R32, R11 ;  /* 0x0000000b2007723e */ /* 0x000fe400000000ff */
[----:B------:R-:W-:Y:S02]  /*10e20*/  F2FP.F16.F32.PACK_AB R8, R35, R40 ;  /* 0x000000282308723e */ /* 0x000fe400000000ff */
[----:B------:R-:W-:Y:S01]  /*10e30*/  F2FP.F16.F32.PACK_AB R9, R27, R30 ;  /* 0x0000001e1b09723e */ /* 0x000fe200000000ff */
[----:B------:R2:W-:Y:S01]  /*10e40*/  STS.128 [R0], R4 ;  /* 0x0000000400007388 */ /* 0x0005e20000000c00 */
[----:B------:R-:W-:Y:S02]  /*10e50*/  F2FP.F16.F32.PACK_AB R10, R28, R37 ;  /* 0x000000251c0a723e */ /* 0x000fe400000000ff */
[----:B------:R-:W-:-:S05]  /*10e60*/  F2FP.F16.F32.PACK_AB R11, R38, R39 ;  /* 0x00000027260b723e */ /* 0x000fca00000000ff */
[----:B------:R2:W-:Y:S02]  /*10e70*/  STS.128 [R34+0x12400], R8 ;  /* 0x0124000822007388 */ /* 0x0005e40000000c00 */
.L_x_619:
[----:B------:R-:W-:Y:S05]  /*10e80*/  BSYNC B1 ;  /* 0x0000000000017941 */ /* 0x000fea0003800000 */
.L_x_618:
[----:B------:R-:W-:Y:S05]  /*10e90*/  @P2 BRA `(.L_x_594) ;  /* 0x00000004007c2947 */ /* 0x000fea0003800000 */
[----:B0-2---:R-:W-:Y:S01]  /*10ea0*/  SHF.R.S32.HI R0, RZ, 0x1f, R193 ;  /* 0x0000001fff007819 */ /* 0x005fe200000114c1 */
[----:B------:R-:W-:Y:S01]  /*10eb0*/  HADD2.F32 R38, -RZ, R20.H0_H0 ;  /* 0x20000014ff267230 */ /* 0x000fe20000004100 */
[----:B------:R-:W-:Y:S01]  /*10ec0*/  LEA.HI R3, R3, R199, RZ, 0x1d ;  /* 0x000000c703037211 */ /* 0x000fe200078fe8ff */
[----:B-1----:R-:W-:Y:S01]  /*10ed0*/  HADD2.F32 R34, -RZ, R12.H0_H0 ;  /* 0x2000000cff227230 */ /* 0x002fe20000004100 */
[CC--:B------:R-:W-:Y:S01]  /*10ee0*/  LEA.HI R4, R0.reuse, R193.reuse, RZ, 0x6 ;  /* 0x000000c100047211 */ /* 0x0c0fe200078f30ff */
[--C-:B------:R-:W-:Y:S01]  /*10ef0*/  HADD2.F32 R40, -RZ, R21.reuse.H0_H0 ;  /* 0x20000015ff287230 */ /* 0x100fe20000004100 */
[----:B------:R-:W-:Y:S01]  /*10f00*/  LEA.HI R0, R0, R193, RZ, 0x3 ;  /* 0x000000c100007211 */ /* 0x000fe200078f18ff */
[----:B------:R-:W-:Y:S02]  /*10f10*/  HADD2.F32 R20, -RZ, R20.H1_H1 ;  /* 0x30000014ff147230 */ /* 0x000fe40000004100 */
[----:B------:R-:W-:Y:S01]  /*10f20*/  IMAD.SHL.U32 R5, R4, 0x80, RZ ;  /* 0x0000008004057824 */ /* 0x000fe200078e00ff */
[----:B------:R-:W-:Y:S01]  /*10f30*/  SHF.R.S32.HI R4, RZ, 0x1f, R3 ;  /* 0x0000001fff047819 */ /* 0x000fe20000011403 */
[----:B------:R-:W-:Y:S01]  /*10f40*/  HADD2.F32 R12, -RZ, R12.H1_H1 ;  /* 0x3000000cff0c7230 */ /* 0x000fe20000004100 */
[----:B------:R-:W-:Y:S01]  /*10f50*/  LOP3.LUT R0, R205, 0x38, R0, 0xf8, !PT ;  /* 0x00000038cd007812 */ /* 0x000fe200078ef800 */
[----:B------:R-:W-:Y:S01]  /*10f60*/  HADD2.F32 R39, -RZ, R21.H1_H1 ;  /* 0x30000015ff277230 */ /* 0x000fe20000004100 */
[----:B------:R-:W-:Y:S01]  /*10f70*/  LOP3.LUT R6, R5, 0xffffe000, RZ, 0xc0, !PT ;  /* 0xffffe00005067812 */ /* 0x000fe200078ec0ff */
[--C-:B------:R-:W-:Y:S01]  /*10f80*/  HADD2.F32 R41, -RZ, R24.reuse.H0_H0 ;  /* 0x20000018ff297230 */ /* 0x100fe20000004100 */
[----:B------:R-:W-:Y:S01]  /*10f90*/  LEA.HI R4, R4, R3, RZ, 0x3 ;  /* 0x0000000304047211 */ /* 0x000fe200078f18ff */
[----:B------:R-:W-:Y:S01]  /*10fa0*/  HADD2.F32 R24, -RZ, R24.H1_H1 ;  /* 0x30000018ff187230 */ /* 0x000fe20000004100 */
[----:B------:R-:W-:-:S02]  /*10fb0*/  LOP3.LUT R5, R0, R57, RZ, 0x3c, !PT ;  /* 0x0000003900057212 */ /* 0x000fc400078e3cff */
[----:B------:R-:W-:Y:S01]  /*10fc0*/  SHF.L.U32 R0, R3, 0x3, RZ ;  /* 0x0000000303007819 */ /* 0x000fe200000006ff */
[----:B------:R-:W-:Y:S01]  /*10fd0*/  IMAD.SHL.U32 R4, R4, 0x400, RZ ;  /* 0x0000040004047824 */ /* 0x000fe200078e00ff */
[----:B------:R-:W-:Y:S02]  /*10fe0*/  IADD3 R5, R5, R6, R219 ;  /* 0x0000000605057210 */ /* 0x000fe40007ffe0db */
[----:B------:R-:W-:Y:S02]  /*10ff0*/  LOP3.LUT R0, R205, 0x38, R0, 0xf8, !PT ;  /* 0x00000038cd007812 */ /* 0x000fe400078ef800 */
[----:B------:R-:W-:Y:S02]  /*11000*/  LOP3.LUT R3, R4, 0x7fffe000, RZ, 0xc0, !PT ;  /* 0x7fffe00004037812 */ /* 0x000fe400078ec0ff */
[----:B------:R-:W-:Y:S02]  /*11010*/  LOP3.LUT R0, R0, R57, RZ, 0x3c, !PT ;  /* 0x0000003900007212 */ /* 0x000fe400078e3cff */
[----:B------:R-:W-:-:S02]  /*11020*/  LEA R42, R5, UR60, 0x1 ;  /* 0x0000003c052a7c11 */ /* 0x000fc4000f8e08ff */
[----:B------:R-:W-:-:S03]  /*11030*/  IADD3 R3, R0, R3, R219 ;  /* 0x0000000300037210 */ /* 0x000fc60007ffe0db */
[----:B------:R-:W0:Y:S02]  /*11040*/  LDS.128 R4, [R42] ;  /* 0x000000002a047984 */ /* 0x000e240000000c00 */
[----:B------:R-:W-:-:S05]  /*11050*/  IMAD R3, R3, 0x2, R18 ;  /* 0x0000000203037824 */ /* 0x000fca00078e0212 */
[----:B------:R-:W1:Y:S01]  /*11060*/  LDS.128 R8, [R3+0x12400] ;  /* 0x0124000003087984 */ /* 0x000e620000000c00 */
[--C-:B0-----:R-:W-:Y:S02]  /*11070*/  HADD2.F32 R0, -RZ, R4.reuse.H0_H0 ;  /* 0x20000004ff007230 */ /* 0x101fe40000004100 */
[----:B------:R-:W-:Y:S02]  /*11080*/  HADD2.F32 R4, -RZ, R4.H1_H1 ;  /* 0x30000004ff047230 */ /* 0x000fe40000004100 */
[--C-:B------:R-:W-:Y:S02]  /*11090*/  HADD2.F32 R26, -RZ, R5.reuse.H0_H0 ;  /* 0x20000005ff1a7230 */ /* 0x100fe40000004100 */
[----:B------:R-:W-:Y:S02]  /*110a0*/  HADD2.F32 R5, -RZ, R5.H1_H1 ;  /* 0x30000005ff057230 */ /* 0x000fe40000004100 */
[--C-:B-1----:R-:W-:Y:S02]  /*110b0*/  HADD2.F32 R29, -RZ, R8.reuse.H0_H0 ;  /* 0x20000008ff1d7230 */ /* 0x102fe40000004100 */
[----:B------:R-:W-:-:S02]  /*110c0*/  HADD2.F32 R8, -RZ, R8.H1_H1 ;  /* 0x30000008ff087230 */ /* 0x000fc40000004100 */
[--C-:B------:R-:W-:Y:S02]  /*110d0*/  HADD2.F32 R30, -RZ, R9.reuse.H0_H0 ;  /* 0x20000009ff1e7230 */ /* 0x100fe40000004100 */
[-C--:B------:R-:W-:Y:S01]  /*110e0*/  FMUL.FTZ R33, R38, R29.reuse ;  /* 0x0000001d26217220 */ /* 0x080fe20000410000 */
[----:B------:R-:W-:Y:S01]  /*110f0*/  FMUL.FTZ R29, R34, R29 ;  /* 0x0000001d221d7220 */ /* 0x000fe20000410000 */
[----:B------:R-:W-:Y:S01]  /*11100*/  FMUL.FTZ R35, R40, R8 ;  /* 0x0000000828237220 */ /* 0x000fe20000410000 */
[----:B------:R-:W-:Y:S02]  /*11110*/  HADD2.F32 R9, -RZ, R9.H1_H1 ;  /* 0x30000009ff097230 */ /* 0x000fe40000004100 */
[-C--:B------:R-:W-:Y:S01]  /*11120*/  FFMA.FTZ R33, R34, R0.reuse, -R33 ;  /* 0x0000000022217223 */ /* 0x080fe20000010821 */
[--C-:B------:R-:W-:Y:S02]  /*11130*/  HADD2.F32 R34, -RZ, R13.reuse.H0_H0 ;  /* 0x2000000dff227230 */ /* 0x100fe40000004100 */
[----:B------:R-:W-:Y:S01]  /*11140*/  FFMA.FTZ R29, R38, R0, R29 ;  /* 0x00000000261d7223 */ /* 0x000fe2000001001d */
[----:B------:R-:W-:Y:S01]  /*11150*/  FMUL.FTZ R21, R12, R30 ;  /* 0x0000001e0c157220 */ /* 0x000fe20000410000 */
[----:B------:R-:W-:-:S02]  /*11160*/  HADD2.F32 R13, -RZ, R13.H1_H1 ;  /* 0x3000000dff0d7230 */ /* 0x000fc40000004100 */
[C---:B------:R-:W-:Y:S01]  /*11170*/  FMUL.FTZ R37, R34.reuse, R8 ;  /* 0x0000000822257220 */ /* 0x040fe20000410000 */
[----:B------:R-:W-:Y:S01]  /*11180*/  FFMA.FTZ R0, R34, R4, -R35 ;  /* 0x0000000422007223 */ /* 0x000fe20000010823 */
[----:B------:R-:W-:Y:S01]  /*11190*/  FMUL.FTZ R35, R20, R30 ;  /* 0x0000001e14237220 */ /* 0x000fe20000410000 */
[----:B------:R-:W-:Y:S02]  /*111a0*/  HADD2.F32 R31, -RZ, R10.H0_H0 ;  /* 0x2000000aff1f7230 */ /* 0x000fe40000004100 */
[----:B------:R-:W-:Y:S01]  /*111b0*/  FFMA.FTZ R8, R40, R4, R37 ;  /* 0x0000000428087223 */ /* 0x000fe20000010025 */
[----:B------:R-:W-:Y:S01]  /*111c0*/  FMUL.FTZ R4, R39, R9 ;  /* 0x0000000927047220 */ /* 0x000fe20000410000 */
[----:B------:R-:W-:Y:S02]  /*111d0*/  HADD2.F32 R37, -RZ, R14.H0_H0 ;  /* 0x2000000eff257230 */ /* 0x000fe40000004100 */
[-C--:B------:R-:W-:Y:S01]  /*111e0*/  FFMA.FTZ R35, R12, R26.reuse, -R35 ;  /* 0x0000001a0c237223 */ /* 0x080fe20000010823 */
[----:B------:R-:W-:Y:S01]  /*111f0*/  FFMA.FTZ R21, R20, R26, R21 ;  /* 0x0000001a14157223 */ /* 0x000fe20000010015 */
[----:B------:R-:W-:-:S02]  /*11200*/  HADD2.F32 R27, -RZ, R6.H0_H0 ;  /* 0x20000006ff1b7230 */ /* 0x000fc40000004100 */
[C---:B------:R-:W-:Y:S01]  /*11210*/  FMUL.FTZ R20, R13.reuse, R9 ;  /* 0x000000090d147220 */ /* 0x040fe20000410000 */
[----:B------:R-:W-:Y:S02]  /*11220*/  HADD2.F32 R10, -RZ, R10.H1_H1 ;  /* 0x3000000aff0a7230 */ /* 0x000fe40000004100 */
[----:B------:R-:W-:Y:S01]  /*11230*/  FFMA.FTZ R12, R13, R5, -R4 ;  /* 0x000000050d0c7223 */ /* 0x000fe20000010804 */
[----:B------:R-:W-:Y:S02]  /*11240*/  HADD2.F32 R34, -RZ, R25.H0_H0 ;  /* 0x20000019ff227230 */ /* 0x000fe40000004100 */
[-C--:B------:R-:W-:Y:S01]  /*11250*/  FMUL.FTZ R4, R41, R31.reuse ;  /* 0x0000001f29047220 */ /* 0x080fe20000410000 */
[----:B------:R-:W-:Y:S01]  /*11260*/  FMUL.FTZ R26, R37, R31 ;  /* 0x0000001f251a7220 */ /* 0x000fe20000410000 */
[----:B------:R-:W-:Y:S02]  /*11270*/  HADD2.F32 R30, -RZ, R15.H0_H0 ;  /* 0x2000000fff1e7230 */ /* 0x000fe40000004100 */
[----:B------:R-:W-:Y:S01]  /*11280*/  FFMA.FTZ R20, R39, R5, R20 ;  /* 0x0000000527147223 */ /* 0x000fe20000010014 */
[----:B------:R-:W-:-:S02]  /*11290*/  HADD2.F32 R6, -RZ, R6.H1_H1 ;  /* 0x30000006ff067230 */ /* 0x000fc40000004100 */
[-C--:B------:R-:W-:Y:S01]  /*112a0*/  FMUL.FTZ R5, R34, R10.reuse ;  /* 0x0000000a22057220 */ /* 0x080fe20000410000 */
[--C-:B------:R-:W-:Y:S02]  /*112b0*/  HADD2.F32 R32, -RZ, R11.reuse.H0_H0 ;  /* 0x2000000bff207230 */ /* 0x100fe40000004100 */
[-C--:B------:R-:W-:Y:S01]  /*112c0*/  FFMA.FTZ R13, R37, R27.reuse, -R4 ;  /* 0x0000001b250d7223 */ /* 0x080fe20000010804 */
[----:B------:R-:W-:Y:S01]  /*112d0*/  FFMA.FTZ R26, R41, R27, R26 ;  /* 0x0000001b291a7223 */ /* 0x000fe2000001001a */
[----:B------:R-:W-:Y:S02]  /*112e0*/  HADD2.F32 R11, -RZ, R11.H1_H1 ;  /* 0x3000000bff0b7230 */ /* 0x000fe40000004100 */
[C---:B------:R-:W-:Y:S01]  /*112f0*/  FMUL.FTZ R9, R30.reuse, R10 ;  /* 0x0000000a1e097220 */ /* 0x040fe20000410000 */
[----:B------:R-:W-:Y:S02]  /*11300*/  HADD2.F32 R27, -RZ, R25.H1_H1 ;  /* 0x30000019ff1b7230 */ /* 0x000fe40000004100 */
[----:B------:R-:W-:Y:S01]  /*11310*/  FFMA.FTZ R10, R30, R6, -R5 ;  /* 0x000000061e0a7223 */ /* 0x000fe20000010805 */
[----:B------:R-:W-:-:S02]  /*11320*/  HADD2.F32 R14, -RZ, R14.H1_H1 ;  /* 0x3000000eff0e7230 */ /* 0x000fc40000004100 */
[----:B------:R-:W-:Y:S01]  /*11330*/  FMUL.FTZ R5, R24, R32 ;  /* 0x0000002018057220 */ /* 0x000fe20000410000 */
[----:B------:R-:W-:Y:S02]  /*11340*/  HADD2.F32 R25, -RZ, R15.H1_H1 ;  /* 0x3000000fff197230 */ /* 0x000fe40000004100 */
[----:B------:R-:W-:Y:S01]  /*11350*/  FFMA.FTZ R15, R34, R6, R9 ;  /* 0x00000006220f7223 */ /* 0x000fe20000010009 */
[--C-:B------:R-:W-:Y:S02]  /*11360*/  HADD2.F32 R28, -RZ, R7.reuse.H0_H0 ;  /* 0x20000007ff1c7230 */ /* 0x100fe40000004100 */
[-C--:B------:R-:W-:Y:S01]  /*11370*/  FMUL.FTZ R4, R27, R11.reuse ;  /* 0x0000000b1b047220 */ /* 0x080fe20000410000 */
[----:B------:R-:W-:Y:S02]  /*11380*/  HADD2.F32 R7, -RZ, R7.H1_H1 ;  /* 0x30000007ff077230 */ /* 0x000fe40000004100 */
[C---:B------:R-:W-:Y:S01]  /*11390*/  FMUL.FTZ R9, R14.reuse, R32 ;  /* 0x000000200e097220 */ /* 0x040fe20000410000 */
[C---:B------:R-:W-:Y:S01]  /*113a0*/  FMUL.FTZ R6, R25.reuse, R11 ;  /* 0x0000000b19067220 */ /* 0x040fe20000410000 */
[-C--:B------:R-:W-:Y:S01]  /*113b0*/  FFMA.FTZ R11, R14, R28.reuse, -R5 ;  /* 0x0000001c0e0b7223 */ /* 0x080fe20000010805 */
[----:B------:R-:W-:Y:S01]  /*113c0*/  F2FP.F16.F32.PACK_AB R5, R12, R35 ;  /* 0x000000230c05723e */ /* 0x000fe200000000ff */
[-C--:B------:R-:W-:Y:S01]  /*113d0*/  FFMA.FTZ R14, R25, R7.reuse, -R4 ;  /* 0x00000007190e7223 */ /* 0x080fe20000010804 */
[----:B------:R-:W-:Y:S01]  /*113e0*/  FFMA.FTZ R28, R24, R28, R9 ;  /* 0x0000001c181c7223 */ /* 0x000fe20000010009 */
[----:B------:R-:W-:Y:S01]  /*113f0*/  FFMA.FTZ R25, R27, R7, R6 ;  /* 0x000000071b197223 */ /* 0x000fe20000010006 */
        /* <DEDUP_REMOVED lines=9> */
.L_x_594:
[----:B------:R-:W-:Y:S05]  /*11490*/  BSYNC B0 ;  /* 0x0000000000007941 */ /* 0x000fea0003800000 */
.L_x_575:
[----:B------:R-:W-:Y:S01]  /*114a0*/  @!PT LDS RZ, [RZ] ;  /* 0x00000000fffff984 */ /* 0x000fe20000000800 */
[----:B------:R-:W-:Y:S01]  /*114b0*/  @!PT LDS RZ, [RZ] ;  /* 0x00000000fffff984 */ /* 0x000fe20000000800 */
[----:B------:R-:W-:Y:S01]  /*114c0*/  @!PT LDS RZ, [RZ] ;  /* 0x00000000fffff984 */ /* 0x000fe20000000800 */
[----:B------:R-:W-:Y:S01]  /*114d0*/  @!PT LDS RZ, [RZ] ;  /* 0x00000000fffff984 */ /* 0x000fe20000000800 */
[----:B------:R5:W-:Y:S06]  /*114e0*/  MEMBAR.ALL.CTA ;  /* 0x0000000000007992 */ /* 0x000bec0000008000 */
[----:B-----5:R-:W5:Y:S01]  /*114f0*/  FENCE.VIEW.ASYNC.S ;  /* 0x00000000000073c6 */ /* 0x020f620000000000 */
[----:B------:R-:W-:Y:S05]  /*11500*/  WARPSYNC.ALL ;  /* 0x0000000000007948 */ /* 0x000fea0003800000 */
[----:B-----5:R-:W-:Y:S06]  /*11510*/  BAR.SYNC.DEFER_BLOCKING 0xd, 0x100 ;  /* 0x0344000000007b1d */ /* 0x020fec0000010000 */
.L_x_573:
[----:B0123--:R-:W-:-:S04]  /*11520*/  MOV R0, UR51 ;  /* 0x0000003300007c02 */ /* 0x00ffc80008000f00 */
[----:B------:R-:W-:-:S13]  /*11530*/  ISETP.NE.AND P0, PT, R0, 0x3, PT ;  /* 0x000000030000780c */ /* 0x000fda0003f05270 */
[----:B------:R-:W-:Y:S05]  /*11540*/  @!P0 BRA `(.L_x_620) ;  /* 0x0000000000048947 */ /* 0x000fea0003800000 */
[----:B------:R-:W-:Y:S01]  /*11550*/  BPT.TRAP 0x1 ;  /* 0x000000040000795c */ /* 0x000fe20000300000 */
.L_x_620:
[----:B----4-:R-:W-:Y:S01]  /*11560*/  IMAD R3, R211, 0x8, R18 ;  /* 0x00000008d3037824 */ /* 0x010fe200078e0212 */
[----:B------:R-:W-:-:S04]  /*11570*/  SHF.L.U32 R0, R220, 0x1f, RZ ;  /* 0x0000001fdc007819 */ /* 0x000fc800000006ff */
[----:B------:R0:W1:Y:S01]  /*11580*/  SYNCS.PHASECHK.TRANS64.TRYWAIT P1, [R3+URZ+0x30830], R0 ;  /* 0x03083000030075a7 */ /* 0x000062000802017f */
[----:B------:R-:W-:Y:S05]  /*11590*/  @!P0 BRA `(.L_x_621) ;  /* 0x0000000000048947 */ /* 0x000fea0003800000 */
[----:B------:R-:W-:Y:S01]  /*115a0*/  BPT.TRAP 0x1 ;  /* 0x000000040000795c */ /* 0x000fe20000300000 */
.L_x_621:
[----:B------:R-:W-:Y:S01]  /*115b0*/  IMAD.MOV.U32 R119, RZ, RZ, RZ ;  /* 0x000000ffff777224 */ /* 0x000fe200078e00ff */
[----:B-1----:R-:W-:Y:S06]  /*115c0*/  @P1 BRA `(.L_x_622) ;  /* 0x0000000000081947 */ /* 0x002fec0003800000 */
[----:B------:R-:W1:Y:S02]  /*115d0*/  SYNCS.PHASECHK.TRANS64.TRYWAIT P1, [R3+URZ+0x30830], R0 ;  /* 0x03083000030075a7 */ /* 0x000e64000802017f */
[----:B-1----:R-:W-:Y:S05]  /*115e0*/  @!P1 BRA `(.L_x_623) ;  /* 0x0000011400dc9947 */ /* 0x002fea0003800000 */
.L_x_622:
[----:B------:R-:W-:Y:S05]  /*115f0*/  WARPSYNC.ALL ;  /* 0x0000000000007948 */ /* 0x000fea0003800000 */
[----:B01----:R-:W-:Y:S01]  /*11600*/  IADD3 R0, R18, 0x1e400, RZ ;  /* 0x0001e40012007810 */ /* 0x003fe20007ffe0ff */
[----:B------:R-:W-:Y:S01]  /*11610*/  IMAD.MOV.U32 R5, RZ, RZ, 0x40000040 ;  /* 0x40000040ff057424 */ /* 0x000fe200078e00ff */
[----:B------:R-:W-:Y:S01]  /*11620*/  R2UR UR4, R36 ;  /* 0x00000000240472ca */ /* 0x000fe200000e0000 */
[----:B------:R-:W-:Y:S01]  /*11630*/  UMOV UR9, 0x40000040 ;  /* 0x4000004000097882 */ /* 0x000fe20000000000 */
[----:B------:R-:W-:Y:S01]  /*11640*/  SHF.R.U32.HI R0, RZ, 0x4, R0 ;  /* 0x00000004ff007819 */ /* 0x000fe20000011600 */
[----:B------:R-:W-:Y:S01]  /*11650*/  WARPGROUP.ARRIVE ;  /* 0x00000000000079c5 */ /* 0x000fe20000000000 */
[----:B------:R-:W-:Y:S01]  /*11660*/  R2UR UR11, R5 ;  /* 0x00000000050b72ca */ /* 0x000fe200000e0000 */
[----:B------:R-:W-:Y:S01]  /*11670*/  IMAD.MOV.U32 R7, RZ, RZ, 0x40000040 ;  /* 0x40000040ff077424 */ /* 0x000fe200078e00ff */
[----:B------:R-:W-:Y:S01]  /*11680*/  LOP3.LUT R0, R0, 0x3fff, RZ, 0xc0, !PT ;  /* 0x00003fff00007812 */ /* 0x000fe200078ec0ff */
[----:B------:R-:W-:Y:S01]  /*11690*/  UMOV UR57, 0x40000040 ;  /* 0x4000004000397882 */ /* 0x000fe20000000000 */
[----:B------:R-:W-:Y:S01]  /*116a0*/  MOV R9, UR9 ;  /* 0x0000000900097c02 */ /* 0x000fe20008000f00 */
[----:B------:R-:W-:Y:S01]  /*116b0*/  UMOV UR53, 0x40000040 ;  /* 0x4000004000357882 */ /* 0x000fe20000000000 */
[----:B------:R-:W-:Y:S01]  /*116c0*/  LOP3.LUT R222, R0, 0x10000, RZ, 0xfc, !PT ;  /* 0x0001000000de7812 */ /* 0x000fe200078efcff */
[----:B------:R-:W-:Y:S01]  /*116d0*/  UMOV UR45, 0x40000040 ;  /* 0x40000040002d7882 */ /* 0x000fe20000000000 */
[----:B------:R-:W-:Y:S01]  /*116e0*/  UMOV UR41, 0x40000040 ;  /* 0x4000004000297882 */ /* 0x000fe20000000000 */
[----:B------:R-:W-:Y:S01]  /*116f0*/  ULOP3.LUT UR4, UR4, 0x10000, URZ, 0xfc, !UPT ;  /* 0x0001000004047892 */ /* 0x000fe2000f8efc3f */
[----:B------:R-:W-:Y:S01]  /*11700*/  IMAD.MOV.U32 R5, RZ, RZ, 0x40000040 ;  /* 0x40000040ff057424 */ /* 0x000fe200078e00ff */
[----:B------:R-:W-:Y:S01]  /*11710*/  UMOV UR37, 0x40000040 ;  /* 0x4000004000257882 */ /* 0x000fe20000000000 */
[----:B------:R-:W-:Y:S01]  /*11720*/  IMAD R4, R211, 0x900, R222 ;  /* 0x00000900d3047824 */ /* 0x000fe200078e02de */
[----:B------:R-:W-:-:S02]  /*11730*/  UIADD3 UR5, UR4, 0x2, URZ ;  /* 0x0000000204057890 */ /* 0x000fc4000fffe03f */
[----:B------:R-:W-:Y:S01]  /*11740*/  UIADD3 UR56, UR4, 0x406, URZ ;  /* 0x0000040604387890 */ /* 0x000fe2000fffe03f */
[C---:B------:R-:W-:Y:S01]  /*11750*/  VIADD R6, R4.reuse, 0x2 ;  /* 0x0000000204067836 */ /* 0x040fe20000000000 */
[----:B------:R-:W-:Y:S01]  /*11760*/  R2UR UR10, R4 ;  /* 0x00000000040a72ca */ /* 0x000fe200000e0000 */
[----:B------:R-:W-:Y:S01]  /*11770*/  UMOV UR8, UR4 ;  /* 0x0000000400087c82 */ /* 0x000fe20008000000 */
[----:B------:R-:W-:Y:S01]  /*11780*/  UIADD3 UR52, UR4, 0x800, URZ ;  /* 0x0000080004347890 */ /* 0x000fe2000fffe03f */
[----:B------:R-:W-:Y:S01]  /*11790*/  IMAD.U32 R8, RZ, RZ, UR8 ;  /* 0x00000008ff087e24 */ /* 0x000fe2000f8e00ff */
[----:B------:R-:W-:Y:S01]  /*117a0*/  UIADD3 UR44, UR4, 0x802, URZ ;  /* 0x00000802042c7890 */ /* 0x000fe2000fffe03f */
[----:B------:R-:W-:Y:S01]  /*117b0*/  R2UR UR39, R5 ;  /* 0x00000000052772ca */ /* 0x000fe200000e0000 */
[----:B------:R-:W-:Y:S02]  /*117c0*/  UIADD3 UR40, UR4, 0x804, URZ ;  /* 0x0000080404287890 */ /* 0x000fe4000fffe03f */
[----:B------:R0:W-:Y:S01]  /*117d0*/  STL.64 [R1+0x38], R8 ;  /* 0x0000380801007387 */ /* 0x0001e20000100a00 */
[----:B------:R-:W-:-:S04]  /*117e0*/  UIADD3 UR36, UR4, 0x806, URZ ;  /* 0x0000080604247890 */ /* 0x000fc8000fffe03f */
[----:B------:R-:W-:Y:S01]  /*117f0*/  HGMMA.64x96x16.F32 R24, gdesc[UR8], RZ, !UPT, gsb0 ;  /* 0x01600000081879f0 */ /* 0x000fe2000c0008ff */
[----:B------:R-:W-:Y:S01]  /*11800*/  R2UR UR10, R6 ;  /* 0x00000000060a72ca */ /* 0x000fe200000e0000 */
[----:B------:R-:W-:Y:S01]  /*11810*/  UMOV UR8, UR5 ;  /* 0x0000000500087c82 */ /* 0x000fe20008000000 */
[----:B------:R-:W-:Y:S01]  /*11820*/  R2UR UR11, R7 ;  /* 0x00000000070b72ca */ /* 0x000fe200000e0000 */
[----:B------:R-:W-:Y:S01]  /*11830*/  UMOV UR9, 0x40000040 ;  /* 0x4000004000097882 */ /* 0x000fe20000000000 */
[----:B------:R-:W-:Y:S01]  /*11840*/  VIADD R6, R4, 0x4 ;  /* 0x0000000404067836 */ /* 0x000fe20000000000 */
[----:B------:R-:W-:Y:S01]  /*11850*/  MOV R7, 0x40000040 ;  /* 0x4000004000077802 */ /* 0x000fe20000000f00 */
[----:B------:R-:W-:Y:S01]  /*11860*/  UIADD3 UR5, UR4, 0x4, URZ ;  /* 0x0000000404057890 */ /* 0x000fe2000fffe03f */
[----:B0-----:R-:W-:Y:S01]  /*11870*/  MOV R8, UR8 ;  /* 0x0000000800087c02 */ /* 0x001fe20008000f00 */
[----:B------:R-:W-:-:S05]  /*11880*/  IMAD.U32 R9, RZ, RZ, UR9 ;  /* 0x00000009ff097e24 */ /* 0x000fca000f8e00ff */
[----:B------:R0:W-:Y:S01]  /*11890*/  STL.64 [R1+0x30], R8 ;  /* 0x0000300801007387 */ /* 0x0001e20000100a00 */
[----:B------:R-:W-:Y:S02]  /*118a0*/  WARPGROUP.DEPBAR.LE gsb0, 0x0 ;  /* 0x00008000000079c5 */ /* 0x000fe40000010000 */
[----:B------:R-:W-:-:S06]  /*118b0*/  WARPGROUP.ARRIVE ;  /* 0x00000000000079c5 */ /* 0x000fcc0000000000 */
[----:B------:R-:W-:Y:S01]  /*118c0*/  HGMMA.64x96x16.F32 R24, gdesc[UR8], R24, gsb0 ;  /* 0x01600000081879f0 */ /* 0x000fe20008000818 */
[----:B------:R-:W-:Y:S01]  /*118d0*/  R2UR UR10, R6 ;  /* 0x00000000060a72ca */ /* 0x000fe200000e0000 */
[----:B------:R-:W-:Y:S01]  /*118e0*/  UMOV UR8, UR5 ;  /* 0x0000000500087c82 */ /* 0x000fe20008000000 */
[----:B------:R-:W-:Y:S01]  /*118f0*/  R2UR UR11, R7 ;  /* 0x00000000070b72ca */ /* 0x000fe200000e0000 */
[----:B------:R-:W-:Y:S01]  /*11900*/  UMOV UR9, 0x40000040 ;  /* 0x4000004000097882 */ /* 0x000fe20000000000 */
[----:B------:R-:W-:Y:S01]  /*11910*/  IMAD.MOV.U32 R7, RZ, RZ, 0x40000040 ;  /* 0x40000040ff077424 */ /* 0x000fe200078e00ff */
[----:B------:R-:W-:Y:S01]  /*11920*/  IADD3 R6, R4, 0x6, RZ ;  /* 0x0000000604067810 */ /* 0x000fe20007ffe0ff */
[----:B------:R-:W-:Y:S01]  /*11930*/  UIADD3 UR5, UR4, 0x6, URZ ;  /* 0x0000000604057890 */ /* 0x000fe2000fffe03f */
[----:B0-----:R-:W-:Y:S02]  /*11940*/  IMAD.U32 R8, RZ, RZ, UR8 ;  /* 0x00000008ff087e24 */ /* 0x001fe4000f8e00ff */
        /* <DEDUP_REMOVED lines=9> */
[----:B------:R-:W-:Y:S01]  /*119e0*/  VIADD R6, R4, 0x300 ;  /* 0x0000030004067836 */ /* 0x000fe20000000000 */
[----:B------:R-:W-:Y:S01]  /*119f0*/  UIADD3 UR5, UR4, 0x400, URZ ;  /* 0x0000040004057890 */ /* 0x000fe2000fffe03f */
[----:B------:R-:W-:Y:S01]  /*11a00*/  IMAD.MOV.U32 R7, RZ, RZ, 0x40000040 ;  /* 0x40000040ff077424 */ /* 0x000fe200078e00ff */
        /* <DEDUP_REMOVED lines=37> */
[----:B0-----:R-:W-:Y:S01]  /*11c60*/  MOV R9, UR9 ;  /* 0x0000000900097c02 */ /* 0x001fe20008000f00 */
[----:B------:R-:W-:Y:S02]  /*11c70*/  IMAD.MOV.U32 R7, RZ, RZ, 0x40000040 ;  /* 0x40000040ff077424 */ /* 0x000fe400078e00ff */
[----:B------:R-:W-:Y:S01]  /*11c80*/  IMAD.U32 R8, RZ, RZ, UR8 ;  /* 0x00000008ff087e24 */ /* 0x000fe2000f8e00ff */
[----:B------:R-:W-:-:S02]  /*11c90*/  R2UR UR58, R6 ;  /* 0x00000000063a72ca */ /* 0x000fc400000e0000 */
[----:B------:R-:W-:Y:S01]  /*11ca0*/  R2UR UR59, R7 ;  /* 0x00000000073b72ca */ /* 0x000fe200000e0000 */
[----:B------:R-:W-:Y:S01]  /*11cb0*/  IMAD.MOV.U32 R7, RZ, RZ, 0x40000040 ;  /* 0x40000040ff077424 */ /* 0x000fe200078e00ff */
[----:B------:R-:W-:Y:S01]  /*11cc0*/  IADD3 R6, R4, 0x600, RZ ;  /* 0x0000060004067810 */ /* 0x000fe20007ffe0ff */
[----:B------:R0:W-:Y:S03]  /*11cd0*/  STL.64 [R1+0x8], R8 ;  /* 0x0000080801007387 */ /* 0x0001e60000100a00 */
[----:B------:R-:W-:Y:S01]  /*11ce0*/  R2UR UR54, R6 ;  /* 0x00000000063672ca */ /* 0x000fe200000e0000 */
[----:B------:R-:W-:Y:S01]  /*11cf0*/  VIADD R6, R4, 0x602 ;  /* 0x0000060204067836 */ /* 0x000fe20000000000 */
[----:B------:R-:W-:Y:S02]  /*11d00*/  R2UR UR55, R7 ;  /* 0x00000000073772ca */ /* 0x000fe400000e0000 */
[----:B------:R-:W-:-:S02]  /*11d10*/  MOV R7, 0x40000040 ;  /* 0x4000004000077802 */ /* 0x000fc40000000f00 */
[----:B------:R-:W-:Y:S01]  /*11d20*/  R2UR UR46, R6 ;  /* 0x00000000062e72ca */ /* 0x000fe200000e0000 */
[C---:B------:R-:W-:Y:S01]  /*11d30*/  VIADD R6, R4.reuse, 0x604 ;  /* 0x0000060404067836 */ /* 0x040fe20000000000 */
[----:B------:R-:W-:Y:S01]  /*11d40*/  R2UR UR47, R7 ;  /* 0x00000000072f72ca */ /* 0x000fe200000e0000 */
[----:B------:R-:W-:Y:S01]  /*11d50*/  IMAD.MOV.U32 R7, RZ, RZ, 0x40000040 ;  /* 0x40000040ff077424 */ /* 0x000fe200078e00ff */
[----:B------:R-:W-:Y:S02]  /*11d60*/  IADD3 R4, R4, 0x606, RZ ;  /* 0x0000060604047810 */ /* 0x000fe40007ffe0ff */
[----:B------:R-:W-:Y:S02]  /*11d70*/  R2UR UR42, R6 ;  /* 0x00000000062a72ca */ /* 0x000fe400000e0000 */
[----:B------:R-:W-:Y:S02]  /*11d80*/  R2UR UR43, R7 ;  /* 0x00000000072b72ca */ /* 0x000fe400000e0000 */
[----:B------:R-:W-:Y:S01]  /*11d90*/  R2UR UR38, R4 ;  /* 0x00000000042672ca */ /* 0x000fe200000e0000 */
[----:B------:R-:W-:-:S02]  /*11da0*/  WARPGROUP.DEPBAR.LE gsb0, 0x0 ;  /* 0x00008000000079c5 */ /* 0x000fc40000010000 */
        /* <DEDUP_REMOVED lines=18> */
[----:B0-----:R-:W-:Y:S05]  /*11ed0*/  @!P0 BRA `(.L_x_624) ;  /* 0x0000000000048947 */ /* 0x001fea0003800000 */
[----:B------:R-:W-:Y:S01]  /*11ee0*/  BPT.TRAP 0x1 ;  /* 0x000000040000795c */ /* 0x000fe20000300000 */
.L_x_624:
[----:B------:R-:W2:Y:S01]  /*11ef0*/  LDL R0, [R1+0x44] ;  /* 0x0000440001007983 */ /* 0x000ea20000100800 */
[----:B------:R-:W-:Y:S01]  /*11f00*/  ULDC UR4, c[0x0][0x988] ;  /* 0x0002620000047ab9 */ /* 0x000fe20000000800 */
[----:B------:R-:W-:Y:S01]  /*11f10*/  P2R R4, PR, RZ, 0x1 ;  /* 0x00000001ff047803 */ /* 0x000fe20000000000 */
[----:B------:R-:W-:Y:S01]  /*11f20*/  ULDC UR38, c[0x0][0x988] ;  /* 0x0002620000267ab9 */ /* 0x000fe20000000800 */
[----:B------:R-:W-:Y:S01]  /*11f30*/  BSSY B0, `(.L_x_625) ;  /* 0x00003f6000007945 */ /* 0x000fe20003800000 */
[--C-:B------:R-:W-:Y:S01]  /*11f40*/  IMAD.MOV.U32 R118, RZ, RZ, R119.reuse ;  /* 0x000000ffff767224 */ /* 0x100fe200078e0077 */
[-C--:B------:R-:W-:Y:S01]  /*11f50*/  MOV R116, R119.reuse ;  /* 0x0000007700747202 */ /* 0x080fe20000000f00 */
        /* <DEDUP_REMOVED lines=17> */
[----:B------:R-:W-:Y:S01]  /*12070*/  MOV R74, R119 ;  /* 0x00000077004a7202 */ /* 0x000fe20000000f00 */
[----:B------:R-:W-:-:S02]  /*12080*/  IMAD.MOV.U32 R102, RZ, RZ, R119 ;  /* 0x000000ffff667224 */ /* 0x000fc400078e0077 */
[--C-:B------:R-:W-:Y:S02]  /*12090*/  IMAD.MOV.U32 R100, RZ, RZ, R119.reuse ;  /* 0x000000ffff647224 */ /* 0x100fe400078e0077 */
[--C-:B------:R-:W-:Y:S02]  /*120a0*/  IMAD.MOV.U32 R96, RZ, RZ, R119.reuse ;  /* 0x000000ffff607224 */ /* 0x100fe400078e0077 */
[--C-:B------:R-:W-:Y:S02]  /*120b0*/  IMAD.MOV.U32 R94, RZ, RZ, R119.reuse ;  /* 0x000000ffff5e7224 */ /* 0x100fe400078e0077 */
[--C-:B------:R-:W-:Y:S02]  /*120c0*/  IMAD.MOV.U32 R90, RZ, RZ, R119.reuse ;  /* 0x000000ffff5a7224 */ /* 0x100fe400078e0077 */
[--C-:B------:R-:W-:Y:S02]  /*120d0*/  IMAD.MOV.U32 R88, RZ, RZ, R119.reuse ;  /* 0x000000ffff587224 */ /* 0x100fe400078e0077 */
[----:B------:R-:W-:-:S02]  /*120e0*/  IMAD.MOV.U32 R84, RZ, RZ, R119 ;  /* 0x000000ffff547224 */ /* 0x000fc400078e0077 */
[--C-:B------:R-:W-:Y:S02]  /*120f0*/  IMAD.MOV.U32 R82, RZ, RZ, R119.reuse ;  /* 0x000000ffff527224 */ /* 0x100fe400078e0077 */
[--C-:B------:R-:W-:Y:S02]  /*12100*/  IMAD.MOV.U32 R78, RZ, RZ, R119.reuse ;  /* 0x000000ffff4e7224 */ /* 0x100fe400078e0077 */
[--C-:B------:R-:W-:Y:S02]  /*12110*/  IMAD.MOV.U32 R76, RZ, RZ, R119.reuse ;  /* 0x000000ffff4c7224 */ /* 0x100fe400078e0077 */
[----:B------:R-:W-:Y:S01]  /*12120*/  IMAD.MOV.U32 R72, RZ, RZ, R119 ;  /* 0x000000ffff487224 */ /* 0x000fe200078e0077 */
[----:B--2---:R-:W-:-:S05]  /*12130*/  IADD3 R137, R137, 0x60, -R0 ;  /* 0x0000006089897810 */ /* 0x004fca0007ffe800 */
[----:B------:R-:W-:-:S05]  /*12140*/  IMAD R137, R2, -0x60, R137 ;  /* 0xffffffa002897824 */ /* 0x000fca00078e0289 */
[C---:B------:R-:W-:Y:S02]  /*12150*/  ISETP.GT.AND P6, PT, R137.reuse, RZ, PT ;  /* 0x000000ff8900720c */ /* 0x040fe40003fc4270 */
[C---:B------:R-:W-:Y:S02]  /*12160*/  ISETP.GT.AND P5, PT, R137.reuse, 0x1, PT ;  /* 0x000000018900780c */ /* 0x040fe40003fa4270 */
[----:B------:R-:W-:Y:S02]  /*12170*/  ISETP.GT.AND P4, PT, R137, 0x8, PT ;  /* 0x000000088900780c */ /* 0x000fe40003f84270 */
[----:B------:R-:W-:Y:S02]  /*12180*/  FSEL R24, R24, -INF , P6 ;  /* 0xff80000018187808 */ /* 0x000fe40003000000 */
[----:B------:R-:W-:Y:S02]  /*12190*/  FSEL R87, R25, -INF , P5 ;  /* 0xff80000019577808 */ /* 0x000fe40002800000 */
[----:B------:R-:W-:-:S02]  /*121a0*/  ISETP.GT.AND P3, PT, R137, 0x9, PT ;  /* 0x000000098900780c */ /* 0x000fc40003f64270 */
[----:B------:R-:W-:Y:S02]  /*121b0*/  FSEL R79, R28, -INF , P4 ;  /* 0xff8000001c4f7808 */ /* 0x000fe40002000000 */
[----:B------:R-:W-:Y:S02]  /*121c0*/  FMNMX.FTZ R0, R24, R87, !PT ;  /* 0x0000005718007209 */ /* 0x000fe40007810000 */
[----:B------:R-:W-:Y:S02]  /*121d0*/  ISETP.GT.AND P2, PT, R137, 0x10, PT ;  /* 0x000000108900780c */ /* 0x000fe40003f44270 */
[----:B------:R-:W-:Y:S02]  /*121e0*/  FSEL R73, R29, -INF , P3 ;  /* 0xff8000001d497808 */ /* 0x000fe40001800000 */
[----:B------:R-:W-:Y:S02]  /*121f0*/  FMNMX.FTZ R0, R79, R0, !PT ;  /* 0x000000004f007209 */ /* 0x000fe40007810000 */
        /* <DEDUP_REMOVED lines=17> */
[----:B------:R-:W-:Y:S01]  /*12310*/  FSEL R37, R40, -INF , P4 ;  /* 0xff80000028257808 */ /* 0x000fe20002000000 */
[----:B------:R-:W-:Y:S01]  /*12320*/  IMAD.MOV.U32 R40, RZ, RZ, R119 ;  /* 0x000000ffff287224 */ /* 0x000fe200078e0077 */
        /* <DEDUP_REMOVED lines=66> */
[----:B------:R-:W-:Y:S02]  /*12750*/  FMNMX.FTZ R0, R103, R0, !PT ;  /* 0x0000000067007209 */ /* 0x000fe40007810000 */
[----:B------:R-:W-:Y:S02]  /*12760*/  FSEL R67, R67, -INF , P3 ;  /* 0xff80000043437808 */ /* 0x000fe40001800000 */
[----:B------:R-:W-:Y:S01]  /*12770*/  FMNMX.FTZ R8, R69, R0, !PT ;  /* 0x0000000045087209 */ /* 0x000fe20007810000 */
[----:B------:R-:W-:Y:S01]  /*12780*/  IMAD.U32 R0, RZ, RZ, UR4 ;  /* 0x00000004ff007e24 */ /* 0x000fe2000f8e00ff */
[----:B------:R-:W-:-:S02]  /*12790*/  FSEL R71, R71, -INF , P1 ;  /* 0xff80000047477808 */ /* 0x000fc40000800000 */
[-C--:B------:R-:W-:Y:S01]  /*127a0*/  MOV R68, R119.reuse ;  /* 0x0000007700447202 */ /* 0x080fe20000000f00 */
[----:B------:R-:W0:Y:S01]  /*127b0*/  SHFL.BFLY PT, R5, R8, 0x2, 0x1f ;  /* 0x0c401f0008057f89 */ /* 0x000e2200000e0000 */
[-C--:B------:R-:W-:Y:S02]  /*127c0*/  MOV R56, R119.reuse ;  /* 0x0000007700387202 */ /* 0x080fe40000000f00 */
[-C--:B------:R-:W-:Y:S02]  /*127d0*/  MOV R50, R119.reuse ;  /* 0x0000007700327202 */ /* 0x080fe40000000f00 */
[----:B------:R-:W-:Y:S02]  /*127e0*/  MOV R44, R119 ;  /* 0x00000077002c7202 */ /* 0x000fe40000000f00 */
[----:B0-----:R-:W-:-:S05]  /*127f0*/  FMNMX.FTZ R10, R8, R5, !PT ;  /* 0x00000005080a7209 */ /* 0x001fca0007810000 */
[----:B------:R-:W0:Y:S02]  /*12800*/  SHFL.BFLY PT, R5, R10, 0x1, 0x1f ;  /* 0x0c201f000a057f89 */ /* 0x000e2400000e0000 */
[----:B0-----:R-:W-:-:S04]  /*12810*/  FMNMX.FTZ R5, R10, R5, !PT ;  /* 0x000000050a057209 */ /* 0x001fc80007810000 */
[C---:B------:R-:W-:Y:S01]  /*12820*/  FSETP.NEU.FTZ.AND P0, PT, R5.reuse, -INF , PT ;  /* 0xff8000000500780b */ /* 0x040fe20003f1d000 */
[----:B------:R-:W-:-:S05]  /*12830*/  FMUL.FTZ R6, R5, R0 ;  /* 0x0000000005067220 */ /* 0x000fca0000410000 */
[----:B------:R-:W-:Y:S02]  /*12840*/  FSEL R6, R6, RZ, P0 ;  /* 0x000000ff06067208 */ /* 0x000fe40000000000 */
[----:B------:R-:W-:Y:S02]  /*12850*/  ISETP.NE.AND P0, PT, R4, RZ, PT ;  /* 0x000000ff0400720c */ /* 0x000fe40003f05270 */
[----:B------:R-:W-:Y:S01]  /*12860*/  FMNMX.FTZ R4, R7, R27, !PT ;  /* 0x0000001b07047209 */ /* 0x000fe20007810000 */
[-CC-:B------:R-:W-:Y:S01]  /*12870*/  FFMA.FTZ R184, R75, R0.reuse, -R6.reuse ;  /* 0x000000004bb87223 */ /* 0x180fe20000010806 */
[----:B------:R-:W-:Y:S01]  /*12880*/  FSEL R75, R62, -INF , P6 ;  /* 0xff8000003e4b7808 */ /* 0x000fe20003000000 */
[--C-:B------:R-:W-:Y:S01]  /*12890*/  FFMA.FTZ R61, R73, R0, -R6.reuse ;  /* 0x00000000493d7223 */ /* 0x100fe20000010806 */
        /* <DEDUP_REMOVED lines=9> */
[--C-:B------:R-:W-:Y:S01]  /*12930*/  FFMA.FTZ R182, R85, R0, -R6.reuse ;  /* 0x0000000055b67223 */ /* 0x100fe20000010806 */
[----:B------:R-:W-:Y:S01]  /*12940*/  FSEL R37, R70, -INF , P2 ;  /* 0xff80000046257808 */ /* 0x000fe20001000000 */
        /* <DEDUP_REMOVED lines=8> */
[----:B------:R-:W-:Y:S01]  /*129d0*/  MUFU.EX2 R188, R188 ;  /* 0x000000bc00bc7308 */ /* 0x000fe20000000800 */
[----:B------:R-:W-:Y:S01]  /*129e0*/  FMNMX.FTZ R4, R39, R4, !PT ;  /* 0x0000000427047209 */ /* 0x000fe20007810000 */
[-CC-:B------:R-:W-:Y:S01]  /*129f0*/  FFMA.FTZ R176, R89, R0.reuse, -R6.reuse ;  /* 0x0000000059b07223 */ /* 0x180fe20000010806 */
[-CC-:B------:R-:W-:Y:S01]  /*12a00*/  FFMA.FTZ R81, R91, R0.reuse, -R6.reuse ;  /* 0x000000005b517223 */ /* 0x180fe20000010806 */
[--C-:B------:R-:W-:Y:S01]  /*12a10*/  FFMA.FTZ R178, R93, R0, -R6.reuse ;  /* 0x000000005db27223 */ /* 0x100fe20000010806 */
[----:B------:R-:W-:Y:S01]  /*12a20*/  FMNMX.FTZ R4, R15, R4, !PT ;  /* 0x000000040f047209 */ /* 0x000fe20007810000 */
[-CC-:B------:R-:W-:Y:S01]  /*12a30*/  FFMA.FTZ R53, R53, R0.reuse, -R6.reuse ;  /* 0x0000000035357223 */ /* 0x180fe20000010806 */
[--C-:B------:R-:W-:Y:S01]  /*12a40*/  FFMA.FTZ R172, R95, R0, -R6.reuse ;  /* 0x000000005fac7223 */ /* 0x100fe20000010806 */
[----:B------:R-:W1:Y:S01]  /*12a50*/  MUFU.EX2 R49, R49 ;  /* 0x0000003100317308 */ /* 0x000e620000000800 */
[----:B------:R-:W-:Y:S01]  /*12a60*/  FMNMX.FTZ R4, R43, R4, !PT ;  /* 0x000000042b047209 */ /* 0x000fe20007810000 */
[-CC-:B------:R-:W-:Y:S01]  /*12a70*/  FFMA.FTZ R57, R57, R0.reuse, -R6.reuse ;  /* 0x0000000039397223 */ /* 0x180fe20000010806 */
[-CC-:B------:R-:W-:Y:S01]  /*12a80*/  FFMA.FTZ R174, R97, R0.reuse, -R6.reuse ;  /* 0x0000000061ae7223 */ /* 0x180fe20000010806 */
[--C-:B------:R-:W-:Y:S01]  /*12a90*/  FFMA.FTZ R168, R101, R0, -R6.reuse ;  /* 0x0000000065a87223 */ /* 0x100fe20000010806 */
[----:B------:R-:W-:Y:S01]  /*12aa0*/  FMNMX.FTZ R4, R21, R4, !PT ;  /* 0x0000000415047209 */ /* 0x000fe20007810000 */
[-CC-:B------:R-:W-:Y:S01]  /*12ab0*/  FFMA.FTZ R65, R65, R0.reuse, -R6.reuse ;  /* 0x0000000041417223 */ /* 0x180fe20000010806 */
[--C-:B------:R-:W-:Y:S01]  /*12ac0*/  FFMA.FTZ R170, R103, R0, -R6.reuse ;  /* 0x0000000067aa7223 */ /* 0x100fe20000010806 */
[----:B------:R-:W2:Y:S01]  /*12ad0*/  MUFU.EX2 R190, R190 ;  /* 0x000000be00be7308 */ /* 0x000ea20000000800 */
[----:B------:R-:W-:Y:S01]  /*12ae0*/  FMNMX.FTZ R4, R47, R4, !PT ;  /* 0x000000042f047209 */ /* 0x000fe20007810000 */
[----:B------:R-:W-:Y:S01]  /*12af0*/  FFMA.FTZ R69, R69, R0, -R6 ;  /* 0x0000000045457223 */ /* 0x000fe20000010806 */
[--C-:B------:R-:W-:Y:S01]  /*12b00*/  IMAD.MOV.U32 R103, RZ, RZ, R119.reuse ;  /* 0x000000ffff677224 */ /* 0x100fe200078e0077 */
[-C--:B------:R-:W-:Y:S01]  /*12b10*/  MOV R101, R119.reuse ;  /* 0x0000007700657202 */ /* 0x080fe20000000f00 */
[--C-:B------:R-:W-:Y:S01]  /*12b20*/  IMAD.MOV.U32 R97, RZ, RZ, R119.reuse ;  /* 0x000000ffff617224 */ /* 0x100fe200078e0077 */
[----:B------:R-:W-:Y:S01]  /*12b30*/  FMNMX.FTZ R4, R25, R4, !PT ;  /* 0x0000000419047209 */ /* 0x000fe20007810000 */
[--C-:B------:R-:W-:Y:S01]  /*12b40*/  IMAD.MOV.U32 R93, RZ, RZ, R119.reuse ;  /* 0x000000ffff5d7224 */ /* 0x100fe200078e0077 */
[----:B------:R-:W3:Y:S01]  /*12b50*/  MUFU.EX2 R61, R61 ;  /* 0x0000003d003d7308 */ /* 0x000ee20000000800 */
[-C--:B------:R-:W-:Y:S01]  /*12b60*/  MOV R95, R119.reuse ;  /* 0x00000077005f7202 */ /* 0x080fe20000000f00 */
[--C-:B------:R-:W-:Y:S01]  /*12b70*/  IMAD.MOV.U32 R91, RZ, RZ, R119.reuse ;  /* 0x000000ffff5b7224 */ /* 0x100fe200078e0077 */
[----:B------:R-:W-:Y:S01]  /*12b80*/  FMNMX.FTZ R4, R51, R4, !PT ;  /* 0x0000000433047209 */ /* 0x000fe20007810000 */
[--C-:B------:R-:W-:Y:S01]  /*12b90*/  IMAD.MOV.U32 R87, RZ, RZ, R119.reuse ;  /* 0x000000ffff577224 */ /* 0x100fe200078e0077 */
[-C--:B------:R-:W-:Y:S01]  /*12ba0*/  MOV R89, R119.reuse ;  /* 0x0000007700597202 */ /* 0x080fe20000000f00 */
[--C-:B------:R-:W-:Y:S01]  /*12bb0*/  IMAD.MOV.U32 R70, RZ, RZ, R119.reuse ;  /* 0x000000ffff467224 */ /* 0x100fe200078e0077 */
[----:B------:R-:W-:Y:S01]  /*12bc0*/  FMNMX.FTZ R4, R29, R4, !PT ;  /* 0x000000041d047209 */ /* 0x000fe20007810000 */
[----:B------:R-:W4:Y:S01]  /*12bd0*/  MUFU.EX2 R184, R184 ;  /* 0x000000b800b87308 */ /* 0x000f220000000800 */
[----:B------:R-:W-:Y:S01]  /*12be0*/  IMAD.MOV.U32 R66, RZ, RZ, R119 ;  /* 0x000000ffff427224 */ /* 0x000fe200078e0077 */
[----:B------:R-:W-:-:S02]  /*12bf0*/  MOV R62, R119 ;  /* 0x00000077003e7202 */ /* 0x000fc40000000f00 */
[----:B------:R-:W-:-:S04]  /*12c00*/  FMNMX.FTZ R4, R55, R4, !PT ;  /* 0x0000000437047209 */ /* 0x000fc80007810000 */
[----:B------:R-:W-:Y:S01]  /*12c10*/  FMNMX.FTZ R4, R33, R4, !PT ;  /* 0x0000000421047209 */ /* 0x000fe20007810000 */
[----:B------:R-:W4:Y:S03]  /*12c20*/  MUFU.EX2 R73, R73 ;  /* 0x0000004900497308 */ /* 0x000f260000000800 */
[----:B------:R-:W-:-:S04]  /*12c30*/  FMNMX.FTZ R4, R59, R4, !PT ;  /* 0x000000043b047209 */ /* 0x000fc80007810000 */
[----:B------:R-:W-:Y:S01]  /*12c40*/  FMNMX.FTZ R4, R75, R4, !PT ;  /* 0x000000044b047209 */ /* 0x000fe20007810000 */
[----:B------:R-:W4:Y:S03]  /*12c50*/  MUFU.EX2 R186, R186 ;  /* 0x000000ba00ba7308 */ /* 0x000f260000000800 */
[----:B------:R-:W-:-:S04]  /*12c60*/  FMNMX.FTZ R4, R77, R4, !PT ;  /* 0x000000044d047209 */ /* 0x000fc80007810000 */
[----:B------:R-:W-:Y:S01]  /*12c70*/  FMNMX.FTZ R4, R79, R4, !PT ;  /* 0x000000044f047209 */ /* 0x000fe20007810000 */
[----:B------:R-:W-:Y:S03]  /*12c80*/  MUFU.EX2 R180, R180 ;  /* 0x000000b400b47308 */ /* 0x000fe60000000800 */
[----:B------:R-:W-:-:S04]  /*12c90*/  FMNMX.FTZ R4, R67, R4, !PT ;  /* 0x0000000443047209 */ /* 0x000fc80007810000 */
[----:B------:R-:W-:Y:S01]  /*12ca0*/  FMNMX.FTZ R4, R37, R4, !PT ;  /* 0x0000000425047209 */ /* 0x000fe20007810000 */
[----:B------:R-:W-:Y:S03]  /*12cb0*/  MUFU.EX2 R41, R41 ;  /* 0x0000002900297308 */ /* 0x000fe60000000800 */
[----:B------:R-:W-:-:S05]  /*12cc0*/  FMNMX.FTZ R4, R71, R4, !PT ;  /* 0x0000000447047209 */ /* 0x000fca0007810000 */
[----:B0-----:R-:W0:Y:S01]  /*12cd0*/  SHFL.BFLY PT, R83, R4, 0x2, 0x1f ;  /* 0x0c401f0004537f89 */ /* 0x001e2200000e0000 */
[----:B------:R-:W-:Y:S08]  /*12ce0*/  MUFU.EX2 R182, R182 ;  /* 0x000000b600b67308 */ /* 0x000ff00000000800 */
[----:B------:R-:W-:Y:S08]  /*12cf0*/  MUFU.EX2 R45, R45 ;  /* 0x0000002d002d7308 */ /* 0x000ff00000000800 */
[----:B------:R-:W-:Y:S01]  /*12d00*/  MUFU.EX2 R176, R176 ;  /* 0x000000b000b07308 */ /* 0x000fe20000000800 */
[----:B0-----:R-:W-:Y:S01]  /*12d10*/  FMNMX.FTZ R8, R4, R83, !PT ;  /* 0x0000005304087209 */ /* 0x001fe20007810000 */
[----:B------:R-:W-:-:S06]  /*12d20*/  FFMA.FTZ R83, R99, R0, -R6 ;  /* 0x0000000063537223 */ /* 0x000fcc0000010806 */
[----:B------:R-:W-:Y:S01]  /*12d30*/  MUFU.EX2 R81, R81 ;  /* 0x0000005100517308 */ /* 0x000fe20000000800 */
[--C-:B------:R-:W-:Y:S01]  /*12d40*/  IMAD.MOV.U32 R99, RZ, RZ, R119.reuse ;  /* 0x000000ffff637224 */ /* 0x100fe200078e0077 */
[----:B------:R-:W0:Y:S06]  /*12d50*/  SHFL.BFLY PT, R85, R8, 0x1, 0x1f ;  /* 0x0c201f0008557f89 */ /* 0x000e2c00000e0000 */
[----:B------:R-:W-:Y:S08]  /*12d60*/  MUFU.EX2 R178, R178 ;  /* 0x000000b200b27308 */ /* 0x000ff00000000800 */
[----:B------:R-:W-:Y:S08]  /*12d70*/  MUFU.EX2 R53, R53 ;  /* 0x0000003500357308 */ /* 0x000ff00000000800 */
[----:B------:R-:W-:Y:S01]  /*12d80*/  MUFU.EX2 R172, R172 ;  /* 0x000000ac00ac7308 */ /* 0x000fe20000000800 */
[----:B0-----:R-:W-:Y:S01]  /*12d90*/  FMNMX.FTZ R4, R8, R85, !PT ;  /* 0x0000005508047209 */ /* 0x001fe20007810000 */
[----:B------:R-:W-:-:S03]  /*12da0*/  IMAD.MOV.U32 R85, RZ, RZ, R119 ;  /* 0x000000ffff557224 */ /* 0x000fc600078e0077 */
[C---:B------:R-:W-:Y:S01]  /*12db0*/  FSETP.NEU.FTZ.AND P1, PT, R4.reuse, -INF , PT ;  /* 0xff8000000400780b */ /* 0x040fe20003f3d000 */
[----:B------:R-:W-:Y:S02]  /*12dc0*/  FMUL.FTZ R20, R4, R0 ;  /* 0x0000000004147220 */ /* 0x000fe40000410000 */
[----:B------:R-:W-:Y:S03]  /*12dd0*/  MUFU.EX2 R57, R57 ;  /* 0x0000003900397308 */ /* 0x000fe60000000800 */
[----:B------:R-:W-:-:S05]  /*12de0*/  FSEL R20, R20, RZ, P1 ;  /* 0x000000ff14147208 */ /* 0x000fca0000800000 */
[----:B------:R-:W-:Y:S01]  /*12df0*/  MUFU.EX2 R174, R174 ;  /* 0x000000ae00ae7308 */ /* 0x000fe20000000800 */
[-CC-:B------:R-:W-:Y:S01]  /*12e00*/  FFMA.FTZ R189, R7, R0.reuse, -R20.reuse ;  /* 0x0000000007bd7223 */ /* 0x180fe20000010814 */
[-CC-:B------:R-:W-:Y:S01]  /*12e10*/  FFMA.FTZ R6, R27, R0.reuse, -R20.reuse ;  /* 0x000000001b067223 */ /* 0x180fe20000010814 */
[-CC-:B------:R-:W-:Y:S01]  /*12e20*/  FFMA.FTZ R191, R9, R0.reuse, -R20.reuse ;  /* 0x0000000009bf7223 */ /* 0x180fe20000010814 */
[-CC-:B------:R-:W-:Y:S01]  /*12e30*/  FFMA.FTZ R8, R31, R0.reuse, -R20.reuse ;  /* 0x000000001f087223 */ /* 0x180fe20000010814 */
[----:B-1----:R-:W-:Y:S01]  /*12e40*/  FADD.FTZ R7, R188, R49 ;  /* 0x00000031bc077221 */ /* 0x002fe20000010000 */
[-CC-:B------:R-:W-:Y:S01]  /*12e50*/  FFMA.FTZ R185, R11, R0.reuse, -R20.reuse ;  /* 0x000000000bb97223 */ /* 0x180fe20000010814 */
[-CC-:B------:R-:W-:Y:S01]  /*12e60*/  FFMA.FTZ R10, R35, R0.reuse, -R20.reuse ;  /* 0x00000000230a7223 */ /* 0x180fe20000010814 */
[----:B------:R-:W-:Y:S01]  /*12e70*/  MUFU.EX2 R189, R189 ;  /* 0x000000bd00bd7308 */ /* 0x000fe20000000800 */
[----:B--2---:R-:W-:Y:S01]  /*12e80*/  FADD.FTZ R28, R190, R7 ;  /* 0x00000007be1c7221 */ /* 0x004fe20000010000 */
[-CC-:B------:R-:W-:Y:S01]  /*12e90*/  FFMA.FTZ R187, R13, R0.reuse, -R20.reuse ;  /* 0x000000000dbb7223 */ /* 0x180fe20000010814 */
[-CC-:B------:R-:W-:Y:S01]  /*12ea0*/  FFMA.FTZ R12, R39, R0.reuse, -R20.reuse ;  /* 0x00000000270c7223 */ /* 0x180fe20000010814 */
[-C--:B------:R-:W-:Y:S01]  /*12eb0*/  FFMA.FTZ R181, R15, R0.reuse, -R20 ;  /* 0x000000000fb57223 */ /* 0x080fe20000010814 */
[----:B---3--:R-:W-:Y:S01]  /*12ec0*/  FADD.FTZ R7, R61, R28 ;  /* 0x0000001c3d077221 */ /* 0x008fe20000010000 */
[-CC-:B------:R-:W-:Y:S01]  /*12ed0*/  FFMA.FTZ R14, R43, R0.reuse, -R20.reuse ;  /* 0x000000002b0e7223 */ /* 0x180fe20000010814 */
[-CC-:B------:R-:W-:Y:S01]  /*12ee0*/  FFMA.FTZ R183, R21, R0.reuse, -R20.reuse ;  /* 0x0000000015b77223 */ /* 0x180fe20000010814 */
[----:B------:R-:W0:Y:S01]  /*12ef0*/  MUFU.EX2 R6, R6 ;  /* 0x0000000600067308 */ /* 0x000e220000000800 */
[----:B----4-:R-:W-:Y:S01]  /*12f00*/  FADD.FTZ R28, R184, R7 ;  /* 0x00000007b81c7221 */ /* 0x010fe20000010000 */
[-CC-:B------:R-:W-:Y:S01]  /*12f10*/  FFMA.FTZ R24, R47, R0.reuse, -R20.reuse ;  /* 0x000000002f187223 */ /* 0x180fe20000010814 */
[-CC-:B------:R-:W-:Y:S01]  /*12f20*/  FFMA.FTZ R177, R25, R0.reuse, -R20.reuse ;  /* 0x0000000019b17223 */ /* 0x180fe20000010814 */
[-C--:B------:R-:W-:Y:S01]  /*12f30*/  FFMA.FTZ R26, R51, R0.reuse, -R20 ;  /* 0x00000000331a7223 */ /* 0x080fe20000010814 */
[----:B------:R-:W-:Y:S01]  /*12f40*/  FADD.FTZ R9, R73, R28 ;  /* 0x0000001c49097221 */ /* 0x000fe20000010000 */
[-CC-:B------:R-:W-:Y:S01]  /*12f50*/  FFMA.FTZ R179, R29, R0.reuse, -R20.reuse ;  /* 0x000000001db37223 */ /* 0x180fe20000010814 */
[-CC-:B------:R-:W-:Y:S01]  /*12f60*/  FFMA.FTZ R28, R55, R0.reuse, -R20.reuse ;  /* 0x00000000371c7223 */ /* 0x180fe20000010814 */
[----:B------:R-:W1:Y:S01]  /*12f70*/  MUFU.EX2 R191, R191 ;  /* 0x000000bf00bf7308 */ /* 0x000e620000000800 */
[----:B------:R-:W-:Y:S01]  /*12f80*/  FADD.FTZ R32, R186, R9 ;  /* 0x00000009ba207221 */ /* 0x000fe20000010000 */
[-CC-:B------:R-:W-:Y:S01]  /*12f90*/  FFMA.FTZ R173, R33, R0.reuse, -R20.reuse ;  /* 0x0000000021ad7223 */ /* 0x180fe20000010814 */
[-CC-:B------:R-:W-:Y:S01]  /*12fa0*/  FFMA.FTZ R59, R59, R0.reuse, -R20.reuse ;  /* 0x000000003b3b7223 */ /* 0x180fe20000010814 */
[-C--:B------:R-:W-:Y:S01]  /*12fb0*/  FFMA.FTZ R75, R75, R0.reuse, -R20 ;  /* 0x000000004b4b7223 */ /* 0x080fe20000010814 */
[----:B------:R-:W-:Y:S01]  /*12fc0*/  FADD.FTZ R9, R63, R32 ;  /* 0x000000203f097221 */ /* 0x000fe20000010000 */
[-CC-:B------:R-:W-:Y:S01]  /*12fd0*/  FFMA.FTZ R77, R77, R0.reuse, -R20.reuse ;  /* 0x000000004d4d7223 */ /* 0x180fe20000010814 */
[-C--:B------:R-:W-:Y:S01]  /*12fe0*/  FFMA.FTZ R79, R79, R0.reuse, -R20 ;  /* 0x000000004f4f7223 */ /* 0x080fe20000010814 */
[----:B------:R-:W2:Y:S01]  /*12ff0*/  MUFU.EX2 R8, R8 ;  /* 0x0000000800087308 */ /* 0x000ea20000000800 */
[----:B0-----:R-:W-:Y:S01]  /*13000*/  FADD.FTZ R30, R189, R6 ;  /* 0x00000006bd1e7221 */ /* 0x001fe20000010000 */
[-CC-:B------:R-:W-:Y:S01]  /*13010*/  FFMA.FTZ R67, R67, R0.reuse, -R20.reuse ;  /* 0x0000000043437223 */ /* 0x180fe20000010814 */
[-CC-:B------:R-:W-:Y:S01]  /*13020*/  FFMA.FTZ R37, R37, R0.reuse, -R20.reuse ;  /* 0x0000000025257223 */ /* 0x180fe20000010814 */
[----:B------:R-:W-:Y:S01]  /*13030*/  FFMA.FTZ R71, R71, R0, -R20 ;  /* 0x0000000047477223 */ /* 0x000fe20000010814 */
[----:B------:R-:W-:Y:S01]  /*13040*/  F2FP.F16.F32.PACK_AB R189, R6, R189 ;  /* 0x000000bd06bd723e */ /* 0x000fe200000000ff */
[--C-:B------:R-:W-:Y:S01]  /*13050*/  IMAD.MOV.U32 R55, RZ, RZ, R119.reuse ;  /* 0x000000ffff377224 */ /* 0x100fe200078e0077 */
[----:B------:R-:W-:Y:S01]  /*13060*/  F2FP.F16.F32.PACK_AB R188, R49, R188 ;  /* 0x000000bc31bc723e */ /* 0x000fe200000000ff */
[----:B------:R-:W0:Y:S01]  /*13070*/  MUFU.EX2 R185, R185 ;  /* 0x000000b900b97308 */ /* 0x000e220000000800 */
[----:B-1----:R-:W-:Y:S01]  /*13080*/  FADD.FTZ R7, R191, R30 ;  /* 0x0000001ebf077221 */ /* 0x002fe20000010000 */
[----:B------:R-:W-:Y:S01]  /*13090*/  F2FP.F16.F32.PACK_AB R190, R61, R190 ;  /* 0x000000be3dbe723e */ /* 0x000fe200000000ff */
[--C-:B------:R-:W-:Y:S01]  /*130a0*/  IMAD.MOV.U32 R61, RZ, RZ, R119.reuse ;  /* 0x000000ffff3d7224 */ /* 0x100fe200078e0077 */
[----:B------:R-:W-:Y:S01]  /*130b0*/  F2FP.F16.F32.PACK_AB R184, R73, R184 ;  /* 0x000000b849b8723e */ /* 0x000fe200000000ff */
[--C-:B------:R-:W-:Y:S01]  /*130c0*/  IMAD.MOV.U32 R73, RZ, RZ, R119.reuse ;  /* 0x000000ffff497224 */ /* 0x100fe200078e0077 */
[----:B------:R-:W-:Y:S01]  /*130d0*/  F2FP.F16.F32.PACK_AB R186, R63, R186 ;  /* 0x000000ba3fba723e */ /* 0x000fe200000000ff */
[----:B------:R-:W-:Y:S01]  /*130e0*/  IMAD.MOV.U32 R63, RZ, RZ, R119 ;  /* 0x000000ffff3f7224 */ /* 0x000fe200078e0077 */
[----:B------:R-:W1:Y:S01]  /*130f0*/  MUFU.EX2 R10, R10 ;  /* 0x0000000a000a7308 */ /* 0x000e620000000800 */
[C---:B--2---:R-:W-:Y:S01]  /*13100*/  FADD.FTZ R30, R8.reuse, R7 ;  /* 0x00000007081e7221 */ /* 0x044fe20000010000 */
[----:B------:R-:W-:Y:S01]  /*13110*/  F2FP.F16.F32.PACK_AB R191, R8, R191 ;  /* 0x000000bf08bf723e */ /* 0x000fe200000000ff */
[----:B------:R-:W-:Y:S01]  /*13120*/  VIADD R8, R2, 0xfffffffe ;  /* 0xfffffffe02087836 */ /* 0x000fe20000000000 */
[-C--:B------:R-:W-:Y:S01]  /*13130*/  MOV R47, R119.reuse ;  /* 0x00000077002f7202 */ /* 0x080fe20000000f00 */
[----:B------:R-:W-:Y:S01]  /*13140*/  IMAD.MOV.U32 R2, RZ, RZ, 0x3f800000 ;  /* 0x3f800000ff027424 */ /* 0x000fe200078e00ff */
[----:B------:R-:W-:Y:S01]  /*13150*/  MOV R35, R119 ;  /* 0x0000007700237202 */ /* 0x000fe20000000f00 */
[----:B------:R-:W-:Y:S01]  /*13160*/  IMAD.MOV.U32 R51, RZ, RZ, R119 ;  /* 0x000000ffff337224 */ /* 0x000fe200078e0077 */
[----:B------:R-:W2:Y:S01]  /*13170*/  MUFU.EX2 R187, R187 ;  /* 0x000000bb00bb7308 */ /* 0x000ea20000000800 */
[----:B0-----:R-:W-:Y:S01]  /*13180*/  FADD.FTZ R7, R185, R30 ;  /* 0x0000001eb9077221 */ /* 0x001fe20000010000 */
[----:B------:R-:W-:Y:S01]  /*13190*/  FADD.FTZ R30, R180, R9 ;  /* 0x00000009b41e7221 */ /* 0x000fe20000010000 */
[----:B------:R-:W-:Y:S01]  /*131a0*/  ISETP.GE.AND P1, PT, R8, R221, PT ;  /* 0x000000dd0800720c */ /* 0x000fe20003f26270 */
[----:B------:R-:W-:Y:S01]  /*131b0*/  IMAD.MOV.U32 R49, RZ, RZ, R119 ;  /* 0x000000ffff317224 */ /* 0x000fe200078e0077 */
[C---:B------:R-:W-:Y:S01]  /*131c0*/  F2FP.F16.F32.PACK_AB R180, R41.reuse, R180 ;  /* 0x000000b429b4723e */ /* 0x040fe200000000ff */
[----:B------:R-:W-:Y:S01]  /*131d0*/  FADD.FTZ R9, R41, R30 ;  /* 0x0000001e29097221 */ /* 0x000fe20000010000 */
[----:B------:R-:W-:Y:S01]  /*131e0*/  IADD3 R30, R3, 0x30840, RZ ;  /* 0x00030840031e7810 */ /* 0x000fe20007ffe0ff */
[----:B------:R-:W0:Y:S01]  /*131f0*/  MUFU.EX2 R12, R12 ;  /* 0x0000000c000c7308 */ /* 0x000e220000000800 */
[----:B-1----:R-:W-:Y:S01]  /*13200*/  FADD.FTZ R32, R10, R7 ;  /* 0x000000070a207221 */ /* 0x002fe20000010000 */
[----:B------:R-:W-:Y:S01]  /*13210*/  FADD.FTZ R34, R182, R9 ;  /* 0x00000009b6227221 */ /* 0x000fe20000010000 */
[----:B------:R-:W-:Y:S01]  /*13220*/  PRMT R3, R223, 0x654, R30 ;  /* 0x00000654df037816 */ /* 0x000fe2000000001e */
[--C-:B------:R-:W-:Y:S01]  /*13230*/  IMAD.MOV.U32 R43, RZ, RZ, R119.reuse ;  /* 0x000000ffff2b7224 */ /* 0x100fe200078e0077 */
[----:B------:R-:W-:Y:S01]  /*13240*/  F2FP.F16.F32.PACK_AB R182, R45, R182 ;  /* 0x000000b62db6723e */ /* 0x000fe200000000ff */
[--C-:B------:R-:W-:Y:S01]  /*13250*/  IMAD.MOV.U32 R39, RZ, RZ, R119.reuse ;  /* 0x000000ffff277224 */ /* 0x100fe200078e0077 */
[----:B------:R1:W-:Y:S01]  /*13260*/  SYNCS.ARRIVE.TRANS64.RED.A1T0 RZ, [R3+URZ], RZ ;  /* 0x000000ff03ff79a7 */ /* 0x0003e2000810043f */
[----:B------:R-:W1:Y:S01]  /*13270*/  MUFU.EX2 R181, R181 ;  /* 0x000000b500b57308 */ /* 0x000e620000000800 */
[----:B--2---:R-:W-:Y:S01]  /*13280*/  FADD.FTZ R7, R187, R32 ;  /* 0x00000020bb077221 */ /* 0x004fe20000010000 */
[----:B------:R-:W-:Y:S01]  /*13290*/  F2FP.F16.F32.PACK_AB R185, R10, R185 ;  /* 0x000000b90ab9723e */ /* 0x000fe200000000ff */
[--C-:B------:R-:W-:Y:S01]  /*132a0*/  IMAD.MOV.U32 R33, RZ, RZ, R119.reuse ;  /* 0x000000ffff217224 */ /* 0x100fe200078e0077 */
[-C--:B------:R-:W-:Y:S01]  /*132b0*/  MOV R41, R119.reuse ;  /* 0x0000007700297202 */ /* 0x080fe20000000f00 */
[--C-:B------:R-:W-:Y:S01]  /*132c0*/  IMAD.MOV.U32 R31, RZ, RZ, R119.reuse ;  /* 0x000000ffff1f7224 */ /* 0x100fe200078e0077 */
[----:B------:R-:W-:Y:S01]  /*132d0*/  MOV R29, R119 ;  /* 0x00000077001d7202 */ /* 0x000fe20000000f00 */
[----:B------:R-:W-:Y:S01]  /*132e0*/  IMAD.MOV.U32 R27, RZ, RZ, R119 ;  /* 0x000000ffff1b7224 */ /* 0x000fe200078e0077 */
[----:B------:R-:W2:Y:S01]  /*132f0*/  MUFU.EX2 R14, R14 ;  /* 0x0000000e000e7308 */ /* 0x000ea20000000800 */
[C---:B0-----:R-:W-:Y:S01]  /*13300*/  FADD.FTZ R32, R12.reuse, R7 ;  /* 0x000000070c207221 */ /* 0x041fe20000010000 */
[----:B------:R-:W-:Y:S01]  /*13310*/  FADD.FTZ R7, R45, R34 ;  /* 0x000000222d077221 */ /* 0x000fe20000010000 */
[----:B------:R-:W-:Y:S01]  /*13320*/  F2FP.F16.F32.PACK_AB R187, R12, R187 ;  /* 0x000000bb0cbb723e */ /* 0x000fe200000000ff */
[----:B------:R-:W-:-:S02]  /*13330*/  IMAD.MOV.U32 R45, RZ, RZ, R119 ;  /* 0x000000ffff2d7224 */ /* 0x000fc400078e0077 */
[----:B------:R-:W-:Y:S01]  /*13340*/  FADD.FTZ R34, R176, R7 ;  /* 0x00000007b0227221 */ /* 0x000fe20000010000 */
[----:B------:R-:W-:Y:S01]  /*13350*/  F2FP.F16.F32.PACK_AB R176, R81, R176 ;  /* 0x000000b051b0723e */ /* 0x000fe200000000ff */
[----:B------:R-:W0:Y:S01]  /*13360*/  MUFU.EX2 R183, R183 ;  /* 0x000000b700b77308 */ /* 0x000e220000000800 */
[----:B-1----:R-:W-:Y:S01]  /*13370*/  FADD.FTZ R3, R181, R32 ;  /* 0x00000020b5037221 */ /* 0x002fe20000010000 */
[----:B------:R-:W-:Y:S01]  /*13380*/  FADD.FTZ R7, R81, R34 ;  /* 0x0000002251077221 */ /* 0x000fe20000010000 */
[--C-:B------:R-:W-:Y:S02]  /*13390*/  IMAD.MOV.U32 R81, RZ, RZ, R119.reuse ;  /* 0x000000ffff517224 */ /* 0x100fe400078e0077 */
[----:B------:R-:W-:Y:S02]  /*133a0*/  IMAD.MOV.U32 R25, RZ, RZ, R119 ;  /* 0x000000ffff197224 */ /* 0x000fe400078e0077 */
[----:B------:R-:W-:Y:S01]  /*133b0*/  FADD.FTZ R36, R178, R7 ;  /* 0x00000007b2247221 */ /* 0x000fe20000010000 */
[C---:B------:R-:W-:Y:S01]  /*133c0*/  F2FP.F16.F32.PACK_AB R178, R53.reuse, R178 ;  /* 0x000000b235b2723e */ /* 0x040fe200000000ff */
[----:B------:R-:W1:Y:S01]  /*133d0*/  MUFU.EX2 R24, R24 ;  /* 0x0000001800187308 */ /* 0x000e620000000800 */
[C---:B--2---:R-:W-:Y:S01]  /*133e0*/  FADD.FTZ R32, R14.reuse, R3 ;  /* 0x000000030e207221 */ /* 0x044fe20000010000 */
[----:B------:R-:W-:Y:S01]  /*133f0*/  FADD.FTZ R7, R53, R36 ;  /* 0x0000002435077221 */ /* 0x000fe20000010000 */
[----:B------:R-:W-:-:S02]  /*13400*/  F2FP.F16.F32.PACK_AB R181, R14, R181 ;  /* 0x000000b50eb5723e */ /* 0x000fc400000000ff */
[----:B------:R-:W-:-:S03]  /*13410*/  MOV R53, R119 ;  /* 0x0000007700357202 */ /* 0x000fc60000000f00 */
[----:B------:R-:W2:Y:S01]  /*13420*/  MUFU.EX2 R177, R177 ;  /* 0x000000b100b17308 */ /* 0x000ea20000000800 */
[----:B0-----:R-:W-:-:S07]  /*13430*/  FADD.FTZ R3, R183, R32 ;  /* 0x00000020b7037221 */ /* 0x001fce0000010000 */
[----:B------:R-:W0:Y:S01]  /*13440*/  MUFU.EX2 R26, R26 ;  /* 0x0000001a001a7308 */ /* 0x000e220000000800 */
[C---:B-1----:R-:W-:Y:S01]  /*13450*/  FADD.FTZ R34, R24.reuse, R3 ;  /* 0x0000000318227221 */ /* 0x042fe20000010000 */
[----:B------:R-:W-:Y:S01]  /*13460*/  F2FP.F16.F32.PACK_AB R183, R24, R183 ;  /* 0x000000b718b7723e */ /* 0x000fe200000000ff */
[----:B------:R-:W-:-:S05]  /*13470*/  IMAD.MOV.U32 R24, RZ, RZ, R119 ;  /* 0x000000ffff187224 */ /* 0x000fca00078e0077 */
[----:B------:R-:W1:Y:S01]  /*13480*/  MUFU.EX2 R179, R179 ;  /* 0x000000b300b37308 */ /* 0x000e620000000800 */
[----:B--2---:R-:W-:Y:S01]  /*13490*/  FADD.FTZ R3, R177, R34 ;  /* 0x00000022b1037221 */ /* 0x004fe20000010000 */
[----:B------:R-:W-:Y:S01]  /*134a0*/  FADD.FTZ R34, R172, R7 ;  /* 0x00000007ac227221 */ /* 0x000fe20000010000 */
[----:B------:R-:W-:-:S03]  /*134b0*/  F2FP.F16.F32.PACK_AB R172, R57, R172 ;  /* 0x000000ac39ac723e */ /* 0x000fc600000000ff */
[----:B------:R-:W-:Y:S01]  /*134c0*/  FADD.FTZ R7, R57, R34 ;  /* 0x0000002239077221 */ /* 0x000fe20000010000 */
[----:B------:R-:W-:Y:S01]  /*134d0*/  IMAD.MOV.U32 R57, RZ, RZ, R119 ;  /* 0x000000ffff397224 */ /* 0x000fe200078e0077 */
[----:B------:R-:W2:Y:S01]  /*134e0*/  MUFU.EX2 R28, R28 ;  /* 0x0000001c001c7308 */ /* 0x000ea20000000800 */
[----:B0-----:R-:W-:Y:S01]  /*134f0*/  FADD.FTZ R20, R26, R3 ;  /* 0x000000031a147221 */ /* 0x001fe20000010000 */
[----:B------:R-:W-:Y:S01]  /*13500*/  FADD.FTZ R36, R174, R7 ;  /* 0x00000007ae247221 */ /* 0x000fe20000010000 */
[----:B------:R-:W-:Y:S02]  /*13510*/  F2FP.F16.F32.PACK_AB R177, R26, R177 ;  /* 0x000000b11ab1723e */ /* 0x000fe400000000ff */
[----:B------:R-:W-:-:S03]  /*13520*/  MOV R26, R119 ;  /* 0x00000077001a7202 */ /* 0x000fc60000000f00 */
[----:B------:R-:W0:Y:S01]  /*13530*/  MUFU.EX2 R173, R173 ;  /* 0x000000ad00ad7308 */ /* 0x000e220000000800 */
[----:B-1----:R-:W-:-:S07]  /*13540*/  FADD.FTZ R3, R179, R20 ;  /* 0x00000014b3037221 */ /* 0x002fce0000010000 */
[----:B------:R-:W1:Y:S01]  /*13550*/  MUFU.EX2 R83, R83 ;  /* 0x0000005300537308 */ /* 0x000e620000000800 */
[C---:B--2---:R-:W-:Y:S01]  /*13560*/  FADD.FTZ R34, R28.reuse, R3 ;  /* 0x000000031c227221 */ /* 0x044fe20000010000 */
[----:B------:R-:W-:Y:S01]  /*13570*/  F2FP.F16.F32.PACK_AB R179, R28, R179 ;  /* 0x000000b31cb3723e */ /* 0x000fe200000000ff */
[----:B------:R-:W-:-:S05]  /*13580*/  IMAD.MOV.U32 R28, RZ, RZ, R119 ;  /* 0x000000ffff1c7224 */ /* 0x000fca00078e0077 */
[----:B------:R2:W3:Y:S01]  /*13590*/  MUFU.EX2 R30, R59 ;  /* 0x0000003b001e7308 */ /* 0x0004e20000000800 */
[----:B0-----:R-:W-:-:S07]  /*135a0*/  FADD.FTZ R3, R173, R34 ;  /* 0x00000022ad037221 */ /* 0x001fce0000010000 */
[----:B------:R-:W0:Y:S01]  /*135b0*/  MUFU.EX2 R168, R168 ;  /* 0x000000a800a87308 */ /* 0x000e220000000800 */
[C---:B-1----:R-:W-:Y:S01]  /*135c0*/  FADD.FTZ R7, R83.reuse, R36 ;  /* 0x0000002453077221 */ /* 0x042fe20000010000 */
[----:B------:R-:W-:Y:S02]  /*135d0*/  F2FP.F16.F32.PACK_AB R174, R83, R174 ;  /* 0x000000ae53ae723e */ /* 0x000fe400000000ff */
[-C--:B------:R-:W-:Y:S02]  /*135e0*/  MOV R83, R119.reuse ;  /* 0x0000007700537202 */ /* 0x080fe40000000f00 */
[----:B--2---:R-:W-:Y:S02]  /*135f0*/  MOV R59, R119 ;  /* 0x00000077003b7202 */ /* 0x004fe40000000f00 */
[----:B------:R-:W1:Y:S01]  /*13600*/  MUFU.EX2 R75, R75 ;  /* 0x0000004b004b7308 */ /* 0x000e620000000800 */
[C---:B---3--:R-:W-:Y:S01]  /*13610*/  FADD.FTZ R34, R30.reuse, R3 ;  /* 0x000000031e227221 */ /* 0x048fe20000010000 */
[----:B------:R-:W-:Y:S01]  /*13620*/  F2FP.F16.F32.PACK_AB R173, R30, R173 ;  /* 0x000000ad1ead723e */ /* 0x000fe200000000ff */
[----:B------:R-:W-:-:S05]  /*13630*/  IMAD.MOV.U32 R30, RZ, RZ, R119 ;  /* 0x000000ffff1e7224 */ /* 0x000fca00078e0077 */
[----:B------:R-:W2:Y:S01]  /*13640*/  MUFU.EX2 R65, R65 ;  /* 0x0000004100417308 */ /* 0x000ea20000000800 */
[----:B0-----:R-:W-:-:S07]  /*13650*/  FADD.FTZ R36, R168, R7 ;  /* 0x00000007a8247221 */ /* 0x001fce0000010000 */
[----:B------:R0:W3:Y:S01]  /*13660*/  MUFU.EX2 R32, R77 ;  /* 0x0000004d00207308 */ /* 0x0000e20000000800 */
[----:B-1----:R-:W-:-:S07]  /*13670*/  FADD.FTZ R3, R75, R34 ;  /* 0x000000224b037221 */ /* 0x002fce0000010000 */
[----:B------:R-:W1:Y:S01]  /*13680*/  MUFU.EX2 R79, R79 ;  /* 0x0000004f004f7308 */ /* 0x000e620000000800 */
[C---:B--2---:R-:W-:Y:S01]  /*13690*/  FADD.FTZ R7, R65.reuse, R36 ;  /* 0x0000002441077221 */ /* 0x044fe20000010000 */
[----:B------:R-:W-:Y:S02]  /*136a0*/  F2FP.F16.F32.PACK_AB R168, R65, R168 ;  /* 0x000000a841a8723e */ /* 0x000fe400000000ff */
[-C--:B0-----:R-:W-:Y:S02]  /*136b0*/  MOV R77, R119.reuse ;  /* 0x00000077004d7202 */ /* 0x081fe40000000f00 */
[----:B------:R-:W-:Y:S02]  /*136c0*/  MOV R65, R119 ;  /* 0x0000007700417202 */ /* 0x000fe40000000f00 */
[----:B------:R0:W2:Y:S01]  /*136d0*/  MUFU.EX2 R20, R67 ;  /* 0x0000004300147308 */ /* 0x0000a20000000800 */
[C---:B---3--:R-:W-:Y:S01]  /*136e0*/  FADD.FTZ R36, R32.reuse, R3 ;  /* 0x0000000320247221 */ /* 0x048fe20000010000 */
[----:B------:R-:W-:Y:S01]  /*136f0*/  F2FP.F16.F32.PACK_AB R175, R32, R75 ;  /* 0x0000004b20af723e */ /* 0x000fe200000000ff */
[----:B------:R-:W-:Y:S01]  /*13700*/  IMAD.MOV.U32 R75, RZ, RZ, R119 ;  /* 0x000000ffff4b7224 */ /* 0x000fe200078e0077 */
[----:B------:R-:W-:-:S04]  /*13710*/  MOV R32, R119 ;  /* 0x0000007700207202 */ /* 0x000fc80000000f00 */
[----:B------:R-:W3:Y:S01]  /*13720*/  MUFU.EX2 R170, R170 ;  /* 0x000000aa00aa7308 */ /* 0x000ee20000000800 */
[----:B-1----:R-:W-:Y:S01]  /*13730*/  FADD.FTZ R3, R79, R36 ;  /* 0x000000244f037221 */ /* 0x002fe20000010000 */
[--C-:B0-----:R-:W-:Y:S02]  /*13740*/  IMAD.MOV.U32 R67, RZ, RZ, R119.reuse ;  /* 0x000000ffff437224 */ /* 0x101fe400078e0077 */
[----:B------:R-:W-:-:S04]  /*13750*/  IMAD.MOV.U32 R36, RZ, RZ, R119 ;  /* 0x000000ffff247224 */ /* 0x000fc800078e0077 */
[----:B------:R-:W0:Y:S01]  /*13760*/  MUFU.EX2 R37, R37 ;  /* 0x0000002500257308 */ /* 0x000e220000000800 */
[C---:B--2---:R-:W-:Y:S01]  /*13770*/  FADD.FTZ R6, R20.reuse, R3 ;  /* 0x0000000314067221 */ /* 0x044fe20000010000 */
[----:B------:R-:W-:Y:S01]  /*13780*/  F2FP.F16.F32.PACK_AB R169, R20, R79 ;  /* 0x0000004f14a9723e */ /* 0x000fe200000000ff */
[----:B------:R-:W-:-:S05]  /*13790*/  IMAD.MOV.U32 R79, RZ, RZ, R119 ;  /* 0x000000ffff4f7224 */ /* 0x000fca00078e0077 */
[----:B------:R-:W1:Y:S01]  /*137a0*/  MUFU.EX2 R69, R69 ;  /* 0x0000004500457308 */ /* 0x000e620000000800 */
[----:B---3--:R-:W-:-:S07]  /*137b0*/  FADD.FTZ R38, R170, R7 ;  /* 0x00000007aa267221 */ /* 0x008fce0000010000 */
[----:B------:R2:W3:Y:S01]  /*137c0*/  MUFU.EX2 R34, R71 ;  /* 0x0000004700227308 */ /* 0x0004e20000000800 */
[----:B0-----:R-:W-:Y:S01]  /*137d0*/  FADD.FTZ R3, R37, R6 ;  /* 0x0000000625037221 */ /* 0x001fe20000010000 */
[C---:B-1----:R-:W-:Y:S01]  /*137e0*/  FADD.FTZ R215, R69.reuse, R38 ;  /* 0x0000002645d77221 */ /* 0x042fe20000010000 */
[----:B------:R-:W-:Y:S01]  /*137f0*/  F2FP.F16.F32.PACK_AB R170, R69, R170 ;  /* 0x000000aa45aa723e */ /* 0x000fe200000000ff */
[----:B------:R-:W-:Y:S01]  /*13800*/  IMAD.MOV.U32 R69, RZ, RZ, R119 ;  /* 0x000000ffff457224 */ /* 0x000fe200078e0077 */
[-C--:B--2---:R-:W-:Y:S02]  /*13810*/  MOV R71, R119.reuse ;  /* 0x0000007700477202 */ /* 0x084fe40000000f00 */
[----:B------:R-:W-:Y:S01]  /*13820*/  MOV R38, R119 ;  /* 0x0000007700267202 */ /* 0x000fe20000000f00 */
[C---:B---3--:R-:W-:Y:S01]  /*13830*/  FADD.FTZ R214, R34.reuse, R3 ;  /* 0x0000000322d67221 */ /* 0x048fe20000010000 */
[----:B------:R-:W-:Y:S01]  /*13840*/  F2FP.F16.F32.PACK_AB R171, R34, R37 ;  /* 0x0000002522ab723e */ /* 0x000fe200000000ff */
[--C-:B------:R-:W-:Y:S01]  /*13850*/  IMAD.MOV.U32 R37, RZ, RZ, R119.reuse ;  /* 0x000000ffff257224 */ /* 0x100fe200078e0077 */
[----:B------:R-:W-:Y:S01]  /*13860*/  MOV R3, 0x3f800000 ;  /* 0x3f80000000037802 */ /* 0x000fe20000000f00 */
[----:B------:R-:W-:Y:S01]  /*13870*/  IMAD.MOV.U32 R34, RZ, RZ, R119 ;  /* 0x000000ffff227224 */ /* 0x000fe200078e0077 */
[----:B------:R-:W-:Y:S06]  /*13880*/  @!P1 BRA `(.L_x_626) ;  /* 0x0000002400809947 */ /* 0x000fec0003800000 */
[----:B------:R-:W-:Y:S01]  /*13890*/  MOV R7, R4 ;  /* 0x0000000400077202 */ /* 0x000fe20000000f00 */
[----:B------:R-:W-:Y:S01]  /*138a0*/  IMAD.MOV.U32 R6, RZ, RZ, R5 ;  /* 0x000000ffff067224 */ /* 0x000fe200078e0005 */
[----:B------:R-:W-:Y:S01]  /*138b0*/  MOV R10, R211 ;  /* 0x000000d3000a7202 */ /* 0x000fe20000000f00 */
[----:B------:R-:W-:Y:S01]  /*138c0*/  IMAD.MOV.U32 R9, RZ, RZ, R220 ;  /* 0x000000ffff097224 */ /* 0x000fe200078e00dc */
[----:B------:R-:W-:Y:S01]  /*138d0*/  CS2R R118, SRZ ;  /* 0x0000000000767805 */ /* 0x000fe2000001ff00 */
[----:B------:R-:W-:Y:S01]  /*138e0*/  IMAD.MOV.U32 R2, RZ, RZ, 0x3f800000 ;  /* 0x3f800000ff027424 */ /* 0x000fe200078e00ff */
        /* <DEDUP_REMOVED lines=46> */
[----:B------:R-:W-:-:S07]  /*13bd0*/  CS2R R24, SRZ ;  /* 0x0000000000187805 */ /* 0x000fce000001ff00 */
.L_x_639:
[----:B------:R-:W-:-:S04]  /*13be0*/  ISETP.NE.AND P1, PT, R10, 0x1, PT ;  /* 0x000000010a00780c */ /* 0x000fc80003f25270 */
[----:B------:R-:W-:-:S04]  /*13bf0*/  SEL R220, RZ, 0x1, P1 ;  /* 0x00000001ffdc7807 */ /* 0x000fc80000800000 */
[----:B------:R-:W-:Y:S01]  /*13c00*/  LOP3.LUT R220, R9, R220, RZ, 0x3c, !PT ;  /* 0x000000dc09dc7212 */ /* 0x000fe200078e3cff */
[----:B------:R-:W-:Y:S06]  /*13c10*/  @!P0 BRA `(.L_x_627) ;  /* 0x0000000000048947 */ /* 0x000fec0003800000 */
[----:B------:R-:W-:Y:S01]  /*13c20*/  BPT.TRAP 0x1 ;  /* 0x000000040000795c */ /* 0x000fe20000300000 */
.L_x_627:
[----:B------:R-:W-:Y:S01]  /*13c30*/  VIADD R211, R10, 0x1 ;  /* 0x000000010ad37836 */ /* 0x000fe20000000000 */
[----:B------:R-:W-:-:S04]  /*13c40*/  SHF.L.U32 R4, R220, 0x1f, RZ ;  /* 0x0000001fdc047819 */ /* 0x000fc800000006ff */
[----:B------:R-:W-:-:S04]  /*13c50*/  ISETP.NE.AND P1, PT, R211, 0x2, PT ;  /* 0x00000002d300780c */ /* 0x000fc80003f25270 */
[----:B------:R-:W-:-:S04]  /*13c60*/  SEL R211, R211, RZ, P1 ;  /* 0x000000ffd3d37207 */ /* 0x000fc80000800000 */
[----:B------:R-:W-:-:S04]  /*13c70*/  LEA R0, R211, R18, 0x3 ;  /* 0x00000012d3007211 */ /* 0x000fc800078e18ff */
[----:B------:R0:W1:Y:S01]  /*13c80*/  SYNCS.PHASECHK.TRANS64.TRYWAIT P1, [R0+URZ+0x30830], R4 ;  /* 0x03083004000075a7 */ /* 0x000062000802017f */
[----:B------:R-:W-:Y:S05]  /*13c90*/  @!P0 BRA `(.L_x_628) ;  /* 0x0000000000048947 */ /* 0x000fea0003800000 */
[----:B------:R-:W-:Y:S01]  /*13ca0*/  BPT.TRAP 0x1 ;  /* 0x000000040000795c */ /* 0x000fe20000300000 */
.L_x_628:
[----:B------:R-:W-:Y:S01]  /*13cb0*/  IMAD R126, R211, 0x900, R222 ;  /* 0x00000900d37e7824 */ /* 0x000fe200078e02de */
[----:B------:R-:W-:Y:S03]  /*13cc0*/  BSSY B1, `(.L_x_629) ;  /* 0x0000006000017945 */ /* 0x000fe60003800000 */
[C---:B------:R-:W-:Y:S02]  /*13cd0*/  VIADD R124, R126.reuse, 0x2 ;  /* 0x000000027e7c7836 */ /* 0x040fe40000000000 */
[----:B------:R-:W-:Y:S01]  /*13ce0*/  VIADD R123, R126, 0x4 ;  /* 0x000000047e7b7836 */ /* 0x000fe20000000000 */
[----:B-1----:R-:W-:Y:S06]  /*13cf0*/  @P1 BRA `(.L_x_630) ;  /* 0x0000000000081947 */ /* 0x002fec0003800000 */
[----:B------:R-:W1:Y:S02]  /*13d00*/  SYNCS.PHASECHK.TRANS64.TRYWAIT P1, [R0+URZ+0x30830], R4 ;  /* 0x03083004000075a7 */ /* 0x000e64000802017f */
[----:B-1----:R-:W-:Y:S05]  /*13d10*/  @!P1 BRA `(.L_x_631) ;  /* 0x000000f000249947 */ /* 0x002fea0003800000 */
.L_x_630:
[----:B------:R-:W-:Y:S05]  /*13d20*/  BSYNC B1 ;  /* 0x0000000000017941 */ /* 0x000fea0003800000 */
.L_x_629:
[----:B------:R-:W2:Y:S04]  /*13d30*/  LDL.64 R128, [R1+0x38] ;  /* 0x0000380001807983 */ /* 0x000ea80000100a00 */
[----:B------:R3:W-:Y:S04]  /*13d40*/  STL.64 [R1+0x128], R6 ;  /* 0x0001280601007387 */ /* 0x0007e80000100a00 */
[----:B---3--:R-:W3:Y:S01]  /*13d50*/  LDL.64 R6, [R1+0x30] ;  /* 0x0000300001067983 */ /* 0x008ee20000100a00 */
        /* <DEDUP_REMOVED lines=96> */
[----:B------:R-:W-:Y:S01]  /*14360*/  MOV R120, R126 ;  /* 0x0000007e00787202 */ /* 0x000fe20000000f00 */
[----:B------:R-:W4:Y:S01]  /*14370*/  LDL.64 R2, [R1+0x28] ;  /* 0x0000280001027983 */ /* 0x000f220000100a00 */
[----:B------:R-:W-:Y:S01]  /*14380*/  VIADD R122, R126, 0x6 ;  /* 0x000000067e7a7836 */ /* 0x000fe20000000000 */
[----:B------:R-:W-:Y:S01]  /*14390*/  MOV R11, UR50 ;  /* 0x00000032000b7c02 */ /* 0x000fe20008000f00 */
[----:B------:R-:W-:Y:S01]  /*143a0*/  IMAD.MOV.U32 R121, RZ, RZ, 0x40000040 ;  /* 0x40000040ff797424 */ /* 0x000fe200078e00ff */
[----:B------:R-:W-:Y:S01]  /*143b0*/  R2UR UR46, R120 ;  /* 0x00000000782e72ca */ /* 0x000fe200000e0000 */
[----:B------:R-:W-:Y:S01]  /*143c0*/  IMAD.MOV.U32 R125, RZ, RZ, 0x40000040 ;  /* 0x40000040ff7d7424 */ /* 0x000fe200078e00ff */
[----:B------:R-:W-:Y:S01]  /*143d0*/  MOV R120, R124 ;  /* 0x0000007c00787202 */ /* 0x000fe20000000f00 */
[----:B------:R-:W-:Y:S01]  /*143e0*/  VIADD R124, R126, 0x304 ;  /* 0x000003047e7c7836 */ /* 0x000fe20000000000 */
[----:B------:R-:W-:-:S02]  /*143f0*/  MOV R14, UR38 ;  /* 0x00000026000e7c02 */ /* 0x000fc40008000f00 */
[----:B------:R-:W-:Y:S01]  /*14400*/  R2UR UR42, R120 ;  /* 0x00000000782a72ca */ /* 0x000fe200000e0000 */
[----:B------:R-:W-:Y:S01]  /*14410*/  IMAD.MOV.U32 R120, RZ, RZ, R123 ;  /* 0x000000ffff787224 */ /* 0x000fe200078e007b */
[----:B------:R-:W-:Y:S01]  /*14420*/  R2UR UR50, R122 ;  /* 0x000000007a3272ca */ /* 0x000fe200000e0000 */
[----:B------:R-:W-:Y:S01]  /*14430*/  VIADD R122, R126, 0x302 ;  /* 0x000003027e7a7836 */ /* 0x000fe20000000000 */
[----:B------:R-:W-:Y:S02]  /*14440*/  MOV R213, UR45 ;  /* 0x0000002d00d57c02 */ /* 0x000fe40008000f00 */
[----:B------:R-:W-:Y:S01]  /*14450*/  R2UR UR38, R120 ;  /* 0x00000000782672ca */ /* 0x000fe200000e0000 */
[----:B------:R-:W-:Y:S01]  /*14460*/  VIADD R120, R126, 0x300 ;  /* 0x000003007e787836 */ /* 0x000fe20000000000 */
[----:B------:R-:W-:Y:S01]  /*14470*/  R2UR UR30, R122 ;  /* 0x000000007a1e72ca */ /* 0x000fe200000e0000 */
[----:B------:R-:W-:Y:S01]  /*14480*/  VIADD R122, R126, 0x600 ;  /* 0x000006007e7a7836 */ /* 0x000fe20000000000 */
[----:B01----:R-:W-:-:S02]  /*14490*/  MOV R4, UR44 ;  /* 0x0000002c00047c02 */ /* 0x003fc40008000f00 */
[----:B------:R-:W-:Y:S02]  /*144a0*/  R2UR UR34, R120 ;  /* 0x00000000782272ca */ /* 0x000fe400000e0000 */
[----:B------:R-:W-:Y:S02]  /*144b0*/  IADD3 R120, R126, 0x306, RZ ;  /* 0x000003067e787810 */ /* 0x000fe40007ffe0ff */
[----:B------:R-:W-:Y:S02]  /*144c0*/  R2UR UR47, R121 ;  /* 0x00000000792f72ca */ /* 0x000fe400000e0000 */
[----:B------:R-:W-:Y:S02]  /*144d0*/  R2UR UR26, R124 ;  /* 0x000000007c1a72ca */ /* 0x000fe400000e0000 */
[----:B------:R-:W-:Y:S01]  /*144e0*/  R2UR UR22, R120 ;  /* 0x00000000781672ca */ /* 0x000fe200000e0000 */
[----:B------:R-:W-:Y:S01]  /*144f0*/  VIADD R120, R126, 0x604 ;  /* 0x000006047e787836 */ /* 0x000fe20000000000 */
[----:B------:R-:W-:Y:S01]  /*14500*/  R2UR UR18, R122 ;  /* 0x000000007a1272ca */ /* 0x000fe200000e0000 */
[----:B------:R-:W-:Y:S01]  /*14510*/  VIADD R122, R126, 0x606 ;  /* 0x000006067e7a7836 */ /* 0x000fe20000000000 */
[----:B------:R-:W-:-:S02]  /*14520*/  MOV R123, 0x40000040 ;  /* 0x40000040007b7802 */ /* 0x000fc40000000f00 */
[----:B------:R-:W-:Y:S02]  /*14530*/  IADD3 R124, R126, 0x602, RZ ;  /* 0x000006027e7c7810 */ /* 0x000fe40007ffe0ff */
[----:B------:R-:W-:Y:S02]  /*14540*/  MOV R5, UR51 ;  /* 0x0000003300057c02 */ /* 0x000fe40008000f00 */
[C---:B------:R-:W-:Y:S02]  /*14550*/  R2UR UR43, R121.reuse ;  /* 0x00000000792b72ca */ /* 0x040fe400000e0000 */
[----:B------:R-:W-:Y:S02]  /*14560*/  R2UR UR39, R121 ;  /* 0x00000000792772ca */ /* 0x000fe400000e0000 */
[----:B------:R-:W-:Y:S02]  /*14570*/  R2UR UR51, R123 ;  /* 0x000000007b3372ca */ /* 0x000fe400000e0000 */
[----:B------:R-:W-:-:S02]  /*14580*/  R2UR UR35, R121 ;  /* 0x00000000792372ca */ /* 0x000fc400000e0000 */
[----:B------:R-:W-:Y:S02]  /*14590*/  R2UR UR31, R123 ;  /* 0x000000007b1f72ca */ /* 0x000fe400000e0000 */
[----:B------:R-:W-:Y:S02]  /*145a0*/  R2UR UR27, R125 ;  /* 0x000000007d1b72ca */ /* 0x000fe400000e0000 */
[----:B------:R-:W-:Y:S02]  /*145b0*/  R2UR UR23, R121 ;  /* 0x00000000791772ca */ /* 0x000fe400000e0000 */
[----:B------:R-:W-:Y:S02]  /*145c0*/  R2UR UR19, R123 ;  /* 0x000000007b1372ca */ /* 0x000fe400000e0000 */
[----:B------:R-:W-:Y:S02]  /*145d0*/  R2UR UR14, R124 ;  /* 0x000000007c0e72ca */ /* 0x000fe400000e0000 */
[----:B------:R-:W-:-:S02]  /*145e0*/  R2UR UR15, R125 ;  /* 0x000000007d0f72ca */ /* 0x000fc400000e0000 */
[----:B------:R-:W-:Y:S02]  /*145f0*/  R2UR UR6, R120 ;  /* 0x00000000780672ca */ /* 0x000fe400000e0000 */
[----:B------:R-:W-:Y:S02]  /*14600*/  R2UR UR7, R121 ;  /* 0x00000000790772ca */ /* 0x000fe400000e0000 */
[----:B------:R-:W-:Y:S02]  /*14610*/  R2UR UR10, R122 ;  /* 0x000000007a0a72ca */ /* 0x000fe400000e0000 */
[----:B------:R-:W-:Y:S02]  /*14620*/  R2UR UR11, R123 ;  /* 0x000000007b0b72ca */ /* 0x000fe400000e0000 */
[----:B------:R-:W-:Y:S02]  /*14630*/  MOV R21, UR41 ;  /* 0x0000002900157c02 */ /* 0x000fe40008000f00 */
[----:B------:R-:W-:-:S02]  /*14640*/  MOV R212, UR40 ;  /* 0x0000002800d47c02 */ /* 0x000fc40008000f00 */
[----:B------:R-:W-:Y:S02]  /*14650*/  MOV R15, UR37 ;  /* 0x00000025000f7c02 */ /* 0x000fe40008000f00 */
[----:B------:R-:W-:Y:S02]  /*14660*/  MOV R20, UR36 ;  /* 0x0000002400147c02 */ /* 0x000fe40008000f00 */
[----:B------:R-:W-:Y:S02]  /*14670*/  MOV R12, UR49 ;  /* 0x00000031000c7c02 */ /* 0x000fe40008000f00 */
[----:B------:R-:W-:Y:S02]  /*14680*/  MOV R13, UR48 ;  /* 0x00000030000d7c02 */ /* 0x000fe40008000f00 */
[----:B--2---:R-:W-:Y:S02]  /*14690*/  R2UR UR44, R128 ;  /* 0x00000000802c72ca */ /* 0x004fe400000e0000 */
[----:B------:R-:W-:-:S02]  /*146a0*/  R2UR UR45, R129 ;  /* 0x00000000812d72ca */ /* 0x000fc400000e0000 */
[----:B-----5:R-:W-:-:S11]  /*146b0*/  WARPGROUP.ARRIVE ;  /* 0x00000000000079c5 */ /* 0x020fd60000000000 */
[----:B------:R-:W-:Y:S01]  /*146c0*/  HGMMA.64x96x16.F32 R120, gdesc[UR44], RZ, !UPT, gsb0 ;  /* 0x016000002c7879f0 */ /* 0x000fe2000c0008ff */
[----:B---3--:R-:W-:Y:S02]  /*146d0*/  R2UR UR40, R6 ;  /* 0x00000000062872ca */ /* 0x008fe400000e0000 */
[----:B------:R-:W-:Y:S02]  /*146e0*/  R2UR UR41, R7 ;  /* 0x00000000072972ca */ /* 0x000fe400000e0000 */
[----:B------:R0:W5:Y:S01]  /*146f0*/  LDL.LU.64 R6, [R1+0x128] ;  /* 0x0001280001067983 */ /* 0x0001620000300a00 */
[----:B------:R-:W-:Y:S02]  /*14700*/  WARPGROUP.DEPBAR.LE gsb0, 0x0 ;  /* 0x00008000000079c5 */ /* 0x000fe40000010000 */
[----:B------:R-:W-:-:S08]  /*14710*/  WARPGROUP.ARRIVE ;  /* 0x00000000000079c5 */ /* 0x000fd00000000000 */
[----:B------:R-:W-:Y:S01]  /*14720*/  HGMMA.64x96x16.F32 R120, gdesc[UR40], R120, gsb0 ;  /* 0x01600000287879f0 */ /* 0x000fe20008000878 */
[----:B----4-:R-:W-:Y:S02]  /*14730*/  R2UR UR36, R2 ;  /* 0x00000000022472ca */ /* 0x010fe400000e0000 */
[----:B------:R-:W-:Y:S02]  /*14740*/  R2UR UR37, R3 ;  /* 0x00000000032572ca */ /* 0x000fe400000e0000 */
[----:B------:R-:W-:Y:S01]  /*14750*/  R2UR UR41, R21 ;  /* 0x00000000152972ca */ /* 0x000fe200000e0000 */
[----:B------:R-:W2:Y:S01]  /*14760*/  LDL.64 R2, [R1+0x8] ;  /* 0x0000080001027983 */ /* 0x000ea20000100a00 */
[----:B------:R-:W-:Y:S02]  /*14770*/  WARPGROUP.DEPBAR.LE gsb0, 0x0 ;  /* 0x00008000000079c5 */ /* 0x000fe40000010000 */
[----:B------:R-:W-:-:S07]  /*14780*/  WARPGROUP.ARRIVE ;  /* 0x00000000000079c5 */ /* 0x000fce0000000000 */
[----:B------:R-:W-:Y:S01]  /*14790*/  HGMMA.64x96x16.F32 R120, gdesc[UR36], R120, gsb0 ;  /* 0x01600000247879f0 */ /* 0x000fe20008000878 */
[----:B------:R-:W-:Y:S02]  /*147a0*/  R2UR UR36, R20 ;  /* 0x00000000142472ca */ /* 0x000fe400000e0000 */
[----:B------:R-:W3:Y:S01]  /*147b0*/  LDL.64 R20, [R1+0x20] ;  /* 0x0000200001147983 */ /* 0x000ee20000100a00 */
[----:B------:R-:W-:Y:S02]  /*147c0*/  R2UR UR38, R14 ;  /* 0x000000000e2672ca */ /* 0x000fe400000e0000 */
[----:B------:R-:W-:Y:S02]  /*147d0*/  R2UR UR37, R15 ;  /* 0x000000000f2572ca */ /* 0x000fe400000e0000 */
[----:B------:R-:W4:Y:S01]  /*147e0*/  LDL.64 R14, [R1+0x18] ;  /* 0x00001800010e7983 */ /* 0x000f220000100a00 */
[----:B------:R-:W-:Y:S02]  /*147f0*/  R2UR UR45, R213 ;  /* 0x00000000d52d72ca */ /* 0x000fe400000e0000 */
[----:B------:R-:W-:-:S02]  /*14800*/  R2UR UR40, R212 ;  /* 0x00000000d42872ca */ /* 0x000fc400000e0000 */
[----:B------:R-:W2:Y:S01]  /*14810*/  LDL.64 R212, [R1+0x10] ;  /* 0x0000100001d47983 */ /* 0x000ea20000100a00 */
[----:B------:R-:W-:Y:S02]  /*14820*/  WARPGROUP.DEPBAR.LE gsb0, 0x0 ;  /* 0x00008000000079c5 */ /* 0x000fe40000010000 */
[----:B------:R-:W-:Y:S01]  /*14830*/  WARPGROUP.ARRIVE ;  /* 0x00000000000079c5 */ /* 0x000fe20000000000 */
[----:B---3--:R-:W-:Y:S02]  /*14840*/  R2UR UR48, R20 ;  /* 0x00000000143072ca */ /* 0x008fe400000e0000 */
[----:B------:R-:W-:-:S13]  /*14850*/  R2UR UR49, R21 ;  /* 0x00000000153172ca */ /* 0x000fda00000e0000 */
[----:B------:R-:W-:Y:S01]  /*14860*/  HGMMA.64x96x16.F32 R120, gdesc[UR48], R120, gsb0 ;  /* 0x01600000307879f0 */ /* 0x000fe20008000878 */
[----:B----4-:R-:W-:Y:S02]  /*14870*/  R2UR UR32, R14 ;  /* 0x000000000e2072ca */ /* 0x010fe400000e0000 */
[----:B------:R-:W-:Y:S02]  /*14880*/  R2UR UR33, R15 ;  /* 0x000000000f2172ca */ /* 0x000fe400000e0000 */
[----:B--2---:R-:W-:Y:S02]  /*14890*/  R2UR UR28, R212 ;  /* 0x00000000d41c72ca */ /* 0x004fe400000e0000 */
[----:B------:R-:W-:Y:S01]  /*148a0*/  R2UR UR29, R213 ;  /* 0x00000000d51d72ca */ /* 0x000fe200000e0000 */
[----:B------:R-:W-:Y:S02]  /*148b0*/  WARPGROUP.DEPBAR.LE gsb0, 0x0 ;  /* 0x00008000000079c5 */ /* 0x000fe40000010000 */
[----:B------:R-:W-:-:S06]  /*148c0*/  WARPGROUP.ARRIVE ;  /* 0x00000000000079c5 */ /* 0x000fcc0000000000 */
[----:B------:R-:W-:Y:S01]  /*148d0*/  HGMMA.64x96x16.F32 R120, gdesc[UR32], R120, gsb0 ;  /* 0x01600000207879f0 */ /* 0x000fe20008000878 */
[----:B------:R-:W-:Y:S02]  /*148e0*/  R2UR UR24, R2 ;  /* 0x00000000021872ca */ /* 0x000fe400000e0000 */
[----:B------:R-:W-:Y:S01]  /*148f0*/  R2UR UR25, R3 ;  /* 0x00000000031972ca */ /* 0x000fe200000e0000 */
[----:B------:R-:W-:Y:S02]  /*14900*/  WARPGROUP.DEPBAR.LE gsb0, 0x0 ;  /* 0x00008000000079c5 */ /* 0x000fe40000010000 */
[----:B------:R-:W-:-:S06]  /*14910*/  WARPGROUP.ARRIVE ;  /* 0x00000000000079c5 */ /* 0x000fcc0000000000 */
[----:B------:R-:W-:Y:S03]  /*14920*/  HGMMA.64x96x16.F32 R120, gdesc[UR28], R120, gsb0 ;  /* 0x016000001c7879f0 */ /* 0x000fe60008000878 */
[----:B------:R-:W-:Y:S02]  /*14930*/  WARPGROUP.DEPBAR.LE gsb0, 0x0 ;  /* 0x00008000000079c5 */ /* 0x000fe40000010000 */
[----:B------:R-:W-:-:S06]  /*14940*/  WARPGROUP.ARRIVE ;  /* 0x00000000000079c5 */ /* 0x000fcc0000000000 */
[----:B------:R-:W-:Y:S01]  /*14950*/  HGMMA.64x96x16.F32 R120, gdesc[UR24], R120, gsb0 ;  /* 0x01600000187879f0 */ /* 0x000fe20008000878 */
[----:B------:R-:W-:Y:S01]  /*14960*/  UMOV UR20, UR56 ;  /* 0x0000003800147c82 */ /* 0x000fe20008000000 */
[----:B------:R-:W-:Y:S01]  /*14970*/  UMOV UR21, UR57 ;  /* 0x0000003900157c82 */ /* 0x000fe20008000000 */
[----:B------:R-:W-:Y:S02]  /*14980*/  WARPGROUP.DEPBAR.LE gsb0, 0x0 ;  /* 0x00008000000079c5 */ /* 0x000fe40000010000 */
[----:B------:R-:W-:-:S06]  /*14990*/  WARPGROUP.ARRIVE ;  /* 0x00000000000079c5 */ /* 0x000fcc0000000000 */
[----:B------:R-:W-:Y:S01]  /*149a0*/  HGMMA.64x96x16.F32 R120, gdesc[UR20], R120, gsb0 ;  /* 0x01600000147879f0 */ /* 0x000fe20008000878 */
[----:B------:R-:W-:Y:S01]  /*149b0*/  UMOV UR16, UR52 ;  /* 0x0000003400107c82 */ /* 0x000fe20008000000 */
[----:B------:R-:W-:Y:S01]  /*149c0*/  UMOV UR17, UR53 ;  /* 0x0000003500117c82 */ /* 0x000fe20008000000 */
[----:B------:R-:W-:Y:S01]  /*149d0*/  R2UR UR44, R4 ;  /* 0x00000000042c72ca */ /* 0x000fe200000e0000 */
[----:B------:R-:W-:Y:S02]  /*149e0*/  WARPGROUP.DEPBAR.LE gsb0, 0x0 ;  /* 0x00008000000079c5 */ /* 0x000fe40000010000 */
[----:B------:R-:W-:-:S06]  /*149f0*/  WARPGROUP.ARRIVE ;  /* 0x00000000000079c5 */ /* 0x000fcc0000000000 */
[----:B------:R-:W-:Y:S04]  /*14a00*/  HGMMA.64x96x16.F32 R120, gdesc[UR16], R120, gsb0 ;  /* 0x01600000107879f0 */ /* 0x000fe80008000878 */
[----:B------:R-:W-:Y:S01]  /*14a10*/  UMOV UR12, UR44 ;  /* 0x0000002c000c7c82 */ /* 0x000fe20008000000 */
[----:B------:R-:W-:Y:S01]  /*14a20*/  UMOV UR13, UR45 ;  /* 0x0000002d000d7c82 */ /* 0x000fe20008000000 */
        /* <DEDUP_REMOVED lines=13> */
[----:B------:R-:W-:Y:S01]  /*14b00*/  HGMMA.64x96x16.F32 R120, gdesc[UR8], R120, gsb0 ;  /* 0x01600000087879f0 */ /* 0x000fe20008000878 */
[----:B------:R-:W-:Y:S02]  /*14b10*/  R2UR UR50, R11 ;  /* 0x000000000b3272ca */ /* 0x000fe400000e0000 */
[----:B------:R-:W-:Y:S02]  /*14b20*/  R2UR UR49, R12 ;  /* 0x000000000c3172ca */ /* 0x000fe400000e0000 */
[----:B------:R-:W-:Y:S01]  /*14b30*/  R2UR UR48, R13 ;  /* 0x000000000d3072ca */ /* 0x000fe200000e0000 */
[----:B------:R-:W-:Y:S02]  /*14b40*/  WARPGROUP.DEPBAR.LE gsb0, 0x0 ;  /* 0x00008000000079c5 */ /* 0x000fe40000010000 */
[----:B0-----:R-:W-:-:S12]  /*14b50*/  @!P0 BRA `(.L_x_632) ;  /* 0x0000000000048947 */ /* 0x001fd80003800000 */
[----:B------:R-:W-:Y:S01]  /*14b60*/  BPT.TRAP 0x1 ;  /* 0x000000040000795c */ /* 0x000fe20000300000 */
.L_x_632:
[----:B------:R-:W-:Y:S02]  /*14b70*/  SHF.L.U32 R2, R9, 0x1f, RZ ;  /* 0x0000001f09027819 */ /* 0x000fe400000006ff */
[----:B------:R-:W-:-:S04]  /*14b80*/  LEA R9, R10, R18, 0x3 ;  /* 0x000000120a097211 */ /* 0x000fc800078e18ff */
[----:B------:R0:W1:Y:S01]  /*14b90*/  SYNCS.PHASECHK.TRANS64.TRYWAIT P1, [R9+URZ+0x30850], R2 ;  /* 0x03085002090075a7 */ /* 0x000062000802017f */
[----:B------:R-:W-:Y:S05]  /*14ba0*/  @!P0 BRA `(.L_x_633) ;  /* 0x0000000000048947 */ /* 0x000fea0003800000 */
[----:B------:R-:W-:Y:S01]  /*14bb0*/  BPT.TRAP 0x1 ;  /* 0x000000040000795c */ /* 0x000fe20000300000 */
.L_x_633:
[----:B------:R-:W-:Y:S04]  /*14bc0*/  BSSY B1, `(.L_x_634) ;  /* 0x0000004000017945 */ /* 0x000fe80003800000 */
[----:B-1----:R-:W-:Y:S05]  /*14bd0*/  @P1 BRA `(.L_x_635) ;  /* 0x0000000000081947 */ /* 0x002fea0003800000 */
[----:B------:R-:W1:Y:S02]  /*14be0*/  SYNCS.PHASECHK.TRANS64.TRYWAIT P1, [R9+URZ+0x30850], R2 ;  /* 0x03085002090075a7 */ /* 0x000e64000802017f */
[----:B-1----:R-:W-:Y:S05]  /*14bf0*/  @!P1 BRA `(.L_x_636) ;  /* 0x000000e000809947 */ /* 0x002fea0003800000 */
.L_x_635:
[----:B------:R-:W-:Y:S05]  /*14c00*/  BSYNC B1 ;  /* 0x0000000000017941 */ /* 0x000fea0003800000 */
.L_x_634:
[----:B01----:R-:W-:Y:S01]  /*14c10*/  VIADD R2, R18, 0x400 ;  /* 0x0000040012027836 */ /* 0x003fe20000000000 */
[----:B------:R-:W-:Y:S01]  /*14c20*/  WARPGROUP.ARRIVE ;  /* 0x00000000000079c5 */ /* 0x000fe20000000000 */
[----:B------:R-:W-:Y:S02]  /*14c30*/  IMAD.MOV.U32 R3, RZ, RZ, 0x40000040 ;  /* 0x40000040ff037424 */ /* 0x000fe400078e00ff */
[----:B------:R-:W-:Y:S01]  /*14c40*/  IMAD.MOV.U32 R5, RZ, RZ, 0x40000040 ;  /* 0x40000040ff057424 */ /* 0x000fe200078e00ff */
[----:B------:R-:W-:Y:S02]  /*14c50*/  SHF.R.U32.HI R2, RZ, 0x4, R2 ;  /* 0x00000004ff027819 */ /* 0x000fe40000011602 */
[----:B------:R-:W-:Y:S02]  /*14c60*/  R2UR UR7, R3 ;  /* 0x00000000030772ca */ /* 0x000fe400000e0000 */
[----:B------:R-:W-:Y:S02]  /*14c70*/  LOP3.LUT R2, R2, 0x3fff, RZ, 0xc0, !PT ;  /* 0x00003fff02027812 */ /* 0x000fe400078ec0ff */
[----:B------:R-:W-:-:S02]  /*14c80*/  MOV R3, 0x40000040 ;  /* 0x4000004000037802 */ /* 0x000fc40000000f00 */
[----:B------:R-:W-:-:S05]  /*14c90*/  LOP3.LUT R2, R2, 0x3000000, RZ, 0xfc, !PT ;  /* 0x0300000002027812 */ /* 0x000fca00078efcff */
[----:B------:R-:W-:-:S05]  /*14ca0*/  IMAD R2, R10, 0x900, R2 ;  /* 0x000009000a027824 */ /* 0x000fca00078e0202 */
[C---:B------:R-:W-:Y:S02]  /*14cb0*/  R2UR UR6, R2.reuse ;  /* 0x00000000020672ca */ /* 0x040fe400000e0000 */
[----:B------:R-:W-:-:S11]  /*14cc0*/  IADD3 R4, R2, 0x80, RZ ;  /* 0x0000008002047810 */ /* 0x000fd60007ffe0ff */
        /* <DEDUP_REMOVED lines=9> */
[----:B------:R-:W-:Y:S01]  /*14d60*/  VIADD R4, R2, 0x180 ;  /* 0x0000018002047836 */ /* 0x000fe20000000000 */
[----:B------:R-:W-:Y:S01]  /*14d70*/  R2UR UR7, R5 ;  /* 0x00000000050772ca */ /* 0x000fe200000e0000 */
[----:B------:R-:W-:Y:S01]  /*14d80*/  IMAD.MOV.U32 R5, RZ, RZ, 0x40000040 ;  /* 0x40000040ff057424 */ /* 0x000fe200078e00ff */
[----:B------:R-:W-:Y:S02]  /*14d90*/  WARPGROUP.DEPBAR.LE gsb0, 0x0 ;  /* 0x00008000000079c5 */ /* 0x000fe40000010000 */
[----:B------:R-:W-:-:S13]  /*14da0*/  WARPGROUP.ARRIVE ;  /* 0x00000000000079c5 */ /* 0x000fda0000000000 */
[----:B------:R-:W-:Y:S01]  /*14db0*/  HGMMA.64x192x16.F32 R24, R180, gdesc[UR4].tnspB, R24, gsb0 ;  /* 0x42e00004b4187df0 */ /* 0x000fe20008000818 */
[----:B------:R-:W-:Y:S02]  /*14dc0*/  R2UR UR6, R4 ;  /* 0x00000000040672ca */ /* 0x000fe400000e0000 */
[----:B------:R-:W-:Y:S01]  /*14dd0*/  R2UR UR7, R5 ;  /* 0x00000000050772ca */ /* 0x000fe200000e0000 */
[----:B------:R-:W-:Y:S01]  /*14de0*/  IMAD.MOV.U32 R5, RZ, RZ, 0x40000040 ;  /* 0x40000040ff057424 */ /* 0x000fe200078e00ff */
[C---:B------:R-:W-:Y:S01]  /*14df0*/  IADD3 R4, R2.reuse, 0x200, RZ ;  /* 0x0000020002047810 */ /* 0x040fe20007ffe0ff */
[----:B------:R-:W-:Y:S01]  /*14e00*/  VIADD R2, R2, 0x280 ;  /* 0x0000028002027836 */ /* 0x000fe20000000000 */
[----:B------:R-:W-:Y:S02]  /*14e10*/  WARPGROUP.DEPBAR.LE gsb0, 0x0 ;  /* 0x00008000000079c5 */ /* 0x000fe40000010000 */
[----:B------:R-:W-:-:S11]  /*14e20*/  WARPGROUP.ARRIVE ;  /* 0x00000000000079c5 */ /* 0x000fd60000000000 */
[----:B------:R-:W-:Y:S01]  /*14e30*/  HGMMA.64x192x16.F32 R24, R176, gdesc[UR4].tnspB, R24, gsb0 ;  /* 0x42e00004b0187df0 */ /* 0x000fe20008000818 */
[----:B------:R-:W-:Y:S02]  /*14e40*/  R2UR UR6, R4 ;  /* 0x00000000040672ca */ /* 0x000fe400000e0000 */
[----:B------:R-:W-:Y:S01]  /*14e50*/  R2UR UR7, R5 ;  /* 0x00000000050772ca */ /* 0x000fe200000e0000 */
[----:B------:R-:W-:Y:S02]  /*14e60*/  WARPGROUP.DEPBAR.LE gsb0, 0x0 ;  /* 0x00008000000079c5 */ /* 0x000fe40000010000 */
[----:B------:R-:W-:-:S14]  /*14e70*/  WARPGROUP.ARRIVE ;  /* 0x00000000000079c5 */ /* 0x000fdc0000000000 */
[----:B------:R-:W-:Y:S01]  /*14e80*/  HGMMA.64x192x16.F32 R24, R172, gdesc[UR4].tnspB, R24, gsb0 ;  /* 0x42e00004ac187df0 */ /* 0x000fe20008000818 */
[----:B------:R-:W-:Y:S02]  /*14e90*/  R2UR UR6, R2 ;  /* 0x00000000020672ca */ /* 0x000fe400000e0000 */
[----:B------:R-:W-:Y:S01]  /*14ea0*/  R2UR UR7, R3 ;  /* 0x00000000030772ca */ /* 0x000fe200000e0000 */
[----:B------:R-:W-:Y:S02]  /*14eb0*/  WARPGROUP.DEPBAR.LE gsb0, 0x0 ;  /* 0x00008000000079c5 */ /* 0x000fe40000010000 */
[----:B------:R-:W-:-:S14]  /*14ec0*/  WARPGROUP.ARRIVE ;  /* 0x00000000000079c5 */ /* 0x000fdc0000000000 */
[----:B------:R-:W-:Y:S03]  /*14ed0*/  HGMMA.64x192x16.F32 R24, R168, gdesc[UR4].tnspB, R24, gsb0 ;  /* 0x42e00004a8187df0 */ /* 0x000fe60008000818 */
[----:B------:R-:W-:Y:S02]  /*14ee0*/  WARPGROUP.DEPBAR.LE gsb0, 0x0 ;  /* 0x00008000000079c5 */ /* 0x000fe40000010000 */
[----:B------:R-:W-:Y:S05]  /*14ef0*/  @!P0 BRA `(.L_x_637) ;  /* 0x0000000000048947 */ /* 0x000fea0003800000 */
[----:B------:R-:W-:Y:S01]  /*14f00*/  BPT.TRAP 0x1 ;  /* 0x000000040000795c */ /* 0x000fe20000300000 */
.L_x_637:
[----:B------:R-:W-:-:S05]  /*14f10*/  VIADD R0, R0, 0x30840 ;  /* 0x0003084000007836 */ /* 0x000fca0000000000 */
[----:B------:R-:W-:-:S04]  /*14f20*/  PRMT R0, R223, 0x654, R0 ;  /* 0x00000654df007816 */ /* 0x000fc80000000000 */
[----:B------:R0:W-:Y:S02]  /*14f30*/  SYNCS.ARRIVE.TRANS64.RED.A1T0 RZ, [R0+URZ], RZ ;  /* 0x000000ff00ff79a7 */ /* 0x0001e4000810043f */
[----:B0----5:R-:W-:-:S04]  /*14f40*/  FMNMX.FTZ R0, R120, R6, !PT ;  /* 0x0000000678007209 */ /* 0x021fc80007810000 */
[----:B------:R-:W-:-:S04]  /*14f50*/  FMNMX.FTZ R0, R121, R0, !PT ;  /* 0x0000000079007209 */ /* 0x000fc80007810000 */
        /* <DEDUP_REMOVED lines=21> */
[----:B------:R-:W-:-:S05]  /*150b0*/  FMNMX.FTZ R0, R165, R0, !PT ;  /* 0x00000000a5007209 */ /* 0x000fca0007810000 */
[----:B------:R-:W0:Y:S02]  /*150c0*/  SHFL.BFLY PT, R2, R0, 0x2, 0x1f ;  /* 0x0c401f0000027f89 */ /* 0x000e2400000e0000 */
[----:B0-----:R-:W-:Y:S02]  /*150d0*/  FMNMX.FTZ R2, R0, R2, !PT ;  /* 0x0000000200027209 */ /* 0x001fe40007810000 */
[----:B------:R-:W-:-:S03]  /*150e0*/  FMNMX.FTZ R0, R122, R7, !PT ;  /* 0x000000077a007209 */ /* 0x000fc60007810000 */
[----:B------:R-:W0:Y:S01]  /*150f0*/  SHFL.BFLY PT, R5, R2, 0x1, 0x1f ;  /* 0x0c201f0002057f89 */ /* 0x000e2200000e0000 */
[----:B------:R-:W-:-:S04]  /*15100*/  FMNMX.FTZ R0, R123, R0, !PT ;  /* 0x000000007b007209 */ /* 0x000fc80007810000 */
[----:B------:R-:W-:-:S04]  /*15110*/  FMNMX.FTZ R0, R126, R0, !PT ;  /* 0x000000007e007209 */ /* 0x000fc80007810000 */
[----:B------:R-:W-:-:S04]  /*15120*/  FMNMX.FTZ R0, R127, R0, !PT ;  /* 0x000000007f007209 */ /* 0x000fc80007810000 */
[----:B------:R-:W-:-:S04]  /*15130*/  FMNMX.FTZ R0, R130, R0, !PT ;  /* 0x0000000082007209 */ /* 0x000fc80007810000 */
[----:B------:R-:W-:-:S04]  /*15140*/  FMNMX.FTZ R0, R131, R0, !PT ;  /* 0x0000000083007209 */ /* 0x000fc80007810000 */
[----:B------:R-:W-:Y:S02]  /*15150*/  FMNMX.FTZ R0, R134, R0, !PT ;  /* 0x0000000086007209 */ /* 0x000fe40007810000 */
[----:B0-----:R-:W-:Y:S02]  /*15160*/  FMNMX.FTZ R5, R2, R5, !PT ;  /* 0x0000000502057209 */ /* 0x001fe40007810000 */
[----:B------:R-:W-:-:S03]  /*15170*/  FMNMX.FTZ R0, R135, R0, !PT ;  /* 0x0000000087007209 */ /* 0x000fc60007810000 */
[----:B------:R-:W-:Y:S01]  /*15180*/  FADD.FTZ R3, -R5, R6 ;  /* 0x0000000605037221 */ /* 0x000fe20000010100 */
        /* <DEDUP_REMOVED lines=17> */
[----:B0-----:R-:W-:Y:S01]  /*152a0*/  FMNMX.FTZ R2, R0, R2, !PT ;  /* 0x0000000200027209 */ /* 0x001fe20007810000 */
[----:B------:R-:W-:-:S04]  /*152b0*/  IMAD.U32 R0, RZ, RZ, UR38 ;  /* 0x00000026ff007e24 */ /* 0x000fc8000f8e00ff */
[----:B------:R-:W0:Y:S01]  /*152c0*/  SHFL.BFLY PT, R4, R2, 0x1, 0x1f ;  /* 0x0c201f0002047f89 */ /* 0x000e2200000e0000 */
[-C--:B------:R-:W-:Y:S01]  /*152d0*/  FMUL.FTZ R11, R5, R0.reuse ;  /* 0x00000000050b7220 */ /* 0x080fe20000410000 */
[----:B------:R-:W-:-:S03]  /*152e0*/  FMUL.FTZ R3, R3, R0 ;  /* 0x0000000003037220 */ /* 0x000fc60000410000 */
        /* <DEDUP_REMOVED lines=11> */
[----:B------:R-:W1:Y:S01]  /*153a0*/  MUFU.EX2 R120, R120 ;  /* 0x0000007800787308 */ /* 0x000e620000000800 */
[-CC-:B------:R-:W-:Y:S01]  /*153b0*/  FFMA.FTZ R140, R140, R0.reuse, -R11.reuse ;  /* 0x000000008c8c7223 */ /* 0x180fe2000001080b */
[-CC-:B------:R-:W-:Y:S01]  /*153c0*/  FFMA.FTZ R141, R141, R0.reuse, -R11.reuse ;  /* 0x000000008d8d7223 */ /* 0x180fe2000001080b */
[-CC-:B------:R-:W-:Y:S01]  /*153d0*/  FFMA.FTZ R144, R144, R0.reuse, -R11.reuse ;  /* 0x0000000090907223 */ /* 0x180fe2000001080b */
[-CC-:B------:R-:W-:Y:S01]  /*153e0*/  FFMA.FTZ R145, R145, R0.reuse, -R11.reuse ;  /* 0x0000000091917223 */ /* 0x180fe2000001080b */
[-CC-:B------:R-:W-:Y:S01]  /*153f0*/  FFMA.FTZ R148, R148, R0.reuse, -R11.reuse ;  /* 0x0000000094947223 */ /* 0x180fe2000001080b */
[-CC-:B------:R-:W-:Y:S01]  /*15400*/  FFMA.FTZ R149, R149, R0.reuse, -R11.reuse ;  /* 0x0000000095957223 */ /* 0x180fe2000001080b */
[--C-:B------:R-:W-:Y:S01]  /*15410*/  FFMA.FTZ R152, R152, R0, -R11.reuse ;  /* 0x0000000098987223 */ /* 0x100fe2000001080b */
[----:B0-----:R-:W-:Y:S01]  /*15420*/  FMNMX.FTZ R4, R2, R4, !PT ;  /* 0x0000000402047209 */ /* 0x001fe20007810000 */
[----:B------:R-:W0:Y:S01]  /*15430*/  MUFU.EX2 R121, R121 ;  /* 0x0000007900797308 */ /* 0x000e220000000800 */
[-CC-:B------:R-:W-:Y:S01]  /*15440*/  FFMA.FTZ R153, R153, R0.reuse, -R11.reuse ;  /* 0x0000000099997223 */ /* 0x180fe2000001080b */
[-CC-:B------:R-:W-:Y:S01]  /*15450*/  FFMA.FTZ R156, R156, R0.reuse, -R11.reuse ;  /* 0x000000009c9c7223 */ /* 0x180fe2000001080b */
[-C--:B------:R-:W-:Y:S01]  /*15460*/  FFMA.FTZ R157, R157, R0.reuse, -R11 ;  /* 0x000000009d9d7223 */ /* 0x080fe2000001080b */
[C---:B------:R-:W-:Y:S01]  /*15470*/  FADD.FTZ R2, -R4.reuse, R7 ;  /* 0x0000000704027221 */ /* 0x040fe20000010100 */
[-C--:B------:R-:W-:Y:S01]  /*15480*/  FMUL.FTZ R7, R4, R0.reuse ;  /* 0x0000000004077220 */ /* 0x080fe20000410000 */
[-CC-:B------:R-:W-:Y:S01]  /*15490*/  FFMA.FTZ R160, R160, R0.reuse, -R11.reuse ;  /* 0x00000000a0a07223 */ /* 0x180fe2000001080b */
[-C--:B------:R-:W-:Y:S01]  /*154a0*/  FFMA.FTZ R161, R161, R0.reuse, -R11 ;  /* 0x00000000a1a17223 */ /* 0x080fe2000001080b */
[-C--:B------:R-:W-:Y:S01]  /*154b0*/  FMUL.FTZ R2, R2, R0.reuse ;  /* 0x0000000002027220 */ /* 0x080fe20000410000 */
[-CC-:B------:R-:W-:Y:S01]  /*154c0*/  FFMA.FTZ R122, R122, R0.reuse, -R7.reuse ;  /* 0x000000007a7a7223 */ /* 0x180fe20000010807 */
[-CC-:B------:R-:W-:Y:S01]  /*154d0*/  FFMA.FTZ R123, R123, R0.reuse, -R7.reuse ;  /* 0x000000007b7b7223 */ /* 0x180fe20000010807 */
[-CC-:B------:R-:W-:Y:S01]  /*154e0*/  FFMA.FTZ R126, R126, R0.reuse, -R7.reuse ;  /* 0x000000007e7e7223 */ /* 0x180fe20000010807 */
[-CC-:B------:R-:W-:Y:S01]  /*154f0*/  FFMA.FTZ R127, R127, R0.reuse, -R7.reuse ;  /* 0x000000007f7f7223 */ /* 0x180fe20000010807 */
[----:B------:R-:W2:Y:S01]  /*15500*/  MUFU.EX2 R124, R124 ;  /* 0x0000007c007c7308 */ /* 0x000ea20000000800 */
[-CC-:B------:R-:W-:Y:S01]  /*15510*/  FFMA.FTZ R130, R130, R0.reuse, -R7.reuse ;  /* 0x0000000082827223 */ /* 0x180fe20000010807 */
[-CC-:B------:R-:W-:Y:S01]  /*15520*/  FFMA.FTZ R131, R131, R0.reuse, -R7.reuse ;  /* 0x0000000083837223 */ /* 0x180fe20000010807 */
[----:B-1----:R-:W-:Y:S01]  /*15530*/  FFMA.FTZ R215, R3, R215, R120 ;  /* 0x000000d703d77223 */ /* 0x002fe20000010078 */
        /* <DEDUP_REMOVED lines=22> */
[-CC-:B------:R-:W-:Y:S01]  /*156a0*/  FFMA.FTZ R164, R164, R0.reuse, -R11.reuse ;  /* 0x00000000a4a47223 */ /* 0x180fe2000001080b */
[----:B------:R-:W-:-:S02]  /*156b0*/  FFMA.FTZ R11, R165, R0, -R11 ;  /* 0x00000000a50b7223 */ /* 0x000fc4000001080b */
[----:B--2---:R-:W-:-:S03]  /*156c0*/  FADD.FTZ R6, R124, R6 ;  /* 0x000000067c067221 */ /* 0x004fc60000010000 */
[----:B------:R-:W0:Y:S01]  /*156d0*/  MUFU.EX2 R126, R126 ;  /* 0x0000007e007e7308 */ /* 0x000e220000000800 */
[----:B-1----:R-:W-:-:S07]  /*156e0*/  FFMA.FTZ R214, R2, R214, R122 ;  /* 0x000000d602d67223 */ /* 0x002fce000001007a */
[----:B------:R-:W1:Y:S01]  /*156f0*/  MUFU.EX2 R125, R125 ;  /* 0x0000007d007d7308 */ /* 0x000e620000000800 */
[----:B---3--:R-:W-:-:S07]  /*15700*/  FADD.FTZ R7, R123, R214 ;  /* 0x000000d67b077221 */ /* 0x008fce0000010000 */
        /* <DEDUP_REMOVED lines=81> */
[----:B-1----:R-:W-:Y:S01]  /*15c20*/  FADD.FTZ R7, R166, R7 ;  /* 0x00000007a6077221 */ /* 0x002fe20000010000 */
[----:B--2---:R-:W-:-:S03]  /*15c30*/  FADD.FTZ R215, R11, R6 ;  /* 0x000000060bd77221 */ /* 0x004fc60000010000 */
[----:B0-----:R-:W-:Y:S01]  /*15c40*/  FADD.FTZ R214, R171, R7 ;  /* 0x00000007abd67221 */ /* 0x001fe20000010000 */
[----:B------:R-:W-:Y:S06]  /*15c50*/  @!P0 BRA `(.L_x_638) ;  /* 0x0000000000048947 */ /* 0x000fec0003800000 */
[----:B------:R-:W-:Y:S01]  /*15c60*/  BPT.TRAP 0x1 ;  /* 0x000000040000795c */ /* 0x000fe20000300000 */
.L_x_638:
[C---:B------:R-:W-:Y:S01]  /*15c70*/  ISETP.GT.AND P1, PT, R8.reuse, R221, PT ;  /* 0x000000dd0800720c */ /* 0x040fe20003f24270 */
[----:B------:R-:W-:Y:S01]  /*15c80*/  VIADD R8, R8, 0xffffffff ;  /* 0xffffffff08087836 */ /* 0x000fe20000000000 */
[----:B------:R-:W-:Y:S01]  /*15c90*/  IADD3 R9, R9, 0x30860, RZ ;  /* 0x0003086009097810 */ /* 0x000fe20007ffe0ff */
[----:B------:R-:W-:Y:S01]  /*15ca0*/  IMAD.MOV.U32 R7, RZ, RZ, R4 ;  /* 0x000000ffff077224 */ /* 0x000fe200078e0004 */
[----:B------:R-:W-:Y:S01]  /*15cb0*/  F2FP.F16.F32.PACK_AB R188, R121, R120 ;  /* 0x0000007879bc723e */ /* 0x000fe200000000ff */
[----:B------:R-:W-:Y:S01]  /*15cc0*/  IMAD.MOV.U32 R10, RZ, RZ, R211 ;  /* 0x000000ffff0a7224 */ /* 0x000fe200078e00d3 */
[----:B------:R-:W-:Y:S02]  /*15cd0*/  PRMT R9, R223, 0x654, R9 ;  /* 0x00000654df097816 */ /* 0x000fe40000000009 */
[----:B------:R-:W-:Y:S02]  /*15ce0*/  F2FP.F16.F32.PACK_AB R189, R123, R122 ;  /* 0x0000007a7bbd723e */ /* 0x000fe400000000ff */
[----:B------:R0:W-:Y:S01]  /*15cf0*/  SYNCS.ARRIVE.TRANS64.RED.A1T0 RZ, [R9+URZ], RZ ;  /* 0x000000ff09ff79a7 */ /* 0x0001e2000810043f */
[----:B------:R-:W-:-:S02]  /*15d00*/  F2FP.F16.F32.PACK_AB R190, R125, R124 ;  /* 0x0000007c7dbe723e */ /* 0x000fc400000000ff */
[----:B------:R-:W-:Y:S02]  /*15d10*/  F2FP.F16.F32.PACK_AB R191, R127, R126 ;  /* 0x0000007e7fbf723e */ /* 0x000fe400000000ff */
[----:B------:R-:W-:Y:S02]  /*15d20*/  F2FP.F16.F32.PACK_AB R184, R129, R128 ;  /* 0x0000008081b8723e */ /* 0x000fe400000000ff */
[----:B------:R-:W-:Y:S01]  /*15d30*/  F2FP.F16.F32.PACK_AB R185, R131, R130 ;  /* 0x0000008283b9723e */ /* 0x000fe200000000ff */
[----:B0-----:R-:W-:Y:S01]  /*15d40*/  IMAD.MOV.U32 R9, RZ, RZ, R220 ;  /* 0x000000ffff097224 */ /* 0x001fe200078e00dc */
        /* <DEDUP_REMOVED lines=18> */
[----:B------:R-:W-:Y:S01]  /*15e70*/  MOV R6, R5 ;  /* 0x0000000500067202 */ /* 0x000fe20000000f00 */
[----:B------:R-:W-:Y:S06]  /*15e80*/  @P1 BRA `(.L_x_639) ;  /* 0xffffffdc00541947 */ /* 0x000fec000383ffff */
.L_x_626:
[----:B------:R-:W-:Y:S05]  /*15e90*/  BSYNC B0 ;  /* 0x0000000000007941 */ /* 0x000fea0003800000 */
.L_x_625:
        /* <DEDUP_REMOVED lines=99> */
.L_x_640:
[----:B------:R-:W-:Y:S02]  /*164d0*/  LEA R6, R211, R18, 0x3 ;  /* 0x00000012d3067211 */ /* 0x000fe400078e18ff */
[----:B------:R-:W-:-:S04]  /*164e0*/  SHF.L.U32 R2, R220, 0x1f, RZ ;  /* 0x0000001fdc027819 */ /* 0x000fc800000006ff */
[----:B------:R0:W1:Y:S01]  /*164f0*/  SYNCS.PHASECHK.TRANS64.TRYWAIT P1, [R6+URZ+0x30850], R2 ;  /* 0x03085002060075a7 */ /* 0x000062000802017f */
[----:B------:R-:W-:Y:S05]  /*16500*/  @!P0 BRA `(.L_x_641) ;  /* 0x0000000000048947 */ /* 0x000fea0003800000 */
[----:B------:R-:W-:Y:S01]  /*16510*/  BPT.TRAP 0x1 ;  /* 0x000000040000795c */ /* 0x000fe20000300000 */
.L_x_641:
[----:B------:R-:W-:Y:S01]  /*16520*/  VIADD R18, R18, 0x400 ;  /* 0x0000040012127836 */ /* 0x000fe20000000000 */
[----:B------:R-:W-:Y:S04]  /*16530*/  BSSY B0, `(.L_x_642) ;  /* 0x0000008000007945 */ /* 0x000fe80003800000 */
[----:B------:R-:W-:-:S04]  /*16540*/  SHF.R.U32.HI R18, RZ, 0x4, R18 ;  /* 0x00000004ff127819 */ /* 0x000fc80000011612 */
[----:B------:R-:W-:-:S04]  /*16550*/  LOP3.LUT R18, R18, 0x3fff, RZ, 0xc0, !PT ;  /* 0x00003fff12127812 */ /* 0x000fc800078ec0ff */
[----:B------:R-:W-:-:S05]  /*16560*/  LOP3.LUT R7, R18, 0x3000000, RZ, 0xfc, !PT ;  /* 0x0300000012077812 */ /* 0x000fca00078efcff */
[----:B------:R-:W-:Y:S01]  /*16570*/  IMAD R7, R211, 0x900, R7 ;  /* 0x00000900d3077824 */ /* 0x000fe200078e0207 */
[----:B-1----:R-:W-:Y:S06]  /*16580*/  @P1 BRA `(.L_x_643) ;  /* 0x0000000000081947 */ /* 0x002fec0003800000 */
[----:B------:R-:W1:Y:S02]  /*16590*/  SYNCS.PHASECHK.TRANS64.TRYWAIT P1, [R6+URZ+0x30850], R2 ;  /* 0x03085002060075a7 */ /* 0x000e64000802017f */
[----:B-1----:R-:W-:Y:S05]  /*165a0*/  @!P1 BRA `(.L_x_644) ;  /* 0x000000c800289947 */ /* 0x002fea0003800000 */
.L_x_643:
[----:B------:R-:W-:Y:S05]  /*165b0*/  BSYNC B0 ;  /* 0x0000000000007941 */ /* 0x000fea0003800000 */
.L_x_642:
[----:B01----:R-:W-:Y:S01]  /*165c0*/  IMAD.MOV.U32 R2, RZ, RZ, R7 ;  /* 0x000000ffff027224 */ /* 0x003fe200078e0007 */
[----:B------:R-:W-:Y:S01]  /*165d0*/  MOV R3, 0x40000040 ;  /* 0x4000004000037802 */ /* 0x000fe20000000f00 */
[----:B------:R-:W-:Y:S01]  /*165e0*/  WARPGROUP.ARRIVE ;  /* 0x00000000000079c5 */ /* 0x000fe20000000000 */
[----:B------:R-:W-:Y:S01]  /*165f0*/  IMAD.MOV.U32 R120, RZ, RZ, -0x800000 ;  /* 0xff800000ff787424 */ /* 0x000fe200078e00ff */
[----:B------:R-:W-:Y:S02]  /*16600*/  MOV R121, 0xff800000 ;  /* 0xff80000000797802 */ /* 0x000fe40000000f00 */
[----:B------:R-:W-:Y:S01]  /*16610*/  R2UR UR6, R2 ;  /* 0x00000000020672ca */ /* 0x000fe200000e0000 */
[----:B------:R-:W-:Y:S01]  /*16620*/  VIADD R2, R7, 0x80 ;  /* 0x0000008007027836 */ /* 0x000fe20000000000 */
[----:B------:R-:W-:Y:S01]  /*16630*/  R2UR UR7, R3 ;  /* 0x00000000030772ca */ /* 0x000fe200000e0000 */
[----:B------:R-:W-:-:S12]  /*16640*/  IMAD.MOV.U32 R3, RZ, RZ, 0x40000040 ;  /* 0x40000040ff037424 */ /* 0x000fd800078e00ff */
[----:B------:R-:W-:Y:S01]  /*16650*/  HGMMA.64x192x16.F32 R24, R188, gdesc[UR4].tnspB, R24, gsb0 ;  /* 0x42e00004bc187df0 */ /* 0x000fe20008000818 */
[----:B------:R-:W-:Y:S02]  /*16660*/  R2UR UR6, R2 ;  /* 0x00000000020672ca */ /* 0x000fe400000e0000 */
[----:B------:R-:W-:Y:S01]  /*16670*/  R2UR UR7, R3 ;  /* 0x00000000030772ca */ /* 0x000fe200000e0000 */
[----:B------:R-:W-:Y:S01]  /*16680*/  IMAD.MOV.U32 R3, RZ, RZ, 0x40000040 ;  /* 0x40000040ff037424 */ /* 0x000fe200078e00ff */
[----:B------:R-:W-:Y:S01]  /*16690*/  IADD3 R2, R7, 0x100, RZ ;  /* 0x0000010007027810 */ /* 0x000fe20007ffe0ff */
[----:B------:R-:W-:Y:S02]  /*166a0*/  WARPGROUP.DEPBAR.LE gsb0, 0x0 ;  /* 0x00008000000079c5 */ /* 0x000fe40000010000 */
[----:B------:R-:W-:-:S12]  /*166b0*/  WARPGROUP.ARRIVE ;  /* 0x00000000000079c5 */ /* 0x000fd80000000000 */
        /* <DEDUP_REMOVED lines=22> */
[----:B------:R-:W-:Y:S02]  /*16820*/  R2UR UR6, R2 ;  /* 0x00000000020672ca */ /* 0x000fe400000e0000 */
[----:B------:R-:W-:Y:S01]  /*16830*/  R2UR UR7, R3 ;  /* 0x00000000030772ca */ /* 0x000fe200000e0000 */
[----:B------:R-:W0:Y:S04]  /*16840*/  SHFL.BFLY PT, R2, R215, 0x2, 0x1f ;  /* 0x0c401f00d7027f89 */ /* 0x000e2800000e0000 */
[----:B------:R-:W1:Y:S01]  /*16850*/  SHFL.BFLY PT, R3, R214, 0x2, 0x1f ;  /* 0x0c401f00d6037f89 */ /* 0x000e6200000e0000 */
[----:B0-----:R-:W-:Y:S01]  /*16860*/  FADD.FTZ R7, R2, R215 ;  /* 0x000000d702077221 */ /* 0x001fe20000010000 */
[----:B-1----:R-:W-:-:S04]  /*16870*/  FADD.FTZ R8, R3, R214 ;  /* 0x000000d603087221 */ /* 0x002fc80000010000 */
[----:B------:R-:W0:Y:S04]  /*16880*/  SHFL.BFLY PT, R2, R7, 0x1, 0x1f ;  /* 0x0c201f0007027f89 */ /* 0x000e2800000e0000 */
[----:B------:R-:W1:Y:S01]  /*16890*/  SHFL.BFLY PT, R3, R8, 0x1, 0x1f ;  /* 0x0c201f0008037f89 */ /* 0x000e6200000e0000 */
[----:B0-----:R-:W-:Y:S01]  /*168a0*/  FADD.FTZ R11, R7, R2 ;  /* 0x00000002070b7221 */ /* 0x001fe20000010000 */
[----:B-1----:R-:W-:-:S04]  /*168b0*/  FADD.FTZ R12, R8, R3 ;  /* 0x00000003080c7221 */ /* 0x002fc80000010000 */
[----:B------:R-:W-:Y:S02]  /*168c0*/  FSETP.NE.FTZ.AND P1, PT, R11, RZ, PT ;  /* 0x000000ff0b00720b */ /* 0x000fe40003f35000 */
[----:B------:R-:W-:Y:S02]  /*168d0*/  CS2R R2, SRZ ;  /* 0x0000000000027805 */ /* 0x000fe4000001ff00 */
        /* <DEDUP_REMOVED lines=17> */
.L_x_645:
[----:B------:R-:W-:Y:S02]  /*169f0*/  VIADD R6, R6, 0x30860 ;  /* 0x0003086006067836 */ /* 0x000fe40000000000 */
[-C--:B------:R-:W-:Y:S01]  /*16a00*/  FMUL.FTZ R4, R24, R3.reuse ;  /* 0x0000000318047220 */ /* 0x080fe20000410000 */
[----:B------:R-:W-:Y:S02]  /*16a10*/  VIADD R211, R211, 0x1 ;  /* 0x00000001d3d37836 */ /* 0x000fe40000000000 */
[-C--:B------:R-:W-:Y:S01]  /*16a20*/  FMUL.FTZ R5, R25, R3.reuse ;  /* 0x0000000319057220 */ /* 0x080fe20000410000 */
[-C--:B------:R-:W-:Y:S01]  /*16a30*/  FMUL.FTZ R7, R29, R3.reuse ;  /* 0x000000031d077220 */ /* 0x080fe20000410000 */
[----:B------:R-:W-:Y:S01]  /*16a40*/  PRMT R6, R223, 0x654, R6 ;  /* 0x00000654df067816 */ /* 0x000fe20000000006 */
[-C--:B------:R-:W-:Y:S01]  /*16a50*/  FMUL.FTZ R12, R40, R3.reuse ;  /* 0x00000003280c7220 */ /* 0x080fe20000410000 */
[-C--:B------:R-:W-:Y:S01]  /*16a60*/  FMUL.FTZ R13, R41, R3.reuse ;  /* 0x00000003290d7220 */ /* 0x080fe20000410000 */
[-C--:B------:R-:W-:Y:S01]  /*16a70*/  FMUL.FTZ R20, R48, R3.reuse ;  /* 0x0000000330147220 */ /* 0x080fe20000410000 */
[----:B------:R1:W-:Y:S01]  /*16a80*/  SYNCS.ARRIVE.TRANS64.RED.A1T0 RZ, [R6+URZ], RZ ;  /* 0x000000ff06ff79a7 */ /* 0x0003e2000810043f */
[-C--:B------:R-:W-:Y:S01]  /*16a90*/  FMUL.FTZ R21, R49, R3.reuse ;  /* 0x0000000331157220 */ /* 0x080fe20000410000 */
[-C--:B------:R-:W-:Y:S01]  /*16aa0*/  FMUL.FTZ R24, R52, R3.reuse ;  /* 0x0000000334187220 */ /* 0x080fe20000410000 */
[-C--:B------:R-:W-:Y:S01]  /*16ab0*/  FMUL.FTZ R25, R53, R3.reuse ;  /* 0x0000000335197220 */ /* 0x080fe20000410000 */
[-C--:B------:R-:W-:Y:S01]  /*16ac0*/  FMUL.FTZ R29, R57, R3.reuse ;  /* 0x00000003391d7220 */ /* 0x080fe20000410000 */
[----:B------:R-:W-:Y:S01]  /*16ad0*/  ISETP.NE.AND P1, PT, R211, 0x2, PT ;  /* 0x00000002d300780c */ /* 0x000fe20003f25270 */
        /* <DEDUP_REMOVED lines=38> */
[----:B------:R-:W-:Y:S01]  /*16d40*/  SEL R3, RZ, 0x1, P1 ;  /* 0x00000001ff037807 */ /* 0x000fe20000800000 */
[-C--:B0-----:R-:W-:Y:S01]  /*16d50*/  FMUL.FTZ R26, R26, R2.reuse ;  /* 0x000000021a1a7220 */ /* 0x081fe20000410000 */
        /* <DEDUP_REMOVED lines=48> */
[----:B------:R-:W-:-:S02]  /*17060*/  LOP3.LUT R220, R220, R3, RZ, 0x3c, !PT ;  /* 0x00000003dcdc7212 */ /* 0x000fc400078e3cff */
[----:B------:R-:W-:Y:S02]  /*17070*/  IADD3 R229, R229, 0x1, RZ ;  /* 0x00000001e5e57810 */ /* 0x000fe40007ffe0ff */
[----:B------:R-:W-:-:S07]  /*17080*/  SEL R211, R211, RZ, P1 ;  /* 0x000000ffd3d37207 */ /* 0x000fce0000800000 */
.L_x_567:
[----:B------:R-:W0:Y:S08]  /*17090*/  S2UR UR4, SR_CgaCtaId ;  /* 0x00000000000479c3 */ /* 0x000e300000008800 */
[----:B------:R-:W-:Y:S01]  /*170a0*/  BAR.SYNC.DEFER_BLOCKING 0x5, 0x180 ;  /* 0x0146000000007b1d */ /* 0x000fe20000010000 */
[----:B------:R-:W-:-:S05]  /*170b0*/  MOV R18, 0x400 ;  /* 0x0000040000127802 */ /* 0x000fca0000000f00 */
[----:B------:R-:W-:Y:S01]  /*170c0*/  BSSY B0, `(.L_x_646) ;  /* 0x00003c1000007945 */ /* 0x000fe20003800000 */
[----:B0-----:R-:W-:-:S05]  /*170d0*/  IMAD.U32 R223, RZ, RZ, UR4 ;  /* 0x00000004ffdf7e24 */ /* 0x001fca000f8e00ff */
[----:B------:R-:W-:-:S05]  /*170e0*/  LEA R18, R223, R18, 0x18 ;  /* 0x00000012df127211 */ /* 0x000fca00078ec0ff */
[----:B------:R0:W1:Y:S01]  /*170f0*/  LDS.128 R132, [R18+0x308d0] ;  /* 0x0308d00012847984 */ /* 0x0000620000000c00 */
[----:B------:R-:W-:Y:S06]  /*17100*/  BAR.ARV 0x4, 0x180 ;  /* 0x0106000000007b1d */ /* 0x000fec0000002000 */
[----:B------:R-:W-:Y:S05]  /*17110*/  @P0 BRA `(.L_x_647) ;  /* 0x0000002c00880947 */ /* 0x000fea0003800000 */
[----:B------:R-:W2:Y:S01]  /*17120*/  LDL R0, [R1+0x120] ;  /* 0x0001200001007983 */ /* 0x000ea20000100800 */
[----:B------:R-:W3:Y:S01]  /*17130*/  S2R R61, SR_SWINHI ;  /* 0x00000000003d7919 */ /* 0x000ee20000002f00 */
[----:B------:R-:W-:Y:S01]  /*17140*/  F2FP.F16.F32.PACK_AB R60, R5, R4 ;  /* 0x00000004053c723e */ /* 0x000fe200000000ff */
[----:B------:R-:W-:Y:S01]  /*17150*/  ULDC.64 UR6, c[0x0][0xc00] ;  /* 0x0003000000067ab9 */ /* 0x000fe20000000a00 */
[----:B------:R-:W-:Y:S01]  /*17160*/  F2FP.F16.F32.PACK_AB R64, R9, R8 ;  /* 0x000000080940723e */ /* 0x000fe200000000ff */
[----:B------:R-:W4:Y:S01]  /*17170*/  LDL.LU R128, [R1+0xa8] ;  /* 0x0000a80001807983 */ /* 0x000f220000300800 */
[----:B------:R-:W-:Y:S01]  /*17180*/  F2FP.F16.F32.PACK_AB R65, R35, R34 ;  /* 0x000000222341723e */ /* 0x000fe200000000ff */
[----:B------:R-:W-:Y:S02]  /*17190*/  ULDC.64 UR4, c[0x0][0xc08] ;  /* 0x0003020000047ab9 */ /* 0x000fe40000000a00 */
[----:B------:R-:W4:Y:S04]  /*171a0*/  LDL R127, [R1+0x11c] ;  /* 0x00011c00017f7983 */ /* 0x000f280000100800 */
[----:B------:R-:W4:Y:S04]  /*171b0*/  LDL R126, [R1+0x4] ;  /* 0x00000400017e7983 */ /* 0x000f280000100800 */
[----:B------:R-:W4:Y:S01]  /*171c0*/  LDL R125, [R1+0x40] ;  /* 0x00004000017d7983 */ /* 0x000f220000100800 */
[----:B------:R-:W-:-:S02]  /*171d0*/  MOV R2, R18 ;  /* 0x0000001200027202 */ /* 0x000fc40000000f00 */
[----:B---3--:R-:W-:Y:S02]  /*171e0*/  MOV R3, R61 ;  /* 0x0000003d00037202 */ /* 0x008fe40000000f00 */
[----:B------:R-:W-:Y:S01]  /*171f0*/  F2FP.F16.F32.PACK_AB R61, R27, R26 ;  /* 0x0000001a1b3d723e */ /* 0x000fe200000000ff */
[----:B------:R-:W-:Y:S01]  /*17200*/  BAR.SYNC.DEFER_BLOCKING 0x1, 0x100 ;  /* 0x0044000000007b1d */ /* 0x000fe20000010000 */
[----:B--2---:R-:W-:-:S03]  /*17210*/  IMAD.WIDE R116, R0, 0x2, R2 ;  /* 0x0000000200747825 */ /* 0x004fc600078e0202 */
[C---:B------:R-:W-:Y:S02]  /*17220*/  LOP3.LUT R63, R116.reuse, 0x380, RZ, 0xc0, !PT ;  /* 0x00000380743f7812 */ /* 0x040fe400078ec0ff */
[----:B------:R-:W-:Y:S02]  /*17230*/  IADD3 R67, P0, R116, 0x20, RZ ;  /* 0x0000002074437810 */ /* 0x000fe40007f1e0ff */
[----:B------:R-:W-:Y:S02]  /*17240*/  SHF.R.U64 R63, R63, 0x3, RZ ;  /* 0x000000033f3f7819 */ /* 0x000fe400000012ff */
[----:B------:R-:W-:Y:S02]  /*17250*/  LOP3.LUT R66, R67, 0x380, RZ, 0xc0, !PT ;  /* 0x0000038043427812 */ /* 0x000fe400078ec0ff */
[----:B------:R-:W-:Y:S01]  /*17260*/  LOP3.LUT R62, R63, R116, RZ, 0x3c, !PT ;  /* 0x000000743f3e7212 */ /* 0x000fe200078e3cff */
[----:B------:R-:W-:Y:S01]  /*17270*/  IMAD.MOV.U32 R63, RZ, RZ, R117 ;  /* 0x000000ffff3f7224 */ /* 0x000fe200078e0075 */
[----:B------:R-:W-:-:S02]  /*17280*/  SHF.R.U64 R66, R66, 0x3, RZ ;  /* 0x0000000342427819 */ /* 0x000fc400000012ff */
[----:B------:R-:W-:Y:S02]  /*17290*/  IADD3 R73, P3, R116, 0x40, RZ ;  /* 0x0000004074497810 */ /* 0x000fe40007f7e0ff */
[----:B------:R-:W-:Y:S02]  /*172a0*/  MOV R75, R62 ;  /* 0x0000003e004b7202 */ /* 0x000fe40000000f00 */
[----:B------:R-:W-:Y:S02]  /*172b0*/  F2FP.F16.F32.PACK_AB R62, R7, R6 ;  /* 0x00000006073e723e */ /* 0x000fe400000000ff */
[----:B------:R-:W-:Y:S02]  /*172c0*/  F2FP.F16.F32.PACK_AB R63, R31, R30 ;  /* 0x0000001e1f3f723e */ /* 0x000fe400000000ff */
[----:B------:R-:W-:Y:S02]  /*172d0*/  LOP3.LUT R66, R66, R67, RZ, 0x3c, !PT ;  /* 0x0000004342427212 */ /* 0x000fe400078e3cff */
[----:B------:R-:W-:-:S02]  /*172e0*/  LOP3.LUT R124, R73, 0x380, RZ, 0xc0, !PT ;  /* 0x00000380497c7812 */ /* 0x000fc400078ec0ff */
[----:B------:R-:W-:Y:S02]  /*172f0*/  IADD3 R0, P2, R116, 0x60, RZ ;  /* 0x0000006074007810 */ /* 0x000fe40007f5e0ff */
[----:B------:R-:W-:Y:S01]  /*17300*/  IADD3.X R67, RZ, R117, RZ, P0, !PT ;  /* 0x00000075ff437210 */ /* 0x000fe200007fe4ff */
[----:B------:R2:W-:Y:S01]  /*17310*/  STSM.16.M88.4 [R75], R60 ;  /* 0x0000003c4b007844 */ /* 0x0005e20000000200 */
[----:B------:R-:W-:Y:S02]  /*17320*/  SHF.R.U64 R124, R124, 0x3, RZ ;  /* 0x000000037c7c7819 */ /* 0x000fe400000012ff */
[----:B------:R-:W-:Y:S02]  /*17330*/  MOV R74, R66 ;  /* 0x00000042004a7202 */ /* 0x000fe40000000f00 */
[----:B------:R-:W-:Y:S02]  /*17340*/  IADD3 R72, P0, R116, 0x4000, RZ ;  /* 0x0000400074487810 */ /* 0x000fe40007f1e0ff */
[----:B------:R-:W-:-:S02]  /*17350*/  F2FP.F16.F32.PACK_AB R66, R11, R10 ;  /* 0x0000000a0b42723e */ /* 0x000fc400000000ff */
[----:B------:R-:W-:Y:S02]  /*17360*/  F2FP.F16.F32.PACK_AB R67, R39, R38 ;  /* 0x000000262743723e */ /* 0x000fe400000000ff */
[----:B--2---:R-:W-:Y:S01]  /*17370*/  LOP3.LUT R63, R0, 0x380, RZ, 0xc0, !PT ;  /* 0x00000380003f7812 */ /* 0x004fe200078ec0ff */
[----:B------:R-:W-:Y:S01]  /*17380*/  IMAD.X R61, RZ, RZ, R117, P3 ;  /* 0x000000ffff3d7224 */ /* 0x000fe200018e0675 */
[----:B------:R-:W-:Y:S02]  /*17390*/  LOP3.LUT R60, R124, R73, RZ, 0x3c, !PT ;  /* 0x000000497c3c7212 */ /* 0x000fe400078e3cff */
[----:B------:R-:W-:Y:S02]  /*173a0*/  SHF.R.U64 R63, R63, 0x3, RZ ;  /* 0x000000033f3f7819 */ /* 0x000fe400000012ff */
[----:B------:R-:W-:Y:S01]  /*173b0*/  LOP3.LUT R73, R72, 0x380, RZ, 0xc0, !PT ;  /* 0x0000038048497812 */ /* 0x000fe200078ec0ff */
[----:B------:R2:W-:Y:S01]  /*173c0*/  STSM.16.M88.4 [R74], R64 ;  /* 0x000000404a007844 */ /* 0x0005e20000000200 */
[----:B------:R-:W-:-:S02]  /*173d0*/  F2FP.F16.F32.PACK_AB R62, R15, R14 ;  /* 0x0000000e0f3e723e */ /* 0x000fc400000000ff */
[----:B------:R-:W-:Y:S02]  /*173e0*/  SHF.R.U64 R73, R73, 0x3, RZ ;  /* 0x0000000349497819 */ /* 0x000fe400000012ff */
[----:B------:R-:W-:Y:S02]  /*173f0*/  IADD3 R122, P1, R116, 0x4020, RZ ;  /* 0x00004020747a7810 */ /* 0x000fe40007f3e0ff */
[----:B------:R-:W-:Y:S02]  /*17400*/  LOP3.LUT R72, R73, R72, RZ, 0x3c, !PT ;  /* 0x0000004849487212 */ /* 0x000fe400078e3cff */
[----:B------:R-:W-:Y:S02]  /*17410*/  IADD3.X R73, RZ, R117, RZ, P0, !PT ;  /* 0x00000075ff497210 */ /* 0x000fe400007fe4ff */
[----:B--2---:R-:W-:Y:S02]  /*17420*/  LOP3.LUT R64, R63, R0, RZ, 0x3c, !PT ;  /* 0x000000003f407212 */ /* 0x004fe400078e3cff */
[----:B------:R-:W-:-:S02]  /*17430*/  MOV R66, R60 ;  /* 0x0000003c00427202 */ /* 0x000fc40000000f00 */
[----:B------:R-:W-:Y:S02]  /*17440*/  F2FP.F16.F32.PACK_AB R60, R13, R12 ;  /* 0x0000000c0d3c723e */ /* 0x000fe400000000ff */
[----:B------:R-:W-:Y:S02]  /*17450*/  F2FP.F16.F32.PACK_AB R61, R43, R42 ;  /* 0x0000002a2b3d723e */ /* 0x000fe400000000ff */
[----:B------:R-:W-:Y:S01]  /*17460*/  F2FP.F16.F32.PACK_AB R63, R47, R46 ;  /* 0x0000002e2f3f723e */ /* 0x000fe200000000ff */
[----:B------:R-:W-:Y:S01]  /*17470*/  IMAD.X R65, RZ, RZ, R117, P2 ;  /* 0x000000ffff417224 */ /* 0x000fe200010e0675 */
[----:B------:R-:W-:-:S03]  /*17480*/  LOP3.LUT R123, R122, 0x380, RZ, 0xc0, !PT ;  /* 0x000003807a7b7812 */ /* 0x000fc600078ec0ff */
[----:B------:R2:W-:Y:S01]  /*17490*/  STSM.16.M88.4 [R66], R60 ;  /* 0x0000003c42007844 */ /* 0x0005e20000000200 */
[----:B------:R-:W-:Y:S02]  /*174a0*/  SHF.R.U64 R123, R123, 0x3, RZ ;  /* 0x000000037b7b7819 */ /* 0x000fe400000012ff */
[----:B------:R-:W-:Y:S02]  /*174b0*/  MOV R0, R64 ;  /* 0x0000004000007202 */ /* 0x000fe40000000f00 */
[----:B------:R-:W-:Y:S02]  /*174c0*/  F2FP.F16.F32.PACK_AB R64, R21, R20 ;  /* 0x000000141540723e */ /* 0x000fe400000000ff */
[----:B------:R-:W-:Y:S02]  /*174d0*/  F2FP.F16.F32.PACK_AB R65, R51, R50 ;  /* 0x000000323341723e */ /* 0x000fe400000000ff */
[----:B--2---:R-:W-:-:S04]  /*174e0*/  IADD3 R60, P0, R116, 0x4040, RZ ;  /* 0x00004040743c7810 */ /* 0x004fc80007f1e0ff */
[----:B------:R-:W-:Y:S02]  /*174f0*/  LOP3.LUT R74, R60, 0x380, RZ, 0xc0, !PT ;  /* 0x000003803c4a7812 */ /* 0x000fe400078ec0ff */
[----:B------:R-:W-:Y:S02]  /*17500*/  F2FP.F16.F32.PACK_AB R66, R25, R24 ;  /* 0x000000181942723e */ /* 0x000fe400000000ff */
[----:B------:R-:W-:Y:S02]  /*17510*/  F2FP.F16.F32.PACK_AB R67, R55, R54 ;  /* 0x000000363743723e */ /* 0x000fe400000000ff */
[----:B------:R-:W-:Y:S02]  /*17520*/  MOV R61, R72 ;  /* 0x00000048003d7202 */ /* 0x000fe40000000f00 */
[----:B------:R-:W-:Y:S02]  /*17530*/  SHF.R.U64 R63, R74, 0x3, RZ ;  /* 0x000000034a3f7819 */ /* 0x000fe400000012ff */
[----:B------:R-:W-:Y:S01]  /*17540*/  LOP3.LUT R122, R123, R122, RZ, 0x3c, !PT ;  /* 0x0000007a7b7a7212 */ /* 0x000fe200078e3cff */
[----:B------:R-:W-:Y:S01]  /*17550*/  IMAD.X R123, RZ, RZ, R117, P1 ;  /* 0x000000ffff7b7224 */ /* 0x000fe200008e0675 */
[----:B------:R-:W-:-:S02]  /*17560*/  F2FP.F16.F32.PACK_AB R72, R29, R28 ;  /* 0x0000001c1d48723e */ /* 0x000fc400000000ff */
[----:B------:R-:W-:Y:S02]  /*17570*/  F2FP.F16.F32.PACK_AB R73, R59, R58 ;  /* 0x0000003a3b49723e */ /* 0x000fe400000000ff */
[----:B------:R-:W-:Y:S02]  /*17580*/  F2FP.F16.F32.PACK_AB R74, R33, R32 ;  /* 0x00000020214a723e */ /* 0x000fe400000000ff */
[----:B------:R-:W-:Y:S01]  /*17590*/  F2FP.F16.F32.PACK_AB R75, R105, R104 ;  /* 0x00000068694b723e */ /* 0x000fe200000000ff */
[----:B------:R2:W-:Y:S01]  /*175a0*/  STSM.16.M88.4 [R0], R64 ;  /* 0x0000004000007844 */ /* 0x0005e20000000200 */
[----:B------:R-:W-:Y:S02]  /*175b0*/  IADD3 R124, P3, R116, 0x4060, RZ ;  /* 0x00004060747c7810 */ /* 0x000fe40007f7e0ff */
[----:B------:R-:W-:Y:S01]  /*175c0*/  MOV R122, R122 ;  /* 0x0000007a007a7202 */ /* 0x000fe20000000f00 */
[----:B------:R3:W-:Y:S01]  /*175d0*/  STSM.16.M88.4 [R61], R72 ;  /* 0x000000483d007844 */ /* 0x0007e20000000200 */
[----:B------:R-:W-:-:S02]  /*175e0*/  F2FP.F16.F32.PACK_AB R62, R41, R40 ;  /* 0x00000028293e723e */ /* 0x000fc400000000ff */
[----:B--2---:R-:W-:Y:S02]  /*175f0*/  LOP3.LUT R64, R63, R60, RZ, 0x3c, !PT ;  /* 0x0000003c3f407212 */ /* 0x004fe400078e3cff */
[----:B------:R-:W-:Y:S02]  /*17600*/  F2FP.F16.F32.PACK_AB R60, R37, R36 ;  /* 0x00000024253c723e */ /* 0x000fe400000000ff */
[----:B---3--:R-:W-:Y:S02]  /*17610*/  F2FP.F16.F32.PACK_AB R61, R109, R108 ;  /* 0x0000006c6d3d723e */ /* 0x008fe400000000ff */
[----:B------:R-:W-:Y:S01]  /*17620*/  F2FP.F16.F32.PACK_AB R63, R71, R70 ;  /* 0x00000046473f723e */ /* 0x000fe200000000ff */
[----:B------:R-:W-:Y:S01]  /*17630*/  IMAD.X R65, RZ, RZ, R117, P0 ;  /* 0x000000ffff417224 */ /* 0x000fe200000e0675 */
[----:B------:R-:W-:Y:S02]  /*17640*/  IADD3 R72, P2, R116, 0x8000, RZ ;  /* 0x0000800074487810 */ /* 0x000fe40007f5e0ff */
[----:B------:R-:W-:-:S02]  /*17650*/  LOP3.LUT R75, R124, 0x380, RZ, 0xc0, !PT ;  /* 0x000003807c4b7812 */ /* 0x000fc400078ec0ff */
[----:B------:R-:W-:Y:S01]  /*17660*/  IADD3 R73, P0, R116, 0x8020, RZ ;  /* 0x0000802074497810 */ /* 0x000fe20007f1e0ff */
[----:B------:R2:W-:Y:S01]  /*17670*/  STSM.16.M88.4 [R122], R60 ;  /* 0x0000003c7a007844 */ /* 0x0005e20000000200 */
[----:B------:R-:W-:Y:S02]  /*17680*/  MOV R0, R64 ;  /* 0x0000004000007202 */ /* 0x000fe40000000f00 */
[----:B------:R-:W-:Y:S02]  /*17690*/  SHF.R.U64 R75, R75, 0x3, RZ ;  /* 0x000000034b4b7819 */ /* 0x000fe400000012ff */
[----:B------:R-:W-:Y:S02]  /*176a0*/  F2FP.F16.F32.PACK_AB R64, R45, R44 ;  /* 0x0000002c2d40723e */ /* 0x000fe400000000ff */
[----:B------:R-:W-:Y:S02]  /*176b0*/  F2FP.F16.F32.PACK_AB R65, R113, R112 ;  /* 0x000000707141723e */ /* 0x000fe400000000ff */
[----:B------:R-:W-:-:S02]  /*176c0*/  F2FP.F16.F32.PACK_AB R66, R49, R48 ;  /* 0x000000303142723e */ /* 0x000fc400000000ff */
[----:B------:R-:W-:Y:S02]  /*176d0*/  F2FP.F16.F32.PACK_AB R67, R79, R78 ;  /* 0x0000004e4f43723e */ /* 0x000fe400000000ff */
[----:B--2---:R-:W-:Y:S02]  /*176e0*/  LOP3.LUT R63, R72, 0x380, RZ, 0xc0, !PT ;  /* 0x00000380483f7812 */ /* 0x004fe400078ec0ff */
[----:B------:R-:W-:Y:S02]  /*176f0*/  LOP3.LUT R62, R73, 0x380, RZ, 0xc0, !PT ;  /* 0x00000380493e7812 */ /* 0x000fe400078ec0ff */
[----:B------:R-:W-:Y:S02]  /*17700*/  SHF.R.U64 R63, R63, 0x3, RZ ;  /* 0x000000033f3f7819 */ /* 0x000fe400000012ff */
[----:B------:R-:W-:Y:S02]  /*17710*/  LOP3.LUT R60, R75, R124, RZ, 0x3c, !PT ;  /* 0x0000007c4b3c7212 */ /* 0x000fe400078e3cff */
[----:B------:R-:W-:Y:S01]  /*17720*/  IADD3.X R61, RZ, R117, RZ, P3, !PT ;  /* 0x00000075ff3d7210 */ /* 0x000fe20001ffe4ff */
[----:B------:R2:W-:Y:S01]  /*17730*/  STSM.16.M88.4 [R0], R64 ;  /* 0x0000004000007844 */ /* 0x0005e20000000200 */
[----:B------:R-:W-:Y:S01]  /*17740*/  SHF.R.U64 R62, R62, 0x3, RZ ;  /* 0x000000033e3e7819 */ /* 0x000fe200000012ff */
[----:B------:R-:W3:Y:S01]  /*17750*/  LDC R124, c[0x0][0xbe8] ;  /* 0x0002fa00ff7c7b82 */ /* 0x000ee20000000800 */
[----:B------:R-:W-:-:S04]  /*17760*/  IADD3 R123, P1, R116, 0x8040, RZ ;  /* 0x00008040747b7810 */ /* 0x000fc80007f3e0ff */
[----:B------:R-:W-:Y:S02]  /*17770*/  LOP3.LUT R122, R123, 0x380, RZ, 0xc0, !PT ;  /* 0x000003807b7a7812 */ /* 0x000fe400078ec0ff */
[----:B--2---:R-:W-:Y:S02]  /*17780*/  LOP3.LUT R64, R63, R72, RZ, 0x3c, !PT ;  /* 0x000000483f407212 */ /* 0x004fe400078e3cff */
[----:B------:R-:W-:Y:S02]  /*17790*/  LOP3.LUT R72, R62, R73, RZ, 0x3c, !PT ;  /* 0x000000493e487212 */ /* 0x000fe400078e3cff */
[----:B------:R-:W-:Y:S02]  /*177a0*/  MOV R0, R60 ;  /* 0x0000003c00007202 */ /* 0x000fe40000000f00 */
[----:B------:R-:W-:Y:S02]  /*177b0*/  F2FP.F16.F32.PACK_AB R60, R53, R52 ;  /* 0x00000034353c723e */ /* 0x000fe400000000ff */
[----:B------:R-:W-:-:S02]  /*177c0*/  F2FP.F16.F32.PACK_AB R61, R83, R82 ;  /* 0x00000052533d723e */ /* 0x000fc400000000ff */
[----:B------:R-:W-:Y:S02]  /*177d0*/  F2FP.F16.F32.PACK_AB R62, R57, R56 ;  /* 0x00000038393e723e */ /* 0x000fe400000000ff */
[----:B------:R-:W-:Y:S01]  /*177e0*/  F2FP.F16.F32.PACK_AB R63, R87, R86 ;  /* 0x00000056573f723e */ /* 0x000fe200000000ff */
[--C-:B------:R-:W-:Y:S02]  /*177f0*/  IMAD.X R65, RZ, RZ, R117.reuse, P2 ;  /* 0x000000ffff417224 */ /* 0x100fe400010e0675 */
[----:B------:R-:W-:Y:S02]  /*17800*/  IMAD.X R73, RZ, RZ, R117, P0 ;  /* 0x000000ffff497224 */ /* 0x000fe400000e0675 */
[----:B------:R2:W-:Y:S01]  /*17810*/  STSM.16.M88.4 [R0], R60 ;  /* 0x0000003c00007844 */ /* 0x0005e20000000200 */
[----:B------:R-:W-:Y:S02]  /*17820*/  MOV R74, R64 ;  /* 0x00000040004a7202 */ /* 0x000fe40000000f00 */
[----:B------:R-:W-:-:S02]  /*17830*/  F2FP.F16.F32.PACK_AB R64, R69, R68 ;  /* 0x000000444540723e */ /* 0x000fc400000000ff */
[----:B------:R-:W-:Y:S02]  /*17840*/  F2FP.F16.F32.PACK_AB R65, R91, R90 ;  /* 0x0000005a5b41723e */ /* 0x000fe400000000ff */
[----:B------:R-:W-:Y:S02]  /*17850*/  F2FP.F16.F32.PACK_AB R66, R77, R76 ;  /* 0x0000004c4d42723e */ /* 0x000fe400000000ff */
[----:B------:R-:W-:Y:S02]  /*17860*/  F2FP.F16.F32.PACK_AB R67, R95, R94 ;  /* 0x0000005e5f43723e */ /* 0x000fe400000000ff */
[----:B------:R-:W-:Y:S02]  /*17870*/  SHF.R.U64 R122, R122, 0x3, RZ ;  /* 0x000000037a7a7819 */ /* 0x000fe400000012ff */
[----:B--2---:R-:W-:-:S04]  /*17880*/  IADD3 R0, P0, R116, 0x8060, RZ ;  /* 0x0000806074007810 */ /* 0x004fc80007f1e0ff */
[----:B------:R-:W-:Y:S01]  /*17890*/  LOP3.LUT R75, R0, 0x380, RZ, 0xc0, !PT ;  /* 0x00000380004b7812 */ /* 0x000fe200078ec0ff */
[----:B------:R2:W-:Y:S01]  /*178a0*/  STSM.16.M88.4 [R74], R64 ;  /* 0x000000404a007844 */ /* 0x0005e20000000200 */
[----:B------:R-:W-:Y:S02]  /*178b0*/  MOV R60, R72 ;  /* 0x00000048003c7202 */ /* 0x000fe40000000f00 */
[----:B------:R-:W-:Y:S02]  /*178c0*/  SHF.R.U64 R61, R75, 0x3, RZ ;  /* 0x000000034b3d7819 */ /* 0x000fe400000012ff */
[----:B------:R-:W-:Y:S02]  /*178d0*/  LOP3.LUT R122, R122, R123, RZ, 0x3c, !PT ;  /* 0x0000007b7a7a7212 */ /* 0x000fe400078e3cff */
[----:B------:R-:W-:Y:S02]  /*178e0*/  F2FP.F16.F32.PACK_AB R72, R81, R80 ;  /* 0x000000505148723e */ /* 0x000fe400000000ff */
[----:B------:R-:W-:-:S02]  /*178f0*/  F2FP.F16.F32.PACK_AB R73, R99, R98 ;  /* 0x000000626349723e */ /* 0x000fc400000000ff */
[----:B------:R-:W-:Y:S02]  /*17900*/  F2FP.F16.F32.PACK_AB R75, R103, R102 ;  /* 0x00000066674b723e */ /* 0x000fe400000000ff */
[----:B------:R-:W-:Y:S01]  /*17910*/  IADD3.X R123, RZ, R117, RZ, P1, !PT ;  /* 0x00000075ff7b7210 */ /* 0x000fe20000ffe4ff */
[----:B------:R-:W-:Y:S01]  /*17920*/  IMAD.X R117, RZ, RZ, R117, P0 ;  /* 0x000000ffff757224 */ /* 0x000fe200000e0675 */
[----:B--2---:R-:W-:Y:S02]  /*17930*/  F2FP.F16.F32.PACK_AB R74, R85, R84 ;  /* 0x00000054554a723e */ /* 0x004fe400000000ff */
[----:B------:R-:W-:Y:S02]  /*17940*/  LOP3.LUT R116, R61, R0, RZ, 0x3c, !PT ;  /* 0x000000003d747212 */ /* 0x000fe400078e3cff */
[----:B------:R-:W-:Y:S01]  /*17950*/  MOV R122, R122 ;  /* 0x0000007a007a7202 */ /* 0x000fe20000000f00 */
[----:B------:R2:W-:Y:S01]  /*17960*/  STSM.16.M88.4 [R60], R72 ;  /* 0x000000483c007844 */ /* 0x0005e20000000200 */
[----:B------:R-:W-:-:S02]  /*17970*/  F2FP.F16.F32.PACK_AB R61, R107, R106 ;  /* 0x0000006a6b3d723e */ /* 0x000fc400000000ff */
[----:B------:R-:W-:Y:S02]  /*17980*/  F2FP.F16.F32.PACK_AB R62, R93, R92 ;  /* 0x0000005c5d3e723e */ /* 0x000fe400000000ff */
[----:B------:R-:W-:Y:S02]  /*17990*/  F2FP.F16.F32.PACK_AB R63, R111, R110 ;  /* 0x0000006e6f3f723e */ /* 0x000fe400000000ff */
[----:B------:R-:W-:Y:S02]  /*179a0*/  MOV R116, R116 ;  /* 0x0000007400747202 */ /* 0x000fe40000000f00 */
[----:B------:R-:W-:Y:S02]  /*179b0*/  F2FP.F16.F32.PACK_AB R64, R97, R96 ;  /* 0x000000606140723e */ /* 0x000fe400000000ff */
[----:B------:R-:W-:Y:S02]  /*179c0*/  F2FP.F16.F32.PACK_AB R65, R115, R114 ;  /* 0x000000727341723e */ /* 0x000fe400000000ff */
[----:B------:R-:W-:-:S02]  /*179d0*/  F2FP.F16.F32.PACK_AB R66, R101, R100 ;  /* 0x000000646542723e */ /* 0x000fc400000000ff */
[----:B------:R-:W-:Y:S02]  /*179e0*/  F2FP.F16.F32.PACK_AB R67, R119, R118 ;  /* 0x000000767743723e */ /* 0x000fe400000000ff */
[----:B--2---:R-:W-:-:S05]  /*179f0*/  F2FP.F16.F32.PACK_AB R60, R89, R88 ;  /* 0x00000058593c723e */ /* 0x004fca00000000ff */
[----:B------:R2:W-:Y:S04]  /*17a00*/  STSM.16.M88.4 [R122], R60 ;  /* 0x0000003c7a007844 */ /* 0x0005e80000000200 */
[----:B------:R0:W-:Y:S01]  /*17a10*/  STSM.16.M88.4 [R116], R64 ;  /* 0x0000004074007844 */ /* 0x0001e20000000200 */
[----:B------:R-:W-:Y:S01]  /*17a20*/  BAR.SYNC.DEFER_BLOCKING 0x1, 0x100 ;  /* 0x0044000000007b1d */ /* 0x000fe20000010000 */
[----:B------:R-:W-:-:S04]  /*17a30*/  ISETP.NE.U32.AND P0, PT, RZ, UR6, PT ;  /* 0x00000006ff007c0c */ /* 0x000fc8000bf05070 */
[----:B------:R-:W-:Y:S02]  /*17a40*/  ISETP.NE.AND.EX P0, PT, RZ, UR7, PT, P0 ;  /* 0x00000007ff007c0c */ /* 0x000fe4000bf05300 */
[----:B--2---:R-:W-:Y:S01]  /*17a50*/  IADD3 R60, P1, R227, UR6, RZ ;  /* 0x00000006e33c7c10 */ /* 0x004fe2000ff3e0ff */
[----:B------:R-:W-:-:S03]  /*17a60*/  IMAD.MOV.U32 R0, RZ, RZ, RZ ;  /* 0x000000ffff007224 */ /* 0x000fc600078e00ff */
[----:B------:R-:W-:-:S07]  /*17a70*/  IADD3.X R61, R228, UR7, RZ, P1, !PT ;  /* 0x00000007e43d7c10 */ /* 0x000fce0008ffe4ff */
[----:B------:R-:W2:Y:S01]  /*17a80*/  @P0 LDG.E R0, desc[UR48][R60.64] ;  /* 0x000000303c000981 */ /* 0x000ea2000c1e1900 */
[----:B------:R-:W-:-:S04]  /*17a90*/  ISETP.NE.U32.AND P1, PT, RZ, UR4, PT ;  /* 0x00000004ff007c0c */ /* 0x000fc8000bf25070 */
[----:B------:R-:W-:Y:S01]  /*17aa0*/  ISETP.NE.AND.EX P1, PT, RZ, UR5, PT, P1 ;  /* 0x00000005ff007c0c */ /* 0x000fe2000bf25310 */
[----:B------:R-:W-:-:S12]  /*17ab0*/  IMAD.MOV.U32 R72, RZ, RZ, 0x9b8 ;  /* 0x000009b8ff487424 */ /* 0x000fd800078e00ff */
[----:B------:R-:W-:Y:S01]  /*17ac0*/  @P1 IADD3 R62, P2, R227, UR4, RZ ;  /* 0x00000004e33e1c10 */ /* 0x000fe2000ff5e0ff */
[----:B------:R-:W-:-:S03]  /*17ad0*/  ULDC UR4, c[0x0][0xa88] ;  /* 0x0002a20000047ab9 */ /* 0x000fc60000000800 */
[----:B------:R-:W-:Y:S02]  /*17ae0*/  @P1 IADD3.X R63, R228, UR5, RZ, P2, !PT ;  /* 0x00000005e43f1c10 */ /* 0x000fe400097fe4ff */
[C---:B------:R-:W-:Y:S02]  /*17af0*/  ISETP.NE.AND P2, PT, R225.reuse, RZ, PT ;  /* 0x000000ffe100720c */ /* 0x040fe40003f45270 */
[----:B------:R-:W-:Y:S01]  /*17b00*/  MOV R74, UR4 ;  /* 0x00000004004a7c02 */ /* 0x000fe20008000f00 */
[----:B------:R-:W-:Y:S02]  /*17b10*/  ULDC UR4, c[0x0][0xad4] ;  /* 0x0002b50000047ab9 */ /* 0x000fe40000000800 */
[----:B------:R-:W-:Y:S02]  /*17b20*/  SEL R225, R225, UR4, P2 ;  /* 0x00000004e1e17c07 */ /* 0x000fe40009000000 */
[----:B---3--:R-:W-:Y:S01]  /*17b30*/  ISETP.NE.AND P4, PT, R124, 0x1, PT ;  /* 0x000000017c00780c */ /* 0x008fe20003f85270 */
[----:B------:R3:W5:Y:S01]  /*17b40*/  @P1 LDG.E R74, desc[UR48][R62.64] ;  /* 0x000000303e4a1981 */ /* 0x000762000c1e1900 */
[----:B------:R-:W-:-:S04]  /*17b50*/  ISETP.GT.AND P3, PT, R225, 0x1, PT ;  /* 0x00000001e100780c */ /* 0x000fc80003f64270 */
[----:B------:R-:W-:-:S04]  /*17b60*/  SEL R72, R72, 0x978, P3 ;  /* 0x0000097848487807 */ /* 0x000fc80001800000 */
[----:B0-----:R0:W1:Y:S08]  /*17b70*/  LDC.64 R66, c[0x0][R72+0x220] ;  /* 0x0000880048427b82 */ /* 0x0010700000000a00 */
[----:B------:R0:W1:Y:S01]  /*17b80*/  LDC.64 R64, c[0x0][R72+0x218] ;  /* 0x0000860048407b82 */ /* 0x0000620000000a00 */
[----:B------:R-:W-:-:S07]  /*17b90*/  ISETP.NE.U32.AND P2, PT, RZ, UR6, PT ;  /* 0x00000006ff007c0c */ /* 0x000fce000bf45070 */
[----:B---3--:R0:W3:Y:S01]  /*17ba0*/  LDC.64 R62, c[0x0][R72+0x228] ;  /* 0x00008a00483e7b82 */ /* 0x0080e20000000a00 */
[----:B------:R-:W-:-:S04]  /*17bb0*/  ISETP.NE.AND.EX P2, PT, RZ, UR7, PT, P2 ;  /* 0x00000007ff007c0c */ /* 0x000fc8000bf45320 */
[----:B------:R-:W-:Y:S02]  /*17bc0*/  SEL R226, R226, RZ, !P2 ;  /* 0x000000ffe2e27207 */ /* 0x000fe40005000000 */
[----:B----4-:R-:W-:Y:S01]  /*17bd0*/  SEL R117, R128, RZ, !P2 ;  /* 0x000000ff80757207 */ /* 0x010fe20005000000 */
[----:B------:R-:W4:Y:S08]  /*17be0*/  @P4 LDC R75, c[0x0][0xbec] ;  /* 0x0002fb00ff4b4b82 */ /* 0x000f300000000800 */
[----:B0-----:R-:W0:Y:S08]  /*17bf0*/  LDC.64 R72, c[0x0][R72+0x210] ;  /* 0x0000840048487b82 */ /* 0x001e300000000a00 */
[----:B------:R-:W3:Y:S01]  /*17c00*/  @P4 LDC R116, c[0x0][0xbf0] ;  /* 0x0002fc00ff744b82 */ /* 0x000ee20000000800 */
[----:B-1----:R-:W-:-:S04]  /*17c10*/  IMAD R67, R67, R226, RZ ;  /* 0x000000e243437224 */ /* 0x002fc800078e02ff */
[C---:B------:R-:W-:Y:S02]  /*17c20*/  IMAD R117, R66.reuse, R117, R67 ;  /* 0x0000007542757224 */ /* 0x040fe400078e0243 */
[----:B------:R-:W-:-:S04]  /*17c30*/  IMAD.WIDE.U32 R66, R66, R226, RZ ;  /* 0x000000e242427225 */ /* 0x000fc800078e00ff */
[-C--:B------:R-:W-:Y:S02]  /*17c40*/  IMAD R123, R65, R195.reuse, RZ ;  /* 0x000000c3417b7224 */ /* 0x080fe400078e02ff */
[----:B------:R-:W-:-:S05]  /*17c50*/  IMAD.WIDE.U32 R64, R64, R195, RZ ;  /* 0x000000c340407225 */ /* 0x000fca00078e00ff */
[----:B------:R-:W-:Y:S01]  /*17c60*/  IADD3 R123, R65, R123, RZ ;  /* 0x0000007b417b7210 */ /* 0x000fe20007ffe0ff */
[----:B------:R-:W-:Y:S02]  /*17c70*/  IMAD.IADD R117, R67, 0x1, R117 ;  /* 0x0000000143757824 */ /* 0x000fe400078e0275 */
[----:B------:R-:W-:Y:S01]  /*17c80*/  IMAD R67, R126, 0x80, R127 ;  /* 0x000000807e437824 */ /* 0x000fe200078e027f */
[----:B--2---:R-:W-:Y:S02]  /*17c90*/  IADD3 R122, P2, P5, R66, R64, R0 ;  /* 0x00000040427a7210 */ /* 0x004fe40007d5e000 */
[----:B------:R-:W1:Y:S01]  /*17ca0*/  LDC.64 R64, c[0x0][0xba8] ;  /* 0x0002ea00ff407b82 */ /* 0x000e620000000a00 */
[----:B----4-:R-:W-:-:S04]  /*17cb0*/  @P4 IMAD.HI.U32 R66, R67, R75, RZ ;  /* 0x0000004b43424227 */ /* 0x010fc800078e00ff */
[----:B------:R-:W-:Y:S01]  /*17cc0*/  IMAD.MOV.U32 R75, RZ, RZ, R67 ;  /* 0x000000ffff4b7224 */ /* 0x000fe200078e0043 */
[----:B---3--:R-:W-:Y:S02]  /*17cd0*/  @P4 SHF.R.U32.HI R75, RZ, R116, R66 ;  /* 0x00000074ff4b4219 */ /* 0x008fe40000011642 */
[----:B------:R-:W-:-:S05]  /*17ce0*/  SEL R66, R125, RZ, P3 ;  /* 0x000000ff7d427207 */ /* 0x000fca0001800000 */
[-C--:B------:R-:W-:Y:S02]  /*17cf0*/  IMAD R116, R63, R66.reuse, RZ ;  /* 0x000000423f747224 */ /* 0x080fe400078e02ff */
[----:B------:R-:W-:Y:S01]  /*17d00*/  IMAD.WIDE.U32 R62, R62, R66, RZ ;  /* 0x000000423e3e7225 */ /* 0x000fe200078e00ff */
[----:B------:R-:W-:-:S04]  /*17d10*/  SHF.R.S32.HI R66, RZ, 0x1f, R0 ;  /* 0x0000001fff427819 */ /* 0x000fc80000011400 */
[----:B------:R-:W-:Y:S01]  /*17d20*/  IADD3 R116, R63, R116, RZ ;  /* 0x000000743f747210 */ /* 0x000fe20007ffe0ff */
[----:B-1----:R-:W1:Y:S01]  /*17d30*/  @!P3 LDC R64, c[0x0][0xb50] ;  /* 0x0002d400ff40bb82 */ /* 0x002e620000000800 */
[----:B------:R-:W-:Y:S01]  /*17d40*/  IMAD.MOV R63, RZ, RZ, -R75 ;  /* 0x000000ffff3f7224 */ /* 0x000fe200078e0a4b */
[----:B------:R-:W-:Y:S02]  /*17d50*/  IADD3.X R117, R117, R123, R66, P2, P5 ;  /* 0x0000007b75757210 */ /* 0x000fe400017ea442 */
[----:B------:R-:W-:-:S04]  /*17d60*/  IADD3 R62, P2, P5, R75, R122, R62 ;  /* 0x0000007a4b3e7210 */ /* 0x000fc80007d5e03e */
[----:B------:R-:W2:Y:S01]  /*17d70*/  @!P3 LDC R65, c[0x0][0xb54] ;  /* 0x0002d500ff41bb82 */ /* 0x000ea20000000800 */
[----:B------:R-:W-:Y:S01]  /*17d80*/  SHF.R.S32.HI R75, RZ, 0x1f, R75 ;  /* 0x0000001fff4b7819 */ /* 0x000fe2000001144b */
[----:B------:R-:W-:-:S03]  /*17d90*/  IMAD R122, R124, R63, R67 ;  /* 0x0000003f7c7a7224 */ /* 0x000fc600078e0243 */
[----:B------:R-:W-:Y:S01]  /*17da0*/  IADD3.X R63, R75, R117, R116, P2, P5 ;  /* 0x000000754b3f7210 */ /* 0x000fe200017ea474 */
[-C--:B0-----:R-:W-:Y:S01]  /*17db0*/  IMAD R73, R73, R122.reuse, RZ ;  /* 0x0000007a49497224 */ /* 0x081fe200078e02ff */
[----:B------:R-:W-:Y:S01]  /*17dc0*/  SHF.R.S32.HI R75, RZ, 0x1f, R122 ;  /* 0x0000001fff4b7819 */ /* 0x000fe2000001147a */
[----:B------:R-:W-:-:S04]  /*17dd0*/  IMAD.WIDE.U32 R62, R72, R122, R62 ;  /* 0x0000007a483e7225 */ /* 0x000fc800078e003e */
[----:B------:R-:W-:-:S04]  /*17de0*/  IMAD R73, R72, R75, R73 ;  /* 0x0000004b48497224 */ /* 0x000fc800078e0249 */
[----:B------:R-:W-:Y:S01]  /*17df0*/  IMAD.IADD R63, R63, 0x1, R73 ;  /* 0x000000013f3f7824 */ /* 0x000fe200078e0249 */
[----:B-1----:R-:W-:-:S04]  /*17e00*/  LEA R73, P2, R62, R64, 0x2 ;  /* 0x000000403e497211 */ /* 0x002fc800078410ff */
[----:B--2---:R-:W-:Y:S01]  /*17e10*/  LEA.HI.X R75, R62, R65, R63, 0x2, P2 ;  /* 0x000000413e4b7211 */ /* 0x004fe200010f143f */
[----:B------:R-:W-:Y:S08]  /*17e20*/  @P1 BRA `(.L_x_648) ;  /* 0x0000000000101947 */ /* 0x000ff00003800000 */
[----:B------:R-:W-:Y:S05]  /*17e30*/  @!P0 BRA `(.L_x_648) ;  /* 0x00000000000c8947 */ /* 0x000fea0003800000 */
[----:B------:R-:W2:Y:S04]  /*17e40*/  LDG.E R63, desc[UR48][R60.64] ;  /* 0x000000303c3f7981 */ /* 0x000ea8000c1e1900 */
[----:B-----5:R-:W2:Y:S02]  /*17e50*/  LDG.E R74, desc[UR48][R60.64+0x4] ;  /* 0x000004303c4a7981 */ /* 0x020ea4000c1e1900 */
[----:B--2---:R-:W-:-:S07]  /*17e60*/  IADD3 R74, -R63, R74, RZ ;  /* 0x0000004a3f4a7210 */ /* 0x004fce0007ffe1ff */
.L_x_648:
[----:B------:R-:W2:Y:S04]  /*17e70*/  LDL R64, [R1+0x118] ;  /* 0x0001180001407983 */ /* 0x000ea80000100800 */
[----:B------:R-:W3:Y:S04]  /*17e80*/  LDL R65, [R1+0xac] ;  /* 0x0000ac0001417983 */ /* 0x000ee80000100800 */
[----:B------:R-:W-:Y:S04]  /*17e90*/  SHFL.IDX PT, R60, R73, RZ, 0x1c1f ;  /* 0x001c1fff493c7589 */ /* 0x000fe800000e0000 */
[----:B------:R-:W0:Y:S04]  /*17ea0*/  SHFL.IDX PT, R61, R75, RZ, 0x1c1f ;  /* 0x001c1fff4b3d7589 */ /* 0x000e2800000e0000 */
[----:B------:R-:W-:Y:S04]  /*17eb0*/  SHFL.IDX PT, R62, R73, 0x1, 0x1c1f ;  /* 0x003c1f00493e7f89 */ /* 0x000fe800000e0000 */
[----:B------:R-:W1:Y:S01]  /*17ec0*/  SHFL.IDX PT, R63, R75, 0x1, 0x1c1f ;  /* 0x003c1f004b3f7f89 */ /* 0x000e6200000e0000 */
[----:B--2---:R-:W-:-:S02]  /*17ed0*/  IMAD R72, R126, 0x80, R64 ;  /* 0x000000807e487824 */ /* 0x004fc400078e0240 */
[----:B-----5:R-:W-:Y:S01]  /*17ee0*/  IMAD R64, R74, R124, RZ ;  /* 0x0000007c4a407224 */ /* 0x020fe200078e02ff */
[----:B---3--:R-:W-:Y:S01]  /*17ef0*/  LOP3.LUT P0, RZ, R65, 0x3, RZ, 0xc0, !PT ;  /* 0x0000000341ff7812 */ /* 0x008fe2000780c0ff */
[----:B------:R-:W-:-:S03]  /*17f00*/  VIADD R65, R72, 0x8 ;  /* 0x0000000848417836 */ /* 0x000fc60000000000 */
[-C--:B------:R-:W-:Y:S02]  /*17f10*/  ISETP.GE.OR P1, PT, R72, R64.reuse, P0 ;  /* 0x000000404800720c */ /* 0x080fe40000726670 */
[----:B------:R-:W-:-:S11]  /*17f20*/  ISETP.GE.OR P0, PT, R65, R64, P0 ;  /* 0x000000404100720c */ /* 0x000fd60000706670 */
[----:B0-----:R0:W-:Y:S04]  /*17f30*/  @!P1 ST.E desc[UR48][R60.64], R120 ;  /* 0x000000783c009985 */ /* 0x0011e8000c101930 */
[----:B-1----:R0:W-:Y:S01]  /*17f40*/  @!P0 ST.E desc[UR48][R62.64], R121 ;  /* 0x000000793e008985 */ /* 0x0021e2000c101930 */
[----:B------:R-:W-:Y:S05]  /*17f50*/  @P3 BRA `(.L_x_649) ;  /* 0x0000000c00643947 */ /* 0x000fea0003800000 */
[----:B------:R-:W1:Y:S01]  /*17f60*/  S2R R4, SR_TID.X ;  /* 0x0000000000047919 */ /* 0x000e620000002100 */
[----:B------:R-:W2:Y:S01]  /*17f70*/  @P4 LDC R65, c[0x0][0xbec] ;  /* 0x0002fb00ff414b82 */ /* 0x000ea20000000800 */
[----:B------:R-:W-:-:S07]  /*17f80*/  ULDC.64 UR4, c[0x0][0xaa0] ;  /* 0x0002a80000047ab9 */ /* 0x000fce0000000a00 */
[----:B------:R-:W3:Y:S01]  /*17f90*/  @P4 LDC R67, c[0x0][0xbf0] ;  /* 0x0002fc00ff434b82 */ /* 0x000ee20000000800 */
[----:B-1----:R-:W-:-:S04]  /*17fa0*/  IADD3 R4, R4, -0x80, RZ ;  /* 0xffffff8004047810 */ /* 0x002fc80007ffe0ff */
[----:B------:R-:W-:-:S04]  /*17fb0*/  SHF.R.S32.HI R5, RZ, 0x1f, R4 ;  /* 0x0000001fff057819 */ /* 0x000fc80000011404 */
[----:B------:R-:W-:-:S04]  /*17fc0*/  LEA.HI R5, R5, R4, RZ, 0x3 ;  /* 0x0000000405057211 */ /* 0x000fc800078f18ff */
[----:B------:R-:W-:Y:S02]  /*17fd0*/  LOP3.LUT R7, R5, 0xfffffff8, RZ, 0xc0, !PT ;  /* 0xfffffff805077812 */ /* 0x000fe400078ec0ff */
[----:B------:R-:W-:-:S03]  /*17fe0*/  SHF.R.S32.HI R21, RZ, 0x3, R5 ;  /* 0x00000003ff157819 */ /* 0x000fc60000011405 */
[----:B------:R-:W-:-:S04]  /*17ff0*/  IMAD.IADD R20, R4, 0x1, -R7 ;  /* 0x0000000104147824 */ /* 0x000fc800078e0a07 */
[----:B0-----:R-:W-:-:S05]  /*18000*/  IMAD.SHL.U32 R62, R20, 0x8, RZ ;  /* 0x00000008143e7824 */ /* 0x001fca00078e00ff */
[----:B------:R-:W-:-:S05]  /*18010*/  LEA R5, R21, R62, 0x6 ;  /* 0x0000003e15057211 */ /* 0x000fca00078e30ff */
[----:B------:R-:W-:-:S03]  /*18020*/  IMAD.WIDE R2, R5, 0x2, R2 ;  /* 0x0000000205027825 */ /* 0x000fc600078e0202 */
[C---:B------:R-:W-:Y:S02]  /*18030*/  IADD3 R9, P3, R2.reuse, 0x1000, RZ ;  /* 0x0000100002097810 */ /* 0x040fe40007f7e0ff */
[C---:B------:R-:W-:Y:S02]  /*18040*/  IADD3 R13, P2, R2.reuse, 0x2000, RZ ;  /* 0x00002000020d7810 */ /* 0x040fe40007f5e0ff */
[C---:B------:R-:W-:Y:S02]  /*18050*/  IADD3 R25, P6, R2.reuse, 0x3000, RZ ;  /* 0x0000300002197810 */ /* 0x040fe40007fde0ff */
[----:B------:R-:W-:Y:S02]  /*18060*/  IADD3 R29, P5, R2, 0x4000, RZ ;  /* 0x00004000021d7810 */ /* 0x000fe40007fbe0ff */
[----:B------:R-:W-:Y:S02]  /*18070*/  LOP3.LUT R8, R9, 0x380, RZ, 0xc0, !PT ;  /* 0x0000038009087812 */ /* 0x000fe400078ec0ff */
[----:B------:R-:W-:-:S02]  /*18080*/  LOP3.LUT R12, R13, 0x380, RZ, 0xc0, !PT ;  /* 0x000003800d0c7812 */ /* 0x000fc400078ec0ff */
[----:B------:R-:W-:Y:S02]  /*18090*/  IADD3 R33, P1, R2, 0x5000, RZ ;  /* 0x0000500002217810 */ /* 0x000fe40007f3e0ff */
[----:B------:R-:W-:Y:S02]  /*180a0*/  LOP3.LUT R24, R25, 0x380, RZ, 0xc0, !PT ;  /* 0x0000038019187812 */ /* 0x000fe400078ec0ff */
[----:B------:R-:W-:Y:S02]  /*180b0*/  LOP3.LUT R28, R29, 0x380, RZ, 0xc0, !PT ;  /* 0x000003801d1c7812 */ /* 0x000fe400078ec0ff */
[----:B------:R-:W-:Y:S02]  /*180c0*/  SHF.R.U64 R8, R8, 0x3, RZ ;  /* 0x0000000308087819 */ /* 0x000fe400000012ff */
[----:B------:R-:W-:Y:S02]  /*180d0*/  SHF.R.U64 R12, R12, 0x3, RZ ;  /* 0x000000030c0c7819 */ /* 0x000fe400000012ff */
[----:B------:R-:W-:-:S02]  /*180e0*/  LOP3.LUT R32, R33, 0x380, RZ, 0xc0, !PT ;  /* 0x0000038021207812 */ /* 0x000fc400078ec0ff */
[----:B------:R-:W-:Y:S02]  /*180f0*/  SHF.R.U64 R24, R24, 0x3, RZ ;  /* 0x0000000318187819 */ /* 0x000fe400000012ff */
[----:B------:R-:W-:Y:S02]  /*18100*/  SHF.R.U64 R28, R28, 0x3, RZ ;  /* 0x000000031c1c7819 */ /* 0x000fe400000012ff */
[----:B------:R-:W-:Y:S01]  /*18110*/  LOP3.LUT R8, R8, R9, RZ, 0x3c, !PT ;  /* 0x0000000908087212 */ /* 0x000fe200078e3cff */
[--C-:B------:R-:W-:Y:S01]  /*18120*/  IMAD.X R9, RZ, RZ, R3.reuse, P3 ;  /* 0x000000ffff097224 */ /* 0x100fe200018e0603 */
[----:B------:R-:W-:Y:S01]  /*18130*/  LOP3.LUT R12, R12, R13, RZ, 0x3c, !PT ;  /* 0x0000000d0c0c7212 */ /* 0x000fe200078e3cff */
[----:B------:R-:W-:Y:S01]  /*18140*/  IMAD.X R13, RZ, RZ, R3, P2 ;  /* 0x000000ffff0d7224 */ /* 0x000fe200010e0603 */
[----:B------:R-:W-:Y:S02]  /*18150*/  SHF.R.U64 R32, R32, 0x3, RZ ;  /* 0x0000000320207819 */ /* 0x000fe400000012ff */
[----:B------:R-:W-:-:S02]  /*18160*/  LOP3.LUT R24, R24, R25, RZ, 0x3c, !PT ;  /* 0x0000001918187212 */ /* 0x000fc400078e3cff */
[----:B------:R-:W-:Y:S01]  /*18170*/  LOP3.LUT R28, R28, R29, RZ, 0x3c, !PT ;  /* 0x0000001d1c1c7212 */ /* 0x000fe200078e3cff */
[----:B------:R-:W-:Y:S01]  /*18180*/  IMAD.X R29, RZ, RZ, R3, P5 ;  /* 0x000000ffff1d7224 */ /* 0x000fe200028e0603 */
[----:B------:R-:W-:Y:S01]  /*18190*/  IADD3.X R25, RZ, R3, RZ, P6, !PT ;  /* 0x00000003ff197210 */ /* 0x000fe200037fe4ff */
[----:B------:R-:W-:Y:S01]  /*181a0*/  IMAD R20, R20, 0x20, R21 ;  /* 0x0000002014147824 */ /* 0x000fe200078e0215 */
[C---:B------:R-:W-:Y:S01]  /*181b0*/  IADD3 R37, P0, R2.reuse, 0x6000, RZ ;  /* 0x0000600002257810 */ /* 0x040fe20007f1e0ff */
[----:B------:R-:W5:Y:S01]  /*181c0*/  LD.E.128 R12, desc[UR48][R12.64] ;  /* 0x000000300c0c7980 */ /* 0x000f62000c101d00 */
[C---:B------:R-:W-:Y:S02]  /*181d0*/  IADD3 R41, P3, R2.reuse, 0x7000, RZ ;  /* 0x0000700002297810 */ /* 0x040fe40007f7e0ff */
[C---:B------:R-:W-:Y:S01]  /*181e0*/  IADD3 R45, P2, R2.reuse, 0x8000, RZ ;  /* 0x00008000022d7810 */ /* 0x040fe20007f5e0ff */
[----:B------:R-:W5:Y:S01]  /*181f0*/  LD.E.128 R24, desc[UR48][R24.64] ;  /* 0x0000003018187980 */ /* 0x000f62000c101d00 */
[----:B------:R-:W-:-:S02]  /*18200*/  IADD3 R49, P6, R2, 0x9000, RZ ;  /* 0x0000900002317810 */ /* 0x000fc40007fde0ff */
[----:B------:R-:W-:Y:S01]  /*18210*/  IADD3 R53, P5, R2, 0xa000, RZ ;  /* 0x0000a00002357810 */ /* 0x000fe20007fbe0ff */
[----:B------:R-:W5:Y:S01]  /*18220*/  LD.E.128 R28, desc[UR48][R28.64] ;  /* 0x000000301c1c7980 */ /* 0x000f62000c101d00 */
[----:B------:R-:W-:Y:S01]  /*18230*/  LOP3.LUT R32, R32, R33, RZ, 0x3c, !PT ;  /* 0x0000002120207212 */ /* 0x000fe200078e3cff */
[----:B------:R-:W-:Y:S01]  /*18240*/  IMAD.X R33, RZ, RZ, R3, P1 ;  /* 0x000000ffff217224 */ /* 0x000fe200008e0603 */
[----:B------:R-:W-:Y:S02]  /*18250*/  LOP3.LUT R11, R2, 0x380, RZ, 0xc0, !PT ;  /* 0x00000380020b7812 */ /* 0x000fe400078ec0ff */
[----:B------:R-:W-:Y:S02]  /*18260*/  LOP3.LUT R36, R37, 0x380, RZ, 0xc0, !PT ;  /* 0x0000038025247812 */ /* 0x000fe400078ec0ff */
[----:B------:R-:W-:Y:S01]  /*18270*/  LOP3.LUT R40, R41, 0x380, RZ, 0xc0, !PT ;  /* 0x0000038029287812 */ /* 0x000fe200078ec0ff */
[----:B------:R-:W5:Y:S01]  /*18280*/  LD.E.128 R32, desc[UR48][R32.64] ;  /* 0x0000003020207980 */ /* 0x000f62000c101d00 */
[----:B------:R-:W-:-:S02]  /*18290*/  LOP3.LUT R44, R45, 0x380, RZ, 0xc0, !PT ;  /* 0x000003802d2c7812 */ /* 0x000fc400078ec0ff */
[----:B------:R-:W-:Y:S02]  /*182a0*/  LOP3.LUT R48, R49, 0x380, RZ, 0xc0, !PT ;  /* 0x0000038031307812 */ /* 0x000fe400078ec0ff */
[----:B------:R-:W-:Y:S02]  /*182b0*/  LOP3.LUT R52, R53, 0x380, RZ, 0xc0, !PT ;  /* 0x0000038035347812 */ /* 0x000fe400078ec0ff */
[----:B------:R-:W-:Y:S02]  /*182c0*/  IADD3 R7, P1, R2, 0xb000, RZ ;  /* 0x0000b00002077810 */ /* 0x000fe40007f3e0ff */
[----:B------:R-:W-:Y:S02]  /*182d0*/  SHF.R.U64 R11, R11, 0x3, RZ ;  /* 0x000000030b0b7819 */ /* 0x000fe400000012ff */
[----:B------:R-:W-:Y:S01]  /*182e0*/  SHF.R.U64 R36, R36, 0x3, RZ ;  /* 0x0000000324247819 */ /* 0x000fe200000012ff */
[----:B------:R-:W-:Y:S01]  /*182f0*/  IMAD.X R57, RZ, RZ, R3, P1 ;  /* 0x000000ffff397224 */ /* 0x000fe200008e0603 */
[----:B------:R-:W-:-:S02]  /*18300*/  SHF.R.U64 R40, R40, 0x3, RZ ;  /* 0x0000000328287819 */ /* 0x000fc400000012ff */
[----:B------:R-:W-:Y:S02]  /*18310*/  SHF.R.U64 R44, R44, 0x3, RZ ;  /* 0x000000032c2c7819 */ /* 0x000fe400000012ff */
[----:B------:R-:W-:Y:S02]  /*18320*/  SHF.R.U64 R48, R48, 0x3, RZ ;  /* 0x0000000330307819 */ /* 0x000fe400000012ff */
[----:B------:R-:W-:Y:S02]  /*18330*/  SHF.R.U64 R52, R52, 0x3, RZ ;  /* 0x0000000334347819 */ /* 0x000fe400000012ff */
[----:B------:R-:W-:Y:S02]  /*18340*/  LOP3.LUT R5, R7, 0x380, RZ, 0xc0, !PT ;  /* 0x0000038007057812 */ /* 0x000fe400078ec0ff */
[----:B------:R-:W-:Y:S02]  /*18350*/  LOP3.LUT R4, R11, R2, RZ, 0x3c, !PT ;  /* 0x000000020b047212 */ /* 0x000fe400078e3cff */
[----:B------:R-:W-:Y:S01]  /*18360*/  LOP3.LUT R36, R36, R37, RZ, 0x3c, !PT ;  /* 0x0000002524247212 */ /* 0x000fe200078e3cff */
[----:B------:R-:W5:Y:S01]  /*18370*/  LD.E.128 R8, desc[UR48][R8.64] ;  /* 0x0000003008087980 */ /* 0x000f62000c101d00 */
[----:B------:R-:W-:Y:S01]  /*18380*/  LOP3.LUT R40, R40, R41, RZ, 0x3c, !PT ;  /* 0x0000002928287212 */ /* 0x000fe200078e3cff */
[--C-:B------:R-:W-:Y:S01]  /*18390*/  IMAD.X R41, RZ, RZ, R3.reuse, P3 ;  /* 0x000000ffff297224 */ /* 0x100fe200018e0603 */
[----:B------:R-:W-:Y:S01]  /*183a0*/  LOP3.LUT R44, R44, R45, RZ, 0x3c, !PT ;  /* 0x0000002d2c2c7212 */ /* 0x000fe200078e3cff */
[----:B------:R-:W-:Y:S01]  /*183b0*/  IMAD.X R45, RZ, RZ, R3, P2 ;  /* 0x000000ffff2d7224 */ /* 0x000fe200010e0603 */
[----:B------:R-:W-:-:S02]  /*183c0*/  LOP3.LUT R48, R48, R49, RZ, 0x3c, !PT ;  /* 0x0000003130307212 */ /* 0x000fc400078e3cff */
[----:B------:R-:W-:Y:S01]  /*183d0*/  LOP3.LUT R52, R52, R53, RZ, 0x3c, !PT ;  /* 0x0000003534347212 */ /* 0x000fe200078e3cff */
[----:B------:R-:W-:Y:S01]  /*183e0*/  IMAD.X R53, RZ, RZ, R3, P5 ;  /* 0x000000ffff357224 */ /* 0x000fe200028e0603 */
[----:B------:R-:W-:Y:S01]  /*183f0*/  SHF.R.U64 R2, R5, 0x3, RZ ;  /* 0x0000000305027819 */ /* 0x000fe200000012ff */
[----:B------:R-:W5:Y:S01]  /*18400*/  LD.E.128 R40, desc[UR48][R40.64] ;  /* 0x0000003028287980 */ /* 0x000f62000c101d00 */
[-C--:B------:R-:W-:Y:S02]  /*18410*/  IADD3.X R37, RZ, R3.reuse, RZ, P0, !PT ;  /* 0x00000003ff257210 */ /* 0x080fe400007fe4ff */
[-C--:B------:R-:W-:Y:S01]  /*18420*/  IADD3.X R49, RZ, R3.reuse, RZ, P6, !PT ;  /* 0x00000003ff317210 */ /* 0x080fe200037fe4ff */
[----:B------:R-:W5:Y:S01]  /*18430*/  LD.E.128 R44, desc[UR48][R44.64] ;  /* 0x000000302c2c7980 */ /* 0x000f62000c101d00 */
[----:B------:R-:W-:Y:S01]  /*18440*/  MOV R5, R3 ;  /* 0x0000000300057202 */ /* 0x000fe20000000f00 */
[----:B------:R-:W-:Y:S01]  /*18450*/  IMAD R3, R66, UR4, RZ ;  /* 0x0000000442037c24 */ /* 0x000fe2000f8e02ff */
[----:B------:R-:W-:Y:S01]  /*18460*/  LOP3.LUT R56, R2, R7, RZ, 0x3c, !PT ;  /* 0x0000000702387212 */ /* 0x000fe200078e3cff */
[----:B------:R-:W5:Y:S02]  /*18470*/  LD.E.128 R36, desc[UR48][R36.64] ;  /* 0x0000003024247980 */ /* 0x000f64000c101d00 */
[----:B------:R-:W-:-:S02]  /*18480*/  IMAD R61, R0, UR5, R3 ;  /* 0x00000005003d7c24 */ /* 0x000fc4000f8e0203 */
[----:B------:R-:W-:Y:S01]  /*18490*/  IMAD.WIDE.U32 R2, R0, UR4, RZ ;  /* 0x0000000400027c25 */ /* 0x000fe2000f8e00ff */
[----:B------:R-:W-:Y:S01]  /*184a0*/  ULDC.64 UR4, c[0x0][0xae8] ;  /* 0x0002ba0000047ab9 */ /* 0x000fe20000000a00 */
[----:B------:R-:W-:Y:S01]  /*184b0*/  LEA R20, R126, R20, 0x7 ;  /* 0x000000147e147211 */ /* 0x000fe200078e38ff */
[----:B------:R-:W5:Y:S01]  /*184c0*/  LD.E.128 R4, desc[UR48][R4.64] ;  /* 0x0000003004047980 */ /* 0x000f62000c101d00 */
[----:B------:R-:W-:Y:S01]  /*184d0*/  IMAD.IADD R3, R3, 0x1, R61 ;  /* 0x0000000103037824 */ /* 0x000fe200078e023d */
[----:B------:R-:W-:Y:S02]  /*184e0*/  SHF.R.S32.HI R63, RZ, 0x1f, R226 ;  /* 0x0000001fff3f7819 */ /* 0x000fe400000114e2 */
[----:B------:R-:W5:Y:S01]  /*184f0*/  LD.E.128 R48, desc[UR48][R48.64] ;  /* 0x0000003030307980 */ /* 0x000f62000c101d00 */
[----:B------:R-:W-:-:S03]  /*18500*/  IMAD.WIDE.U32 R2, R195, UR4, R2 ;  /* 0x00000004c3027c25 */ /* 0x000fc6000f8e0002 */
[----:B------:R-:W5:Y:S01]  /*18510*/  LD.E.128 R52, desc[UR48][R52.64] ;  /* 0x0000003034347980 */ /* 0x000f62000c101d00 */
[----:B------:R-:W-:Y:S01]  /*18520*/  IMAD R3, R195, UR5, R3 ;  /* 0x00000005c3037c24 */ /* 0x000fe2000f8e0203 */
[----:B------:R-:W-:Y:S01]  /*18530*/  ULDC.64 UR4, c[0x0][0xaf0] ;  /* 0x0002bc0000047ab9 */ /* 0x000fe20000000a00 */
[----:B--2---:R-:W-:Y:S01]  /*18540*/  @P4 IMAD.HI.U32 R0, R20, R65, RZ ;  /* 0x0000004114004227 */ /* 0x004fe200078e00ff */
[----:B------:R-:W5:Y:S03]  /*18550*/  LD.E.128 R56, desc[UR48][R56.64] ;  /* 0x0000003038387980 */ /* 0x000f66000c101d00 */
[----:B------:R-:W-:Y:S01]  /*18560*/  IMAD R63, R63, UR4, RZ ;  /* 0x000000043f3f7c24 */ /* 0x000fe2000f8e02ff */
[----:B------:R-:W-:Y:S01]  /*18570*/  @!PT LDS RZ, [RZ] ;  /* 0x00000000fffff984 */ /* 0x000fe20000000800 */
[----:B------:R-:W-:Y:S01]  /*18580*/  @!PT LDS RZ, [RZ] ;  /* 0x00000000fffff984 */ /* 0x000fe20000000800 */
[----:B------:R-:W-:Y:S01]  /*18590*/  @!PT LDS RZ, [RZ] ;  /* 0x00000000fffff984 */ /* 0x000fe20000000800 */
[----:B------:R-:W-:Y:S01]  /*185a0*/  @!PT LDS RZ, [RZ] ;  /* 0x00000000fffff984 */ /* 0x000fe20000000800 */
[----:B------:R0:W-:Y:S06]  /*185b0*/  MEMBAR.ALL.CTA ;  /* 0x0000000000007992 */ /* 0x0001ec0000008000 */
[----:B0-----:R-:W0:Y:S01]  /*185c0*/  FENCE.VIEW.ASYNC.S ;  /* 0x00000000000073c6 */ /* 0x001e220000000000 */
[----:B------:R-:W-:Y:S01]  /*185d0*/  IMAD.MOV.U32 R61, RZ, RZ, R20 ;  /* 0x000000ffff3d7224 */ /* 0x000fe200078e0014 */
[----:B---3--:R-:W-:Y:S01]  /*185e0*/  @P4 SHF.R.U32.HI R61, RZ, R67, R0 ;  /* 0x00000043ff3d4219 */ /* 0x008fe20000011600 */
[----:B------:R-:W-:-:S02]  /*185f0*/  IMAD R63, R226, UR5, R63 ;  /* 0x00000005e23f7c24 */ /* 0x000fc4000f8e023f */
[----:B------:R-:W-:Y:S01]  /*18600*/  IMAD.WIDE.U32 R2, R226, UR4, R2 ;  /* 0x00000004e2027c25 */ /* 0x000fe2000f8e0002 */
[--C-:B------:R-:W-:Y:S01]  /*18610*/  SHF.R.S32.HI R0, RZ, 0x1f, R61.reuse ;  /* 0x0000001fff007819 */ /* 0x100fe2000001143d */
[----:B------:R-:W-:Y:S02]  /*18620*/  ULDC.64 UR4, c[0x0][0xae0] ;  /* 0x0002b80000047ab9 */ /* 0x000fe40000000a00 */
[----:B------:R-:W-:Y:S01]  /*18630*/  IMAD.MOV R65, RZ, RZ, -R61 ;  /* 0x000000ffff417224 */ /* 0x000fe200078e0a3d */
[----:B------:R-:W-:Y:S01]  /*18640*/  IADD3 R3, R3, R63, RZ ;  /* 0x0000003f03037210 */ /* 0x000fe20007ffe0ff */
[----:B------:R-:W-:Y:S02]  /*18650*/  IMAD R0, R0, UR4, RZ ;  /* 0x0000000400007c24 */ /* 0x000fe4000f8e02ff */
[----:B------:R-:W-:Y:S02]  /*18660*/  IMAD R63, R124, R65, R20 ;  /* 0x000000417c3f7224 */ /* 0x000fe400078e0214 */
[----:B------:R-:W-:-:S04]  /*18670*/  IMAD.WIDE.U32 R2, R61, UR4, R2 ;  /* 0x000000043d027c25 */ /* 0x000fc8000f8e0002 */
[----:B------:R-:W-:Y:S01]  /*18680*/  IMAD R61, R61, UR5, R0 ;  /* 0x000000053d3d7c24 */ /* 0x000fe2000f8e0200 */
[----:B------:R-:W-:Y:S01]  /*18690*/  SHF.R.S32.HI R0, RZ, 0x1f, R63 ;  /* 0x0000001fff007819 */ /* 0x000fe2000001143f */
[----:B------:R-:W-:Y:S01]  /*186a0*/  ULDC.64 UR4, c[0x0][0xad8] ;  /* 0x0002b60000047ab9 */ /* 0x000fe20000000a00 */
[----:B------:R-:W-:Y:S02]  /*186b0*/  IMAD R67, R126, 0x80, R21 ;  /* 0x000000807e437824 */ /* 0x000fe400078e0215 */
[----:B------:R-:W-:Y:S02]  /*186c0*/  IMAD.IADD R3, R3, 0x1, R61 ;  /* 0x0000000103037824 */ /* 0x000fe400078e023d */
[----:B------:R-:W-:Y:S02]  /*186d0*/  IMAD R0, R0, UR4, RZ ;  /* 0x0000000400007c24 */ /* 0x000fe4000f8e02ff */
[----:B------:R-:W-:Y:S01]  /*186e0*/  IMAD.WIDE.U32 R2, R63, UR4, R2 ;  /* 0x000000043f027c25 */ /* 0x000fe2000f8e0002 */
[----:B------:R-:W-:-:S03]  /*186f0*/  ISETP.GE.AND P2, PT, R67, R64, PT ;  /* 0x000000404300720c */ /* 0x000fc60003f46270 */
[----:B------:R-:W-:Y:S01]  /*18700*/  IMAD R61, R63, UR5, R0 ;  /* 0x000000053f3d7c24 */ /* 0x000fe2000f8e0200 */
[----:B------:R-:W-:Y:S01]  /*18710*/  IADD3 R21, R67, 0x20, RZ ;  /* 0x0000002043157810 */ /* 0x000fe20007ffe0ff */
[----:B------:R-:W-:Y:S01]  /*18720*/  ULDC.64 UR4, c[0x0][0xa80] ;  /* 0x0002a00000047ab9 */ /* 0x000fe20000000a00 */
[----:B------:R-:W-:Y:S01]  /*18730*/  VIADD R0, R18, 0x30820 ;  /* 0x0003082012007836 */ /* 0x000fe20000000000 */
[C---:B------:R-:W-:Y:S02]  /*18740*/  LEA R63, P3, R2.reuse, UR4, 0x1 ;  /* 0x00000004023f7c11 */ /* 0x040fe4000f8608ff */
[----:B------:R-:W-:Y:S02]  /*18750*/  IADD3 R3, R3, R61, RZ ;  /* 0x0000003d03037210 */ /* 0x000fe40007ffe0ff */
[----:B------:R-:W-:Y:S01]  /*18760*/  ISETP.GE.AND P1, PT, R21, R64, PT ;  /* 0x000000401500720c */ /* 0x000fe20003f26270 */
[----:B------:R-:W-:Y:S01]  /*18770*/  VIADD R21, R67, 0x40 ;  /* 0x0000004043157836 */ /* 0x000fe20000000000 */
[----:B------:R-:W-:-:S02]  /*18780*/  LEA.HI.X R65, R2, UR5, R3, 0x1, P3 ;  /* 0x0000000502417c11 */ /* 0x000fc400098f0c03 */
[----:B------:R-:W-:Y:S01]  /*18790*/  PRMT R0, RZ, 0x654, R0 ;  /* 0x00000654ff007816 */ /* 0x000fe20000000000 */
[----:B------:R-:W-:Y:S01]  /*187a0*/  BSSY B1, `(.L_x_650) ;  /* 0x0000019000017945 */ /* 0x000fe20003800000 */
[----:B------:R-:W-:Y:S01]  /*187b0*/  ISETP.GE.AND P0, PT, R21, R64, PT ;  /* 0x000000401500720c */ /* 0x000fe20003f06270 */
[----:B0-----:R0:W1:Y:S01]  /*187c0*/  SHFL.IDX PT, R61, R65, RZ, 0x181f ;  /* 0x00181fff413d7589 */ /* 0x00106200000e0000 */
[----:B------:R2:W-:Y:S03]  /*187d0*/  SYNCS.ARRIVE.TRANS64.RED.A1T0 RZ, [R0+URZ], RZ ;  /* 0x000000ff00ff79a7 */ /* 0x0005e6000810043f */
[----:B------:R0:W3:Y:S01]  /*187e0*/  SHFL.IDX PT, R21, R63, RZ, 0x181f ;  /* 0x00181fff3f157589 */ /* 0x0000e200000e0000 */
[C---:B------:R-:W-:Y:S02]  /*187f0*/  VIADD R70, R62.reuse, 0x40 ;  /* 0x000000403e467836 */ /* 0x040fe40000000000 */
[----:B--2---:R-:W-:Y:S01]  /*18800*/  VIADD R0, R62, 0x80 ;  /* 0x000000803e007836 */ /* 0x004fe20000000000 */
[----:B------:R-:W-:Y:S06]  /*18810*/  @P2 BRA `(.L_x_651) ;  /* 0x0000000000442947 */ /* 0x000fec0003800000 */
[----:B------:R-:W-:Y:S01]  /*18820*/  ULDC UR4, c[0x0][0xac8] ;  /* 0x0002b20000047ab9 */ /* 0x000fe20000000800 */
[C---:B------:R-:W-:Y:S02]  /*18830*/  IADD3 R66, R62.reuse, 0x40, RZ ;  /* 0x000000403e427810 */ /* 0x040fe40007ffe0ff */
[----:B------:R-:W-:Y:S02]  /*18840*/  ISETP.GE.AND P4, PT, R62, UR4, PT ;  /* 0x000000043e007c0c */ /* 0x000fe4000bf86270 */
[----:B------:R-:W-:Y:S02]  /*18850*/  ISETP.GE.AND P3, PT, R66, UR4, PT ;  /* 0x0000000442007c0c */ /* 0x000fe4000bf66270 */
[----:B------:R-:W-:Y:S02]  /*18860*/  ISETP.GE.AND P2, PT, R0, UR4, PT ;  /* 0x0000000400007c0c */ /* 0x000fe4000bf46270 */
[----:B------:R-:W-:Y:S02]  /*18870*/  SHF.R.S32.HI R3, RZ, 0x1f, R62 ;  /* 0x0000001fff037819 */ /* 0x000fe4000001143e */
[----:B------:R-:W-:-:S02]  /*18880*/  SHF.R.S32.HI R69, RZ, 0x1f, R66 ;  /* 0x0000001fff457819 */ /* 0x000fc40000011442 */
[----:B------:R-:W-:-:S03]  /*18890*/  SHF.R.S32.HI R68, RZ, 0x1f, R0 ;  /* 0x0000001fff447819 */ /* 0x000fc60000011400 */
[-C--:B---3--:R-:W-:Y:S02]  /*188a0*/  @!P4 LEA R2, P6, R62, R21.reuse, 0x1 ;  /* 0x000000153e02c211 */ /* 0x088fe400078c08ff */
[----:B------:R-:W-:Y:S02]  /*188b0*/  @!P3 LEA R20, P5, R66, R21, 0x1 ;  /* 0x000000154214b211 */ /* 0x000fe400078a08ff */
[----:B-1----:R-:W-:Y:S02]  /*188c0*/  @!P4 LEA.HI.X R3, R62, R61, R3, 0x1, P6 ;  /* 0x0000003d3e03c211 */ /* 0x002fe400030f0c03 */
[----:B------:R-:W-:Y:S02]  /*188d0*/  @!P2 LEA R60, P6, R0, R21, 0x1 ;  /* 0x00000015003ca211 */ /* 0x000fe400078c08ff */
[-C--:B------:R-:W-:Y:S01]  /*188e0*/  @!P3 LEA.HI.X R21, R66, R61.reuse, R69, 0x1, P5 ;  /* 0x0000003d4215b211 */ /* 0x080fe200028f0c45 */
[----:B-----5:R2:W-:Y:S01]  /*188f0*/  @!P4 ST.E.128 desc[UR48][R2.64], R4 ;  /* 0x000000040200c985 */ /* 0x0205e2000c101d30 */
[----:B------:R-:W-:-:S03]  /*18900*/  @!P2 LEA.HI.X R61, R0, R61, R68, 0x1, P6 ;  /* 0x0000003d003da211 */ /* 0x000fc600030f0c44 */
[----:B------:R2:W-:Y:S04]  /*18910*/  @!P3 ST.E.128 desc[UR48][R20.64], R28 ;  /* 0x0000001c1400b985 */ /* 0x0005e8000c101d30 */
[----:B------:R2:W-:Y:S02]  /*18920*/  @!P2 ST.E.128 desc[UR48][R60.64], R44 ;  /* 0x0000002c3c00a985 */ /* 0x0005e4000c101d30 */
.L_x_651:
[----:B------:R-:W-:Y:S05]  /*18930*/  BSYNC B1 ;  /* 0x0000000000017941 */ /* 0x000fea0003800000 */
.L_x_650:
[----:B--2--5:R2:W4:Y:S01]  /*18940*/  SHFL.IDX PT, R7, R65, 0x1, 0x181f ;  /* 0x00381f0041077f89 */ /* 0x02452200000e0000 */
[----:B------:R-:W-:Y:S01]  /*18950*/  BSSY B1, `(.L_x_652) ;  /* 0x0000013000017945 */ /* 0x000fe20003800000 */
[----:B---3--:R-:W-:Y:S02]  /*18960*/  SHF.R.S32.HI R21, RZ, 0x1f, R62 ;  /* 0x0000001fff157819 */ /* 0x008fe4000001143e */
[----:B------:R2:W3:Y:S01]  /*18970*/  SHFL.IDX PT, R3, R63, 0x1, 0x181f ;  /* 0x00381f003f037f89 */ /* 0x0004e200000e0000 */
[----:B------:R-:W-:Y:S02]  /*18980*/  SHF.R.S32.HI R20, RZ, 0x1f, R70 ;  /* 0x0000001fff147819 */ /* 0x000fe40000011446 */
[----:B------:R-:W-:Y:S01]  /*18990*/  SHF.R.S32.HI R28, RZ, 0x1f, R0 ;  /* 0x0000001fff1c7819 */ /* 0x000fe20000011400 */
[----:B------:R-:W-:Y:S06]  /*189a0*/  @P1 BRA `(.L_x_653) ;  /* 0x0000000000341947 */ /* 0x000fec0003800000 */
[----:B------:R-:W-:Y:S02]  /*189b0*/  ULDC UR4, c[0x0][0xac8] ;  /* 0x0002b20000047ab9 */ /* 0x000fe40000000800 */
[----:B------:R-:W-:Y:S02]  /*189c0*/  ISETP.GE.AND P4, PT, R62, UR4, PT ;  /* 0x000000043e007c0c */ /* 0x000fe4000bf86270 */
[----:B------:R-:W-:Y:S02]  /*189d0*/  ISETP.GE.AND P5, PT, R70, UR4, PT ;  /* 0x0000000446007c0c */ /* 0x000fe4000bfa6270 */
[----:B------:R-:W-:-:S09]  /*189e0*/  ISETP.GE.AND P6, PT, R0, UR4, PT ;  /* 0x0000000400007c0c */ /* 0x000fd2000bfc6270 */
[-C--:B---3--:R-:W-:Y:S02]  /*189f0*/  @!P4 LEA R2, P1, R62, R3.reuse, 0x1 ;  /* 0x000000033e02c211 */ /* 0x088fe400078208ff */
        /* <DEDUP_REMOVED lines=8> */
.L_x_653:
[----:B------:R-:W-:Y:S05]  /*18a80*/  BSYNC B1 ;  /* 0x0000000000017941 */ /* 0x000fea0003800000 */
.L_x_652:
[----:B---34-:R3:W4:Y:S01]  /*18a90*/  SHFL.IDX PT, R7, R65, 0x2, 0x181f ;  /* 0x00581f0041077f89 */ /* 0x01872200000e0000 */
        /* <DEDUP_REMOVED lines=16> */
.L_x_655:
[----:B------:R-:W-:Y:S05]  /*18ba0*/  BSYNC B1 ;  /* 0x0000000000017941 */ /* 0x000fea0003800000 */
.L_x_654:
[----:B0-----:R-:W-:Y:S01]  /*18bb0*/  VIADD R3, R67, 0x60 ;  /* 0x0000006043037836 */ /* 0x001fe20000000000 */
[----:B--23--:R-:W0:Y:S04]  /*18bc0*/  SHFL.IDX PT, R65, R65, 0x3, 0x181f ;  /* 0x00781f0041417f89 */ /* 0x00ce2800000e0000 */
[----:B------:R-:W-:Y:S01]  /*18bd0*/  ISETP.GE.AND P0, PT, R3, R64, PT ;  /* 0x000000400300720c */ /* 0x000fe20003f06270 */
[----:B------:R-:W2:-:S12]  /*18be0*/  SHFL.IDX PT, R63, R63, 0x3, 0x181f ;  /* 0x00781f003f3f7f89 */ /* 0x000e9800000e0000 */
[----:B------:R-:W-:Y:S05]  /*18bf0*/  @P0 BRA `(.L_x_656) ;  /* 0x0000002000340947 */ /* 0x000fea0003800000 */
[----:B------:R-:W-:Y:S02]  /*18c00*/  ULDC UR4, c[0x0][0xac8] ;  /* 0x0002b20000047ab9 */ /* 0x000fe40000000800 */
[----:B------:R-:W-:Y:S02]  /*18c10*/  ISETP.GE.AND P2, PT, R62, UR4, PT ;  /* 0x000000043e007c0c */ /* 0x000fe4000bf46270 */
[----:B------:R-:W-:-:S11]  /*18c20*/  ISETP.GE.AND P3, PT, R70, UR4, PT ;  /* 0x0000000446007c0c */ /* 0x000fd6000bf66270 */
[-C--:B--2---:R-:W-:Y:S02]  /*18c30*/  @!P2 LEA R2, P0, R62, R63.reuse, 0x1 ;  /* 0x0000003f3e02a211 */ /* 0x084fe400078008ff */
[----:B------:R-:W-:Y:S02]  /*18c40*/  @!P3 LEA R4, P1, R70, R63, 0x1 ;  /* 0x0000003f4604b211 */ /* 0x000fe400078208ff */
[-C--:B0-----:R-:W-:Y:S02]  /*18c50*/  @!P2 LEA.HI.X R3, R62, R65.reuse, R21, 0x1, P0 ;  /* 0x000000413e03a211 */ /* 0x081fe400000f0c15 */
[----:B------:R-:W-:Y:S02]  /*18c60*/  @!P3 LEA.HI.X R5, R70, R65, R20, 0x1, P1 ;  /* 0x000000414605b211 */ /* 0x000fe400008f0c14 */
[----:B------:R-:W-:Y:S01]  /*18c70*/  ISETP.GE.AND P0, PT, R0, UR4, PT ;  /* 0x0000000400007c0c */ /* 0x000fe2000bf06270 */
[----:B------:R0:W-:Y:S04]  /*18c80*/  @!P2 ST.E.128 desc[UR48][R2.64], R24 ;  /* 0x000000180200a985 */ /* 0x0001e8000c101d30 */
[----:B------:R0:W-:Y:S08]  /*18c90*/  @!P3 ST.E.128 desc[UR48][R4.64], R40 ;  /* 0x000000280400b985 */ /* 0x0001f0000c101d30 */
[----:B------:R-:W-:Y:S05]  /*18ca0*/  @P0 BRA `(.L_x_656) ;  /* 0x0000002000080947 */ /* 0x000fea0003800000 */
[----:B0-----:R-:W-:-:S04]  /*18cb0*/  LEA R2, P0, R0, R63, 0x1 ;  /* 0x0000003f00027211 */ /* 0x001fc800078008ff */
[----:B------:R-:W-:-:S05]  /*18cc0*/  LEA.HI.X R3, R0, R65, R28, 0x1, P0 ;  /* 0x0000004100037211 */ /* 0x000fca00000f0c1c */
[----:B------:R0:W-:Y:S01]  /*18cd0*/  ST.E.128 desc[UR48][R2.64], R56 ;  /* 0x0000003802007985 */ /* 0x0001e2000c101d30 */
[----:B------:R-:W-:Y:S05]  /*18ce0*/  BRA `(.L_x_656) ;  /* 0x0000001c00f87947 */ /* 0x000fea0003800000 */
.L_x_649:
[----:B------:R-:W-:Y:S01]  /*18cf0*/  ULDC.64 UR4, c[0x0][0xb08] ;  /* 0x0002c20000047ab9 */ /* 0x000fe20000000a00 */
[----:B0-----:R-:W0:Y:S01]  /*18d00*/  @P4 LDC R60, c[0x0][0xbec] ;  /* 0x0002fb00ff3c4b82 */ /* 0x001e220000000800 */
[----:B------:R-:W-:Y:S01]  /*18d10*/  IMAD R61, R66, UR4, RZ ;  /* 0x00000004423d7c24 */ /* 0x000fe2000f8e02ff */
[----:B------:R1:W5:Y:S01]  /*18d20*/  LDL R165, [R1+0x44] ;  /* 0x0000440001a57983 */ /* 0x0003620000100800 */
[C---:B------:R-:W-:Y:S01]  /*18d30*/  IMAD.WIDE.U32 R2, R0.reuse, UR4, RZ ;  /* 0x0000000400027c25 */ /* 0x040fe2000f8e00ff */
[----:B------:R-:W-:Y:S02]  /*18d40*/  ULDC.64 UR6, c[0x0][0xb30] ;  /* 0x0002cc0000067ab9 */ /* 0x000fe40000000a00 */
[----:B------:R1:W5:Y:S01]  /*18d50*/  LDL R164, [R1+0x108] ;  /* 0x0001080001a47983 */ /* 0x0003620000100800 */
[----:B------:R-:W-:Y:S01]  /*18d60*/  IMAD R61, R0, UR5, R61 ;  /* 0x00000005003d7c24 */ /* 0x000fe2000f8e023d */
[----:B------:R-:W-:Y:S01]  /*18d70*/  ULDC.64 UR4, c[0x0][0xb38] ;  /* 0x0002ce0000047ab9 */ /* 0x000fe20000000a00 */
[----:B------:R-:W2:Y:S01]  /*18d80*/  @P4 LDC R0, c[0x0][0xbf0] ;  /* 0x0002fc00ff004b82 */ /* 0x000ea20000000800 */
[----:B------:R1:W5:Y:S01]  /*18d90*/  LDL R163, [R1+0xa0] ;  /* 0x0000a00001a37983 */ /* 0x0003620000100800 */
[----:B------:R-:W-:Y:S01]  /*18da0*/  IMAD.IADD R3, R3, 0x1, R61 ;  /* 0x0000000103037824 */ /* 0x000fe200078e023d */
[----:B------:R-:W-:-:S02]  /*18db0*/  SHF.R.S32.HI R61, RZ, 0x1f, R226 ;  /* 0x0000001fff3d7819 */ /* 0x000fc400000114e2 */
[----:B------:R1:W5:Y:S01]  /*18dc0*/  LDL R162, [R1+0x104] ;  /* 0x0001040001a27983 */ /* 0x0003620000100800 */
[----:B------:R-:W-:-:S03]  /*18dd0*/  IMAD.WIDE.U32 R2, R195, UR4, R2 ;  /* 0x00000004c3027c25 */ /* 0x000fc6000f8e0002 */
[----:B------:R1:W5:Y:S01]  /*18de0*/  LDL R161, [R1+0x9c] ;  /* 0x00009c0001a17983 */ /* 0x0003620000100800 */
[----:B------:R-:W-:Y:S01]  /*18df0*/  IMAD R3, R195, UR5, R3 ;  /* 0x00000005c3037c24 */ /* 0x000fe2000f8e0203 */
[----:B------:R-:W-:Y:S02]  /*18e00*/  ULDC.64 UR4, c[0x0][0xb40] ;  /* 0x0002d00000047ab9 */ /* 0x000fe40000000a00 */
[----:B------:R-:W-:Y:S01]  /*18e10*/  IMAD R61, R61, UR4, RZ ;  /* 0x000000043d3d7c24 */ /* 0x000fe2000f8e02ff */
[----:B------:R1:W5:Y:S01]  /*18e20*/  LDL R160, [R1+0x100] ;  /* 0x0001000001a07983 */ /* 0x0003620000100800 */
[----:B0-----:R-:W-:-:S03]  /*18e30*/  @P4 IMAD.HI.U32 R73, R67, R60, RZ ;  /* 0x0000003c43494227 */ /* 0x001fc600078e00ff */
[----:B------:R1:W5:Y:S01]  /*18e40*/  LDL R159, [R1+0x98] ;  /* 0x00009800019f7983 */ /* 0x0003620000100800 */
[C---:B------:R-:W-:Y:S01]  /*18e50*/  IMAD R63, R226.reuse, UR5, R61 ;  /* 0x00000005e23f7c24 */ /* 0x040fe2000f8e023d */
[----:B------:R-:W-:Y:S01]  /*18e60*/  MOV R61, R67 ;  /* 0x00000043003d7202 */ /* 0x000fe20000000f00 */
[----:B------:R-:W-:Y:S01]  /*18e70*/  IMAD.WIDE.U32 R2, R226, UR4, R2 ;  /* 0x00000004e2027c25 */ /* 0x000fe2000f8e0002 */
[----:B------:R-:W-:Y:S01]  /*18e80*/  ULDC.64 UR4, c[0x0][0xb48] ;  /* 0x0002d20000047ab9 */ /* 0x000fe20000000a00 */
[----:B------:R1:W5:Y:S01]  /*18e90*/  LDL R158, [R1+0xfc] ;  /* 0x0000fc00019e7983 */ /* 0x0003620000100800 */
[----:B--2---:R-:W-:Y:S01]  /*18ea0*/  @P4 SHF.R.U32.HI R61, RZ, R0, R73 ;  /* 0x00000000ff3d4219 */ /* 0x004fe20000011649 */
[----:B------:R-:W-:Y:S02]  /*18eb0*/  IMAD.IADD R3, R3, 0x1, R63 ;  /* 0x0000000103037824 */ /* 0x000fe400078e023f */
[----:B------:R1:W5:Y:S01]  /*18ec0*/  LDL R157, [R1+0x94] ;  /* 0x00009400019d7983 */ /* 0x0003620000100800 */
[--C-:B------:R-:W-:Y:S01]  /*18ed0*/  SHF.R.S32.HI R0, RZ, 0x1f, R61.reuse ;  /* 0x0000001fff007819 */ /* 0x100fe2000001143d */
[----:B------:R-:W-:-:S02]  /*18ee0*/  IMAD.MOV R63, RZ, RZ, -R61 ;  /* 0x000000ffff3f7224 */ /* 0x000fc400078e0a3d */
[C---:B------:R-:W-:Y:S01]  /*18ef0*/  IMAD.WIDE.U32 R2, R125.reuse, UR4, R2 ;  /* 0x000000047d027c25 */ /* 0x040fe2000f8e0002 */
[----:B------:R1:W5:Y:S03]  /*18f00*/  LDL R156, [R1+0xf8] ;  /* 0x0000f800019c7983 */ /* 0x0003660000100800 */
[----:B------:R-:W-:Y:S01]  /*18f10*/  IMAD R63, R124, R63, R67 ;  /* 0x0000003f7c3f7224 */ /* 0x000fe200078e0243 */
[----:B------:R1:W5:Y:S01]  /*18f20*/  LDL R155, [R1+0x90] ;  /* 0x00009000019b7983 */ /* 0x0003620000100800 */
[----:B------:R-:W-:Y:S01]  /*18f30*/  IMAD R3, R125, UR5, R3 ;  /* 0x000000057d037c24 */ /* 0x000fe2000f8e0203 */
[----:B------:R-:W-:Y:S01]  /*18f40*/  ULDC.64 UR4, c[0x0][0xb28] ;  /* 0x0002ca0000047ab9 */ /* 0x000fe20000000a00 */
[----:B------:R-:W-:Y:S01]  /*18f50*/  IMAD R0, R0, UR6, RZ ;  /* 0x0000000600007c24 */ /* 0x000fe2000f8e02ff */
[----:B------:R1:W5:Y:S04]  /*18f60*/  LDL R154, [R1+0xf4] ;  /* 0x0000f400019a7983 */ /* 0x0003680000100800 */
        /* <DEDUP_REMOVED lines=34> */
[----:B------:R1:W5:Y:S01]  /*19190*/  LDL R74, [R1+0x48] ;  /* 0x00004800014a7983 */ /* 0x0003620000100800 */
[C---:B------:R-:W-:Y:S01]  /*191a0*/  IMAD R67, R61.reuse, UR7, R0 ;  /* 0x000000073d437c24 */ /* 0x040fe2000f8e0200 */
[----:B------:R-:W-:Y:S01]  /*191b0*/  SHF.R.S32.HI R0, RZ, 0x1f, R63 ;  /* 0x0000001fff007819 */ /* 0x000fe2000001143f */
[----:B------:R-:W-:-:S04]  /*191c0*/  IMAD.WIDE.U32 R2, R61, UR6, R2 ;  /* 0x000000063d027c25 */ /* 0x000fc8000f8e0002 */
[----:B------:R-:W-:Y:S01]  /*191d0*/  IMAD R0, R0, UR4, RZ ;  /* 0x0000000400007c24 */ /* 0x000fe2000f8e02ff */
[----:B------:R-:W-:-:S03]  /*191e0*/  IADD3 R3, R3, R67, RZ ;  /* 0x0000004303037210 */ /* 0x000fc60007ffe0ff */
[C---:B------:R-:W-:Y:S02]  /*191f0*/  IMAD R61, R63.reuse, UR5, R0 ;  /* 0x000000053f3d7c24 */ /* 0x040fe4000f8e0200 */
[----:B------:R-:W-:Y:S01]  /*19200*/  IMAD.WIDE.U32 R2, R63, UR4, R2 ;  /* 0x000000043f027c25 */ /* 0x000fe2000f8e0002 */
[----:B------:R-:W-:Y:S01]  /*19210*/  ISETP.GE.AND P0, PT, R72, R64, PT ;  /* 0x000000404800720c */ /* 0x000fe20003f06270 */
[----:B------:R-:W-:Y:S02]  /*19220*/  ULDC.64 UR4, c[0x0][0xb00] ;  /* 0x0002c00000047ab9 */ /* 0x000fe40000000a00 */
[----:B------:R-:W-:Y:S01]  /*19230*/  IMAD.IADD R3, R3, 0x1, R61 ;  /* 0x0000000103037824 */ /* 0x000fe200078e023d */
[----:B------:R-:W-:Y:S01]  /*19240*/  LEA R0, P1, R2, UR4, 0x2 ;  /* 0x0000000402007c11 */ /* 0x000fe2000f8210ff */
[----:B------:R-:W-:-:S03]  /*19250*/  VIADD R60, R18, 0x30820 ;  /* 0x00030820123c7836 */ /* 0x000fc60000000000 */
[----:B------:R-:W-:Y:S02]  /*19260*/  LEA.HI.X R72, R2, UR5, R3, 0x2, P1 ;  /* 0x0000000502487c11 */ /* 0x000fe400088f1403 */
[----:B------:R-:W-:Y:S01]  /*19270*/  PRMT R60, RZ, 0x654, R60 ;  /* 0x00000654ff3c7816 */ /* 0x000fe2000000003c */
[----:B------:R1:W0:Y:S01]  /*19280*/  SHFL.IDX PT, R2, R0, RZ, 0x1c1f ;  /* 0x001c1fff00027589 */ /* 0x00022200000e0000 */
[----:B------:R-:W-:Y:S02]  /*19290*/  BSSY B1, `(.L_x_657) ;  /* 0x0000064000017945 */ /* 0x000fe40003800000 */
[----:B------:R1:W-:Y:S01]  /*192a0*/  SYNCS.ARRIVE.TRANS64.RED.A1T0 RZ, [R60+URZ], RZ ;  /* 0x000000ff3cff79a7 */ /* 0x0003e2000810043f */
[----:B------:R1:W2:Y:S01]  /*192b0*/  SHFL.IDX PT, R3, R72, RZ, 0x1c1f ;  /* 0x001c1fff48037589 */ /* 0x0002a200000e0000 */
[----:B------:R-:W-:Y:S05]  /*192c0*/  @P0 BRA `(.L_x_658) ;  /* 0x0000000400800947 */ /* 0x000fea0003800000 */
[----:B------:R-:W-:Y:S02]  /*192d0*/  ULDC UR4, c[0x0][0xac8] ;  /* 0x0002b20000047ab9 */ /* 0x000fe40000000800 */
[----:B-----5:R-:W-:Y:S02]  /*192e0*/  ISETP.GE.AND P1, PT, R163, UR4, PT ;  /* 0x00000004a3007c0c */ /* 0x020fe4000bf26270 */
[----:B------:R-:W-:Y:S02]  /*192f0*/  ISETP.GE.AND P0, PT, R161, UR4, PT ;  /* 0x00000004a1007c0c */ /* 0x000fe4000bf06270 */
[----:B------:R-:W-:Y:S02]  /*19300*/  ISETP.GE.AND P2, PT, R165, UR4, PT ;  /* 0x00000004a5007c0c */ /* 0x000fe4000bf46270 */
[----:B------:R-:W-:Y:S02]  /*19310*/  ISETP.GE.AND P3, PT, R159, UR4, PT ;  /* 0x000000049f007c0c */ /* 0x000fe4000bf66270 */
[----:B------:R-:W-:-:S05]  /*19320*/  ISETP.GE.AND P4, PT, R157, UR4, PT ;  /* 0x000000049d007c0c */ /* 0x000fca000bf86270 */
[-C--:B01----:R-:W-:Y:S02]  /*19330*/  @!P1 LEA R60, P5, R163, R2.reuse, 0x2 ;  /* 0x00000002a33c9211 */ /* 0x083fe400078a10ff */
[----:B------:R-:W-:Y:S02]  /*19340*/  @!P0 LEA R62, P6, R161, R2, 0x2 ;  /* 0x00000002a13e8211 */ /* 0x000fe400078c10ff */
[----:B--2---:R-:W-:Y:S01]  /*19350*/  @!P2 IMAD.WIDE R66, R165, 0x4, R2 ;  /* 0x00000004a542a825 */ /* 0x004fe200078e0202 */
[-C--:B------:R-:W-:Y:S02]  /*19360*/  @!P1 LEA.HI.X R61, R163, R3.reuse, R164, 0x2, P5 ;  /* 0x00000003a33d9211 */ /* 0x080fe400028f14a4 */
[----:B------:R-:W-:Y:S02]  /*19370*/  @!P0 LEA.HI.X R63, R161, R3, R162, 0x2, P6 ;  /* 0x00000003a13f8211 */ /* 0x000fe400030f14a2 */
[----:B------:R-:W-:Y:S01]  /*19380*/  ISETP.GE.AND P5, PT, R155, UR4, PT ;  /* 0x000000049b007c0c */ /* 0x000fe2000bfa6270 */
[----:B------:R0:W-:Y:S04]  /*19390*/  @!P2 ST.E.64 desc[UR48][R66.64], R4 ;  /* 0x000000044200a985 */ /* 0x0001e8000c101b30 */
[----:B------:R1:W-:Y:S01]  /*193a0*/  @!P1 ST.E.64 desc[UR48][R60.64], R6 ;  /* 0x000000063c009985 */ /* 0x0003e2000c101b30 */
[----:B------:R-:W-:-:S03]  /*193b0*/  ISETP.GE.AND P1, PT, R151, UR4, PT ;  /* 0x0000000497007c0c */ /* 0x000fc6000bf26270 */
[----:B------:R2:W-:Y:S01]  /*193c0*/  @!P0 ST.E.64 desc[UR48][R62.64], R8 ;  /* 0x000000083e008985 */ /* 0x0005e2000c101b30 */
[----:B------:R-:W-:Y:S02]  /*193d0*/  ISETP.GE.AND P0, PT, R153, UR4, PT ;  /* 0x0000000499007c0c */ /* 0x000fe4000bf06270 */
[-C--:B0-----:R-:W-:Y:S02]  /*193e0*/  @!P3 LEA R4, P6, R159, R2.reuse, 0x2 ;  /* 0x000000029f04b211 */ /* 0x081fe400078c10ff */
[-C--:B-1----:R-:W-:Y:S02]  /*193f0*/  @!P4 LEA R6, P2, R157, R2.reuse, 0x2 ;  /* 0x000000029d06c211 */ /* 0x082fe400078410ff */
[-C--:B------:R-:W-:Y:S02]  /*19400*/  @!P3 LEA.HI.X R5, R159, R3.reuse, R160, 0x2, P6 ;  /* 0x000000039f05b211 */ /* 0x080fe400030f14a0 */
[----:B------:R-:W-:Y:S02]  /*19410*/  @!P4 LEA.HI.X R7, R157, R3, R158, 0x2, P2 ;  /* 0x000000039d07c211 */ /* 0x000fe400010f149e */
[----:B------:R-:W-:Y:S01]  /*19420*/  ISETP.GE.AND P2, PT, R149, UR4, PT ;  /* 0x0000000495007c0c */ /* 0x000fe2000bf46270 */
[----:B------:R0:W-:Y:S01]  /*19430*/  @!P3 ST.E.64 desc[UR48][R4.64], R10 ;  /* 0x0000000a0400b985 */ /* 0x0001e2000c101b30 */
[----:B--2---:R-:W-:-:S02]  /*19440*/  @!P5 LEA R8, P6, R155, R2, 0x2 ;  /* 0x000000029b08d211 */ /* 0x004fc400078c10ff */
[----:B------:R-:W-:Y:S01]  /*19450*/  ISETP.GE.AND P3, PT, R147, UR4, PT ;  /* 0x0000000493007c0c */ /* 0x000fe2000bf66270 */
[----:B------:R1:W-:Y:S01]  /*19460*/  @!P4 ST.E.64 desc[UR48][R6.64], R12 ;  /* 0x0000000c0600c985 */ /* 0x0003e2000c101b30 */
[----:B------:R-:W-:-:S05]  /*19470*/  @!P5 LEA.HI.X R9, R155, R3, R156, 0x2, P6 ;  /* 0x000000039b09d211 */ /* 0x000fca00030f149c */
[----:B------:R2:W-:Y:S01]  /*19480*/  @!P5 ST.E.64 desc[UR48][R8.64], R14 ;  /* 0x0000000e0800d985 */ /* 0x0005e2000c101b30 */
[----:B0-----:R-:W-:-:S04]  /*19490*/  @!P0 LEA R4, P4, R153, R2, 0x2 ;  /* 0x0000000299048211 */ /* 0x001fc800078810ff */
[-C--:B------:R-:W-:Y:S02]  /*194a0*/  @!P0 LEA.HI.X R5, R153, R3.reuse, R154, 0x2, P4 ;  /* 0x0000000399058211 */ /* 0x080fe400020f149a */
[----:B------:R-:W-:Y:S02]  /*194b0*/  ISETP.GE.AND P4, PT, R145, UR4, PT ;  /* 0x0000000491007c0c */ /* 0x000fe4000bf86270 */
[-C--:B-1----:R-:W-:Y:S01]  /*194c0*/  @!P1 LEA R6, P5, R151, R2.reuse, 0x2 ;  /* 0x0000000297069211 */ /* 0x082fe200078a10ff */
[----:B------:R0:W-:Y:S01]  /*194d0*/  @!P0 ST.E.64 desc[UR48][R4.64], R20 ;  /* 0x0000001404008985 */ /* 0x0001e2000c101b30 */
[----:B--2---:R-:W-:Y:S02]  /*194e0*/  @!P2 LEA R8, P6, R149, R2, 0x2 ;  /* 0x000000029508a211 */ /* 0x004fe400078c10ff */
[----:B------:R-:W-:Y:S02]  /*194f0*/  @!P1 LEA.HI.X R7, R151, R3, R152, 0x2, P5 ;  /* 0x0000000397079211 */ /* 0x000fe400028f1498 */
[----:B------:R-:W-:-:S02]  /*19500*/  ISETP.GE.AND P5, PT, R143, UR4, PT ;  /* 0x000000048f007c0c */ /* 0x000fc4000bfa6270 */
[----:B------:R-:W-:Y:S01]  /*19510*/  @!P2 LEA.HI.X R9, R149, R3, R150, 0x2, P6 ;  /* 0x000000039509a211 */ /* 0x000fe200030f1496 */
[----:B------:R1:W-:Y:S01]  /*19520*/  @!P1 ST.E.64 desc[UR48][R6.64], R24 ;  /* 0x0000001806009985 */ /* 0x0003e2000c101b30 */
[----:B------:R-:W-:-:S03]  /*19530*/  ISETP.GE.AND P1, PT, R139, UR4, PT ;  /* 0x000000048b007c0c */ /* 0x000fc6000bf26270 */
[----:B------:R2:W-:Y:S01]  /*19540*/  @!P2 ST.E.64 desc[UR48][R8.64], R28 ;  /* 0x0000001c0800a985 */ /* 0x0005e2000c101b30 */
[----:B------:R-:W-:Y:S02]  /*19550*/  ISETP.GE.AND P2, PT, R141, UR4, PT ;  /* 0x000000048d007c0c */ /* 0x000fe4000bf46270 */
[----:B0-----:R-:W-:-:S04]  /*19560*/  @!P3 LEA R4, P6, R147, R2, 0x2 ;  /* 0x000000029304b211 */ /* 0x001fc800078c10ff */
[----:B------:R-:W-:Y:S02]  /*19570*/  @!P3 LEA.HI.X R5, R147, R3, R148, 0x2, P6 ;  /* 0x000000039305b211 */ /* 0x000fe400030f1494 */
[----:B-1----:R-:W-:-:S03]  /*19580*/  @!P4 LEA R6, P0, R145, R2, 0x2 ;  /* 0x000000029106c211 */ /* 0x002fc600078010ff */
[----:B------:R0:W-:Y:S01]  /*19590*/  @!P3 ST.E.64 desc[UR48][R4.64], R32 ;  /* 0x000000200400b985 */ /* 0x0001e2000c101b30 */
[-C--:B------:R-:W-:Y:S02]  /*195a0*/  @!P4 LEA.HI.X R7, R145, R3.reuse, R146, 0x2, P0 ;  /* 0x000000039107c211 */ /* 0x080fe400000f1492 */
[----:B------:R-:W-:Y:S02]  /*195b0*/  ISETP.GE.AND P0, PT, R137, UR4, PT ;  /* 0x0000000489007c0c */ /* 0x000fe4000bf06270 */
[CC--:B--2---:R-:W-:Y:S01]  /*195c0*/  @!P5 LEA R8, P6, R143.reuse, R2.reuse, 0x2 ;  /* 0x000000028f08d211 */ /* 0x0c4fe200078c10ff */
[----:B------:R1:W-:Y:S01]  /*195d0*/  @!P4 ST.E.64 desc[UR48][R6.64], R36 ;  /* 0x000000240600c985 */ /* 0x0003e2000c101b30 */
[----:B------:R-:W-:Y:S02]  /*195e0*/  ISETP.GE.AND P4, PT, R130, UR4, PT ;  /* 0x0000000482007c0c */ /* 0x000fe4000bf86270 */
[----:B------:R-:W-:Y:S02]  /*195f0*/  @!P5 LEA.HI.X R9, R143, R3, R144, 0x2, P6 ;  /* 0x000000038f09d211 */ /* 0x000fe400030f1490 */
[----:B0-----:R-:W-:-:S03]  /*19600*/  @!P2 LEA R4, P6, R141, R2, 0x2 ;  /* 0x000000028d04a211 */ /* 0x001fc600078c10ff */
[----:B------:R0:W-:Y:S01]  /*19610*/  @!P5 ST.E.64 desc[UR48][R8.64], R40 ;  /* 0x000000280800d985 */ /* 0x0001e2000c101b30 */
[----:B------:R-:W-:Y:S02]  /*19620*/  ISETP.GE.AND P5, PT, R132, UR4, PT ;  /* 0x0000000484007c0c */ /* 0x000fe4000bfa6270 */
[----:B------:R-:W-:Y:S02]  /*19630*/  @!P2 LEA.HI.X R5, R141, R3, R142, 0x2, P6 ;  /* 0x000000038d05a211 */ /* 0x000fe400030f148e */
[----:B-1----:R-:W-:-:S03]  /*19640*/  @!P1 LEA R6, P3, R139, R2, 0x2 ;  /* 0x000000028b069211 */ /* 0x002fc600078610ff */
[----:B------:R1:W-:Y:S01]  /*19650*/  @!P2 ST.E.64 desc[UR48][R4.64], R44 ;  /* 0x0000002c0400a985 */ /* 0x0003e2000c101b30 */
[-C--:B------:R-:W-:Y:S02]  /*19660*/  @!P1 LEA.HI.X R7, R139, R3.reuse, R140, 0x2, P3 ;  /* 0x000000038b079211 */ /* 0x080fe400018f148c */
[----:B------:R-:W-:Y:S02]  /*19670*/  ISETP.GE.AND P3, PT, R128, UR4, PT ;  /* 0x0000000480007c0c */ /* 0x000fe4000bf66270 */
[CC--:B0-----:R-:W-:Y:S01]  /*19680*/  @!P0 LEA R8, P6, R137.reuse, R2.reuse, 0x2 ;  /* 0x0000000289088211 */ /* 0x0c1fe200078c10ff */
[----:B------:R0:W-:Y:S03]  /*19690*/  @!P1 ST.E.64 desc[UR48][R6.64], R48 ;  /* 0x0000003006009985 */ /* 0x0001e6000c101b30 */
[----:B------:R-:W-:Y:S02]  /*196a0*/  @!P0 LEA.HI.X R9, R137, R3, R138, 0x2, P6 ;  /* 0x0000000389098211 */ /* 0x000fe400030f148a */
[----:B-1----:R-:W-:-:S03]  /*196b0*/  @!P5 LEA R4, P1, R132, R2, 0x2 ;  /* 0x000000028404d211 */ /* 0x002fc600078210ff */
[----:B------:R1:W-:Y:S01]  /*196c0*/  @!P0 ST.E.64 desc[UR48][R8.64], R52 ;  /* 0x0000003408008985 */ /* 0x0003e2000c101b30 */
[----:B------:R-:W-:Y:S02]  /*196d0*/  ISETP.GE.AND P0, PT, R126, UR4, PT ;  /* 0x000000047e007c0c */ /* 0x000fe4000bf06270 */
[-C--:B------:R-:W-:Y:S02]  /*196e0*/  @!P5 LEA.HI.X R5, R132, R3.reuse, R136, 0x2, P1 ;  /* 0x000000038405d211 */ /* 0x080fe400008f1488 */
[----:B------:R-:W-:Y:S02]  /*196f0*/  ISETP.GE.AND P1, PT, R124, UR4, PT ;  /* 0x000000047c007c0c */ /* 0x000fe4000bf26270 */
[C---:B0-----:R-:W-:Y:S01]  /*19700*/  @!P4 LEA R6, P2, R130.reuse, R2, 0x2 ;  /* 0x000000028206c211 */ /* 0x041fe200078410ff */
[----:B------:R0:W-:Y:S03]  /*19710*/  @!P5 ST.E.64 desc[UR48][R4.64], R56 ;  /* 0x000000380400d985 */ /* 0x0001e6000c101b30 */
[----:B------:R-:W-:-:S02]  /*19720*/  @!P4 LEA.HI.X R7, R130, R3, R131, 0x2, P2 ;  /* 0x000000038207c211 */ /* 0x000fc400010f1483 */
[----:B------:R-:W-:Y:S02]  /*19730*/  ISETP.GE.AND P2, PT, R116, UR4, PT ;  /* 0x0000000474007c0c */ /* 0x000fe4000bf46270 */
[-C--:B-1----:R-:W-:Y:S01]  /*19740*/  @!P3 LEA R8, P6, R128, R2.reuse, 0x2 ;  /* 0x000000028008b211 */ /* 0x082fe200078c10ff */
[----:B------:R1:W-:Y:S01]  /*19750*/  @!P4 ST.E.64 desc[UR48][R6.64], R68 ;  /* 0x000000440600c985 */ /* 0x0003e2000c101b30 */
[----:B------:R-:W-:Y:S02]  /*19760*/  ISETP.GE.AND P4, PT, R122, UR4, PT ;  /* 0x000000047a007c0c */ /* 0x000fe4000bf86270 */
[----:B------:R-:W-:Y:S02]  /*19770*/  @!P3 LEA.HI.X R9, R128, R3, R129, 0x2, P6 ;  /* 0x000000038009b211 */ /* 0x000fe400030f1481 */
[----:B0-----:R-:W-:-:S03]  /*19780*/  @!P0 LEA R4, P5, R126, R2, 0x2 ;  /* 0x000000027e048211 */ /* 0x001fc600078a10ff */
[----:B------:R0:W-:Y:S01]  /*19790*/  @!P3 ST.E.64 desc[UR48][R8.64], R76 ;  /* 0x0000004c0800b985 */ /* 0x0001e2000c101b30 */
[----:B------:R-:W-:Y:S02]  /*197a0*/  ISETP.GE.AND P3, PT, R120, UR4, PT ;  /* 0x0000000478007c0c */ /* 0x000fe4000bf66270 */
[-C--:B------:R-:W-:Y:S02]  /*197b0*/  @!P0 LEA.HI.X R5, R126, R3.reuse, R127, 0x2, P5 ;  /* 0x000000037e058211 */ /* 0x080fe400028f147f */
[----:B------:R-:W-:Y:S02]  /*197c0*/  ISETP.GE.AND P5, PT, R74, UR4, PT ;  /* 0x000000044a007c0c */ /* 0x000fe4000bfa6270 */
[C---:B-1----:R-:W-:Y:S01]  /*197d0*/  @!P1 LEA R6, P6, R124.reuse, R2, 0x2 ;  /* 0x000000027c069211 */ /* 0x042fe200078c10ff */
[----:B------:R1:W-:Y:S03]  /*197e0*/  @!P0 ST.E.64 desc[UR48][R4.64], R80 ;  /* 0x0000005004008985 */ /* 0x0003e6000c101b30 */
[----:B------:R-:W-:-:S03]  /*197f0*/  @!P1 LEA.HI.X R7, R124, R3, R125, 0x2, P6 ;  /* 0x000000037c079211 */ /* 0x000fc600030f147d */
[CC--:B0-----:R-:W-:Y:S02]  /*19800*/  @!P3 LEA R8, P6, R120.reuse, R2.reuse, 0x2 ;  /* 0x000000027808b211 */ /* 0x0c1fe400078c10ff */
[----:B------:R0:W-:Y:S02]  /*19810*/  @!P1 ST.E.64 desc[UR48][R6.64], R84 ;  /* 0x0000005406009985 */ /* 0x0001e4000c101b30 */
[----:B------:R-:W-:Y:S02]  /*19820*/  @!P3 LEA.HI.X R9, R120, R3, R121, 0x2, P6 ;  /* 0x000000037809b211 */ /* 0x000fe400030f1479 */
[----:B-1----:R-:W-:-:S04]  /*19830*/  @!P4 LEA R4, P0, R122, R2, 0x2 ;  /* 0x000000027a04c211 */ /* 0x002fc800078010ff */
[----:B------:R-:W-:Y:S02]  /*19840*/  @!P4 LEA.HI.X R5, R122, R3, R123, 0x2, P0 ;  /* 0x000000037a05c211 */ /* 0x000fe400000f147b */
[----:B0-----:R-:W-:-:S03]  /*19850*/  @!P2 LEA R6, P1, R116, R2, 0x2 ;  /* 0x000000027406a211 */ /* 0x001fc600078210ff */
[----:B------:R3:W-:Y:S01]  /*19860*/  @!P4 ST.E.64 desc[UR48][R4.64], R88 ;  /* 0x000000580400c985 */ /* 0x0007e2000c101b30 */
[----:B------:R-:W-:Y:S02]  /*19870*/  @!P5 LEA R2, P0, R74, R2, 0x2 ;  /* 0x000000024a02d211 */ /* 0x000fe400078010ff */
[-C--:B------:R-:W-:Y:S01]  /*19880*/  @!P2 LEA.HI.X R7, R116, R3.reuse, R117, 0x2, P1 ;  /* 0x000000037407a211 */ /* 0x080fe200008f1475 */
[----:B------:R3:W-:Y:S01]  /*19890*/  @!P3 ST.E.64 desc[UR48][R8.64], R92 ;  /* 0x0000005c0800b985 */ /* 0x0007e2000c101b30 */
[----:B------:R-:W-:-:S03]  /*198a0*/  @!P5 LEA.HI.X R3, R74, R3, R75, 0x2, P0 ;  /* 0x000000034a03d211 */ /* 0x000fc600000f144b */
[----:B------:R3:W-:Y:S04]  /*198b0*/  @!P2 ST.E.64 desc[UR48][R6.64], R96 ;  /* 0x000000600600a985 */ /* 0x0007e8000c101b30 */
[----:B------:R3:W-:Y:S02]  /*198c0*/  @!P5 ST.E.64 desc[UR48][R2.64], R100 ;  /* 0x000000640200d985 */ /* 0x0007e4000c101b30 */
.L_x_658:
[----:B------:R-:W-:Y:S05]  /*198d0*/  BSYNC B1 ;  /* 0x0000000000017941 */ /* 0x000fea0003800000 */
.L_x_657:
[----:B------:R-:W-:Y:S01]  /*198e0*/  ISETP.GE.AND P0, PT, R65, R64, PT ;  /* 0x000000404100720c */ /* 0x000fe20003f06270 */
[----:B------:R4:W0:Y:S04]  /*198f0*/  SHFL.IDX PT, R73, R72, 0x1, 0x1c1f ;  /* 0x003c1f0048497f89 */ /* 0x00082800000e0000 */
[----:B-1----:R4:W1:Y:S08]  /*19900*/  SHFL.IDX PT, R72, R0, 0x1, 0x1c1f ;  /* 0x003c1f0000487f89 */ /* 0x00287000000e0000 */
[----:B----4-:R-:W-:Y:S05]  /*19910*/  @P0 BRA `(.L_x_656) ;  /* 0x0000001000ec0947 */ /* 0x010fea0003800000 */
[----:B------:R-:W-:Y:S02]  /*19920*/  ULDC UR4, c[0x0][0xac8] ;  /* 0x0002b20000047ab9 */ /* 0x000fe40000000800 */
[----:B-----5:R-:W-:Y:S02]  /*19930*/  ISETP.GE.AND P2, PT, R163, UR4, PT ;  /* 0x00000004a3007c0c */ /* 0x020fe4000bf46270 */
[----:B------:R-:W-:Y:S02]  /*19940*/  ISETP.GE.AND P1, PT, R165, UR4, PT ;  /* 0x00000004a5007c0c */ /* 0x000fe4000bf26270 */
[----:B------:R-:W-:Y:S02]  /*19950*/  ISETP.GE.AND P5, PT, R161, UR4, PT ;  /* 0x00000004a1007c0c */ /* 0x000fe4000bfa6270 */
[----:B------:R-:W-:Y:S02]  /*19960*/  ISETP.GE.AND P4, PT, R159, UR4, PT ;  /* 0x000000049f007c0c */ /* 0x000fe4000bf86270 */
[----:B------:R-:W-:-:S05]  /*19970*/  ISETP.GE.AND P3, PT, R157, UR4, PT ;  /* 0x000000049d007c0c */ /* 0x000fca000bf66270 */
[----:B01-3--:R-:W-:Y:S02]  /*19980*/  @!P2 LEA R2, P0, R163, R72, 0x2 ;  /* 0x00000048a302a211 */ /* 0x00bfe400078010ff */
[----:B------:R-:W-:Y:S02]  /*19990*/  @!P1 IMAD.WIDE R4, R165, 0x4, R72 ;  /* 0x00000004a5049825 */ /* 0x000fe400078e0248 */
[----:B--2---:R-:W-:Y:S02]  /*199a0*/  @!P2 LEA.HI.X R3, R163, R73, R164, 0x2, P0 ;  /* 0x00000049a303a211 */ /* 0x004fe400000f14a4 */
[----:B------:R-:W-:Y:S01]  /*199b0*/  ISETP.GE.AND P0, PT, R155, UR4, PT ;  /* 0x000000049b007c0c */ /* 0x000fe2000bf06270 */
[----:B------:R0:W-:Y:S01]  /*199c0*/  @!P1 ST.E.64 desc[UR48][R4.64], R26 ;  /* 0x0000001a04009985 */ /* 0x0001e2000c101b30 */
[----:B------:R-:W-:-:S03]  /*199d0*/  ISETP.GE.AND P1, PT, R153, UR4, PT ;  /* 0x0000000499007c0c */ /* 0x000fc6000bf26270 */
[----:B------:R1:W-:Y:S01]  /*199e0*/  @!P2 ST.E.64 desc[UR48][R2.64], R30 ;  /* 0x0000001e0200a985 */ /* 0x0003e2000c101b30 */
[-C--:B0-----:R-:W-:Y:S02]  /*199f0*/  @!P4 LEA R4, P2, R159, R72.reuse, 0x2 ;  /* 0x000000489f04c211 */ /* 0x081fe400078410ff */
[-C--:B-1----:R-:W-:Y:S02]  /*19a00*/  @!P5 LEA R2, P6, R161, R72.reuse, 0x2 ;  /* 0x00000048a102d211 */ /* 0x082fe400078c10ff */
[-C--:B------:R-:W-:Y:S02]  /*19a10*/  @!P4 LEA.HI.X R5, R159, R73.reuse, R160, 0x2, P2 ;  /* 0x000000499f05c211 */ /* 0x080fe400010f14a0 */
[-C--:B------:R-:W-:Y:S02]  /*19a20*/  @!P5 LEA.HI.X R3, R161, R73.reuse, R162, 0x2, P6 ;  /* 0x00000049a103d211 */ /* 0x080fe400030f14a2 */
[----:B------:R-:W-:Y:S02]  /*19a30*/  ISETP.GE.AND P2, PT, R151, UR4, PT ;  /* 0x0000000497007c0c */ /* 0x000fe4000bf46270 */
[C---:B------:R-:W-:Y:S01]  /*19a40*/  @!P3 LEA R6, P6, R157.reuse, R72, 0x2 ;  /* 0x000000489d06b211 */ /* 0x040fe200078c10ff */
[----:B------:R0:W-:Y:S03]  /*19a50*/  @!P5 ST.E.64 desc[UR48][R2.64], R34 ;  /* 0x000000220200d985 */ /* 0x0001e6000c101b30 */
[----:B------:R-:W-:Y:S01]  /*19a60*/  @!P3 LEA.HI.X R7, R157, R73, R158, 0x2, P6 ;  /* 0x000000499d07b211 */ /* 0x000fe200030f149e */
[----:B------:R1:W-:Y:S04]  /*19a70*/  @!P4 ST.E.64 desc[UR48][R4.64], R38 ;  /* 0x000000260400c985 */ /* 0x0003e8000c101b30 */
[----:B------:R2:W-:Y:S01]  /*19a80*/  @!P3 ST.E.64 desc[UR48][R6.64], R42 ;  /* 0x0000002a0600b985 */ /* 0x0005e2000c101b30 */
[----:B------:R-:W-:-:S02]  /*19a90*/  ISETP.GE.AND P3, PT, R149, UR4, PT ;  /* 0x0000000495007c0c */ /* 0x000fc4000bf66270 */
        /* <DEDUP_REMOVED lines=28> */
[----:B------:R-:W-:Y:S01]  /*19c60*/  @!P2 ST.E.64 desc[UR48][R2.64], R70 ;  /* 0x000000460200a985 */ /* 0x000fe2000c101b30 */
[-C--:B------:R-:W-:Y:S02]  /*19c70*/  @!P4 LEA R10, P2, R132, R72.reuse, 0x2 ;  /* 0x00000048840ac211 */ /* 0x080fe400078410ff */
[-C--:B------:R-:W-:Y:S02]  /*19c80*/  @!P1 LEA.HI.X R5, R141, R73.reuse, R142, 0x2, P3 ;  /* 0x000000498d059211 */ /* 0x080fe400018f148e */
[----:B------:R-:W-:Y:S02]  /*19c90*/  ISETP.GE.AND P3, PT, R130, UR4, PT ;  /* 0x0000000482007c0c */ /* 0x000fe4000bf66270 */
[-C--:B0-----:R-:W-:Y:S01]  /*19ca0*/  @!P0 LEA R6, P6, R139, R72.reuse, 0x2 ;  /* 0x000000488b068211 */ /* 0x081fe200078c10ff */
[----:B------:R0:W-:Y:S01]  /*19cb0*/  @!P1 ST.E.64 desc[UR48][R4.64], R112 ;  /* 0x0000007004009985 */ /* 0x0001e2000c101b30 */
[----:B------:R-:W-:Y:S02]  /*19cc0*/  @!P5 LEA R8, P1, R137, R72, 0x2 ;  /* 0x000000488908d211 */ /* 0x000fe400078210ff */
[----:B------:R-:W-:-:S02]  /*19cd0*/  @!P0 LEA.HI.X R7, R139, R73, R140, 0x2, P6 ;  /* 0x000000498b078211 */ /* 0x000fc400030f148c */
[-C--:B------:R-:W-:Y:S02]  /*19ce0*/  @!P5 LEA.HI.X R9, R137, R73.reuse, R138, 0x2, P1 ;  /* 0x000000498909d211 */ /* 0x080fe400008f148a */
[----:B------:R-:W-:Y:S01]  /*19cf0*/  ISETP.GE.AND P1, PT, R126, UR4, PT ;  /* 0x000000047e007c0c */ /* 0x000fe2000bf26270 */
[----:B------:R1:W-:Y:S01]  /*19d00*/  @!P0 ST.E.64 desc[UR48][R6.64], R78 ;  /* 0x0000004e06008985 */ /* 0x0003e2000c101b30 */
[----:B------:R-:W-:Y:S02]  /*19d10*/  ISETP.GE.AND P0, PT, R128, UR4, PT ;  /* 0x0000000480007c0c */ /* 0x000fe4000bf06270 */
[----:B------:R-:W-:Y:S01]  /*19d20*/  @!P3 LEA R12, P6, R130, R72, 0x2 ;  /* 0x00000048820cb211 */ /* 0x000fe200078c10ff */
[----:B------:R-:W-:Y:S01]  /*19d30*/  @!P5 ST.E.64 desc[UR48][R8.64], R82 ;  /* 0x000000520800d985 */ /* 0x000fe2000c101b30 */
[-C--:B------:R-:W-:Y:S02]  /*19d40*/  @!P4 LEA.HI.X R11, R132, R73.reuse, R136, 0x2, P2 ;  /* 0x00000049840bc211 */ /* 0x080fe400010f1488 */
[----:B------:R-:W-:-:S02]  /*19d50*/  @!P3 LEA.HI.X R13, R130, R73, R131, 0x2, P6 ;  /* 0x00000049820db211 */ /* 0x000fc400030f1483 */
[----:B------:R-:W-:Y:S01]  /*19d60*/  ISETP.GE.AND P2, PT, R120, UR4, PT ;  /* 0x0000000478007c0c */ /* 0x000fe2000bf46270 */
[----:B------:R2:W-:Y:S01]  /*19d70*/  @!P4 ST.E.64 desc[UR48][R10.64], R86 ;  /* 0x000000560a00c985 */ /* 0x0005e2000c101b30 */
[----:B------:R-:W-:Y:S02]  /*19d80*/  ISETP.GE.AND P4, PT, R124, UR4, PT ;  /* 0x000000047c007c0c */ /* 0x000fe4000bf86270 */
[-C--:B0-----:R-:W-:Y:S01]  /*19d90*/  @!P1 LEA R4, P6, R126, R72.reuse, 0x2 ;  /* 0x000000487e049211 */ /* 0x081fe200078c10ff */
[----:B------:R0:W-:Y:S01]  /*19da0*/  @!P3 ST.E.64 desc[UR48][R12.64], R90 ;  /* 0x0000005a0c00b985 */ /* 0x0001e2000c101b30 */
[----:B------:R-:W-:Y:S02]  /*19db0*/  @!P0 LEA R2, P5, R128, R72, 0x2 ;  /* 0x0000004880028211 */ /* 0x000fe400078a10ff */
[----:B------:R-:W-:Y:S02]  /*19dc0*/  ISETP.GE.AND P3, PT, R122, UR4, PT ;  /* 0x000000047a007c0c */ /* 0x000fe4000bf66270 */
[----:B------:R-:W-:-:S02]  /*19dd0*/  @!P0 LEA.HI.X R3, R128, R73, R129, 0x2, P5 ;  /* 0x0000004980038211 */ /* 0x000fc400028f1481 */
[----:B------:R-:W-:Y:S02]  /*19de0*/  ISETP.GE.AND P5, PT, R116, UR4, PT ;  /* 0x0000000474007c0c */ /* 0x000fe4000bfa6270 */
[----:B------:R-:W-:Y:S01]  /*19df0*/  @!P1 LEA.HI.X R5, R126, R73, R127, 0x2, P6 ;  /* 0x000000497e059211 */ /* 0x000fe200030f147f */
[----:B------:R3:W-:Y:S01]  /*19e00*/  @!P0 ST.E.64 desc[UR48][R2.64], R94 ;  /* 0x0000005e02008985 */ /* 0x0007e2000c101b30 */
[----:B-1----:R-:W-:-:S03]  /*19e10*/  @!P4 LEA R6, P0, R124, R72, 0x2 ;  /* 0x000000487c06c211 */ /* 0x002fc600078010ff */
[----:B------:R3:W-:Y:S01]  /*19e20*/  @!P1 ST.E.64 desc[UR48][R4.64], R98 ;  /* 0x0000006204009985 */ /* 0x0007e2000c101b30 */
[-C--:B--2---:R-:W-:Y:S02]  /*19e30*/  @!P2 LEA R10, P1, R120, R72.reuse, 0x2 ;  /* 0x00000048780aa211 */ /* 0x084fe400078210ff */
[-C--:B------:R-:W-:Y:S02]  /*19e40*/  @!P3 LEA R8, P6, R122, R72.reuse, 0x2 ;  /* 0x000000487a08b211 */ /* 0x080fe400078c10ff */
[-C--:B------:R-:W-:Y:S02]  /*19e50*/  @!P4 LEA.HI.X R7, R124, R73.reuse, R125, 0x2, P0 ;  /* 0x000000497c07c211 */ /* 0x080fe400000f147d */
[----:B0-----:R-:W-:Y:S02]  /*19e60*/  @!P5 LEA R12, P0, R116, R72, 0x2 ;  /* 0x00000048740cd211 */ /* 0x001fe400078010ff */
[-C--:B------:R-:W-:Y:S01]  /*19e70*/  @!P3 LEA.HI.X R9, R122, R73.reuse, R123, 0x2, P6 ;  /* 0x000000497a09b211 */ /* 0x080fe200030f147b */
[----:B------:R3:W-:Y:S01]  /*19e80*/  @!P4 ST.E.64 desc[UR48][R6.64], R102 ;  /* 0x000000660600c985 */ /* 0x0007e2000c101b30 */
[----:B------:R-:W-:-:S02]  /*19e90*/  @!P2 LEA.HI.X R11, R120, R73, R121, 0x2, P1 ;  /* 0x00000049780ba211 */ /* 0x000fc400008f1479 */
        /* <DEDUP_REMOVED lines=10> */
.L_x_647:
[----:B------:R-:W-:Y:S01]  /*19f40*/  ULDC.64 UR6, c[0x0][0xc08] ;  /* 0x0003020000067ab9 */ /* 0x000fe20000000a00 */
[----:B------:R-:W-:Y:S01]  /*19f50*/  ULDC.64 UR4, c[0x0][0xc00] ;  /* 0x0003000000047ab9 */ /* 0x000fe20000000a00 */
[----:B------:R-:W-:Y:S02]  /*19f60*/  ISETP.NE.U32.AND P1, PT, RZ, UR6, PT ;  /* 0x00000006ff007c0c */ /* 0x000fe4000bf25070 */
[----:B------:R-:W-:Y:S02]  /*19f70*/  ISETP.NE.U32.AND P0, PT, RZ, UR4, PT ;  /* 0x00000004ff007c0c */ /* 0x000fe4000bf05070 */
[----:B------:R-:W-:Y:S02]  /*19f80*/  ISETP.NE.AND.EX P1, PT, RZ, UR7, PT, P1 ;  /* 0x00000007ff007c0c */ /* 0x000fe4000bf25310 */
[----:B------:R-:W-:Y:S02]  /*19f90*/  IADD3 R2, P2, R227, UR4, RZ ;  /* 0x00000004e3027c10 */ /* 0x000fe4000ff5e0ff */
[----:B------:R-:W-:-:S02]  /*19fa0*/  ISETP.NE.AND.EX P0, PT, RZ, UR5, PT, P0 ;  /* 0x00000005ff007c0c */ /* 0x000fc4000bf05300 */
[----:B------:R-:W-:Y:S01]  /*19fb0*/  IADD3.X R3, R228, UR5, RZ, P2, !PT ;  /* 0x00000005e4037c10 */ /* 0x000fe200097fe4ff */
[----:B------:R-:W-:Y:S01]  /*19fc0*/  ULDC UR4, c[0x0][0xa88] ;  /* 0x0002a20000047ab9 */ /* 0x000fe20000000800 */
[----:B------:R-:W-:Y:S01]  /*19fd0*/  MOV R15, RZ ;  /* 0x000000ff000f7202 */ /* 0x000fe20000000f00 */
[----:B------:R-:W-:-:S04]  /*19fe0*/  IMAD.U32 R0, RZ, RZ, UR4 ;  /* 0x00000004ff007e24 */ /* 0x000fc8000f8e00ff */
[----:B------:R-:W-:-:S04]  /*19ff0*/  @P1 IADD3 R4, P2, R227, UR6, RZ ;  /* 0x00000006e3041c10 */ /* 0x000fc8000ff5e0ff */
[----:B------:R-:W-:Y:S01]  /*1a000*/  @P1 IADD3.X R5, R228, UR7, RZ, P2, !PT ;  /* 0x00000007e4051c10 */ /* 0x000fe200097fe4ff */
[----:B------:R2:W5:Y:S04]  /*1a010*/  @P0 LDG.E R15, desc[UR48][R2.64] ;  /* 0x00000030020f0981 */ /* 0x000568000c1e1900 */
[----:B------:R2:W5:Y:S01]  /*1a020*/  @P1 LDG.E R0, desc[UR48][R4.64] ;  /* 0x0000003004001981 */ /* 0x000562000c1e1900 */
[----:B------:R-:W-:Y:S01]  /*1a030*/  ISETP.NE.AND P2, PT, R225, RZ, PT ;  /* 0x000000ffe100720c */ /* 0x000fe20003f45270 */
[----:B------:R-:W3:-:S12]  /*1a040*/  S2R R6, SR_TID.X ;  /* 0x0000000000067919 */ /* 0x000ed80000002100 */
[----:B------:R-:W4:Y:S01]  /*1a050*/  @!P2 LDC R225, c[0x0][0xad4] ;  /* 0x0002b500ffe1ab82 */ /* 0x000f220000000800 */
[----:B---3--:R-:W-:Y:S01]  /*1a060*/  VIADD R7, R6, 0xffffff80 ;  /* 0xffffff8006077836 */ /* 0x008fe20000000000 */
[----:B----4-:R-:W-:-:S04]  /*1a070*/  ISETP.GT.AND P2, PT, R225, 0x1, PT ;  /* 0x00000001e100780c */ /* 0x010fc80003f44270 */
[----:B------:R-:W-:Y:S01]  /*1a080*/  ISETP.GT.AND P3, PT, R7, 0x7f, PT ;  /* 0x0000007f0700780c */ /* 0x000fe20003f64270 */
[----:B--2---:R-:W-:-:S12]  /*1a090*/  @P1 BRA `(.L_x_659) ;  /* 0x0000000000101947 */ /* 0x004fd80003800000 */
[----:B------:R-:W-:Y:S05]  /*1a0a0*/  @!P0 BRA `(.L_x_659) ;  /* 0x00000000000c8947 */ /* 0x000fea0003800000 */
[----:B------:R-:W2:Y:S04]  /*1a0b0*/  LDG.E R5, desc[UR48][R2.64] ;  /* 0x0000003002057981 */ /* 0x000ea8000c1e1900 */
[----:B-----5:R-:W2:Y:S02]  /*1a0c0*/  LDG.E R0, desc[UR48][R2.64+0x4] ;  /* 0x0000043002007981 */ /* 0x020ea4000c1e1900 */
[----:B--2---:R-:W-:-:S07]  /*1a0d0*/  IADD3 R0, -R5, R0, RZ ;  /* 0x0000000005007210 */ /* 0x004fce0007ffe1ff */
.L_x_659:
[----:B------:R-:W2:Y:S01]  /*1a0e0*/  LDL.LU R2, [R1+0xa8] ;  /* 0x0000a80001027983 */ /* 0x000ea20000300800 */
[----:B------:R-:W-:Y:S01]  /*1a0f0*/  BSSY B1, `(.L_x_660) ;  /* 0x0000038000017945 */ /* 0x000fe20003800000 */
[----:B------:R-:W-:Y:S02]  /*1a100*/  SEL R29, R226, RZ, !P0 ;  /* 0x000000ffe21d7207 */ /* 0x000fe40004000000 */
[----:B-----5:R-:W-:Y:S02]  /*1a110*/  SHF.R.S32.HI R24, RZ, 0x1f, R15 ;  /* 0x0000001fff187819 */ /* 0x020fe4000001140f */
[----:B--2---:R-:W-:Y:S01]  /*1a120*/  SEL R26, R2, RZ, !P0 ;  /* 0x000000ff021a7207 */ /* 0x004fe20004000000 */
[----:B------:R-:W-:Y:S06]  /*1a130*/  @P3 BRA `(.L_x_661) ;  /* 0x0000000000cc3947 */ /* 0x000fec0003800000 */
[----:B------:R-:W2:Y:S01]  /*1a140*/  LDL R2, [R1+0x4] ;  /* 0x0000040001027983 */ /* 0x000ea20000100800 */
[----:B------:R-:W3:Y:S02]  /*1a150*/  LDC R31, c[0x0][0xbe8] ;  /* 0x0002fa00ff1f7b82 */ /* 0x000ee40000000800 */
[----:B---3--:R-:W-:Y:S02]  /*1a160*/  IMAD R3, R0, R31, RZ ;  /* 0x0000001f00037224 */ /* 0x008fe400078e02ff */
[----:B--2---:R-:W-:-:S04]  /*1a170*/  IMAD R2, R2, 0x80, R6 ;  /* 0x0000008002027824 */ /* 0x004fc800078e0206 */
[----:B------:R-:W-:-:S05]  /*1a180*/  VIADD R28, R2, 0xffffff80 ;  /* 0xffffff80021c7836 */ /* 0x000fca0000000000 */
[----:B------:R-:W-:-:S13]  /*1a190*/  ISETP.GE.AND P0, PT, R28, R3, PT ;  /* 0x000000031c00720c */ /* 0x000fda0003f06270 */
[----:B------:R-:W-:Y:S05]  /*1a1a0*/  @P0 BRA `(.L_x_661) ;  /* 0x0000000000b00947 */ /* 0x000fea0003800000 */
[----:B------:R-:W2:Y:S01]  /*1a1b0*/  LDL.LU R30, [R1+0x40] ;  /* 0x00004000011e7983 */ /* 0x000ea20000300800 */
[----:B------:R-:W-:Y:S01]  /*1a1c0*/  ISETP.GT.AND P0, PT, R225, 0x1, PT ;  /* 0x00000001e100780c */ /* 0x000fe20003f04270 */
[----:B------:R-:W3:Y:S01]  /*1a1d0*/  LDC.64 R2, c[0x0][0xba8] ;  /* 0x0002ea00ff027b82 */ /* 0x000ee20000000a00 */
[----:B------:R-:W-:Y:S01]  /*1a1e0*/  MOV R20, 0x9b8 ;  /* 0x000009b800147802 */ /* 0x000fe20000000f00 */
[----:B------:R-:W-:Y:S01]  /*1a1f0*/  IMAD.MOV.U32 R21, RZ, RZ, R28 ;  /* 0x000000ffff157224 */ /* 0x000fe200078e001c */
[----:B------:R-:W-:Y:S02]  /*1a200*/  ISETP.NE.AND P1, PT, R31, 0x1, PT ;  /* 0x000000011f00780c */ /* 0x000fe40003f25270 */
[----:B------:R-:W-:-:S04]  /*1a210*/  SEL R20, R20, 0x978, P0 ;  /* 0x0000097814147807 */ /* 0x000fc80000000000 */
[----:B------:R-:W4:Y:S08]  /*1a220*/  LDC.64 R8, c[0x0][R20+0x220] ;  /* 0x0000880014087b82 */ /* 0x000f300000000a00 */
[----:B------:R-:W5:Y:S08]  /*1a230*/  LDC.64 R12, c[0x0][R20+0x218] ;  /* 0x00008600140c7b82 */ /* 0x000f700000000a00 */
[----:B------:R-:W0:Y:S08]  /*1a240*/  LDC.64 R6, c[0x0][R20+0x228] ;  /* 0x00008a0014067b82 */ /* 0x000e300000000a00 */
[----:B------:R-:W1:Y:S08]  /*1a250*/  @P1 LDC R11, c[0x0][0xbec] ;  /* 0x0002fb00ff0b1b82 */ /* 0x000e700000000800 */
[----:B------:R-:W0:Y:S08]  /*1a260*/  LDC.64 R4, c[0x0][R20+0x210] ;  /* 0x0000840014047b82 */ /* 0x000e300000000a00 */
[----:B------:R-:W0:Y:S01]  /*1a270*/  @P1 LDC R27, c[0x0][0xbf0] ;  /* 0x0002fc00ff1b1b82 */ /* 0x000e220000000800 */
[----:B-1----:R-:W-:-:S07]  /*1a280*/  @P1 IMAD.HI.U32 R14, R28, R11, RZ ;  /* 0x0000000b1c0e1227 */ /* 0x002fce00078e00ff */
[----:B---3--:R-:W1:Y:S01]  /*1a290*/  @!P0 LDC R2, c[0x0][0xb50] ;  /* 0x0002d400ff028b82 */ /* 0x008e620000000800 */
[-C--:B----4-:R-:W-:Y:S02]  /*1a2a0*/  IMAD R9, R9, R29.reuse, RZ ;  /* 0x0000001d09097224 */ /* 0x090fe400078e02ff */
[----:B------:R-:W-:-:S05]  /*1a2b0*/  IMAD.WIDE.U32 R10, R8, R29, RZ ;  /* 0x0000001d080a7225 */ /* 0x000fca00078e00ff */
[----:B------:R-:W3:Y:S01]  /*1a2c0*/  @!P0 LDC R3, c[0x0][0xb54] ;  /* 0x0002d500ff038b82 */ /* 0x000ee20000000800 */
[-C--:B-----5:R-:W-:Y:S02]  /*1a2d0*/  IMAD R25, R13, R195.reuse, RZ ;  /* 0x000000c30d197224 */ /* 0x0a0fe400078e02ff */
[----:B------:R-:W-:Y:S01]  /*1a2e0*/  IMAD.WIDE.U32 R12, R12, R195, RZ ;  /* 0x000000c30c0c7225 */ /* 0x000fe200078e00ff */
[----:B0-----:R-:W-:-:S03]  /*1a2f0*/  @P1 SHF.R.U32.HI R21, RZ, R27, R14 ;  /* 0x0000001bff151219 */ /* 0x001fc6000001160e */
[----:B------:R-:W-:Y:S01]  /*1a300*/  IMAD R27, R8, R26, R9 ;  /* 0x0000001a081b7224 */ /* 0x000fe200078e0209 */
[----:B------:R-:W-:Y:S01]  /*1a310*/  IADD3 R12, P1, P3, R10, R12, R15 ;  /* 0x0000000c0a0c7210 */ /* 0x000fe20007b3e00f */
[----:B------:R-:W-:Y:S01]  /*1a320*/  IMAD.IADD R25, R13, 0x1, R25 ;  /* 0x000000010d197824 */ /* 0x000fe200078e0219 */
[----:B------:R-:W-:Y:S01]  /*1a330*/  IADD3 R8, -R21, RZ, RZ ;  /* 0x000000ff15087210 */ /* 0x000fe20007ffe1ff */
[----:B------:R-:W-:Y:S01]  /*1a340*/  IMAD.IADD R27, R11, 0x1, R27 ;  /* 0x000000010b1b7824 */ /* 0x000fe200078e021b */
[----:B--2---:R-:W-:-:S05]  /*1a350*/  SEL R9, R30, RZ, P0 ;  /* 0x000000ff1e097207 */ /* 0x004fca0000000000 */
[-C--:B------:R-:W-:Y:S02]  /*1a360*/  IMAD R11, R7, R9.reuse, RZ ;  /* 0x00000009070b7224 */ /* 0x080fe400078e02ff */
[----:B------:R-:W-:-:S04]  /*1a370*/  IMAD.WIDE.U32 R6, R6, R9, RZ ;  /* 0x0000000906067225 */ /* 0x000fc800078e00ff */
[----:B------:R-:W-:Y:S01]  /*1a380*/  IMAD R9, R31, R8, R28 ;  /* 0x000000081f097224 */ /* 0x000fe200078e021c */
[----:B------:R-:W-:Y:S01]  /*1a390*/  IADD3.X R8, R27, R25, R24, P1, P3 ;  /* 0x000000191b087210 */ /* 0x000fe20000fe6418 */
[----:B------:R-:W-:Y:S01]  /*1a3a0*/  IMAD.IADD R11, R7, 0x1, R11 ;  /* 0x00000001070b7824 */ /* 0x000fe200078e020b */
[----:B------:R-:W-:Y:S01]  /*1a3b0*/  IADD3 R6, P0, P1, R21, R12, R6 ;  /* 0x0000000c15067210 */ /* 0x000fe2000791e006 */
[----:B------:R-:W-:Y:S01]  /*1a3c0*/  IMAD R5, R5, R9, RZ ;  /* 0x0000000905057224 */ /* 0x000fe200078e02ff */
[----:B------:R-:W-:-:S04]  /*1a3d0*/  SHF.R.S32.HI R21, RZ, 0x1f, R21 ;  /* 0x0000001fff157819 */ /* 0x000fc80000011415 */
[----:B------:R-:W-:Y:S02]  /*1a3e0*/  IADD3.X R7, R21, R8, R11, P0, P1 ;  /* 0x0000000815077210 */ /* 0x000fe400007e240b */
[----:B------:R-:W-:Y:S01]  /*1a3f0*/  SHF.R.S32.HI R11, RZ, 0x1f, R9 ;  /* 0x0000001fff0b7819 */ /* 0x000fe20000011409 */
[----:B------:R-:W-:-:S04]  /*1a400*/  IMAD.WIDE.U32 R6, R4, R9, R6 ;  /* 0x0000000904067225 */ /* 0x000fc800078e0006 */
[----:B------:R-:W-:Y:S01]  /*1a410*/  IMAD R5, R4, R11, R5 ;  /* 0x0000000b04057224 */ /* 0x000fe200078e0205 */
[----:B-1----:R-:W-:-:S04]  /*1a420*/  LEA R2, P0, R6, R2, 0x2 ;  /* 0x0000000206027211 */ /* 0x002fc800078010ff */
[----:B------:R-:W-:Y:S01]  /*1a430*/  IADD3 R4, R7, R5, RZ ;  /* 0x0000000507047210 */ /* 0x000fe20007ffe0ff */
[----:B------:R-:W-:-:S03]  /*1a440*/  IMAD.MOV.U32 R5, RZ, RZ, -0x800000 ;  /* 0xff800000ff057424 */ /* 0x000fc600078e00ff */
[----:B---3--:R-:W-:-:S05]  /*1a450*/  LEA.HI.X R3, R6, R3, R4, 0x2, P0 ;  /* 0x0000000306037211 */ /* 0x008fca00000f1404 */
[----:B------:R2:W-:Y:S02]  /*1a460*/  STG.E desc[UR48][R2.64], R5 ;  /* 0x0000000502007986 */ /* 0x0005e4000c101930 */
.L_x_661:
[----:B------:R-:W-:Y:S05]  /*1a470*/  BSYNC B1 ;  /* 0x0000000000017941 */ /* 0x000fea0003800000 */
.L_x_660:
[----:B------:R-:W-:Y:S05]  /*1a480*/  @P2 BRA `(.L_x_656) ;  /* 0x0000000800102947 */ /* 0x000fea0003800000 */
[----:B------:R-:W3:Y:S01]  /*1a490*/  LDL.LU R12, [R1+0x4] ;  /* 0x00000400010c7983 */ /* 0x000ee20000300800 */
[----:B------:R-:W4:Y:S01]  /*1a4a0*/  LDC R9, c[0x0][0xbe8] ;  /* 0x0002fa00ff097b82 */ /* 0x000f220000000800 */
[----:B------:R-:W-:Y:S01]  /*1a4b0*/  ULDC.64 UR4, c[0x0][0xaa0] ;  /* 0x0002a80000047ab9 */ /* 0x000fe20000000a00 */
[----:B------:R-:W-:Y:S01]  /*1a4c0*/  BSSY B1, `(.L_x_662) ;  /* 0x000004a000017945 */ /* 0x000fe20003800000 */
[----:B--2---:R-:W2:Y:S01]  /*1a4d0*/  S2R R2, SR_TID.X ;  /* 0x0000000000027919 */ /* 0x004ea20000002100 */
[----:B----4-:R-:W-:Y:S01]  /*1a4e0*/  ISETP.NE.AND P0, PT, R9, 0x1, PT ;  /* 0x000000010900780c */ /* 0x010fe20003f05270 */
[----:B--2---:R-:W-:-:S12]  /*1a4f0*/  VIADD R4, R2, 0xffffff80 ;  /* 0xffffff8002047836 */ /* 0x004fd80000000000 */
[----:B------:R-:W2:Y:S01]  /*1a500*/  @P0 LDC R7, c[0x0][0xbec] ;  /* 0x0002fb00ff070b82 */ /* 0x000ea20000000800 */
[----:B------:R-:W-:Y:S01]  /*1a510*/  IMAD R2, R24, UR4, RZ ;  /* 0x0000000418027c24 */ /* 0x000fe2000f8e02ff */
[----:B------:R-:W-:-:S03]  /*1a520*/  SHF.R.S32.HI R3, RZ, 0x1f, R4 ;  /* 0x0000001fff037819 */ /* 0x000fc60000011404 */
[----:B------:R-:W-:Y:S01]  /*1a530*/  IMAD R5, R15, UR5, R2 ;  /* 0x000000050f057c24 */ /* 0x000fe2000f8e0202 */
[----:B------:R-:W-:Y:S02]  /*1a540*/  LEA.HI R6, R3, R4, RZ, 0x3 ;  /* 0x0000000403067211 */ /* 0x000fe400078f18ff */
[----:B------:R-:W4:Y:S01]  /*1a550*/  @P0 LDC R11, c[0x0][0xbf0] ;  /* 0x0002fc00ff0b0b82 */ /* 0x000f220000000800 */
[----:B------:R-:W-:Y:S01]  /*1a560*/  IMAD.WIDE.U32 R2, R15, UR4, RZ ;  /* 0x000000040f027c25 */ /* 0x000fe2000f8e00ff */
[----:B------:R-:W-:Y:S01]  /*1a570*/  ULDC.64 UR4, c[0x0][0xae8] ;  /* 0x0002ba0000047ab9 */ /* 0x000fe20000000a00 */
[----:B------:R-:W-:Y:S02]  /*1a580*/  LOP3.LUT R13, R6, 0xfffffff8, RZ, 0xc0, !PT ;  /* 0xfffffff8060d7812 */ /* 0x000fe400078ec0ff */
[----:B------:R-:W-:Y:S02]  /*1a590*/  SHF.R.S32.HI R10, RZ, 0x3, R6 ;  /* 0x00000003ff0a7819 */ /* 0x000fe40000011406 */
[----:B------:R-:W-:Y:S01]  /*1a5a0*/  IADD3 R3, R3, R5, RZ ;  /* 0x0000000503037210 */ /* 0x000fe20007ffe0ff */
[----:B------:R-:W-:-:S04]  /*1a5b0*/  IMAD.IADD R13, R4, 0x1, -R13 ;  /* 0x00000001040d7824 */ /* 0x000fc800078e0a0d */
[----:B------:R-:W-:Y:S02]  /*1a5c0*/  IMAD R4, R13, 0x20, R10 ;  /* 0x000000200d047824 */ /* 0x000fe400078e020a */
[----:B------:R-:W-:-:S04]  /*1a5d0*/  IMAD.WIDE.U32 R2, R195, UR4, R2 ;  /* 0x00000004c3027c25 */ /* 0x000fc8000f8e0002 */
[----:B------:R-:W-:Y:S01]  /*1a5e0*/  IMAD R3, R195, UR5, R3 ;  /* 0x00000005c3037c24 */ /* 0x000fe2000f8e0203 */
[----:B------:R-:W-:Y:S01]  /*1a5f0*/  ULDC.64 UR4, c[0x0][0xaf0] ;  /* 0x0002bc0000047ab9 */ /* 0x000fe20000000a00 */
[----:B------:R-:W-:Y:S02]  /*1a600*/  IMAD.SHL.U32 R13, R13, 0x8, RZ ;  /* 0x000000080d0d7824 */ /* 0x000fe400078e00ff */
[----:B------:R-:W-:Y:S02]  /*1a610*/  IMAD R6, R26, UR4, RZ ;  /* 0x000000041a067c24 */ /* 0x000fe4000f8e02ff */
[----:B------:R-:W-:Y:S01]  /*1a620*/  IMAD.WIDE.U32 R2, R29, UR4, R2 ;  /* 0x000000041d027c25 */ /* 0x000fe2000f8e0002 */
[----:B---3--:R-:W-:-:S05]  /*1a630*/  LEA R8, R12, R4, 0x7 ;  /* 0x000000040c087211 */ /* 0x008fca00078e38ff */
[----:B--2---:R-:W-:-:S04]  /*1a640*/  @P0 IMAD.HI.U32 R4, R8, R7, RZ ;  /* 0x0000000708040227 */ /* 0x004fc800078e00ff */
[----:B------:R-:W-:Y:S01]  /*1a650*/  IMAD.MOV.U32 R5, RZ, RZ, R8 ;  /* 0x000000ffff057224 */ /* 0x000fe200078e0008 */
[----:B----4-:R-:W-:Y:S01]  /*1a660*/  @P0 SHF.R.U32.HI R5, RZ, R11, R4 ;  /* 0x0000000bff050219 */ /* 0x010fe20000011604 */
[----:B------:R-:W-:Y:S01]  /*1a670*/  IMAD R7, R29, UR5, R6 ;  /* 0x000000051d077c24 */ /* 0x000fe2000f8e0206 */
[----:B------:R-:W-:Y:S01]  /*1a680*/  ULDC.64 UR4, c[0x0][0xae0] ;  /* 0x0002b80000047ab9 */ /* 0x000fe20000000a00 */
[----:B------:R-:W-:Y:S01]  /*1a690*/  VIADD R11, R13, 0x40 ;  /* 0x000000400d0b7836 */ /* 0x000fe20000000000 */
[----:B------:R-:W-:Y:S01]  /*1a6a0*/  SHF.R.S32.HI R4, RZ, 0x1f, R5 ;  /* 0x0000001fff047819 */ /* 0x000fe20000011405 */
[----:B------:R-:W-:Y:S01]  /*1a6b0*/  IMAD.IADD R3, R3, 0x1, R7 ;  /* 0x0000000103037824 */ /* 0x000fe200078e0207 */
[----:B------:R-:W-:-:S03]  /*1a6c0*/  IADD3 R7, -R5, RZ, RZ ;  /* 0x000000ff05077210 */ /* 0x000fc60007ffe1ff */
[----:B------:R-:W-:Y:S02]  /*1a6d0*/  IMAD R4, R4, UR4, RZ ;  /* 0x0000000404047c24 */ /* 0x000fe4000f8e02ff */
[----:B------:R-:W-:Y:S02]  /*1a6e0*/  IMAD R7, R9, R7, R8 ;  /* 0x0000000709077224 */ /* 0x000fe400078e0208 */
[----:B------:R-:W-:-:S04]  /*1a6f0*/  IMAD.WIDE.U32 R2, R5, UR4, R2 ;  /* 0x0000000405027c25 */ /* 0x000fc8000f8e0002 */
[----:B------:R-:W-:Y:S01]  /*1a700*/  IMAD R5, R5, UR5, R4 ;  /* 0x0000000505057c24 */ /* 0x000fe2000f8e0204 */
[----:B------:R-:W-:Y:S01]  /*1a710*/  SHF.R.S32.HI R4, RZ, 0x1f, R7 ;  /* 0x0000001fff047819 */ /* 0x000fe20000011407 */
[----:B------:R-:W-:Y:S01]  /*1a720*/  ULDC.64 UR4, c[0x0][0xad8] ;  /* 0x0002b60000047ab9 */ /* 0x000fe20000000a00 */
[----:B------:R-:W-:Y:S01]  /*1a730*/  IMAD R8, R12, 0x80, R10 ;  /* 0x000000800c087824 */ /* 0x000fe200078e020a */
[----:B------:R-:W-:Y:S01]  /*1a740*/  SHF.R.S32.HI R12, RZ, 0x1f, R11 ;  /* 0x0000001fff0c7819 */ /* 0x000fe2000001140b */
[----:B------:R-:W-:Y:S02]  /*1a750*/  IMAD.IADD R3, R3, 0x1, R5 ;  /* 0x0000000103037824 */ /* 0x000fe400078e0205 */
[----:B------:R-:W-:Y:S02]  /*1a760*/  IMAD R6, R4, UR4, RZ ;  /* 0x0000000404067c24 */ /* 0x000fe4000f8e02ff */
[----:B------:R-:W-:Y:S01]  /*1a770*/  IMAD R9, R0, R9, RZ ;  /* 0x0000000900097224 */ /* 0x000fe200078e02ff */
[C---:B------:R-:W-:Y:S01]  /*1a780*/  IADD3 R0, R8.reuse, 0x20, RZ ;  /* 0x0000002008007810 */ /* 0x040fe20007ffe0ff */
[----:B------:R-:W-:-:S02]  /*1a790*/  VIADD R4, R8, 0x40 ;  /* 0x0000004008047836 */ /* 0x000fc40000000000 */
[C---:B------:R-:W-:Y:S01]  /*1a7a0*/  IMAD R5, R7.reuse, UR5, R6 ;  /* 0x0000000507057c24 */ /* 0x040fe2000f8e0206 */
[-C--:B------:R-:W-:Y:S01]  /*1a7b0*/  ISETP.GE.AND P2, PT, R8, R9.reuse, PT ;  /* 0x000000090800720c */ /* 0x080fe20003f46270 */
[----:B------:R-:W-:Y:S01]  /*1a7c0*/  IMAD.WIDE.U32 R2, R7, UR4, R2 ;  /* 0x0000000407027c25 */ /* 0x000fe2000f8e0002 */
[----:B------:R-:W-:Y:S01]  /*1a7d0*/  ULDC.64 UR4, c[0x0][0xa80] ;  /* 0x0002a00000047ab9 */ /* 0x000fe20000000a00 */
[----:B------:R-:W-:Y:S02]  /*1a7e0*/  ISETP.GE.AND P1, PT, R4, R9, PT ;  /* 0x000000090400720c */ /* 0x000fe40003f26270 */
[----:B------:R-:W-:Y:S01]  /*1a7f0*/  VIADD R7, R13, 0x80 ;  /* 0x000000800d077836 */ /* 0x000fe20000000000 */
[----:B------:R-:W-:Y:S02]  /*1a800*/  IADD3 R3, R3, R5, RZ ;  /* 0x0000000503037210 */ /* 0x000fe40007ffe0ff */
[----:B------:R-:W-:Y:S02]  /*1a810*/  LEA R4, P3, R2, UR4, 0x1 ;  /* 0x0000000402047c11 */ /* 0x000fe4000f8608ff */
[----:B------:R-:W-:-:S02]  /*1a820*/  ISETP.GE.AND P0, PT, R0, R9, PT ;  /* 0x000000090000720c */ /* 0x000fc40003f06270 */
[----:B------:R-:W-:Y:S02]  /*1a830*/  LEA.HI.X R5, R2, UR5, R3, 0x1, P3 ;  /* 0x0000000502057c11 */ /* 0x000fe400098f0c03 */
[----:B------:R2:W3:Y:S01]  /*1a840*/  SHFL.IDX PT, R2, R4, RZ, 0x181f ;  /* 0x00181fff04027589 */ /* 0x0004e200000e0000 */
[----:B------:R-:W-:Y:S02]  /*1a850*/  SHF.R.S32.HI R6, RZ, 0x1f, R13 ;  /* 0x0000001fff067819 */ /* 0x000fe4000001140d */
[----:B------:R-:W-:Y:S01]  /*1a860*/  SHF.R.S32.HI R10, RZ, 0x1f, R7 ;  /* 0x0000001fff0a7819 */ /* 0x000fe20000011407 */
[----:B------:R2:W4:Y:S01]  /*1a870*/  SHFL.IDX PT, R0, R5, RZ, 0x181f ;  /* 0x00181fff05007589 */ /* 0x00052200000e0000 */
[----:B------:R-:W-:Y:S05]  /*1a880*/  @P2 BRA `(.L_x_663) ;  /* 0x0000000000342947 */ /* 0x000fea0003800000 */
[----:B------:R-:W-:Y:S02]  /*1a890*/  ULDC UR4, c[0x0][0xac8] ;  /* 0x0002b20000047ab9 */ /* 0x000fe40000000800 */
[----:B------:R-:W-:Y:S02]  /*1a8a0*/  ISETP.GE.AND P4, PT, R13, UR4, PT ;  /* 0x000000040d007c0c */ /* 0x000fe4000bf86270 */
[----:B------:R-:W-:Y:S02]  /*1a8b0*/  ISETP.GE.AND P3, PT, R11, UR4, PT ;  /* 0x000000040b007c0c */ /* 0x000fe4000bf66270 */
[----:B------:R-:W-:-:S09]  /*1a8c0*/  ISETP.GE.AND P2, PT, R7, UR4, PT ;  /* 0x0000000407007c0c */ /* 0x000fd2000bf46270 */
[-C--:B---3--:R-:W-:Y:S02]  /*1a8d0*/  @!P4 LEA R14, P6, R13, R2.reuse, 0x1 ;  /* 0x000000020d0ec211 */ /* 0x088fe400078c08ff */
[----:B------:R-:W-:Y:S02]  /*1a8e0*/  @!P3 LEA R20, P5, R11, R2, 0x1 ;  /* 0x000000020b14b211 */ /* 0x000fe400078a08ff */
[----:B----4-:R-:W-:Y:S02]  /*1a8f0*/  @!P4 LEA.HI.X R15, R13, R0, R6, 0x1, P6 ;  /* 0x000000000d0fc211 */ /* 0x010fe400030f0c06 */
[----:B------:R-:W-:Y:S02]  /*1a900*/  @!P2 LEA R2, P6, R7, R2, 0x1 ;  /* 0x000000020702a211 */ /* 0x000fe400078c08ff */
[-C--:B------:R-:W-:Y:S01]  /*1a910*/  @!P3 LEA.HI.X R21, R11, R0.reuse, R12, 0x1, P5 ;  /* 0x000000000b15b211 */ /* 0x080fe200028f0c0c */
[----:B------:R3:W-:Y:S01]  /*1a920*/  @!P4 ST.E.128 desc[UR48][R14.64], RZ ;  /* 0x000000ff0e00c985 */ /* 0x0007e2000c101d30 */
[----:B------:R-:W-:-:S03]  /*1a930*/  @!P2 LEA.HI.X R3, R7, R0, R10, 0x1, P6 ;  /* 0x000000000703a211 */ /* 0x000fc600030f0c0a */
[----:B------:R3:W-:Y:S04]  /*1a940*/  @!P3 ST.E.128 desc[UR48][R20.64], RZ ;  /* 0x000000ff1400b985 */ /* 0x0007e8000c101d30 */
[----:B------:R3:W-:Y:S02]  /*1a950*/  @!P2 ST.E.128 desc[UR48][R2.64], RZ ;  /* 0x000000ff0200a985 */ /* 0x0007e4000c101d30 */
.L_x_663:
[----:B------:R-:W-:Y:S05]  /*1a960*/  BSYNC B1 ;  /* 0x0000000000017941 */ /* 0x000fea0003800000 */
.L_x_662:
[----:B----4-:R4:W0:Y:S01]  /*1a970*/  SHFL.IDX PT, R0, R5, 0x1, 0x181f ;  /* 0x00381f0005007f89 */ /* 0x01082200000e0000 */
[----:B------:R-:W-:Y:S03]  /*1a980*/  BSSY B1, `(.L_x_664) ;  /* 0x0000010000017945 */ /* 0x000fe60003800000 */
[----:B---3--:R4:W3:Y:S01]  /*1a990*/  SHFL.IDX PT, R2, R4, 0x1, 0x181f ;  /* 0x00381f0004027f89 */ /* 0x0088e200000e0000 */
[----:B------:R-:W-:Y:S05]  /*1a9a0*/  @P0 BRA `(.L_x_665) ;  /* 0x0000000000340947 */ /* 0x000fea0003800000 */
[----:B------:R-:W-:Y:S02]  /*1a9b0*/  ULDC UR4, c[0x0][0xac8] ;  /* 0x0002b20000047ab9 */ /* 0x000fe40000000800 */
[----:B------:R-:W-:Y:S02]  /*1a9c0*/  ISETP.GE.AND P4, PT, R13, UR4, PT ;  /* 0x000000040d007c0c */ /* 0x000fe4000bf86270 */
[----:B------:R-:W-:Y:S02]  /*1a9d0*/  ISETP.GE.AND P5, PT, R11, UR4, PT ;  /* 0x000000040b007c0c */ /* 0x000fe4000bfa6270 */
[----:B------:R-:W-:-:S09]  /*1a9e0*/  ISETP.GE.AND P6, PT, R7, UR4, PT ;  /* 0x0000000407007c0c */ /* 0x000fd2000bfc6270 */
[-C--:B---3--:R-:W-:Y:S02]  /*1a9f0*/  @!P4 LEA R14, P0, R13, R2.reuse, 0x1 ;  /* 0x000000020d0ec211 */ /* 0x088fe400078008ff */
        /* <DEDUP_REMOVED lines=8> */
.L_x_665:
[----:B------:R-:W-:Y:S05]  /*1aa80*/  BSYNC B1 ;  /* 0x0000000000017941 */ /* 0x000fea0003800000 */
.L_x_664:
[----:B0-----:R0:W0:Y:S01]  /*1aa90*/  SHFL.IDX PT, R0, R5, 0x2, 0x181f ;  /* 0x00581f0005007f89 */ /* 0x00102200000e0000 */
[----:B------:R-:W-:Y:S03]  /*1aaa0*/  BSSY B1, `(.L_x_666) ;  /* 0x0000010000017945 */ /* 0x000fe60003800000 */
[----:B---3--:R3:W0:Y:S01]  /*1aab0*/  SHFL.IDX PT, R2, R4, 0x2, 0x181f ;  /* 0x00581f0004027f89 */ /* 0x00862200000e0000 */
        /* <DEDUP_REMOVED lines=8> */
[-C--:B------:R-:W-:Y:S02]  /*1ab40*/  @!P3 LEA.HI.X R15, R13, R0.reuse, R6, 0x1, P0 ;  /* 0x000000000d0fb211 */ /* 0x080fe400000f0c06 */
[-C--:B------:R-:W-:Y:S02]  /*1ab50*/  @!P4 LEA.HI.X R21, R11, R0.reuse, R12, 0x1, P1 ;  /* 0x000000000b15c211 */ /* 0x080fe400008f0c0c */
[----:B------:R-:W-:Y:S01]  /*1ab60*/  @!P5 LEA.HI.X R3, R7, R0, R10, 0x1, P2 ;  /* 0x000000000703d211 */ /* 0x000fe200010f0c0a */
[----:B------:R0:W-:Y:S04]  /*1ab70*/  @!P3 ST.E.128 desc[UR48][R14.64], RZ ;  /* 0x000000ff0e00b985 */ /* 0x0001e8000c101d30 */
[----:B------:R0:W-:Y:S04]  /*1ab80*/  @!P4 ST.E.128 desc[UR48][R20.64], RZ ;  /* 0x000000ff1400c985 */ /* 0x0001e8000c101d30 */
[----:B------:R0:W-:Y:S02]  /*1ab90*/  @!P5 ST.E.128 desc[UR48][R2.64], RZ ;  /* 0x000000ff0200d985 */ /* 0x0001e4000c101d30 */
.L_x_667:
[----:B------:R-:W-:Y:S05]  /*1aba0*/  BSYNC B1 ;  /* 0x0000000000017941 */ /* 0x000fea0003800000 */
.L_x_666:
[----:B0-----:R-:W-:Y:S01]  /*1abb0*/  IADD3 R0, R8, 0x60, RZ ;  /* 0x0000006008007810 */ /* 0x001fe20007ffe0ff */
[----:B--2-4-:R-:W4:Y:S03]  /*1abc0*/  SHFL.IDX PT, R5, R5, 0x3, 0x181f ;  /* 0x00781f0005057f89 */ /* 0x014f2600000e0000 */
[----:B------:R-:W-:Y:S01]  /*1abd0*/  ISETP.GE.AND P0, PT, R0, R9, PT ;  /* 0x000000090000720c */ /* 0x000fe20003f06270 */
[----:B------:R0:W2:-:S12]  /*1abe0*/  SHFL.IDX PT, R2, R4, 0x3, 0x181f ;  /* 0x00781f0004027f89 */ /* 0x00009800000e0000 */
[----:B0-----:R-:W-:Y:S05]  /*1abf0*/  @P0 BRA `(.L_x_656) ;  /* 0x0000000000340947 */ /* 0x001fea0003800000 */
[----:B------:R-:W-:Y:S02]  /*1ac00*/  ULDC UR4, c[0x0][0xac8] ;  /* 0x0002b20000047ab9 */ /* 0x000fe40000000800 */
[----:B------:R-:W-:Y:S02]  /*1ac10*/  ISETP.GE.AND P3, PT, R13, UR4, PT ;  /* 0x000000040d007c0c */ /* 0x000fe4000bf66270 */
[----:B------:R-:W-:Y:S02]  /*1ac20*/  ISETP.GE.AND P4, PT, R11, UR4, PT ;  /* 0x000000040b007c0c */ /* 0x000fe4000bf86270 */
[----:B------:R-:W-:-:S09]  /*1ac30*/  ISETP.GE.AND P5, PT, R7, UR4, PT ;  /* 0x0000000407007c0c */ /* 0x000fd2000bfa6270 */
[-C--:B--2---:R-:W-:Y:S02]  /*1ac40*/  @!P3 LEA R8, P0, R13, R2.reuse, 0x1 ;  /* 0x000000020d08b211 */ /* 0x084fe400078008ff */
        /* <DEDUP_REMOVED lines=8> */
.L_x_656:
[----:B------:R-:W-:Y:S05]  /*1acd0*/  BSYNC B0 ;  /* 0x0000000000007941 */ /* 0x000fea0003800000 */
.L_x_646:
[----:B------:R-:W-:Y:S02]  /*1ace0*/  ULDC UR4, c[0x0][0xc3c] ;  /* 0x00030f0000047ab9 */ /* 0x000fe40000000800 */
[----:B-1----:R-:W-:-:S13]  /*1acf0*/  ISETP.GE.AND P0, PT, R135, UR4, PT ;  /* 0x0000000487007c0c */ /* 0x002fda000bf06270 */
[----:B------:R-:W-:Y:S05]  /*1ad00*/  @!P0 BRA `(.L_x_668) ;  /* 0xfffffe6800948947 */ /* 0x000fea000383ffff */
[----:B------:R-:W-:Y:S05]  /*1ad10*/  BRA `(.L_x_446) ;  /* 0x0000007000e07947 */ /* 0x000fea0003800000 */
.L_x_444:
[----:B------:R-:W-:-:S08]  /*1ad20*/  NOP ;  /* 0x0000000000007918 */ /* 0x000fd00000000000 */
[----:B------:R-:W0:-:S00]  /*1ad30*/  USETMAXREG.DEALLOC.CTAPOOL 0x28 ;  /* 0x00000028000079c8 */ /* 0x000e0000080e0500 */
[----:B0-----:R-:W2:Y:S01]  /*1ad40*/  LDL.LU R3, [R1] ;  /* 0x0000000001037983 */ /* 0x001ea20000300800 */
[----:B------:R-:W-:Y:S01]  /*1ad50*/  LOP3.LUT R2, R2, 0x3, RZ, 0xc0, !PT ;  /* 0x0000000302027812 */ /* 0x000fe200078ec0ff */
[----:B------:R-:W-:-:S05]  /*1ad60*/  IMAD.MOV.U32 R6, RZ, RZ, RZ ;  /* 0x000000ffff067224 */ /* 0x000fca00078e00ff */
[----:B------:R-:W0:Y:S02]  /*1ad70*/  SHFL.IDX PT, R2, R2, RZ, 0x1f ;  /* 0x00001fff02027589 */ /* 0x000e2400000e0000 */
[----:B0-----:R-:W-:Y:S02]  /*1ad80*/  ISETP.NE.AND P0, PT, R2, RZ, PT ;  /* 0x000000ff0200720c */ /* 0x001fe40003f05270 */
[----:B--2---:R-:W-:-:S11]  /*1ad90*/  LOP3.LUT R3, R3, 0xffffffdf, RZ, 0xc0, !PT ;  /* 0xffffffdf03037812 */ /* 0x004fd600078ec0ff */
[----:B------:R-:W-:-:S05]  /*1ada0*/  @P0 LOP3.LUT R3, R3, 0x20, RZ, 0xfc, !PT ;  /* 0x0000002003030812 */ /* 0x000fca00078efcff */
[----:B------:R0:W-:Y:S01]  /*1adb0*/  STL [R1], R3 ;  /* 0x0000000301007387 */ /* 0x0001e20000100800 */
[----:B------:R-:W-:Y:S05]  /*1adc0*/  @!P0 BRA `(.L_x_669) ;  /* 0x00000000001c8947 */ /* 0x000fea0003800000 */
[----:B------:R-:W1:Y:S08]  /*1add0*/  S2UR UR5, SR_CgaCtaId ;  /* 0x00000000000579c3 */ /* 0x000e700000008800 */
[----:B------:R-:W-:Y:S06]  /*1ade0*/  BAR.SYNC.DEFER_BLOCKING 0x5, 0x180 ;  /* 0x0146000000007b1d */ /* 0x000fec0000010000 */
[----:B------:R-:W-:-:S02]  /*1adf0*/  UMOV UR4, 0x400 ;  /* 0x0000040000047882 */ /* 0x000fc40000000000 */
[----:B-1----:R-:W-:-:S09]  /*1ae00*/  ULEA UR4, UR5, UR4, 0x18 ;  /* 0x0000000405047291 */ /* 0x002fd2000f8ec03f */
[----:B------:R-:W1:Y:S01]  /*1ae10*/  LDS.128 R16, [UR4+0x308d0] ;  /* 0x0308d004ff107984 */ /* 0x000e620008000c00 */
[----:B------:R-:W-:Y:S06]  /*1ae20*/  BAR.ARV 0x4, 0x180 ;  /* 0x0106000000007b1d */ /* 0x000fec0000002000 */
[----:B------:R-:W-:Y:S05]  /*1ae30*/  BRA `(.L_x_670) ;  /* 0x0000000800947947 */ /* 0x000fea0003800000 */
.L_x_669:
[----:B------:R-:W-:Y:S01]  /*1ae40*/  LOP3.LUT R7, R0, 0x1f, RZ, 0xc0, !PT ;  /* 0x0000001f00077812 */ /* 0x000fe200078ec0ff */
[----:B------:R-:W-:Y:S01]  /*1ae50*/  ULDC UR4, c[0x0][0xc3c] ;  /* 0x00030f0000047ab9 */ /* 0x000fe20000000800 */
[----:B------:R-:W-:Y:S01]  /*1ae60*/  IMAD.MOV.U32 R9, RZ, RZ, RZ ;  /* 0x000000ffff097224 */ /* 0x000fe200078e00ff */
[----:B------:R-:W1:Y:S01]  /*1ae70*/  S2UR UR6, SR_CTAID.X ;  /* 0x00000000000679c3 */ /* 0x000e620000002500 */
[----:B------:R-:W-:Y:S01]  /*1ae80*/  ISETP.NE.AND P0, PT, R7, 0x1f, PT ;  /* 0x0000001f0700780c */ /* 0x000fe20003f05270 */
[----:B------:R-:W-:-:S03]  /*1ae90*/  ULDC UR5, c[0x0][0xc38] ;  /* 0x00030e0000057ab9 */ /* 0x000fc60000000800 */
[----:B------:R-:W-:-:S13]  /*1aea0*/  ISETP.GE.OR P1, PT, R7, UR4, !P0 ;  /* 0x0000000407007c0c */ /* 0x000fda000c726670 */
[----:B------:R-:W2:Y:S08]  /*1aeb0*/  @!P1 LDC.64 R4, c[0x0][0xc80] ;  /* 0x00032000ff049b82 */ /* 0x000eb00000000a00 */
[----:B0-----:R-:W0:Y:S01]  /*1aec0*/  @!P1 LDC.64 R2, c[0x0][0xc78] ;  /* 0x00031e00ff029b82 */ /* 0x001e220000000a00 */
[----:B--2---:R-:W-:-:S05]  /*1aed0*/  @!P1 IMAD.WIDE.U32 R4, R7, 0x4, R4 ;  /* 0x0000000407049825 */ /* 0x004fca00078e0004 */
[----:B------:R-:W2:Y:S01]  /*1aee0*/  @!P1 LDG.E R6, desc[UR48][R4.64] ;  /* 0x0000003004069981 */ /* 0x000ea2000c1e1900 */
[----:B0-----:R-:W-:-:S05]  /*1aef0*/  @!P1 IMAD.WIDE.U32 R2, R7, 0x4, R2 ;  /* 0x0000000407029825 */ /* 0x001fca00078e0002 */
[----:B------:R-:W2:Y:S01]  /*1af00*/  @!P1 LDG.E R9, desc[UR48][R2.64] ;  /* 0x0000003002099981 */ /* 0x000ea2000c1e1900 */
[C---:B------:R-:W-:Y:S02]  /*1af10*/  ISETP.NE.AND P1, PT, R7.reuse, RZ, PT ;  /* 0x000000ff0700720c */ /* 0x040fe40003f25270 */
[C---:B------:R-:W-:Y:S02]  /*1af20*/  ISETP.GE.U32.AND P2, PT, R7.reuse, 0x2, PT ;  /* 0x000000020700780c */ /* 0x040fe40003f46070 */
[C---:B------:R-:W-:Y:S02]  /*1af30*/  ISETP.GE.U32.AND P3, PT, R7.reuse, 0x4, PT ;  /* 0x000000040700780c */ /* 0x040fe40003f66070 */
[C---:B------:R-:W-:Y:S02]  /*1af40*/  ISETP.GE.U32.AND P4, PT, R7.reuse, 0x8, PT ;  /* 0x000000080700780c */ /* 0x040fe40003f86070 */
[----:B------:R-:W-:Y:S01]  /*1af50*/  ISETP.GE.U32.AND P5, PT, R7, 0x10, PT ;  /* 0x000000100700780c */ /* 0x000fe20003fa6070 */
[----:B------:R-:W-:Y:S01]  /*1af60*/  UMOV UR4, URZ ;  /* 0x0000003f00047c82 */ /* 0x000fe20008000000 */
[----:B--2---:R-:W-:-:S05]  /*1af70*/  IMAD R8, R6, R9, RZ ;  /* 0x0000000906087224 */ /* 0x004fca00078e02ff */
[----:B------:R-:W0:Y:S02]  /*1af80*/  SHFL.UP PT, R10, R8, 0x1, RZ ;  /* 0x04200000080a7989 */ /* 0x000e2400000e00ff */
[----:B0-----:R-:W-:-:S04]  /*1af90*/  SEL R11, R10, RZ, P1 ;  /* 0x000000ff0a0b7207 */ /* 0x001fc80000800000 */
[----:B------:R-:W-:-:S05]  /*1afa0*/  IADD3 R11, R8, R11, RZ ;  /* 0x0000000b080b7210 */ /* 0x000fca0007ffe0ff */
        /* <DEDUP_REMOVED lines=12> */
[----:B------:R-:W0:Y:S02]  /*1b070*/  SHFL.IDX PT, R8, R5, 0x1f, 0x1f ;  /* 0x03e01f0005087f89 */ /* 0x000e2400000e0000 */
[----:B0-----:R-:W-:-:S05]  /*1b080*/  IMAD R8, R8, UR5, RZ ;  /* 0x0000000508087c24 */ /* 0x001fca000f8e02ff */
[----:B-1----:R-:W-:Y:S01]  /*1b090*/  ISETP.GT.AND P6, PT, R8, UR6, PT ;  /* 0x0000000608007c0c */ /* 0x002fe2000bfc4270 */
[----:B------:R-:W-:-:S12]  /*1b0a0*/  IMAD.MOV.U32 R3, RZ, RZ, R8 ;  /* 0x000000ffff037224 */ /* 0x000fd800078e0008 */
[----:B------:R-:W-:Y:S05]  /*1b0b0*/  @P6 BRA `(.L_x_671) ;  /* 0x0000000000a06947 */ /* 0x000fea0003800000 */
[----:B------:R-:W-:Y:S01]  /*1b0c0*/  MOV R8, R3 ;  /* 0x0000000300087202 */ /* 0x000fe20000000f00 */
[----:B------:R-:W-:Y:S01]  /*1b0d0*/  UMOV UR4, URZ ;  /* 0x0000003f00047c82 */ /* 0x000fe20008000000 */
[----:B------:R-:W-:-:S05]  /*1b0e0*/  ULDC UR5, c[0x0][0xc38] ;  /* 0x00030e0000057ab9 */ /* 0x000fca0000000800 */
.L_x_673:
[----:B------:R-:W0:Y:S01]  /*1b0f0*/  LDC R2, c[0x0][0xc3c] ;  /* 0x00030f00ff027b82 */ /* 0x000e220000000800 */
[----:B------:R-:W-:Y:S01]  /*1b100*/  UIADD3 UR4, UR4, 0x1f, URZ ;  /* 0x0000001f04047890 */ /* 0x000fe2000fffe03f */
[----:B------:R-:W-:Y:S02]  /*1b110*/  ULDC UR7, c[0x0][0xc3c] ;  /* 0x00030f0000077ab9 */ /* 0x000fe40000000800 */
[----:B------:R-:W-:-:S03]  /*1b120*/  IMAD.U32 R19, RZ, RZ, UR7 ;  /* 0x00000007ff137e24 */ /* 0x000fc6000f8e00ff */
[----:B0-----:R-:W-:-:S13]  /*1b130*/  ISETP.LE.AND P6, PT, R2, UR4, PT ;  /* 0x0000000402007c0c */ /* 0x001fda000bfc3270 */
[----:B------:R-:W-:Y:S05]  /*1b140*/  @P6 BRA `(.L_x_672) ;  /* 0x0000000400ac6947 */ /* 0x000fea0003800000 */
[----:B------:R-:W-:Y:S01]  /*1b150*/  VIADD R9, R7, UR4 ;  /* 0x0000000407097c36 */ /* 0x000fe20008000000 */
[----:B------:R-:W-:-:S04]  /*1b160*/  MOV R6, RZ ;  /* 0x000000ff00067202 */ /* 0x000fc80000000f00 */
        /* <DEDUP_REMOVED lines=24> */
[----:B------:R-:W0:Y:S02]  /*1b2f0*/  SHFL.IDX PT, R2, R5, 0x1f, 0x1f ;  /* 0x03e01f0005027f89 */ /* 0x000e2400000e0000 */
[----:B0-----:R-:W-:-:S04]  /*1b300*/  IMAD R3, R2, UR5, RZ ;  /* 0x0000000502037c24 */ /* 0x001fc8000f8e02ff */
[----:B------:R-:W-:-:S05]  /*1b310*/  IMAD.IADD R8, R3, 0x1, R8 ;  /* 0x0000000103087824 */ /* 0x000fca00078e0208 */
[----:B------:R-:W-:-:S13]  /*1b320*/  ISETP.GT.AND P6, PT, R8, UR6, PT ;  /* 0x0000000608007c0c */ /* 0x000fda000bfc4270 */
[----:B------:R-:W-:Y:S05]  /*1b330*/  @!P6 BRA `(.L_x_673) ;  /* 0xfffffffc006ce947 */ /* 0x000fea000383ffff */
.L_x_671:
[----:B------:R-:W-:Y:S02]  /*1b340*/  IMAD.IADD R11, R8, 0x1, -R3 ;  /* 0x00000001080b7824 */ /* 0x000fe400078e0a03 */
[----:B------:R-:W-:Y:S02]  /*1b350*/  IMAD.MOV.U32 R16, RZ, RZ, RZ ;  /* 0x000000ffff107224 */ /* 0x000fe400078e00ff */
        /* <DEDUP_REMOVED lines=10> */
[----:B0-----:R-:W-:-:S06]  /*1b400*/  IADD3 R2, R10, 0xffffffe, RZ ;  /* 0x0ffffffe0a027810 */ /* 0x001fcc0007ffe0ff */
[----:B------:R-:W0:Y:S02]  /*1b410*/  F2I.FTZ.U32.TRUNC.NTZ R3, R2 ;  /* 0x0000000200037305 */ /* 0x000e24000021f000 */
[----:B0-----:R-:W-:Y:S01]  /*1b420*/  IMAD.MOV R12, RZ, RZ, -R3 ;  /* 0x000000ffff0c7224 */ /* 0x001fe200078e0a03 */
[----:B-12---:R-:W-:Y:S06]  /*1b430*/  @!P0 BRA `(.L_x_674) ;  /* 0x0000000000088947 */ /* 0x006fec0003800000 */
[----:B------:R-:W-:-:S06]  /*1b440*/  IADD3 R16, R19, -0x1, RZ ;  /* 0xffffffff13107810 */ /* 0x000fcc0007ffe0ff */
[----:B------:R0:W1:Y:S02]  /*1b450*/  SHFL.IDX PT, R16, R5, R16, 0x1f ;  /* 0x00001f1005107589 */ /* 0x00006400000e0000 */
.L_x_674:
[----:B-1----:R-:W-:Y:S01]  /*1b460*/  IMAD R16, R16, UR5, R11 ;  /* 0x0000000510107c24 */ /* 0x002fe2000f8e020b */
[----:B0-----:R-:W-:Y:S01]  /*1b470*/  IABS R5, R9 ;  /* 0x0000000900057213 */ /* 0x001fe20000000000 */
[----:B------:R-:W-:Y:S01]  /*1b480*/  IMAD.MOV.U32 R11, RZ, RZ, R12 ;  /* 0x000000ffff0b7224 */ /* 0x000fe200078e000c */
[----:B------:R-:W-:Y:S01]  /*1b490*/  IABS R12, R6 ;  /* 0x00000006000c7213 */ /* 0x000fe20000000000 */
[----:B------:R-:W-:Y:S01]  /*1b4a0*/  IMAD.MOV.U32 R2, RZ, RZ, RZ ;  /* 0x000000ffff027224 */ /* 0x000fe200078e00ff */
[----:B------:R-:W-:Y:S01]  /*1b4b0*/  IADD3 R17, -R16, UR6, RZ ;  /* 0x0000000610117c10 */ /* 0x000fe2000fffe1ff */
[----:B------:R-:W-:Y:S01]  /*1b4c0*/  IMAD R11, R11, R4, RZ ;  /* 0x000000040b0b7224 */ /* 0x000fe200078e02ff */
[----:B------:R-:W-:Y:S01]  /*1b4d0*/  IADD3 R12, RZ, -R12, RZ ;  /* 0x8000000cff0c7210 */ /* 0x000fe20007ffe0ff */
[----:B------:R-:W0:Y:S01]  /*1b4e0*/  I2F.RP R8, R5 ;  /* 0x0000000500087306 */ /* 0x000e220000209400 */
[----:B------:R-:W-:Y:S01]  /*1b4f0*/  IABS R10, R17 ;  /* 0x00000011000a7213 */ /* 0x000fe20000000000 */
[----:B------:R-:W-:Y:S01]  /*1b500*/  IMAD.HI.U32 R2, R3, R11, R2 ;  /* 0x0000000b03027227 */ /* 0x000fe200078e0002 */
[----:B------:R-:W-:-:S03]  /*1b510*/  IADD3 R19, R19, UR4, RZ ;  /* 0x0000000413137c10 */ /* 0x000fc6000fffe0ff */
[----:B------:R-:W-:Y:S02]  /*1b520*/  IMAD.MOV.U32 R3, RZ, RZ, R10 ;  /* 0x000000ffff037224 */ /* 0x000fe400078e000a */
[----:B------:R-:W-:Y:S02]  /*1b530*/  IMAD.MOV.U32 R10, RZ, RZ, R12 ;  /* 0x000000ffff0a7224 */ /* 0x000fe400078e000c */
[----:B------:R-:W-:-:S04]  /*1b540*/  IMAD.HI.U32 R2, R2, R3, RZ ;  /* 0x0000000302027227 */ /* 0x000fc800078e00ff */
[----:B------:R-:W-:Y:S01]  /*1b550*/  IMAD R3, R2, R10, R3 ;  /* 0x0000000a02037224 */ /* 0x000fe200078e0203 */
[----:B0-----:R-:W0:Y:S04]  /*1b560*/  MUFU.RCP R8, R8 ;  /* 0x0000000800087308 */ /* 0x001e280000001000 */
[----:B------:R-:W-:-:S13]  /*1b570*/  ISETP.GT.U32.AND P1, PT, R4, R3, PT ;  /* 0x000000030400720c */ /* 0x000fda0003f24070 */
[-C--:B------:R-:W-:Y:S01]  /*1b580*/  @!P1 IADD3 R3, R3, -R4.reuse, RZ ;  /* 0x8000000403039210 */ /* 0x080fe20007ffe0ff */
        /* <DEDUP_REMOVED lines=8> */
[----:B------:R-:W-:Y:S01]  /*1b610*/  @P0 IADD3 R2, R2, 0x1, RZ ;  /* 0x0000000102020810 */ /* 0x000fe20007ffe0ff */
[----:B------:R-:W-:-:S04]  /*1b620*/  IMAD.MOV R10, RZ, RZ, -R10 ;  /* 0x000000ffff0a7224 */ /* 0x000fc800078e0a0a */
[----:B------:R-:W-:Y:S02]  /*1b630*/  IMAD.MOV.U32 R8, RZ, RZ, R2 ;  /* 0x000000ffff087224 */ /* 0x000fe400078e0002 */
[----:B-1----:R-:W-:-:S03]  /*1b640*/  IMAD.MOV R2, RZ, RZ, -R3 ;  /* 0x000000ffff027224 */ /* 0x002fc600078e0a03 */
[----:B------:R-:W-:Y:S01]  /*1b650*/  @!P2 IADD3 R8, -R8, RZ, RZ ;  /* 0x000000ff0808a210 */ /* 0x000fe20007ffe1ff */
[----:B------:R-:W-:Y:S01]  /*1b660*/  IMAD R11, R2, R5, RZ ;  /* 0x00000005020b7224 */ /* 0x000fe200078e02ff */
[----:B------:R-:W-:Y:S01]  /*1b670*/  @!P1 LOP3.LUT R8, RZ, R6, RZ, 0x33, !PT ;  /* 0x00000006ff089212 */ /* 0x000fe200078e33ff */
[----:B------:R-:W-:-:S03]  /*1b680*/  IMAD.MOV.U32 R2, RZ, RZ, RZ ;  /* 0x000000ffff027224 */ /* 0x000fc600078e00ff */
[----:B------:R-:W-:Y:S01]  /*1b690*/  IABS R4, R8 ;  /* 0x0000000800047213 */ /* 0x000fe20000000000 */
[----:B------:R-:W-:-:S03]  /*1b6a0*/  IMAD.HI.U32 R2, R3, R11, R2 ;  /* 0x0000000b03027227 */ /* 0x000fc600078e0002 */
[----:B------:R-:W-:Y:S01]  /*1b6b0*/  MOV R3, R4 ;  /* 0x0000000400037202 */ /* 0x000fe20000000f00 */
[----:B------:R-:W-:Y:S02]  /*1b6c0*/  IMAD.MOV.U32 R4, RZ, RZ, R10 ;  /* 0x000000ffff047224 */ /* 0x000fe400078e000a */
[----:B------:R-:W-:Y:S02]  /*1b6d0*/  IMAD R6, R6, R8, RZ ;  /* 0x0000000806067224 */ /* 0x000fe400078e02ff */
[----:B------:R-:W-:-:S04]  /*1b6e0*/  IMAD.HI.U32 R2, R2, R3, RZ ;  /* 0x0000000302027227 */ /* 0x000fc800078e00ff */
[----:B------:R-:W-:Y:S01]  /*1b6f0*/  IMAD R4, R2, R4, R3 ;  /* 0x0000000402047224 */ /* 0x000fe200078e0203 */
[----:B------:R-:W-:Y:S01]  /*1b700*/  LOP3.LUT R3, R8, R9, RZ, 0x3c, !PT ;  /* 0x0000000908037212 */ /* 0x000fe200078e3cff */
[----:B------:R-:W-:-:S03]  /*1b710*/  IMAD.IADD R17, R17, 0x1, -R6 ;  /* 0x0000000111117824 */ /* 0x000fc600078e0a06 */
[----:B------:R-:W-:Y:S02]  /*1b720*/  ISETP.GT.U32.AND P1, PT, R5, R4, PT ;  /* 0x000000040500720c */ /* 0x000fe40003f24070 */
[----:B------:R-:W-:-:S11]  /*1b730*/  ISETP.GE.AND P2, PT, R3, RZ, PT ;  /* 0x000000ff0300720c */ /* 0x000fd60003f46270 */
[----:B------:R-:W-:Y:S01]  /*1b740*/  @!P1 IMAD.IADD R4, R4, 0x1, -R5 ;  /* 0x0000000104049824 */ /* 0x000fe200078e0a05 */
[----:B------:R-:W-:Y:S02]  /*1b750*/  @!P1 IADD3 R2, R2, 0x1, RZ ;  /* 0x0000000102029810 */ /* 0x000fe40007ffe0ff */
[----:B------:R-:W-:Y:S02]  /*1b760*/  ISETP.NE.AND P1, PT, R9, RZ, PT ;  /* 0x000000ff0900720c */ /* 0x000fe40003f25270 */
[----:B------:R-:W-:-:S13]  /*1b770*/  ISETP.GE.U32.AND P0, PT, R4, R5, PT ;  /* 0x000000050400720c */ /* 0x000fda0003f06070 */
[----:B------:R-:W-:-:S04]  /*1b780*/  @P0 VIADD R2, R2, 0x1 ;  /* 0x0000000102020836 */ /* 0x000fc80000000000 */
[----:B------:R-:W-:Y:S01]  /*1b790*/  @!P2 IMAD.MOV R2, RZ, RZ, -R2 ;  /* 0x000000ffff02a224 */ /* 0x000fe200078e0a02 */
[----:B------:R-:W-:-:S04]  /*1b7a0*/  @!P1 LOP3.LUT R2, RZ, R9, RZ, 0x33, !PT ;  /* 0x00000009ff029212 */ /* 0x000fc800078e33ff */
[----:B------:R-:W-:-:S05]  /*1b7b0*/  IADD3 R18, -R2, RZ, RZ ;  /* 0x000000ff02127210 */ /* 0x000fca0007ffe1ff */
[C---:B------:R-:W-:Y:S02]  /*1b7c0*/  IMAD R18, R9.reuse, R18, R8 ;  /* 0x0000001209127224 */ /* 0x040fe400078e0208 */
[----:B------:R-:W-:-:S04]  /*1b7d0*/  IMAD R9, R9, 0x1000000, R2 ;  /* 0x0100000009097824 */ /* 0x000fc800078e0202 */
[----:B------:R-:W-:Y:S01]  /*1b7e0*/  IMAD R18, R18, 0x10000, R9 ;  /* 0x0001000012127824 */ /* 0x000fe200078e0209 */
[----:B------:R-:W-:Y:S06]  /*1b7f0*/  BRA `(.L_x_675) ;  /* 0x00000000000c7947 */ /* 0x000fec0003800000 */
.L_x_672:
[----:B------:R-:W-:Y:S01]  /*1b800*/  IMAD.MOV.U32 R17, RZ, RZ, RZ ;  /* 0x000000ffff117224 */ /* 0x000fe200078e00ff */
[----:B------:R-:W-:Y:S01]  /*1b810*/  MOV R16, UR6 ;  /* 0x0000000600107c02 */ /* 0x000fe20008000f00 */
[----:B------:R-:W-:-:S07]  /*1b820*/  IMAD.MOV.U32 R18, RZ, RZ, RZ ;  /* 0x000000ffff127224 */ /* 0x000fce00078e00ff */
.L_x_675:
[----:B------:R-:W-:-:S13]  /*1b830*/  ISETP.NE.AND P0, PT, R7, RZ, PT ;  /* 0x000000ff0700720c */ /* 0x000fda0003f05270 */
[----:B------:R-:W0:Y:S01]  /*1b840*/  @!P0 S2R R3, SR_CgaCtaId ;  /* 0x0000000000038919 */ /* 0x000e220000008800 */
[----:B------:R-:W-:-:S04]  /*1b850*/  @!P0 MOV R2, 0x400 ;  /* 0x0000040000028802 */ /* 0x000fc80000000f00 */
[----:B0-----:R-:W-:-:S05]  /*1b860*/  @!P0 LEA R2, R3, R2, 0x18 ;  /* 0x0000000203028211 */ /* 0x001fca00078ec0ff */
[----:B------:R0:W-:Y:S01]  /*1b870*/  @!P0 STS.128 [R2+0x308d0], R16 ;  /* 0x0308d01002008388 */ /* 0x0001e20000000c00 */
[----:B------:R-:W-:Y:S06]  /*1b880*/  BAR.ARV 0x5, 0x180 ;  /* 0x0146000000007b1d */ /* 0x000fec0000002000 */
.L_x_670:
[----:B------:R2:W-:Y:S01]  /*1b890*/  STL [R1+0x28], RZ ;  /* 0x000028ff01007387 */ /* 0x0005e20000100800 */
[----:B------:R-:W-:Y:S01]  /*1b8a0*/  ULDC UR4, c[0x0][0xc3c] ;  /* 0x00030f0000047ab9 */ /* 0x000fe20000000800 */
[----:B------:R-:W-:Y:S01]  /*1b8b0*/  IMAD.MOV.U32 R28, RZ, RZ, 0x1 ;  /* 0x00000001ff1c7424 */ /* 0x000fe200078e00ff */
[----:B-1----:R-:W-:Y:S02]  /*1b8c0*/  ISETP.GE.AND P0, PT, R19, UR4, PT ;  /* 0x0000000413007c0c */ /* 0x002fe4000bf06270 */
[----:B------:R-:W-:-:S11]  /*1b8d0*/  MOV R26, RZ ;  /* 0x000000ff001a7202 */ /* 0x000fd60000000f00 */
[----:B--2---:R-:W-:Y:S05]  /*1b8e0*/  @P0 BRA `(.L_x_676) ;  /* 0x0000006400100947 */ /* 0x004fea0003800000 */
[----:B------:R-:W1:Y:S01]  /*1b8f0*/  S2UR UR5, SR_CgaCtaId ;  /* 0x00000000000579c3 */ /* 0x000e620000008800 */
[----:B------:R2:W-:Y:S01]  /*1b900*/  STL [R1+0x28], RZ ;  /* 0x000028ff01007387 */ /* 0x0005e20000100800 */
[C---:B------:R-:W-:Y:S01]  /*1b910*/  IMAD.SHL.U32 R32, R0.reuse, 0x8, RZ ;  /* 0x0000000800207824 */ /* 0x040fe200078e00ff */
[----:B0-----:R-:W-:Y:S01]  /*1b920*/  LOP3.LUT R2, R0, 0x7f, RZ, 0xc0, !PT ;  /* 0x0000007f00027812 */ /* 0x001fe200078ec0ff */
[----:B------:R-:W-:Y:S01]  /*1b930*/  UMOV UR4, 0x400 ;  /* 0x0000040000047882 */ /* 0x000fe20000000000 */
[----:B------:R-:W-:Y:S01]  /*1b940*/  BSSY B8, `(.L_x_676) ;  /* 0x000063e000087945 */ /* 0x000fe20003800000 */
[----:B------:R-:W-:Y:S01]  /*1b950*/  IMAD.MOV.U32 R29, RZ, RZ, 0x1 ;  /* 0x00000001ff1d7424 */ /* 0x000fe200078e00ff */
[----:B------:R-:W-:Y:S01]  /*1b960*/  LOP3.LUT R3, R32, 0x1f8, RZ, 0xc0, !PT ;  /* 0x000001f820037812 */ /* 0x000fe200078ec0ff */
[----:B------:R-:W-:Y:S01]  /*1b970*/  IMAD.SHL.U32 R36, R2, 0x8, RZ ;  /* 0x0000000802247824 */ /* 0x000fe200078e00ff */
[----:B------:R-:W-:Y:S02]  /*1b980*/  SHF.R.U32.HI R2, RZ, 0x3, R2 ;  /* 0x00000003ff027819 */ /* 0x000fe40000011602 */
[----:B------:R-:W-:-:S02]  /*1b990*/  CS2R R26, SRZ ;  /* 0x00000000001a7805 */ /* 0x000fc4000001ff00 */
[----:B------:R-:W-:Y:S01]  /*1b9a0*/  LOP3.LUT R3, R3, 0x38, R0, 0x78, !PT ;  /* 0x0000003803037812 */ /* 0x000fe200078e7800 */
[----:B------:R-:W-:Y:S01]  /*1b9b0*/  IMAD.MOV.U32 R28, RZ, RZ, 0x1 ;  /* 0x00000001ff1c7424 */ /* 0x000fe200078e00ff */
[----:B------:R-:W-:Y:S01]  /*1b9c0*/  SHF.L.U32 R0, R0, 0x4, RZ ;  /* 0x0000000400007819 */ /* 0x000fe200000006ff */
[----:B------:R-:W-:Y:S01]  /*1b9d0*/  ULOP3.LUT UR39, UR61, 0x2, URZ, 0xfc, !UPT ;  /* 0x000000023d277892 */ /* 0x000fe2000f8efc3f */
[----:B------:R-:W-:Y:S01]  /*1b9e0*/  LOP3.LUT R36, R3, 0x200, R36, 0xf8, !PT ;  /* 0x0000020003247812 */ /* 0x000fe200078ef824 */
[----:B------:R-:W-:Y:S01]  /*1b9f0*/  ULDC.64 UR36, c[0x0][0x198] ;  /* 0x0000660000247ab9 */ /* 0x000fe20000000a00 */
[----:B------:R-:W-:Y:S01]  /*1ba00*/  LOP3.LUT R32, R32, 0x38, RZ, 0xc0, !PT ;  /* 0x0000003820207812 */ /* 0x000fe200078ec0ff */
[----:B------:R-:W-:Y:S01]  /*1ba10*/  ULDC UR38, c[0x0][0xc] ;  /* 0x0000030000267ab9 */ /* 0x000fe20000000800 */
[----:B------:R-:W-:Y:S02]  /*1ba20*/  LOP3.LUT R0, R2, 0x70, R0, 0xf8, !PT ;  /* 0x0000007002007812 */ /* 0x000fe400078ef800 */
[----:B------:R-:W-:-:S02]  /*1ba30*/  LOP3.LUT R35, R32, 0x40, RZ, 0xfc, !PT ;  /* 0x0000004020237812 */ /* 0x000fc400078efcff */
[----:B------:R-:W-:Y:S01]  /*1ba40*/  LOP3.LUT R33, R32, 0x80, RZ, 0xfc, !PT ;  /* 0x0000008020217812 */ /* 0x000fe200078efcff */
[----:B-1----:R-:W-:-:S06]  /*1ba50*/  ULEA UR4, UR5, UR4, 0x18 ;  /* 0x0000000405047291 */ /* 0x002fcc000f8ec03f */
[----:B------:R-:W-:-:S05]  /*1ba60*/  MOV R22, UR4 ;  /* 0x0000000400167c02 */ /* 0x000fca0008000f00 */
[----:B--2---:R-:W-:-:S07]  /*1ba70*/  IMAD R37, R36, 0x2, R22 ;  /* 0x0000000224257824 */ /* 0x004fce00078e0216 */
.L_x_781:
[----:B0-----:R-:W0:Y:S02]  /*1ba80*/  LDC.64 R30, c[0x0][0xc88] ;  /* 0x00032200ff1e7b82 */ /* 0x001e240000000a00 */
[----:B0-----:R-:W-:-:S06]  /*1ba90*/  IMAD.WIDE R30, R19, 0x4, R30 ;  /* 0x00000004131e7825 */ /* 0x001fcc00078e021e */
[----:B--2---:R-:W2:Y:S01]  /*1baa0*/  LDG.E R30, desc[UR48][R30.64] ;  /* 0x000000301e1e7981 */ /* 0x004ea2000c1e1900 */
[----:B------:R-:W-:Y:S05]  /*1bab0*/  YIELD ;  /* 0x0000000000007946 */ /* 0x000fea0003800000 */
[----:B------:R-:W-:Y:S01]  /*1bac0*/  ULDC.64 UR4, c[0x0][0xa28] ;  /* 0x00028a0000047ab9 */ /* 0x000fe20000000a00 */
[----:B------:R-:W-:Y:S01]  /*1bad0*/  ULDC.64 UR8, c[0x0][0xa18] ;  /* 0x0002860000087ab9 */ /* 0x000fe20000000a00 */
[----:B------:R-:W-:Y:S01]  /*1bae0*/  ISETP.NE.U32.AND P0, PT, RZ, UR4, PT ;  /* 0x00000004ff007c0c */ /* 0x000fe2000bf05070 */
[----:B------:R-:W-:Y:S01]  /*1baf0*/  IMAD.MOV.U32 R11, RZ, RZ, RZ ;  /* 0x000000ffff0b7224 */ /* 0x000fe200078e00ff */
[----:B------:R-:W-:-:S02]  /*1bb00*/  ULDC.64 UR6, c[0x0][0xa10] ;  /* 0x0002840000067ab9 */ /* 0x000fc40000000a00 */
[----:B------:R-:W-:Y:S02]  /*1bb10*/  ISETP.NE.AND.EX P0, PT, RZ, UR5, PT, P0 ;  /* 0x00000005ff007c0c */ /* 0x000fe4000bf05300 */
[----:B------:R-:W-:-:S04]  /*1bb20*/  ISETP.NE.U32.AND P2, PT, RZ, UR6, PT ;  /* 0x00000006ff007c0c */ /* 0x000fc8000bf45070 */
[----:B------:R-:W-:Y:S01]  /*1bb30*/  ISETP.NE.AND.EX P2, PT, RZ, UR7, PT, P2 ;  /* 0x00000007ff007c0c */ /* 0x000fe2000bf45320 */
[----:B------:R-:W-:Y:S01]  /*1bb40*/  IMAD.MOV.U32 R34, RZ, RZ, RZ ;  /* 0x000000ffff227224 */ /* 0x000fe200078e00ff */
[----:B--2---:R-:W-:-:S05]  /*1bb50*/  SHF.R.S32.HI R0, RZ, 0x1f, R30 ;  /* 0x0000001fff007819 */ /* 0x004fca000001141e */
[C---:B------:R-:W-:Y:S02]  /*1bb60*/  @P0 LEA R2, P1, R30.reuse, UR4, 0x2 ;  /* 0x000000041e020c11 */ /* 0x040fe4000f8210ff */
[C---:B------:R-:W-:Y:S01]  /*1bb70*/  SHF.L.U32 R23, R30.reuse, 0x2, RZ ;  /* 0x000000021e177819 */ /* 0x040fe200000006ff */
[----:B------:R0:W-:Y:S01]  /*1bb80*/  STL [R1+0x18], R0 ;  /* 0x0000180001007387 */ /* 0x0001e20000100800 */
[C-C-:B------:R-:W-:Y:S01]  /*1bb90*/  @P0 LEA.HI.X R3, R30.reuse, UR5, R0.reuse, 0x2, P1 ;  /* 0x000000051e030c11 */ /* 0x140fe200088f1400 */
[----:B------:R-:W-:Y:S01]  /*1bba0*/  ULDC.64 UR4, c[0x0][0xa00] ;  /* 0x0002800000047ab9 */ /* 0x000fe20000000a00 */
[----:B------:R-:W-:Y:S02]  /*1bbb0*/  ISETP.NE.U32.AND P1, PT, RZ, UR8, PT ;  /* 0x00000008ff007c0c */ /* 0x000fe4000bf25070 */
[----:B------:R-:W-:Y:S01]  /*1bbc0*/  SHF.L.U64.HI R24, R30, 0x2, R0 ;  /* 0x000000021e187819 */ /* 0x000fe20000010200 */
[----:B------:R1:W2:Y:S01]  /*1bbd0*/  @P0 LDG.E R11, desc[UR48][R2.64] ;  /* 0x00000030020b0981 */ /* 0x0002a2000c1e1900 */
[----:B------:R-:W-:-:S02]  /*1bbe0*/  ISETP.NE.AND.EX P1, PT, RZ, UR9, PT, P1 ;  /* 0x00000009ff007c0c */ /* 0x000fc4000bf25310 */
[----:B------:R-:W-:Y:S01]  /*1bbf0*/  ISETP.NE.U32.AND P0, PT, RZ, UR4, PT ;  /* 0x00000004ff007c0c */ /* 0x000fe2000bf05070 */
[----:B0-----:R-:W-:Y:S01]  /*1bc00*/  IMAD.MOV.U32 R0, RZ, RZ, RZ ;  /* 0x000000ffff007224 */ /* 0x001fe200078e00ff */
[C---:B------:R-:W-:Y:S02]  /*1bc10*/  IADD3 R4, P4, R23.reuse, UR6, RZ ;  /* 0x0000000617047c10 */ /* 0x040fe4000ff9e0ff */
[----:B------:R-:W-:Y:S02]  /*1bc20*/  ISETP.NE.AND.EX P0, PT, RZ, UR5, PT, P0 ;  /* 0x00000005ff007c0c */ /* 0x000fe4000bf05300 */
[C---:B------:R-:W-:Y:S02]  /*1bc30*/  IADD3.X R5, R24.reuse, UR7, RZ, P4, !PT ;  /* 0x0000000718057c10 */ /* 0x040fe4000a7fe4ff */
[----:B-1----:R-:W-:Y:S01]  /*1bc40*/  IADD3 R2, P3, R23, UR4, RZ ;  /* 0x0000000417027c10 */ /* 0x002fe2000ff7e0ff */
[----:B------:R-:W-:Y:S02]  /*1bc50*/  ULDC UR4, c[0x0][0x288] ;  /* 0x0000a20000047ab9 */ /* 0x000fe40000000800 */
[----:B------:R-:W5:Y:S01]  /*1bc60*/  @P2 LDG.E R0, desc[UR48][R4.64] ;  /* 0x0000003004002981 */ /* 0x000f62000c1e1900 */
[----:B------:R-:W-:-:S02]  /*1bc70*/  IADD3.X R3, R24, UR5, RZ, P3, !PT ;  /* 0x0000000518037c10 */ /* 0x000fc40009ffe4ff */
[----:B------:R-:W-:Y:S02]  /*1bc80*/  @P1 IADD3 R6, P3, R23, UR8, RZ ;  /* 0x0000000817061c10 */ /* 0x000fe4000ff7e0ff */
[----:B------:R-:W-:Y:S01]  /*1bc90*/  MOV R8, UR4 ;  /* 0x0000000400087c02 */ /* 0x000fe20008000f00 */
[----:B------:R-:W5:Y:S01]  /*1bca0*/  @P0 LDG.E R34, desc[UR48][R2.64] ;  /* 0x0000003002220981 */ /* 0x000f62000c1e1900 */
[----:B------:R-:W-:Y:S01]  /*1bcb0*/  @P1 IADD3.X R7, R24, UR9, RZ, P3, !PT ;  /* 0x0000000918071c10 */ /* 0x000fe20009ffe4ff */
[----:B------:R-:W-:-:S04]  /*1bcc0*/  ULDC.64 UR4, c[0x0][0x418] ;  /* 0x0001060000047ab9 */ /* 0x000fc80000000a00 */
[----:B------:R0:W3:Y:S01]  /*1bcd0*/  @P1 LDG.E R8, desc[UR48][R6.64] ;  /* 0x0000003006081981 */ /* 0x0000e2000c1e1900 */
[----:B------:R-:W-:-:S03]  /*1bce0*/  UISETP.NE.U32.AND UP0, UPT, UR4, URZ, UPT ;  /* 0x0000003f0400728c */ /* 0x000fc6000bf05070 */
[----:B------:R-:W-:Y:S01]  /*1bcf0*/  ULDC UR4, c[0x0][0x424] ;  /* 0x0001090000047ab9 */ /* 0x000fe20000000800 */
[----:B------:R-:W-:-:S03]  /*1bd00*/  UISETP.NE.AND.EX UP0, UPT, UR5, URZ, UPT, UP0 ;  /* 0x0000003f0500728c */ /* 0x000fc6000bf05300 */
[----:B------:R-:W-:Y:S01]  /*1bd10*/  ULDC UR5, c[0x0][0x2f0] ;  /* 0x0000bc0000057ab9 */ /* 0x000fe20000000800 */
[----:B------:R-:W-:-:S04]  /*1bd20*/  USEL UR4, UR4, 0x1, UP0 ;  /* 0x0000000104047887 */ /* 0x000fc80008000000 */
[----:B------:R-:W-:-:S03]  /*1bd30*/  UIMAD UR4, UR4, UR5, URZ ;  /* 0x00000005040472a4 */ /* 0x000fc6000f8e023f */
[----:B------:R-:W-:Y:S02]  /*1bd40*/  ULDC UR5, c[0x0][0x348] ;  /* 0x0000d20000057ab9 */ /* 0x000fe40000000800 */
[----:B0-----:R-:W-:Y:S01]  /*1bd50*/  IMAD.U32 R6, RZ, RZ, UR5 ;  /* 0x00000005ff067e24 */ /* 0x001fe2000f8e00ff */
[----:B--2---:R-:W-:Y:S04]  /*1bd60*/  STL [R1+0xc], R11 ;  /* 0x00000c0b01007387 */ /* 0x004fe80000100800 */
[----:B---3--:R0:W-:Y:S02]  /*1bd70*/  STL [R1+0x24], R8 ;  /* 0x0000240801007387 */ /* 0x0081e40000100800 */
[----:B0-----:R-:W-:Y:S01]  /*1bd80*/  IMAD.U32 R8, RZ, RZ, UR4 ;  /* 0x00000004ff087e24 */ /* 0x001fe2000f8e00ff */
[----:B------:R-:W-:Y:S06]  /*1bd90*/  @P1 BRA `(.L_x_677) ;  /* 0x0000000000141947 */ /* 0x000fec0003800000 */
[----:B------:R-:W-:Y:S05]  /*1bda0*/  @!P0 BRA `(.L_x_677) ;  /* 0x0000000000108947 */ /* 0x000fea0003800000 */
[----:B------:R-:W2:Y:S04]  /*1bdb0*/  LDG.E R10, desc[UR48][R2.64] ;  /* 0x00000030020a7981 */ /* 0x000ea8000c1e1900 */
[----:B------:R-:W2:Y:S02]  /*1bdc0*/  LDG.E R7, desc[UR48][R2.64+0x4] ;  /* 0x0000043002077981 */ /* 0x000ea4000c1e1900 */
[----:B--2---:R-:W-:-:S05]  /*1bdd0*/  IADD3 R2, -R10, R7, RZ ;  /* 0x000000070a027210 */ /* 0x004fca0007ffe1ff */
[----:B------:R0:W-:Y:S02]  /*1bde0*/  STL [R1+0x24], R2 ;  /* 0x0000240201007387 */ /* 0x0001e40000100800 */
.L_x_677:
[----:B------:R-:W-:Y:S01]  /*1bdf0*/  ULDC.64 UR4, c[0x0][0xa20] ;  /* 0x0002880000047ab9 */ /* 0x000fe20000000a00 */
[C---:B0-----:R-:W-:Y:S01]  /*1be00*/  LOP3.LUT R2, R18.reuse, 0xff000000, RZ, 0xc0, !PT ;  /* 0xff00000012027812 */ /* 0x041fe200078ec0ff */
[----:B------:R-:W-:Y:S01]  /*1be10*/  IMAD.MOV.U32 R31, RZ, RZ, R30 ;  /* 0x000000ffff1f7224 */ /* 0x000fe200078e001e */
[----:B------:R-:W-:Y:S02]  /*1be20*/  ISETP.NE.U32.AND P0, PT, RZ, UR4, PT ;  /* 0x00000004ff007c0c */ /* 0x000fe4000bf05070 */
[----:B------:R-:W-:Y:S02]  /*1be30*/  SHF.R.U32.HI R2, RZ, 0x8, R2 ;  /* 0x00000008ff027819 */ /* 0x000fe40000011602 */
[----:B------:R-:W-:Y:S02]  /*1be40*/  ISETP.NE.AND.EX P0, PT, RZ, UR5, PT, P0 ;  /* 0x00000005ff007c0c */ /* 0x000fe4000bf05300 */
[C---:B------:R-:W-:Y:S02]  /*1be50*/  LOP3.LUT R7, R18.reuse, 0xff0000, RZ, 0xc0, !PT ;  /* 0x00ff000012077812 */ /* 0x040fe400078ec0ff */
[----:B------:R-:W-:-:S02]  /*1be60*/  LOP3.LUT R18, R18, 0xffff, RZ, 0xc0, !PT ;  /* 0x0000ffff12127812 */ /* 0x000fc400078ec0ff */
[----:B------:R-:W-:-:S07]  /*1be70*/  LEA.HI R7, R7, R2, RZ, 0x10 ;  /* 0x0000000207077211 */ /* 0x000fce00078f80ff */
[----:B------:R-:W-:Y:S05]  /*1be80*/  @!P0 BRA `(.L_x_678) ;  /* 0x0000000000108947 */ /* 0x000fea0003800000 */
[----:B------:R-:W-:-:S04]  /*1be90*/  IADD3 R2, P0, R23, UR4, RZ ;  /* 0x0000000417027c10 */ /* 0x000fc8000ff1e0ff */
[----:B------:R-:W-:-:S05]  /*1bea0*/  IADD3.X R3, R24, UR5, RZ, P0, !PT ;  /* 0x0000000518037c10 */ /* 0x000fca00087fe4ff */
[----:B------:R0:W5:Y:S01]  /*1beb0*/  LDG.E R8, desc[UR48][R2.64] ;  /* 0x0000003002087981 */ /* 0x000162000c1e1900 */
[----:B------:R-:W-:Y:S05]  /*1bec0*/  BRA `(.L_x_679) ;  /* 0x0000000000247947 */ /* 0x000fea0003800000 */
.L_x_678:
[----:B------:R-:W-:Y:S02]  /*1bed0*/  ULDC.64 UR4, c[0x0][0xa08] ;  /* 0x0002820000047ab9 */ /* 0x000fe40000000a00 */
[----:B------:R-:W-:-:S04]  /*1bee0*/  ISETP.NE.U32.AND P0, PT, RZ, UR4, PT ;  /* 0x00000004ff007c0c */ /* 0x000fc8000bf05070 */
[----:B------:R-:W-:-:S13]  /*1bef0*/  ISETP.NE.AND.EX P0, PT, RZ, UR5, PT, P0 ;  /* 0x00000005ff007c0c */ /* 0x000fda000bf05300 */
[----:B------:R-:W-:Y:S05]  /*1bf00*/  @!P0 BRA `(.L_x_679) ;  /* 0x0000000000148947 */ /* 0x000fea0003800000 */
[----:B------:R-:W0:Y:S02]  /*1bf10*/  LDC.64 R2, c[0x0][0xa08] ;  /* 0x00028200ff027b82 */ /* 0x000e240000000a00 */
[----:B0-----:R-:W-:-:S05]  /*1bf20*/  IMAD.WIDE R2, R31, 0x4, R2 ;  /* 0x000000041f027825 */ /* 0x001fca00078e0202 */
[----:B------:R-:W2:Y:S04]  /*1bf30*/  LDG.E R8, desc[UR48][R2.64] ;  /* 0x0000003002087981 */ /* 0x000ea8000c1e1900 */
[----:B------:R-:W2:Y:S02]  /*1bf40*/  LDG.E R9, desc[UR48][R2.64+0x4] ;  /* 0x0000043002097981 */ /* 0x000ea4000c1e1900 */
[----:B--2---:R-:W-:-:S07]  /*1bf50*/  IMAD.IADD R8, R9, 0x1, -R8 ;  /* 0x0000000109087824 */ /* 0x004fce00078e0a08 */
.L_x_679:
[----:B0-----:R-:W2:Y:S04]  /*1bf60*/  @P2 LDG.E R3, desc[UR48][R4.64] ;  /* 0x0000003004032981 */ /* 0x001ea8000c1e1900 */
[----:B------:R0:W2:Y:S01]  /*1bf70*/  @P2 LDG.E R2, desc[UR48][R4.64+0x4] ;  /* 0x0000043004022981 */ /* 0x0000a2000c1e1900 */
[----:B-----5:R-:W-:Y:S01]  /*1bf80*/  IMAD.IADD R8, R8, 0x1, -R11 ;  /* 0x0000000108087824 */ /* 0x020fe200078e0a0b */
[----:B------:R-:W-:Y:S01]  /*1bf90*/  BSSY B0, `(.L_x_680) ;  /* 0x000002a000007945 */ /* 0x000fe20003800000 */
[----:B0-----:R-:W-:Y:S02]  /*1bfa0*/  LOP3.LUT R5, R7, 0xff, RZ, 0xc0, !PT ;  /* 0x000000ff07057812 */ /* 0x001fe400078ec0ff */
[----:B------:R-:W-:Y:S02]  /*1bfb0*/  SHF.R.U32.HI R7, RZ, 0x10, R7 ;  /* 0x00000010ff077819 */ /* 0x000fe40000011607 */
[----:B--2---:R-:W-:-:S05]  /*1bfc0*/  @P2 IADD3 R6, -R3, R2, RZ ;  /* 0x0000000203062210 */ /* 0x004fca0007ffe1ff */
[----:B------:R-:W-:-:S05]  /*1bfd0*/  IMAD.IADD R3, R8, 0x1, R6 ;  /* 0x0000000108037824 */ /* 0x000fca00078e0206 */
[C---:B------:R-:W-:Y:S01]  /*1bfe0*/  IADD3 R2, R3.reuse, 0x5f, RZ ;  /* 0x0000005f03027810 */ /* 0x040fe20007ffe0ff */
[----:B------:R0:W-:Y:S01]  /*1bff0*/  STL [R1+0x4], R3 ;  /* 0x0000040301007387 */ /* 0x0001e20000100800 */
[----:B------:R-:W-:-:S03]  /*1c000*/  ISETP.GE.AND P1, PT, R3, 0x1, PT ;  /* 0x000000010300780c */ /* 0x000fc60003f26270 */
[----:B------:R-:W-:-:S05]  /*1c010*/  IMAD.HI R2, R2, 0x2aaaaaab, RZ ;  /* 0x2aaaaaab02027827 */ /* 0x000fca00078e02ff */
[----:B0-----:R-:W-:-:S04]  /*1c020*/  SHF.R.U32.HI R3, RZ, 0x1f, R2 ;  /* 0x0000001fff037819 */ /* 0x001fc80000011602 */
[----:B------:R-:W-:Y:S01]  /*1c030*/  LEA.HI.SX32 R4, R2, R3, 0x1c ;  /* 0x0000000302047211 */ /* 0x000fe200078fe2ff */
[----:B------:R-:W-:Y:S01]  /*1c040*/  IMAD.MOV.U32 R3, RZ, RZ, RZ ;  /* 0x000000ffff037224 */ /* 0x000fe200078e00ff */
[----:B------:R-:W-:Y:S06]  /*1c050*/  @!P1 BRA `(.L_x_681) ;  /* 0x0000000000749947 */ /* 0x000fec0003800000 */
[----:B------:R-:W-:Y:S01]  /*1c060*/  ISETP.NE.AND P0, PT, R7, RZ, PT ;  /* 0x000000ff0700720c */ /* 0x000fe20003f05270 */
[----:B------:R-:W-:-:S03]  /*1c070*/  ULDC UR4, c[0x0][0x9f0] ;  /* 0x00027c0000047ab9 */ /* 0x000fc60000000800 */
[----:B------:R-:W-:-:S04]  /*1c080*/  SEL R9, R7, UR4, P0 ;  /* 0x0000000407097c07 */ /* 0x000fc80008000000 */
[----:B------:R-:W-:Y:S02]  /*1c090*/  IABS R11, R9 ;  /* 0x00000009000b7213 */ /* 0x000fe40000000000 */
[----:B------:R-:W-:Y:S02]  /*1c0a0*/  IADD3 R10, R9, -0x1, R4 ;  /* 0xffffffff090a7810 */ /* 0x000fe40007ffe004 */
[----:B------:R-:W0:Y:S08]  /*1c0b0*/  I2F.RP R2, R11 ;  /* 0x0000000b00027306 */ /* 0x000e300000209400 */
[----:B0-----:R-:W0:Y:S02]  /*1c0c0*/  MUFU.RCP R2, R2 ;  /* 0x0000000200027308 */ /* 0x001e240000001000 */
[----:B0-----:R-:W-:-:S06]  /*1c0d0*/  VIADD R2, R2, 0xffffffe ;  /* 0x0ffffffe02027836 */ /* 0x001fcc0000000000 */
[----:B------:R0:W1:Y:S02]  /*1c0e0*/  F2I.FTZ.U32.TRUNC.NTZ R3, R2 ;  /* 0x0000000200037305 */ /* 0x000064000021f000 */
[----:B0-----:R-:W-:-:S04]  /*1c0f0*/  LOP3.LUT R2, R10, R9, RZ, 0x3c, !PT ;  /* 0x000000090a027212 */ /* 0x001fc800078e3cff */
[----:B------:R-:W-:Y:S02]  /*1c100*/  ISETP.GE.AND P4, PT, R2, RZ, PT ;  /* 0x000000ff0200720c */ /* 0x000fe40003f86270 */
[----:B-1----:R-:W-:-:S05]  /*1c110*/  IADD3 R2, RZ, -R3, RZ ;  /* 0x80000003ff027210 */ /* 0x002fca0007ffe0ff */
[----:B------:R-:W-:Y:S02]  /*1c120*/  IMAD R12, R2, R11, RZ ;  /* 0x0000000b020c7224 */ /* 0x000fe400078e02ff */
[----:B------:R-:W-:-:S04]  /*1c130*/  IMAD.MOV.U32 R2, RZ, RZ, RZ ;  /* 0x000000ffff027224 */ /* 0x000fc800078e00ff */
[----:B------:R-:W-:Y:S01]  /*1c140*/  IMAD.HI.U32 R12, R3, R12, R2 ;  /* 0x0000000c030c7227 */ /* 0x000fe200078e0002 */
[----:B------:R-:W-:Y:S02]  /*1c150*/  IABS R2, R10 ;  /* 0x0000000a00027213 */ /* 0x000fe40000000000 */
[----:B------:R-:W-:-:S03]  /*1c160*/  IABS R3, R9 ;  /* 0x0000000900037213 */ /* 0x000fc60000000000 */
[----:B------:R-:W-:-:S04]  /*1c170*/  IMAD.HI.U32 R12, R12, R2, RZ ;  /* 0x000000020c0c7227 */ /* 0x000fc800078e00ff */
[----:B------:R-:W-:-:S04]  /*1c180*/  IMAD.MOV R3, RZ, RZ, -R3 ;  /* 0x000000ffff037224 */ /* 0x000fc800078e0a03 */
[----:B------:R-:W-:-:S05]  /*1c190*/  IMAD R2, R12, R3, R2 ;  /* 0x000000030c027224 */ /* 0x000fca00078e0202 */
[----:B------:R-:W-:-:S13]  /*1c1a0*/  ISETP.GT.U32.AND P3, PT, R11, R2, PT ;  /* 0x000000020b00720c */ /* 0x000fda0003f64070 */
[-C--:B------:R-:W-:Y:S01]  /*1c1b0*/  @!P3 IADD3 R2, R2, -R11.reuse, RZ ;  /* 0x8000000b0202b210 */ /* 0x080fe20007ffe0ff */
[----:B------:R-:W-:Y:S01]  /*1c1c0*/  @!P3 VIADD R12, R12, 0x1 ;  /* 0x000000010c0cb836 */ /* 0x000fe20000000000 */
[----:B------:R-:W-:Y:S02]  /*1c1d0*/  ISETP.NE.AND P3, PT, R9, RZ, PT ;  /* 0x000000ff0900720c */ /* 0x000fe40003f65270 */
[----:B------:R-:W-:-:S13]  /*1c1e0*/  ISETP.GE.U32.AND P0, PT, R2, R11, PT ;  /* 0x0000000b0200720c */ /* 0x000fda0003f06070 */
[----:B------:R-:W-:-:S05]  /*1c1f0*/  @P0 VIADD R12, R12, 0x1 ;  /* 0x000000010c0c0836 */ /* 0x000fca0000000000 */
[----:B------:R-:W-:-:S05]  /*1c200*/  MOV R3, R12 ;  /* 0x0000000c00037202 */ /* 0x000fca0000000f00 */
[----:B------:R-:W-:Y:S01]  /*1c210*/  @!P4 IMAD.MOV R3, RZ, RZ, -R3 ;  /* 0x000000ffff03c224 */ /* 0x000fe200078e0a03 */
[----:B------:R-:W-:-:S07]  /*1c220*/  @!P3 LOP3.LUT R3, RZ, R9, RZ, 0x33, !PT ;  /* 0x00000009ff03b212 */ /* 0x000fce00078e33ff */
.L_x_681:
[----:B------:R-:W-:Y:S05]  /*1c230*/  BSYNC B0 ;  /* 0x0000000000007941 */ /* 0x000fea0003800000 */
.L_x_680:
[-C--:B------:R-:W-:Y:S01]  /*1c240*/  IMAD R2, R5, R3.reuse, RZ ;  /* 0x0000000305027224 */ /* 0x080fe200078e02ff */
[----:B------:R-:W-:Y:S04]  /*1c250*/  BSSY B0, `(.L_x_682) ;  /* 0x0000151000007945 */ /* 0x000fe80003800000 */
[C---:B------:R-:W-:Y:S01]  /*1c260*/  VIADDMNMX R3, R2.reuse, R3, R4, PT ;  /* 0x0000000302037246 */ /* 0x040fe20003800104 */
[----:B------:R-:W-:-:S04]  /*1c270*/  IMAD R2, R2, 0x60, -R8 ;  /* 0x0000006002027824 */ /* 0x000fc800078e0a08 */
[----:B------:R-:W-:Y:S01]  /*1c280*/  IMAD R3, R3, 0x60, -R8 ;  /* 0x0000006003037824 */ /* 0x000fe200078e0a08 */
[----:B------:R-:W-:-:S04]  /*1c290*/  VIMNMX R2, RZ, R2, !PT ;  /* 0x00000002ff027248 */ /* 0x000fc80007fe0100 */
[----:B------:R-:W-:-:S04]  /*1c2a0*/  VIMNMX R3, R3, R6, PT ;  /* 0x0000000603037248 */ /* 0x000fc80003fe0100 */
[----:B------:R-:W-:-:S13]  /*1c2b0*/  ISETP.GT.AND P0, PT, R3, R2, PT ;  /* 0x000000020300720c */ /* 0x000fda0003f04270 */
[----:B------:R-:W-:Y:S02]  /*1c2c0*/  @P0 VIADD R8, R3, 0x5f ;  /* 0x0000005f03080836 */ /* 0x000fe40000000000 */
[----:B------:R-:W-:-:S04]  /*1c2d0*/  IMAD.WIDE.U32 R2, R2, -0x55555555, RZ ;  /* 0xaaaaaaab02027825 */ /* 0x000fc800078e00ff */
[----:B------:R-:W-:Y:S01]  /*1c2e0*/  @P0 IMAD.HI R8, R8, 0x2aaaaaab, RZ ;  /* 0x2aaaaaab08080827 */ /* 0x000fe200078e02ff */
[----:B------:R-:W-:-:S04]  /*1c2f0*/  SHF.R.U32.HI R6, RZ, 0x6, R3 ;  /* 0x00000006ff067819 */ /* 0x000fc80000011603 */
[----:B------:R-:W-:Y:S02]  /*1c300*/  @P0 SHF.R.U32.HI R2, RZ, 0x1f, R8 ;  /* 0x0000001fff020819 */ /* 0x000fe40000011608 */
[----:B------:R-:W-:Y:S02]  /*1c310*/  MOV R3, R6 ;  /* 0x0000000600037202 */ /* 0x000fe40000000f00 */
[----:B------:R-:W-:Y:S02]  /*1c320*/  @P0 LEA.HI.SX32 R3, R8, R2, 0x1c ;  /* 0x0000000208030211 */ /* 0x000fe400078fe2ff */
[----:B------:R-:W-:Y:S02]  /*1c330*/  PLOP3.LUT P0, PT, PT, PT, PT, 0x80, 0x0 ;  /* 0x000000000000781c */ /* 0x000fe40003f0f070 */
[----:B------:R-:W-:-:S13]  /*1c340*/  ISETP.GT.AND P3, PT, R3, R6, PT ;  /* 0x000000060300720c */ /* 0x000fda0003f64270 */
[----:B------:R-:W-:Y:S05]  /*1c350*/  @!P3 BRA `(.L_x_683) ;  /* 0x000000140000b947 */ /* 0x000fea0003800000 */
[----:B------:R-:W-:Y:S01]  /*1c360*/  UMOV UR4, 0xffffffff ;  /* 0xffffffff00047882 */ /* 0x000fe20000000000 */
[----:B------:R-:W-:Y:S02]  /*1c370*/  SEL R2, R31, RZ, !P2 ;  /* 0x000000ff1f027207 */ /* 0x000fe40005000000 */
[----:B------:R-:W-:Y:S05]  /*1c380*/  BRA.DIV UR4, `(.L_x_684) ;  /* 0x0000006a04c47947 */ /* 0x000fea000b800000 */
[----:B------:R-:W0:Y:S02]  /*1c390*/  S2R R8, SR_TID.X ;  /* 0x0000000000087919 */ /* 0x000e240000002100 */
[----:B0-----:R-:W-:-:S04]  /*1c3a0*/  SHF.R.U32.HI R8, RZ, 0x5, R8 ;  /* 0x00000005ff087819 */ /* 0x001fc80000011608 */
[----:B------:R-:W-:-:S05]  /*1c3b0*/  LOP3.LUT R8, R8, 0x3, RZ, 0xc0, !PT ;  /* 0x0000000308087812 */ /* 0x000fca00078ec0ff */
[----:B------:R0:W1:Y:S02]  /*1c3c0*/  SHFL.IDX PT, R14, R8, RZ, 0x1f ;  /* 0x00001fff080e7589 */ /* 0x00006400000e0000 */
.L_x_837:
[----:B-1----:R-:W-:Y:S02]  /*1c3d0*/  ISETP.NE.AND P0, PT, R14, RZ, PT ;  /* 0x000000ff0e00720c */ /* 0x002fe40003f05270 */
[----:B------:R-:W-:-:S11]  /*1c3e0*/  PLOP3.LUT P6, PT, PT, PT, PT, 0x8, 0x0 ;  /* 0x000000000000781c */ /* 0x000fd60003fce170 */
[----:B------:R-:W-:Y:S05]  /*1c3f0*/  @P0 BRA `(.L_x_685) ;  /* 0x00000000000c0947 */ /* 0x000fea0003800000 */
[----:B------:R-:W-:-:S03]  /*1c400*/  UMOV UR4, 0xffffffff ;  /* 0xffffffff00047882 */ /* 0x000fc60000000000 */
[----:B------:R-:W-:Y:S05]  /*1c410*/  BRA.DIV UR4, `(.L_x_686) ;  /* 0x0000006a04d47947 */ /* 0x000fea000b800000 */
[----:B------:R-:W-:-:S13]  /*1c420*/  ELECT P6, URZ, PT ;  /* 0x00000000003f782f */ /* 0x000fda00038c0000 */
.L_x_685:
[----:B0-----:R-:W2:Y:S01]  /*1c430*/  LDL R8, [R1+0x28] ;  /* 0x0000280001087983 */ /* 0x001ea20000100800 */
[----:B------:R-:W-:Y:S01]  /*1c440*/  BSSY B1, `(.L_x_687) ;  /* 0x0000008000017945 */ /* 0x000fe20003800000 */
[----:B--2---:R-:W-:-:S05]  /*1c450*/  VIADD R8, R8, 0x1 ;  /* 0x0000000108087836 */ /* 0x004fca0000000000 */
[----:B------:R-:W-:-:S04]  /*1c460*/  LEA.HI R9, R8, R8, RZ, 0x1 ;  /* 0x0000000808097211 */ /* 0x000fc800078f08ff */
[----:B------:R-:W-:-:S05]  /*1c470*/  LOP3.LUT R9, R9, 0xfffffffe, RZ, 0xc0, !PT ;  /* 0xfffffffe09097812 */ /* 0x000fca00078ec0ff */
[----:B------:R-:W-:-:S05]  /*1c480*/  IMAD.IADD R8, R8, 0x1, -R9 ;  /* 0x0000000108087824 */ /* 0x000fca00078e0a09 */
[----:B------:R-:W-:-:S04]  /*1c490*/  SHF.L.U32 R8, R8, 0x1f, RZ ;  /* 0x0000001f08087819 */ /* 0x000fc800000006ff */
[----:B------:R-:W0:Y:S02]  /*1c4a0*/  SYNCS.PHASECHK.TRANS64.TRYWAIT P0, [R22+URZ+0x30820], R8 ;  /* 0x03082008160075a7 */ /* 0x000e24000800017f */
[----:B0-----:R-:W-:Y:S05]  /*1c4b0*/  @!P0 BRA `(.L_x_688) ;  /* 0x0000006800cc8947 */ /* 0x001fea0003800000 */
.L_x_840:
[----:B------:R-:W-:Y:S05]  /*1c4c0*/  BSYNC B1 ;  /* 0x0000000000017941 */ /* 0x000fea0003800000 */
.L_x_687:
[----:B------:R-:W-:Y:S04]  /*1c4d0*/  BSSY B1, `(.L_x_689) ;  /* 0x000008b000017945 */ /* 0x000fe80003800000 */
[----:B------:R-:W-:Y:S05]  /*1c4e0*/  @!P6 BRA `(.L_x_690) ;  /* 0x000000080024e947 */ /* 0x000fea0003800000 */
[----:B------:R-:W-:Y:S01]  /*1c4f0*/  LEA R12, R27, R22, 0x3 ;  /* 0x000000161b0c7211 */ /* 0x000fe200078e18ff */
[----:B------:R-:W1:Y:S01]  /*1c500*/  S2R R9, SR_TID.X ;  /* 0x0000000000097919 */ /* 0x000e620000002100 */
[----:B------:R-:W-:Y:S01]  /*1c510*/  SHF.L.U32 R11, R29, 0x1f, RZ ;  /* 0x0000001f1d0b7819 */ /* 0x000fe200000006ff */
[----:B------:R-:W-:Y:S03]  /*1c520*/  BSSY B2, `(.L_x_691) ;  /* 0x0000005000027945 */ /* 0x000fe60003800000 */
[----:B------:R-:W2:Y:S01]  /*1c530*/  SYNCS.PHASECHK.TRANS64.TRYWAIT P0, [R12+URZ+0x308a0], R11 ;  /* 0x0308a00b0c0075a7 */ /* 0x000ea2000800017f */
[----:B-1----:R-:W-:-:S04]  /*1c540*/  LOP3.LUT R9, R9, 0x7f, RZ, 0xc0, !PT ;  /* 0x0000007f09097812 */ /* 0x002fc800078ec0ff */
[----:B------:R-:W-:Y:S01]  /*1c550*/  ISETP.NE.AND P2, PT, R9, RZ, PT ;  /* 0x000000ff0900720c */ /* 0x000fe20003f45270 */
[----:B--2---:R-:W-:-:S12]  /*1c560*/  @!P0 BRA `(.L_x_692) ;  /* 0x0000006800b48947 */ /* 0x004fd80003800000 */
.L_x_841:
[----:B------:R-:W-:Y:S05]  /*1c570*/  BSYNC B2 ;  /* 0x0000000000027941 */ /* 0x000fea0003800000 */
.L_x_691:
[----:B------:R-:W-:Y:S04]  /*1c580*/  BSSY B2, `(.L_x_693) ;  /* 0x0000009000027945 */ /* 0x000fe80003800000 */
[----:B------:R-:W-:Y:S05]  /*1c590*/  @P2 BRA `(.L_x_694) ;  /* 0x00000000001c2947 */ /* 0x000fea0003800000 */
[----:B------:R-:W2:Y:S01]  /*1c5a0*/  S2R R9, SR_TID.X ;  /* 0x0000000000097919 */ /* 0x000ea20000002100 */
[----:B0-----:R-:W-:-:S04]  /*1c5b0*/  IMAD.MOV.U32 R8, RZ, RZ, 0x9000 ;  /* 0x00009000ff087424 */ /* 0x001fc800078e00ff */
[----:B------:R3:W-:Y:S01]  /*1c5c0*/  SYNCS.ARRIVE.TRANS64 RZ, [R12+URZ+0x30890], R8 ;  /* 0x030890080cff79a7 */ /* 0x0007e2000800003f */
[----:B--2---:R-:W-:-:S04]  /*1c5d0*/  LOP3.LUT R9, R9, 0x1f, RZ, 0xc0, !PT ;  /* 0x0000001f09097812 */ /* 0x004fc800078ec0ff */
[----:B------:R-:W-:-:S13]  /*1c5e0*/  ISETP.NE.AND P0, PT, R9, RZ, PT ;  /* 0x000000ff0900720c */ /* 0x000fda0003f05270 */
[----:B---3--:R-:W-:Y:S05]  /*1c5f0*/  @!P0 BRA `(.L_x_694) ;  /* 0x0000000000048947 */ /* 0x008fea0003800000 */
[----:B------:R-:W-:Y:S01]  /*1c600*/  BPT.TRAP 0x1 ;  /* 0x000000040000795c */ /* 0x000fe20000300000 */
.L_x_694:
[----:B------:R-:W-:Y:S05]  /*1c610*/  BSYNC B2 ;  /* 0x0000000000027941 */ /* 0x000fea0003800000 */
.L_x_693:
[----:B------:R-:W-:Y:S01]  /*1c620*/  IMAD.MOV.U32 R25, RZ, RZ, RZ ;  /* 0x000000ffff197224 */ /* 0x000fe200078e00ff */
[----:B------:R-:W-:Y:S01]  /*1c630*/  UIADD3 UR4, UP0, UR36, 0x570, URZ ;  /* 0x0000057024047890 */ /* 0x000fe2000ff1e03f */
[----:B------:R-:W-:Y:S01]  /*1c640*/  IMAD R9, R3, 0x60, R0 ;  /* 0x0000006003097824 */ /* 0x000fe200078e0200 */
[----:B------:R-:W-:Y:S01]  /*1c650*/  PLOP3.LUT P0, PT, PT, PT, PT, 0x80, 0x0 ;  /* 0x000000000000781c */ /* 0x000fe20003f0f070 */
[----:B------:R-:W-:Y:S01]  /*1c660*/  IMAD R10, R27, 0x9000, R22 ;  /* 0x000090001b0a7824 */ /* 0x000fe200078e0216 */
[----:B------:R-:W-:Y:S01]  /*1c670*/  R2UR UR10, R25 ;  /* 0x00000000190a72ca */ /* 0x000fe200000e0000 */
[----:B0-----:R-:W-:Y:S01]  /*1c680*/  VIADD R8, R12, 0x30890 ;  /* 0x000308900c087836 */ /* 0x001fe20000000000 */
[----:B------:R-:W-:Y:S01]  /*1c690*/  IADD3 R9, R9, -0x60, RZ ;  /* 0xffffffa009097810 */ /* 0x000fe20007ffe0ff */
[----:B------:R-:W-:Y:S01]  /*1c6a0*/  VIADD R13, R10, 0x1e400 ;  /* 0x0001e4000a0d7836 */ /* 0x000fe20000000000 */
[----:B------:R-:W-:Y:S01]  /*1c6b0*/  UIADD3.X UR5, URZ, UR37, URZ, UP0, !UPT ;  /* 0x000000253f057290 */ /* 0x000fe200087fe43f */
[----:B------:R-:W-:Y:S01]  /*1c6c0*/  UMOV UR6, 0x0 ;  /* 0x0000000000067882 */ /* 0x000fe20000000000 */
[----:B------:R-:W-:-:S10]  /*1c6d0*/  UMOV UR7, 0x12f00000 ;  /* 0x12f0000000077882 */ /* 0x000fd40000000000 */
.L_x_695:
[----:B------:R-:W-:-:S13]  /*1c6e0*/  @P0 ELECT P3, URZ, PT ;  /* 0x00000000003f082f */ /* 0x000fda0003860000 */
[----:B------:R-:W-:Y:S02]  /*1c6f0*/  @P3 R2UR UR13, R2 ;  /* 0x00000000020d32ca */ /* 0x000fe400000e0000 */
[----:B------:R-:W-:Y:S02]  /*1c700*/  @P3 R2UR UR12, R18 ;  /* 0x00000000120c32ca */ /* 0x000fe400000e0000 */
[----:B------:R-:W-:Y:S02]  /*1c710*/  @P3 R2UR UR11, R9 ;  /* 0x00000000090b32ca */ /* 0x000fe400000e0000 */
[----:B------:R-:W-:Y:S02]  /*1c720*/  @P3 R2UR UR9, R8 ;  /* 0x00000000080932ca */ /* 0x000fe400000e0000 */
[----:B------:R-:W-:Y:S02]  /*1c730*/  @P3 R2UR UR8, R13 ;  /* 0x000000000d0832ca */ /* 0x000fe400000e0000 */
[----:B------:R-:W-:-:S02]  /*1c740*/  @P3 PLOP3.LUT P0, PT, P3, PT, PT, 0x8, 0x0 ;  /* 0x000000000000381c */ /* 0x000fc40001f0e170 */
[----:B------:R-:W-:-:S09]  /*1c750*/  PLOP3.LUT P3, PT, PT, PT, PT, 0x8, 0x0 ;  /* 0x000000000000781c */ /* 0x000fd20003f6e170 */
[----:B------:R0:W-:Y:S02]  /*1c760*/  UTMALDG.4D [UR8], [UR4], desc[UR6] ;  /* 0x00000608040075b4 */ /* 0x0001e40008019000 */
[----:B0-----:R-:W-:Y:S05]  /*1c770*/  @P0 BRA.U.ANY `(.L_x_695) ;  /* 0xfffffffd00d80947 */ /* 0x001fea000393ffff */
[----:B------:R-:W-:Y:S01]  /*1c780*/  MOV R21, 0x40 ;  /* 0x0000004000157802 */ /* 0x000fe20000000f00 */
[----:B------:R-:W-:Y:S01]  /*1c790*/  VIADD R13, R10, 0x21400 ;  /* 0x000214000a0d7836 */ /* 0x000fe20000000000 */
[----:B------:R-:W-:Y:S01]  /*1c7a0*/  PLOP3.LUT P0, PT, PT, PT, PT, 0x80, 0x0 ;  /* 0x000000000000781c */ /* 0x000fe20003f0f070 */
[----:B------:R-:W-:Y:S01]  /*1c7b0*/  UMOV UR6, 0x0 ;  /* 0x0000000000067882 */ /* 0x000fe20000000000 */
[----:B------:R-:W-:Y:S01]  /*1c7c0*/  R2UR UR10, R21 ;  /* 0x00000000150a72ca */ /* 0x000fe200000e0000 */
[----:B------:R-:W-:-:S14]  /*1c7d0*/  UMOV UR7, 0x12f00000 ;  /* 0x12f0000000077882 */ /* 0x000fdc0000000000 */
.L_x_696:
        /* <DEDUP_REMOVED lines=10> */
[----:B------:R-:W-:Y:S01]  /*1c880*/  IMAD.MOV.U32 R20, RZ, RZ, 0x80 ;  /* 0x00000080ff147424 */ /* 0x000fe200078e00ff */
[----:B------:R-:W-:Y:S01]  /*1c890*/  PLOP3.LUT P0, PT, PT, PT, PT, 0x80, 0x0 ;  /* 0x000000000000781c */ /* 0x000fe20003f0f070 */
[----:B------:R-:W-:Y:S01]  /*1c8a0*/  UMOV UR6, 0x0 ;  /* 0x0000000000067882 */ /* 0x000fe20000000000 */
[----:B------:R-:W-:Y:S01]  /*1c8b0*/  IADD3 R13, R10, 0x24400, RZ ;  /* 0x000244000a0d7810 */ /* 0x000fe20007ffe0ff */
[----:B------:R-:W-:Y:S01]  /*1c8c0*/  UMOV UR7, 0x12f00000 ;  /* 0x12f0000000077882 */ /* 0x000fe20000000000 */
[----:B------:R-:W-:-:S15]  /*1c8d0*/  R2UR UR10, R20 ;  /* 0x00000000140a72ca */ /* 0x000fde00000e0000 */
.L_x_697:
        /* <DEDUP_REMOVED lines=10> */
[----:B------:R-:W0:Y:S01]  /*1c980*/  SYNCS.PHASECHK.TRANS64.TRYWAIT P0, [R12+URZ+0x308c0], R11 ;  /* 0x0308c00b0c0075a7 */ /* 0x000e22000800017f */
[----:B------:R-:W-:Y:S04]  /*1c990*/  BSSY B2, `(.L_x_698) ;  /* 0x0000002000027945 */ /* 0x000fe80003800000 */
[----:B0-----:R-:W-:Y:S05]  /*1c9a0*/  @!P0 BRA `(.L_x_699) ;  /* 0x0000006400b88947 */ /* 0x001fea0003800000 */
.L_x_842:
[----:B------:R-:W-:Y:S05]  /*1c9b0*/  BSYNC B2 ;  /* 0x0000000000027941 */ /* 0x000fea0003800000 */
.L_x_698:
[----:B------:R-:W-:Y:S01]  /*1c9c0*/  BSSY B2, `(.L_x_700) ;  /* 0x000000b000027945 */ /* 0x000fe20003800000 */
[----:B------:R-:W-:Y:S02]  /*1c9d0*/  IMAD.MOV.U32 R14, RZ, RZ, 0x0 ;  /* 0x00000000ff0e7424 */ /* 0x000fe400078e00ff */
[----:B------:R-:W-:Y:S01]  /*1c9e0*/  IMAD.MOV.U32 R15, RZ, RZ, 0x12f00000 ;  /* 0x12f00000ff0f7424 */ /* 0x000fe200078e00ff */
[----:B------:R-:W-:Y:S06]  /*1c9f0*/  @P2 BRA `(.L_x_701) ;  /* 0x00000000001c2947 */ /* 0x000fec0003800000 */
[----:B------:R-:W2:Y:S01]  /*1ca00*/  S2R R8, SR_TID.X ;  /* 0x0000000000087919 */ /* 0x000ea20000002100 */
[----:B01----:R-:W-:-:S04]  /*1ca10*/  MOV R11, 0x9000 ;  /* 0x00009000000b7802 */ /* 0x003fc80000000f00 */
[----:B------:R3:W-:Y:S01]  /*1ca20*/  SYNCS.ARRIVE.TRANS64 RZ, [R12+URZ+0x308b0], R11 ;  /* 0x0308b00b0cff79a7 */ /* 0x0007e2000800003f */
[----:B--2---:R-:W-:-:S04]  /*1ca30*/  LOP3.LUT R8, R8, 0x1f, RZ, 0xc0, !PT ;  /* 0x0000001f08087812 */ /* 0x004fc800078ec0ff */
[----:B------:R-:W-:-:S13]  /*1ca40*/  ISETP.NE.AND P0, PT, R8, RZ, PT ;  /* 0x000000ff0800720c */ /* 0x000fda0003f05270 */
[----:B---3--:R-:W-:Y:S05]  /*1ca50*/  @!P0 BRA `(.L_x_701) ;  /* 0x0000000000048947 */ /* 0x008fea0003800000 */
[----:B------:R-:W-:Y:S01]  /*1ca60*/  BPT.TRAP 0x1 ;  /* 0x000000040000795c */ /* 0x000fe20000300000 */
.L_x_701:
[----:B------:R-:W-:Y:S05]  /*1ca70*/  BSYNC B2 ;  /* 0x0000000000027941 */ /* 0x000fea0003800000 */
.L_x_700:
[----:B------:R-:W-:Y:S01]  /*1ca80*/  R2UR UR10, R25 ;  /* 0x00000000190a72ca */ /* 0x000fe200000e0000 */
[----:B------:R-:W-:Y:S01]  /*1ca90*/  UIADD3 UR4, UP0, UR36, 0x670, URZ ;  /* 0x0000067024047890 */ /* 0x000fe2000ff1e03f */
[----:B------:R-:W-:Y:S01]  /*1caa0*/  R2UR UR6, R14 ;  /* 0x000000000e0672ca */ /* 0x000fe200000e0000 */
[----:B01----:R-:W-:Y:S01]  /*1cab0*/  VIADD R12, R12, 0x308b0 ;  /* 0x000308b00c0c7836 */ /* 0x003fe20000000000 */
[----:B------:R-:W-:Y:S01]  /*1cac0*/  R2UR UR7, R15 ;  /* 0x000000000f0772ca */ /* 0x000fe200000e0000 */
[----:B------:R-:W-:Y:S01]  /*1cad0*/  VIADD R8, R10, 0x400 ;  /* 0x000004000a087836 */ /* 0x000fe20000000000 */
[----:B------:R-:W-:Y:S01]  /*1cae0*/  PLOP3.LUT P0, PT, PT, PT, PT, 0x80, 0x0 ;  /* 0x000000000000781c */ /* 0x000fe20003f0f070 */
[----:B------:R-:W-:-:S12]  /*1caf0*/  UIADD3.X UR5, URZ, UR37, URZ, UP0, !UPT ;  /* 0x000000253f057290 */ /* 0x000fd800087fe43f */
.L_x_702:
        /* <DEDUP_REMOVED lines=10> */
[----:B------:R-:W-:Y:S02]  /*1cba0*/  R2UR UR10, R21 ;  /* 0x00000000150a72ca */ /* 0x000fe400000e0000 */
[----:B------:R-:W-:Y:S02]  /*1cbb0*/  R2UR UR6, R14 ;  /* 0x000000000e0672ca */ /* 0x000fe400000e0000 */
[----:B------:R-:W-:Y:S02]  /*1cbc0*/  R2UR UR7, R15 ;  /* 0x000000000f0772ca */ /* 0x000fe400000e0000 */
[----:B------:R-:W-:Y:S02]  /*1cbd0*/  PLOP3.LUT P0, PT, PT, PT, PT, 0x80, 0x0 ;  /* 0x000000000000781c */ /* 0x000fe40003f0f070 */
[----:B------:R-:W-:-:S11]  /*1cbe0*/  IADD3 R8, R10, 0x3400, RZ ;  /* 0x000034000a087810 */ /* 0x000fd60007ffe0ff */
.L_x_703:
        /* <DEDUP_REMOVED lines=10> */
[----:B------:R-:W-:Y:S01]  /*1cc90*/  R2UR UR10, R20 ;  /* 0x00000000140a72ca */ /* 0x000fe200000e0000 */
[----:B------:R-:W-:Y:S01]  /*1cca0*/  VIADD R10, R10, 0x6400 ;  /* 0x000064000a0a7836 */ /* 0x000fe20000000000 */
[----:B------:R-:W-:Y:S02]  /*1ccb0*/  R2UR UR6, R14 ;  /* 0x000000000e0672ca */ /* 0x000fe400000e0000 */
[----:B------:R-:W-:Y:S02]  /*1ccc0*/  R2UR UR7, R15 ;  /* 0x000000000f0772ca */ /* 0x000fe400000e0000 */
[----:B------:R-:W-:-:S13]  /*1ccd0*/  PLOP3.LUT P0, PT, PT, PT, PT, 0x80, 0x0 ;  /* 0x000000000000781c */ /* 0x000fda0003f0f070 */
.L_x_704:
        /* <DEDUP_REMOVED lines=9> */
[----:B-1----:R-:W-:Y:S05]  /*1cd70*/  @P0 BRA.U.ANY `(.L_x_704) ;  /* 0xfffffffd00d80947 */ /* 0x002fea000393ffff */
.L_x_690:
[----:B------:R-:W-:Y:S05]  /*1cd80*/  BSYNC B1 ;  /* 0x0000000000017941 */ /* 0x000fea0003800000 */
.L_x_689:
[----:B------:R-:W-:Y:S01]  /*1cd90*/  IADD3 R12, R3, -0x2, RZ ;  /* 0xfffffffe030c7810 */ /* 0x000fe20007ffe0ff */
[----:B------:R-:W-:Y:S01]  /*1cda0*/  VIADD R27, R27, 0x1 ;  /* 0x000000011b1b7836 */ /* 0x000fe20000000000 */
[----:B------:R-:W-:Y:S02]  /*1cdb0*/  PLOP3.LUT P0, PT, PT, PT, PT, 0x8, 0x0 ;  /* 0x000000000000781c */ /* 0x000fe40003f0e170 */
[----:B------:R-:W-:Y:S02]  /*1cdc0*/  ISETP.GE.AND P3, PT, R12, R6, PT ;  /* 0x000000060c00720c */ /* 0x000fe40003f66270 */
[----:B------:R-:W-:-:S04]  /*1cdd0*/  ISETP.NE.AND P2, PT, R27, 0x2, PT ;  /* 0x000000021b00780c */ /* 0x000fc80003f45270 */
[----:B------:R-:W-:Y:S02]  /*1cde0*/  SEL R3, RZ, 0x1, P2 ;  /* 0x00000001ff037807 */ /* 0x000fe40001000000 */
[----:B------:R-:W-:Y:S02]  /*1cdf0*/  SEL R27, R27, RZ, P2 ;  /* 0x000000ff1b1b7207 */ /* 0x000fe40001000000 */
[----:B------:R-:W-:-:S03]  /*1ce00*/  LOP3.LUT R29, R29, R3, RZ, 0x3c, !PT ;  /* 0x000000031d1d7212 */ /* 0x000fc600078e3cff */
[----:B------:R-:W-:Y:S05]  /*1ce10*/  @!P3 BRA `(.L_x_683) ;  /* 0x000000080050b947 */ /* 0x000fea0003800000 */
.L_x_721:
[----:B------:R-:W-:Y:S05]  /*1ce20*/  YIELD ;  /* 0x0000000000007946 */ /* 0x000fea0003800000 */
[----:B------:R-:W-:Y:S04]  /*1ce30*/  BSSY B1, `(.L_x_705) ;  /* 0x000008a000017945 */ /* 0x000fe80003800000 */
[----:B------:R-:W-:Y:S05]  /*1ce40*/  @!P6 BRA `(.L_x_706) ;  /* 0x000000080020e947 */ /* 0x000fea0003800000 */
[----:B------:R-:W-:Y:S01]  /*1ce50*/  IMAD R11, R27, 0x8, R22 ;  /* 0x000000081b0b7824 */ /* 0x000fe200078e0216 */
[----:B------:R-:W-:Y:S01]  /*1ce60*/  SHF.L.U32 R10, R29, 0x1f, RZ ;  /* 0x0000001f1d0a7819 */ /* 0x000fe200000006ff */
[----:B------:R-:W1:Y:S01]  /*1ce70*/  S2R R3, SR_TID.X ;  /* 0x0000000000037919 */ /* 0x000e620000002100 */
[----:B------:R-:W-:Y:S02]  /*1ce80*/  BSSY B2, `(.L_x_707) ;  /* 0x0000005000027945 */ /* 0x000fe40003800000 */
[----:B------:R-:W2:Y:S01]  /*1ce90*/  SYNCS.PHASECHK.TRANS64.TRYWAIT P2, [R11+URZ+0x308a0], R10 ;  /* 0x0308a00a0b0075a7 */ /* 0x000ea2000804017f */
[----:B-1----:R-:W-:-:S04]  /*1cea0*/  LOP3.LUT R3, R3, 0x7f, RZ, 0xc0, !PT ;  /* 0x0000007f03037812 */ /* 0x002fc800078ec0ff */
[----:B------:R-:W-:Y:S01]  /*1ceb0*/  ISETP.NE.AND P3, PT, R3, RZ, PT ;  /* 0x000000ff0300720c */ /* 0x000fe20003f65270 */
[----:B--2---:R-:W-:-:S12]  /*1cec0*/  @!P2 BRA `(.L_x_708) ;  /* 0x000000600084a947 */ /* 0x004fd80003800000 */
.L_x_843:
[----:B------:R-:W-:Y:S05]  /*1ced0*/  BSYNC B2 ;  /* 0x0000000000027941 */ /* 0x000fea0003800000 */
.L_x_707:
[----:B------:R-:W-:Y:S04]  /*1cee0*/  BSSY B2, `(.L_x_709) ;  /* 0x0000009000027945 */ /* 0x000fe80003800000 */
[----:B------:R-:W-:Y:S05]  /*1cef0*/  @P3 BRA `(.L_x_710) ;  /* 0x00000000001c3947 */ /* 0x000fea0003800000 */
[----:B0-----:R-:W0:Y:S01]  /*1cf00*/  S2R R8, SR_TID.X ;  /* 0x0000000000087919 */ /* 0x001e220000002100 */
[----:B------:R-:W-:-:S04]  /*1cf10*/  IMAD.MOV.U32 R3, RZ, RZ, 0x9000 ;  /* 0x00009000ff037424 */ /* 0x000fc800078e00ff */
[----:B------:R2:W-:Y:S01]  /*1cf20*/  SYNCS.ARRIVE.TRANS64 RZ, [R11+URZ+0x30890], R3 ;  /* 0x030890030bff79a7 */ /* 0x0005e2000800003f */
[----:B0-----:R-:W-:-:S04]  /*1cf30*/  LOP3.LUT R8, R8, 0x1f, RZ, 0xc0, !PT ;  /* 0x0000001f08087812 */ /* 0x001fc800078ec0ff */
[----:B------:R-:W-:-:S13]  /*1cf40*/  ISETP.NE.AND P2, PT, R8, RZ, PT ;  /* 0x000000ff0800720c */ /* 0x000fda0003f45270 */
[----:B--2---:R-:W-:Y:S05]  /*1cf50*/  @!P2 BRA `(.L_x_710) ;  /* 0x000000000004a947 */ /* 0x004fea0003800000 */
[----:B------:R-:W-:Y:S01]  /*1cf60*/  BPT.TRAP 0x1 ;  /* 0x000000040000795c */ /* 0x000fe20000300000 */
.L_x_710:
[----:B------:R-:W-:Y:S05]  /*1cf70*/  BSYNC B2 ;  /* 0x0000000000027941 */ /* 0x000fea0003800000 */
.L_x_709:
[----:B------:R-:W-:Y:S01]  /*1cf80*/  MOV R20, RZ ;  /* 0x000000ff00147202 */ /* 0x000fe20000000f00 */
[----:B------:R-:W-:Y:S01]  /*1cf90*/  IMAD R9, R27, 0x9000, R22 ;  /* 0x000090001b097824 */ /* 0x000fe200078e0216 */
[----:B------:R-:W-:Y:S01]  /*1cfa0*/  UIADD3 UR4, UP0, UR36, 0x570, URZ ;  /* 0x0000057024047890 */ /* 0x000fe2000ff1e03f */
[----:B------:R-:W-:Y:S01]  /*1cfb0*/  PLOP3.LUT P2, PT, PT, PT, PT, 0x80, 0x0 ;  /* 0x000000000000781c */ /* 0x000fe20003f4f070 */
[----:B0-----:R-:W-:Y:S01]  /*1cfc0*/  IMAD R8, R12, 0x60, R0 ;  /* 0x000000600c087824 */ /* 0x001fe200078e0200 */
[----:B------:R-:W-:Y:S01]  /*1cfd0*/  R2UR UR10, R20 ;  /* 0x00000000140a72ca */ /* 0x000fe200000e0000 */
[----:B------:R-:W-:Y:S01]  /*1cfe0*/  VIADD R3, R11, 0x30890 ;  /* 0x000308900b037836 */ /* 0x000fe20000000000 */
[----:B------:R-:W-:Y:S01]  /*1cff0*/  UIADD3.X UR5, URZ, UR37, URZ, UP0, !UPT ;  /* 0x000000253f057290 */ /* 0x000fe200087fe43f */
[----:B------:R-:W-:Y:S01]  /*1d000*/  VIADD R13, R9, 0x1e400 ;  /* 0x0001e400090d7836 */ /* 0x000fe20000000000 */
[----:B------:R-:W-:Y:S01]  /*1d010*/  UMOV UR6, 0x0 ;  /* 0x0000000000067882 */ /* 0x000fe20000000000 */
[----:B------:R-:W-:-:S10]  /*1d020*/  UMOV UR7, 0x12f00000 ;  /* 0x12f0000000077882 */ /* 0x000fd40000000000 */
.L_x_711:
        /* <DEDUP_REMOVED lines=16> */
.L_x_712:
        /* <DEDUP_REMOVED lines=16> */
.L_x_713:
        /* <DEDUP_REMOVED lines=13> */
.L_x_844:
[----:B------:R-:W-:Y:S05]  /*1d300*/  BSYNC B2 ;  /* 0x0000000000027941 */ /* 0x000fea0003800000 */
.L_x_714:
[----:B------:R-:W-:Y:S01]  /*1d310*/  BSSY B2, `(.L_x_716) ;  /* 0x000000b000027945 */ /* 0x000fe20003800000 */
[----:B------:R-:W-:Y:S02]  /*1d320*/  IMAD.MOV.U32 R14, RZ, RZ, 0x0 ;  /* 0x00000000ff0e7424 */ /* 0x000fe400078e00ff */
[----:B------:R-:W-:Y:S01]  /*1d330*/  IMAD.MOV.U32 R15, RZ, RZ, 0x12f00000 ;  /* 0x12f00000ff0f7424 */ /* 0x000fe200078e00ff */
[----:B------:R-:W-:Y:S06]  /*1d340*/  @P3 BRA `(.L_x_717) ;  /* 0x00000000001c3947 */ /* 0x000fec0003800000 */
[----:B------:R-:W2:Y:S01]  /*1d350*/  S2R R13, SR_TID.X ;  /* 0x00000000000d7919 */ /* 0x000ea20000002100 */
[----:B------:R-:W-:-:S04]  /*1d360*/  MOV R3, 0x9000 ;  /* 0x0000900000037802 */ /* 0x000fc80000000f00 */
[----:B------:R3:W-:Y:S01]  /*1d370*/  SYNCS.ARRIVE.TRANS64 RZ, [R11+URZ+0x308b0], R3 ;  /* 0x0308b0030bff79a7 */ /* 0x0007e2000800003f */
[----:B--2---:R-:W-:-:S04]  /*1d380*/  LOP3.LUT R13, R13, 0x1f, RZ, 0xc0, !PT ;  /* 0x0000001f0d0d7812 */ /* 0x004fc800078ec0ff */
[----:B------:R-:W-:-:S13]  /*1d390*/  ISETP.NE.AND P2, PT, R13, RZ, PT ;  /* 0x000000ff0d00720c */ /* 0x000fda0003f45270 */
[----:B---3--:R-:W-:Y:S05]  /*1d3a0*/  @!P2 BRA `(.L_x_717) ;  /* 0x000000000004a947 */ /* 0x008fea0003800000 */
[----:B------:R-:W-:Y:S01]  /*1d3b0*/  BPT.TRAP 0x1 ;  /* 0x000000040000795c */ /* 0x000fe20000300000 */
.L_x_717:
[----:B------:R-:W-:Y:S05]  /*1d3c0*/  BSYNC B2 ;  /* 0x0000000000027941 */ /* 0x000fea0003800000 */
.L_x_716:
        /* <DEDUP_REMOVED lines=8> */
.L_x_718:
        /* <DEDUP_REMOVED lines=15> */
.L_x_719:
        /* <DEDUP_REMOVED lines=15> */
.L_x_720:
        /* <DEDUP_REMOVED lines=10> */
.L_x_706:
[----:B------:R-:W-:Y:S05]  /*1d6d0*/  BSYNC B1 ;  /* 0x0000000000017941 */ /* 0x000fea0003800000 */
.L_x_705:
[C---:B------:R-:W-:Y:S01]  /*1d6e0*/  ISETP.GT.AND P3, PT, R12.reuse, R6, PT ;  /* 0x000000060c00720c */ /* 0x040fe20003f64270 */
[----:B------:R-:W-:Y:S01]  /*1d6f0*/  VIADD R27, R27, 0x1 ;  /* 0x000000011b1b7836 */ /* 0x000fe20000000000 */
[----:B------:R-:W-:-:S04]  /*1d700*/  IADD3 R12, R12, -0x1, RZ ;  /* 0xffffffff0c0c7810 */ /* 0x000fc80007ffe0ff */
[----:B------:R-:W-:-:S04]  /*1d710*/  ISETP.NE.AND P2, PT, R27, 0x2, PT ;  /* 0x000000021b00780c */ /* 0x000fc80003f45270 */
[----:B------:R-:W-:Y:S02]  /*1d720*/  SEL R3, RZ, 0x1, P2 ;  /* 0x00000001ff037807 */ /* 0x000fe40001000000 */
[----:B------:R-:W-:Y:S02]  /*1d730*/  SEL R27, R27, RZ, P2 ;  /* 0x000000ff1b1b7207 */ /* 0x000fe40001000000 */
[----:B------:R-:W-:Y:S01]  /*1d740*/  LOP3.LUT R29, R29, R3, RZ, 0x3c, !PT ;  /* 0x000000031d1d7212 */ /* 0x000fe200078e3cff */
[----:B------:R-:W-:Y:S06]  /*1d750*/  @P3 BRA `(.L_x_721) ;  /* 0xfffffff400b03947 */ /* 0x000fec000383ffff */
.L_x_683:
[----:B------:R-:W-:Y:S05]  /*1d760*/  BSYNC B0 ;  /* 0x0000000000007941 */ /* 0x000fea0003800000 */
.L_x_682:
[----:B------:R-:W-:Y:S05]  /*1d770*/  @!P0 WARPSYNC.ALL ;  /* 0x0000000000008948 */ /* 0x000fea0003800000 */
[----:B------:R-:W-:Y:S01]  /*1d780*/  @!P0 BAR.SYNC.DEFER_BLOCKING 0xc, 0x180 ;  /* 0x0306000000008b1d */ /* 0x000fe20000010000 */
[----:B------:R-:W-:-:S05]  /*1d790*/  IMAD.MOV.U32 R0, RZ, RZ, RZ ;  /* 0x000000ffff007224 */ /* 0x000fca00078e00ff */
[----:B------:R-:W-:Y:S04]  /*1d7a0*/  BSSY B0, `(.L_x_722) ;  /* 0x000001e000007945 */ /* 0x000fe80003800000 */
[----:B------:R-:W-:Y:S05]  /*1d7b0*/  @!P1 BRA `(.L_x_723) ;  /* 0x0000000000709947 */ /* 0x000fea0003800000 */
[----:B------:R-:W-:Y:S01]  /*1d7c0*/  ISETP.NE.AND P0, PT, R7, RZ, PT ;  /* 0x000000ff0700720c */ /* 0x000fe20003f05270 */
[----:B------:R-:W-:-:S12]  /*1d7d0*/  IMAD.MOV.U32 R2, RZ, RZ, RZ ;  /* 0x000000ffff027224 */ /* 0x000fd800078e00ff */
[----:B------:R-:W1:Y:S02]  /*1d7e0*/  @!P0 LDC R7, c[0x0][0x9f0] ;  /* 0x00027c00ff078b82 */ /* 0x000e640000000800 */
[-C--:B-1----:R-:W-:Y:S02]  /*1d7f0*/  IABS R0, R7.reuse ;  /* 0x0000000700007213 */ /* 0x082fe40000000000 */
[----:B0-----:R-:W-:Y:S02]  /*1d800*/  IABS R8, R7 ;  /* 0x0000000700087213 */ /* 0x001fe40000000000 */
[----:B------:R-:W0:Y:S03]  /*1d810*/  I2F.RP R9, R0 ;  /* 0x0000000000097306 */ /* 0x000e260000209400 */
[----:B------:R-:W-:-:S05]  /*1d820*/  IMAD.MOV R8, RZ, RZ, -R8 ;  /* 0x000000ffff087224 */ /* 0x000fca00078e0a08 */
[----:B0-----:R-:W0:Y:S02]  /*1d830*/  MUFU.RCP R9, R9 ;  /* 0x0000000900097308 */ /* 0x001e240000001000 */
[----:B0-----:R-:W-:-:S06]  /*1d840*/  VIADD R10, R9, 0xffffffe ;  /* 0x0ffffffe090a7836 */ /* 0x001fcc0000000000 */
[----:B------:R-:W0:Y:S02]  /*1d850*/  F2I.FTZ.U32.TRUNC.NTZ R3, R10 ;  /* 0x0000000a00037305 */ /* 0x000e24000021f000 */
[----:B0-----:R-:W-:-:S05]  /*1d860*/  IADD3 R11, RZ, -R3, RZ ;  /* 0x80000003ff0b7210 */ /* 0x001fca0007ffe0ff */
[----:B------:R-:W-:-:S04]  /*1d870*/  IMAD R11, R11, R0, RZ ;  /* 0x000000000b0b7224 */ /* 0x000fc800078e02ff */
[----:B------:R-:W-:Y:S01]  /*1d880*/  IMAD.HI.U32 R6, R3, R11, R2 ;  /* 0x0000000b03067227 */ /* 0x000fe200078e0002 */
[----:B------:R-:W-:-:S04]  /*1d890*/  IADD3 R3, R4, -0x1, R7 ;  /* 0xffffffff04037810 */ /* 0x000fc80007ffe007 */
[----:B------:R-:W-:Y:S02]  /*1d8a0*/  IABS R2, R3 ;  /* 0x0000000300027213 */ /* 0x000fe40000000000 */
[----:B------:R-:W-:-:S03]  /*1d8b0*/  LOP3.LUT R3, R3, R7, RZ, 0x3c, !PT ;  /* 0x0000000703037212 */ /* 0x000fc600078e3cff */
[----:B------:R-:W-:Y:S01]  /*1d8c0*/  IMAD.HI.U32 R6, R6, R2, RZ ;  /* 0x0000000206067227 */ /* 0x000fe200078e00ff */
[----:B------:R-:W-:-:S03]  /*1d8d0*/  ISETP.GE.AND P2, PT, R3, RZ, PT ;  /* 0x000000ff0300720c */ /* 0x000fc60003f46270 */
        /* <DEDUP_REMOVED lines=10> */
.L_x_723:
[----:B------:R-:W-:Y:S05]  /*1d980*/  BSYNC B0 ;  /* 0x0000000000007941 */ /* 0x000fea0003800000 */
.L_x_722:
[-C--:B------:R-:W-:Y:S01]  /*1d990*/  IMAD R3, R5, R0.reuse, RZ ;  /* 0x0000000005037224 */ /* 0x080fe200078e02ff */
[----:B------:R-:W-:Y:S04]  /*1d9a0*/  BSSY B7, `(.L_x_724) ;  /* 0x0000374000077945 */ /* 0x000fe80003800000 */
[----:B------:R-:W-:Y:S01]  /*1d9b0*/  VIADDMNMX R2, R3, R0, R4, PT ;  /* 0x0000000003027246 */ /* 0x000fe20003800104 */
[----:B------:R1:W-:Y:S03]  /*1d9c0*/  STL [R1+0x8], R3 ;  /* 0x0000080301007387 */ /* 0x0003e60000100800 */
[----:B------:R-:W-:Y:S01]  /*1d9d0*/  ISETP.GT.AND P0, PT, R2, R3, PT ;  /* 0x000000030200720c */ /* 0x000fe20003f04270 */
[----:B------:R1:W-:-:S12]  /*1d9e0*/  STL [R1+0x20], R2 ;  /* 0x0000200201007387 */ /* 0x0003d80000100800 */
[----:B-1----:R-:W-:Y:S05]  /*1d9f0*/  @P0 BRA `(.L_x_725) ;  /* 0x0000000000440947 */ /* 0x002fea0003800000 */
[----:B------:R-:W1:Y:S02]  /*1da00*/  S2R R2, SR_TID.X ;  /* 0x0000000000027919 */ /* 0x000e640000002100 */
[----:B-1----:R-:W-:-:S04]  /*1da10*/  LOP3.LUT R2, R2, 0x7f, RZ, 0xc0, !PT ;  /* 0x0000007f02027812 */ /* 0x002fc800078ec0ff */
[----:B------:R-:W-:-:S13]  /*1da20*/  ISETP.NE.AND P0, PT, R2, RZ, PT ;  /* 0x000000ff0200720c */ /* 0x000fda0003f05270 */
[----:B------:R-:W-:Y:S05]  /*1da30*/  @P0 BRA `(.L_x_726) ;  /* 0x0000003400a80947 */ /* 0x000fea0003800000 */
[----:B------:R-:W1:Y:S01]  /*1da40*/  S2R R5, SR_LANEID ;  /* 0x0000000000057919 */ /* 0x000e620000000000 */
[----:B------:R-:W-:Y:S01]  /*1da50*/  VOTEU.ANY UR4, UPT, PT ;  /* 0x0000000000047886 */ /* 0x000fe200038e0100 */
[----:B------:R-:W2:Y:S01]  /*1da60*/  LDC.64 R2, c[0x0][0xc60] ;  /* 0x00031800ff027b82 */ /* 0x000ea20000000a00 */
[----:B------:R-:W1:Y:S02]  /*1da70*/  FLO.U32 R0, UR4 ;  /* 0x0000000400007d00 */ /* 0x000e6400080e0000 */
[----:B-1----:R-:W-:-:S06]  /*1da80*/  ISETP.EQ.U32.AND P0, PT, R0, R5, PT ;  /* 0x000000050000720c */ /* 0x002fcc0003f02070 */
[----:B------:R-:W2:Y:S07]  /*1da90*/  POPC R5, UR4 ;  /* 0x0000000400057d09 */ /* 0x000eae0008000000 */
[----:B--2---:R-:W2:Y:S01]  /*1daa0*/  @P0 ATOMG.E.ADD.STRONG.GPU PT, R3, desc[UR48][R2.64], R5 ;  /* 0x00000005020309a8 */ /* 0x004ea200081ee1f0 */
[----:B------:R-:W1:Y:S02]  /*1dab0*/  S2R R4, SR_LTMASK ;  /* 0x0000000000047919 */ /* 0x000e640000003900 */
[----:B-1----:R-:W-:-:S04]  /*1dac0*/  LOP3.LUT R4, R4, UR4, RZ, 0xc0, !PT ;  /* 0x0000000404047c12 */ /* 0x002fc8000f8ec0ff */
[----:B------:R-:W1:Y:S01]  /*1dad0*/  POPC R7, R4 ;  /* 0x0000000400077309 */ /* 0x000e620000000000 */
[----:B--2---:R-:W1:Y:S02]  /*1dae0*/  SHFL.IDX PT, R0, R3, R0, 0x1f ;  /* 0x00001f0003007589 */ /* 0x004e6400000e0000 */
[----:B-1----:R-:W-:Y:S01]  /*1daf0*/  IADD3 R16, R0, UR38, R7 ;  /* 0x0000002600107c10 */ /* 0x002fe2000fffe007 */
[----:B------:R-:W-:Y:S06]  /*1db00*/  BRA `(.L_x_726) ;  /* 0x0000003400747947 */ /* 0x000fec0003800000 */
.L_x_725:
        /* <DEDUP_REMOVED lines=8> */
[----:B------:R-:W-:Y:S01]  /*1db90*/  MOV R4, UR6 ;  /* 0x0000000600047c02 */ /* 0x000fe20008000f00 */
[----:B------:R-:W-:Y:S01]  /*1dba0*/  IMAD.U32 R5, RZ, RZ, UR7 ;  /* 0x00000007ff057e24 */ /* 0x000fe2000f8e00ff */
[----:B------:R-:W1:Y:S01]  /*1dbb0*/  LDC.64 R2, c[0x4][R2] ;  /* 0x0100000002027b82 */ /* 0x000e620000000a00 */
[----:B------:R-:W-:Y:S01]  /*1dbc0*/  IMAD.U32 R6, RZ, RZ, UR8 ;  /* 0x00000008ff067e24 */ /* 0x000fe2000f8e00ff */
[----:B------:R-:W-:Y:S01]  /*1dbd0*/  MOV R7, UR9 ;  /* 0x0000000900077c02 */ /* 0x000fe20008000f00 */
[----:B------:R-:W-:Y:S01]  /*1dbe0*/  IMAD.U32 R10, RZ, RZ, UR4 ;  /* 0x00000004ff0a7e24 */ /* 0x000fe2000f8e00ff */
[----:B0-----:R-:W-:Y:S01]  /*1dbf0*/  MOV R8, 0x70 ;  /* 0x0000007000087802 */ /* 0x001fe20000000f00 */
[----:B------:R-:W-:-:S02]  /*1dc00*/  IMAD.U32 R11, RZ, RZ, UR5 ;  /* 0x00000005ff0b7e24 */ /* 0x000fc4000f8e00ff */
[----:B------:R-:W-:Y:S02]  /*1dc10*/  IMAD.MOV.U32 R12, RZ, RZ, 0x1 ;  /* 0x00000001ff0c7424 */ /* 0x000fe400078e00ff */
[----:B------:R-:W-:-:S07]  /*1dc20*/  IMAD.MOV.U32 R13, RZ, RZ, RZ ;  /* 0x000000ffff0d7224 */ /* 0x000fce00078e00ff */
[----:B------:R-:W-:-:S07]  /*1dc30*/  LEPC R20, `(.L_x_728) ;  /* 0x000000001014794e */ /* 0x000fce0000000000 */
[----:B-1----:R-:W-:Y:S05]  /*1dc40*/  CALL.ABS.NOINC R2 ;  /* 0x0000000002007343 */ /* 0x002fea0003c00000 */
.L_x_728:
[----:B------:R-:W-:Y:S05]  /*1dc50*/  BSYNC B6 ;  /* 0x0000000000067941 */ /* 0x000fea0003800000 */
.L_x_727:
[----:B------:R-:W-:Y:S01]  /*1dc60*/  IADD3 R0, R22, 0x400, RZ ;  /* 0x0000040016007810 */ /* 0x000fe20007ffe0ff */
[----:B------:R-:W-:Y:S03]  /*1dc70*/  BSSY B6, `(.L_x_729) ;  /* 0x0000022000067945 */ /* 0x000fe60003800000 */
[----:B------:R-:W-:-:S13]  /*1dc80*/  LOP3.LUT P0, RZ, R0, 0x3ff, RZ, 0xc0, !PT ;  /* 0x000003ff00ff7812 */ /* 0x000fda000780c0ff */
[----:B------:R-:W-:Y:S05]  /*1dc90*/  @!P0 BRA `(.L_x_730) ;  /* 0x00000000007c8947 */ /* 0x000fea0003800000 */
[----:B------:R-:W-:Y:S01]  /*1dca0*/  MOV R25, 0x0 ;  /* 0x0000000000197802 */ /* 0x000fe20000000f00 */
[----:B------:R-:W-:Y:S01]  /*1dcb0*/  ULDC.64 UR6, c[0x4][0x88] ;  /* 0x0100220000067ab9 */ /* 0x000fe20000000a00 */
[----:B------:R-:W-:Y:S01]  /*1dcc0*/  ULDC.64 UR8, c[0x4][0x90] ;  /* 0x0100240000087ab9 */ /* 0x000fe20000000a00 */
[----:B------:R-:W-:Y:S01]  /*1dcd0*/  ULDC.64 UR4, c[0x4][0x10] ;  /* 0x0100040000047ab9 */ /* 0x000fe20000000a00 */
[----:B------:R1:W2:Y:S01]  /*1dce0*/  LDC.64 R2, c[0x4][R25] ;  /* 0x0100000019027b82 */ /* 0x0002a20000000a00 */
[----:B------:R-:W-:Y:S01]  /*1dcf0*/  IMAD.U32 R4, RZ, RZ, UR6 ;  /* 0x00000006ff047e24 */ /* 0x000fe2000f8e00ff */
[----:B------:R-:W-:Y:S01]  /*1dd00*/  MOV R6, UR8 ;  /* 0x0000000800067c02 */ /* 0x000fe20008000f00 */
[----:B------:R-:W-:Y:S01]  /*1dd10*/  IMAD.U32 R5, RZ, RZ, UR7 ;  /* 0x00000007ff057e24 */ /* 0x000fe2000f8e00ff */
[----:B------:R-:W-:Y:S01]  /*1dd20*/  MOV R11, UR5 ;  /* 0x00000005000b7c02 */ /* 0x000fe20008000f00 */
[----:B------:R-:W-:Y:S01]  /*1dd30*/  IMAD.U32 R7, RZ, RZ, UR9 ;  /* 0x00000009ff077e24 */ /* 0x000fe2000f8e00ff */
[----:B------:R-:W-:Y:S01]  /*1dd40*/  MOV R13, RZ ;  /* 0x000000ff000d7202 */ /* 0x000fe20000000f00 */
[----:B------:R-:W-:-:S02]  /*1dd50*/  IMAD.U32 R10, RZ, RZ, UR4 ;  /* 0x00000004ff0a7e24 */ /* 0x000fc4000f8e00ff */
[----:B0-----:R-:W-:Y:S02]  /*1dd60*/  IMAD.MOV.U32 R8, RZ, RZ, 0x70 ;  /* 0x00000070ff087424 */ /* 0x001fe400078e00ff */
[----:B-1----:R-:W-:-:S07]  /*1dd70*/  IMAD.MOV.U32 R12, RZ, RZ, 0x1 ;  /* 0x00000001ff0c7424 */ /* 0x002fce00078e00ff */
[----:B------:R-:W-:-:S07]  /*1dd80*/  LEPC R20, `(.L_x_731) ;  /* 0x000000001014794e */ /* 0x000fce0000000000 */
[----:B--2---:R-:W-:Y:S05]  /*1dd90*/  CALL.ABS.NOINC R2 ;  /* 0x0000000002007343 */ /* 0x004fea0003c00000 */
.L_x_731:
[----:B------:R0:W1:Y:S01]  /*1dda0*/  LDC.64 R2, c[0x4][R25] ;  /* 0x0100000019027b82 */ /* 0x0000620000000a00 */
[----:B------:R-:W-:Y:S01]  /*1ddb0*/  ULDC.64 UR4, c[0x4][0x88] ;  /* 0x0100220000047ab9 */ /* 0x000fe20000000a00 */
[----:B------:R-:W-:Y:S01]  /*1ddc0*/  ULDC.64 UR6, c[0x4][0x90] ;  /* 0x0100240000067ab9 */ /* 0x000fe20000000a00 */
[----:B------:R-:W-:Y:S01]  /*1ddd0*/  ULDC.64 UR8, c[0x4][0x18] ;  /* 0x0100060000087ab9 */ /* 0x000fe20000000a00 */
[----:B------:R-:W-:Y:S01]  /*1dde0*/  IMAD.U32 R4, RZ, RZ, UR4 ;  /* 0x00000004ff047e24 */ /* 0x000fe2000f8e00ff */
[----:B------:R-:W-:Y:S01]  /*1ddf0*/  MOV R6, UR6 ;  /* 0x0000000600067c02 */ /* 0x000fe20008000f00 */
[----:B------:R-:W-:Y:S01]  /*1de00*/  IMAD.U32 R5, RZ, RZ, UR5 ;  /* 0x00000005ff057e24 */ /* 0x000fe2000f8e00ff */
[----:B------:R-:W-:Y:S01]  /*1de10*/  MOV R11, UR9 ;  /* 0x00000009000b7c02 */ /* 0x000fe20008000f00 */
[----:B------:R-:W-:Y:S01]  /*1de20*/  IMAD.U32 R7, RZ, RZ, UR7 ;  /* 0x00000007ff077e24 */ /* 0x000fe2000f8e00ff */
[----:B------:R-:W-:Y:S01]  /*1de30*/  MOV R13, RZ ;  /* 0x000000ff000d7202 */ /* 0x000fe20000000f00 */
[----:B------:R-:W-:-:S02]  /*1de40*/  IMAD.U32 R10, RZ, RZ, UR8 ;  /* 0x00000008ff0a7e24 */ /* 0x000fc4000f8e00ff */
[----:B------:R-:W-:Y:S02]  /*1de50*/  IMAD.MOV.U32 R8, RZ, RZ, 0x70 ;  /* 0x00000070ff087424 */ /* 0x000fe400078e00ff */
[----:B0-----:R-:W-:-:S07]  /*1de60*/  IMAD.MOV.U32 R12, RZ, RZ, 0x1 ;  /* 0x00000001ff0c7424 */ /* 0x001fce00078e00ff */
[----:B------:R-:W-:-:S07]  /*1de70*/  LEPC R20, `(.L_x_730) ;  /* 0x000000001014794e */ /* 0x000fce0000000000 */
[----:B-1----:R-:W-:Y:S05]  /*1de80*/  CALL.ABS.NOINC R2 ;  /* 0x0000000002007343 */ /* 0x002fea0003c00000 */
.L_x_730:
[----:B------:R-:W-:Y:S05]  /*1de90*/  BSYNC B6 ;  /* 0x0000000000067941 */ /* 0x000fea0003800000 */
.L_x_729:
[----:B------:R-:W2:Y:S01]  /*1dea0*/  LDL R25, [R1+0x20] ;  /* 0x0000200001197983 */ /* 0x000ea20000100800 */
[----:B------:R-:W-:Y:S01]  /*1deb0*/  ULDC.64 UR4, c[0x0][0x9f8] ;  /* 0x00027e0000047ab9 */ /* 0x000fe20000000a00 */
[----:B------:R-:W1:Y:S02]  /*1dec0*/  LDC R0, c[0x0][0x430] ;  /* 0x00010c00ff007b82 */ /* 0x000e640000000800 */
[----:B0-----:R-:W3:Y:S01]  /*1ded0*/  LDL R8, [R1+0x4] ;  /* 0x0000040001087983 */ /* 0x001ee20000100800 */
[----:B------:R-:W-:-:S03]  /*1dee0*/  ISETP.NE.U32.AND P0, PT, RZ, UR4, PT ;  /* 0x00000004ff007c0c */ /* 0x000fc6000bf05070 */
[----:B------:R-:W4:Y:S01]  /*1def0*/  LDL R7, [R1+0xc] ;  /* 0x00000c0001077983 */ /* 0x000f220000100800 */
[----:B------:R-:W-:-:S03]  /*1df00*/  ISETP.NE.AND.EX P0, PT, RZ, UR5, PT, P0 ;  /* 0x00000005ff007c0c */ /* 0x000fc6000bf05300 */
[----:B------:R-:W4:Y:S01]  /*1df10*/  LDL.LU R20, [R1] ;  /* 0x0000000001147983 */ /* 0x000f220000300800 */
[----:B------:R-:W0:Y:S09]  /*1df20*/  S2R R21, SR_TID.X ;  /* 0x0000000000157919 */ /* 0x000e320000002100 */
[----:B------:R-:W-:Y:S01]  /*1df30*/  @P0 IADD3 R2, P1, R23, UR4, RZ ;  /* 0x0000000417020c10 */ /* 0x000fe2000ff3e0ff */
[----:B------:R-:W-:-:S03]  /*1df40*/  ULDC UR4, c[0x0][0x2f4] ;  /* 0x0000bd0000047ab9 */ /* 0x000fc60000000800 */
[----:B------:R-:W-:-:S05]  /*1df50*/  @P0 IADD3.X R3, R24, UR5, RZ, P1, !PT ;  /* 0x0000000518030c10 */ /* 0x000fca0008ffe4ff */
[----:B------:R4:W4:Y:S01]  /*1df60*/  @P0 LDG.E R31, desc[UR48][R2.64] ;  /* 0x00000030021f0981 */ /* 0x000922000c1e1900 */
[----:B0-----:R-:W-:-:S04]  /*1df70*/  LOP3.LUT R21, R21, 0x7f, RZ, 0xc0, !PT ;  /* 0x0000007f15157812 */ /* 0x001fc800078ec0ff */
[----:B------:R-:W-:Y:S02]  /*1df80*/  SHF.R.U32.HI R4, RZ, 0x3, R21 ;  /* 0x00000003ff047819 */ /* 0x000fe40000011615 */
[----:B------:R-:W0:Y:S01]  /*1df90*/  S2R R21, SR_TID.X ;  /* 0x0000000000157919 */ /* 0x000e220000002100 */
[----:B-1----:R-:W-:-:S13]  /*1dfa0*/  ISETP.NE.AND P1, PT, R0, 0x1, PT ;  /* 0x000000010000780c */ /* 0x002fda0003f25270 */
[----:B------:R-:W1:Y:S01]  /*1dfb0*/  @P1 LDC R6, c[0x0][0x438] ;  /* 0x00010e00ff061b82 */ /* 0x000e620000000800 */
[----:B0-----:R-:W-:-:S05]  /*1dfc0*/  IMAD.SHL.U32 R21, R21, 0x10, RZ ;  /* 0x0000001015157824 */ /* 0x001fca00078e00ff */
[----:B------:R-:W-:Y:S02]  /*1dfd0*/  LOP3.LUT R21, R4, 0x70, R21, 0xf8, !PT ;  /* 0x0000007004157812 */ /* 0x000fe400078ef815 */
[----:B------:R-:W0:Y:S01]  /*1dfe0*/  @P1 LDC R4, c[0x0][0x434] ;  /* 0x00010d00ff041b82 */ /* 0x000e220000000800 */
[----:B------:R-:W-:Y:S01]  /*1dff0*/  ISETP.GE.AND P3, PT, R32, UR4, PT ;  /* 0x0000000420007c0c */ /* 0x000fe2000bf66270 */
[----:B------:R-:W-:Y:S01]  /*1e000*/  UMOV UR5, 0xffffffff ;  /* 0xffffffff00057882 */ /* 0x000fe20000000000 */
[----:B--2---:R-:W-:-:S04]  /*1e010*/  VIADD R25, R25, 0xffffffff ;  /* 0xffffffff19197836 */ /* 0x004fc80000000000 */
[----:B------:R-:W-:-:S05]  /*1e020*/  IMAD R5, R25, 0x60, R21 ;  /* 0x0000006019057824 */ /* 0x000fca00078e0215 */
[----:B---3--:R-:W-:-:S04]  /*1e030*/  ISETP.GE.AND P0, PT, R5, R8, PT ;  /* 0x000000080500720c */ /* 0x008fc80003f06270 */
[----:B------:R-:W-:Y:S02]  /*1e040*/  ISETP.GT.U32.OR P0, PT, R21, 0x5f, P0 ;  /* 0x0000005f1500780c */ /* 0x000fe40000704470 */
[----:B----4-:R-:W-:-:S11]  /*1e050*/  IADD3 R5, R5, R7, RZ ;  /* 0x0000000705057210 */ /* 0x010fd60007ffe0ff */
[----:B------:R-:W2:Y:S01]  /*1e060*/  @!P0 LDC.64 R2, c[0x0][0x428] ;  /* 0x00010a00ff028b82 */ /* 0x000ea20000000a00 */
[----:B0-----:R-:W-:-:S04]  /*1e070*/  @P1 IMAD.HI.U32 R7, R5, R4, RZ ;  /* 0x0000000405071227 */ /* 0x001fc800078e00ff */
[----:B------:R-:W-:Y:S01]  /*1e080*/  IMAD.MOV.U32 R4, RZ, RZ, R5 ;  /* 0x000000ffff047224 */ /* 0x000fe200078e0005 */
[----:B-1----:R-:W-:Y:S02]  /*1e090*/  @P1 SHF.R.U32.HI R4, RZ, R6, R7 ;  /* 0x00000006ff041219 */ /* 0x002fe40000011607 */
[----:B------:R-:W-:-:S03]  /*1e0a0*/  SHF.R.S32.HI R8, RZ, 0x1f, R31 ;  /* 0x0000001fff087819 */ /* 0x000fc6000001141f */
[----:B------:R-:W-:-:S04]  /*1e0b0*/  IMAD.MOV R6, RZ, RZ, -R4 ;  /* 0x000000ffff067224 */ /* 0x000fc800078e0a04 */
[----:B------:R-:W-:Y:S01]  /*1e0c0*/  IMAD R0, R0, R6, R5 ;  /* 0x0000000600007224 */ /* 0x000fe200078e0205 */
[--C-:B------:R-:W-:Y:S01]  /*1e0d0*/  @!P0 SHF.R.S32.HI R5, RZ, 0x1f, R4.reuse ;  /* 0x0000001fff058819 */ /* 0x100fe20000011404 */
[-C--:B--2---:R-:W-:Y:S02]  /*1e0e0*/  @!P0 IMAD R6, R8, R2.reuse, RZ ;  /* 0x0000000208068224 */ /* 0x084fe400078e02ff */
[----:B------:R-:W-:-:S04]  /*1e0f0*/  @!P0 IMAD.WIDE.U32 R4, R31, R2, R4 ;  /* 0x000000021f048225 */ /* 0x000fc800078e0004 */
[----:B------:R-:W-:Y:S02]  /*1e100*/  @!P0 IMAD R6, R31, R3, R6 ;  /* 0x000000031f068224 */ /* 0x000fe400078e0206 */
[----:B------:R-:W0:Y:S03]  /*1e110*/  @!P0 LDC.64 R2, c[0x0][0x418] ;  /* 0x00010600ff028b82 */ /* 0x000e260000000a00 */
[----:B------:R-:W-:Y:S01]  /*1e120*/  @!P0 IADD3 R6, R5, R6, RZ ;  /* 0x0000000605068210 */ /* 0x000fe20007ffe0ff */
[----:B------:R-:W-:Y:S01]  /*1e130*/  IMAD.U32 R7, RZ, RZ, UR39 ;  /* 0x00000027ff077e24 */ /* 0x000fe2000f8e00ff */
[----:B0-----:R-:W-:-:S04]  /*1e140*/  @!P0 LEA R2, P1, R4, R2, 0x2 ;  /* 0x0000000204028211 */ /* 0x001fc800078210ff */
[----:B------:R-:W-:Y:S01]  /*1e150*/  @!P0 LEA.HI.X R3, R4, R3, R6, 0x2, P1 ;  /* 0x0000000304038211 */ /* 0x000fe200008f1406 */
[----:B------:R-:W-:-:S06]  /*1e160*/  IMAD.MOV.U32 R4, RZ, RZ, RZ ;  /* 0x000000ffff047224 */ /* 0x000fcc00078e00ff */
[----:B------:R0:W5:Y:S01]  /*1e170*/  @!P0 LDG.E R4, desc[UR48][R2.64] ;  /* 0x0000003002048981 */ /* 0x000162000c1e1900 */
[----:B------:R-:W-:Y:S02]  /*1e180*/  ISETP.GT.U32.AND P0, PT, R21, 0x5f, PT ;  /* 0x0000005f1500780c */ /* 0x000fe40003f04070 */
[----:B------:R-:W-:Y:S02]  /*1e190*/  ISETP.NE.AND P2, PT, R7, 0x3, PT ;  /* 0x000000030700780c */ /* 0x000fe40003f45270 */
[----:B------:R-:W-:-:S09]  /*1e1a0*/  LOP3.LUT R20, R20, 0xfffffff7, RZ, 0xc0, !PT ;  /* 0xfffffff714147812 */ /* 0x000fd200078ec0ff */
[----:B------:R-:W-:-:S04]  /*1e1b0*/  @P0 LOP3.LUT R20, R20, 0x8, RZ, 0xfc, !PT ;  /* 0x0000000814140812 */ /* 0x000fc800078efcff */
[----:B------:R-:W-:-:S04]  /*1e1c0*/  LOP3.LUT R20, R20, 0xffffffef, RZ, 0xc0, !PT ;  /* 0xffffffef14147812 */ /* 0x000fc800078ec0ff */
[----:B------:R-:W-:-:S04]  /*1e1d0*/  @P2 LOP3.LUT R20, R20, 0x10, RZ, 0xfc, !PT ;  /* 0x0000001014142812 */ /* 0x000fc800078efcff */
[----:B------:R-:W-:Y:S02]  /*1e1e0*/  LOP3.LUT R20, R20, 0xfffffffb, RZ, 0xc0, !PT ;  /* 0xfffffffb14147812 */ /* 0x000fe400078ec0ff */
[----:B------:R-:W-:Y:S02]  /*1e1f0*/  ISETP.GE.AND P1, PT, R35, UR4, PT ;  /* 0x0000000423007c0c */ /* 0x000fe4000bf26270 */
[----:B------:R-:W-:Y:S02]  /*1e200*/  @P3 LOP3.LUT R20, R20, 0x4, RZ, 0xfc, !PT ;  /* 0x0000000414143812 */ /* 0x000fe400078efcff */
[----:B------:R-:W-:Y:S02]  /*1e210*/  ISETP.GE.AND P0, PT, R33, UR4, PT ;  /* 0x0000000421007c0c */ /* 0x000fe4000bf06270 */
[----:B------:R-:W-:-:S04]  /*1e220*/  LOP3.LUT R20, R20, 0xfffffffe, RZ, 0xc0, !PT ;  /* 0xfffffffe14147812 */ /* 0x000fc800078ec0ff */
[----:B------:R-:W-:-:S04]  /*1e230*/  LOP3.LUT R20, R20, 0xfffffffd, RZ, 0xc0, !PT ;  /* 0xfffffffd14147812 */ /* 0x000fc800078ec0ff */
[----:B------:R-:W-:Y:S01]  /*1e240*/  @P1 LOP3.LUT R20, R20, 0x2, RZ, 0xfc, !PT ;  /* 0x0000000214141812 */ /* 0x000fe200078efcff */
[----:B------:R0:W-:Y:S03]  /*1e250*/  STL [R1+0x10], R8 ;  /* 0x0000100801007387 */ /* 0x0001e60000100800 */
[----:B------:R-:W-:Y:S01]  /*1e260*/  @P0 LOP3.LUT R20, R20, 0x1, RZ, 0xfc, !PT ;  /* 0x0000000114140812 */ /* 0x000fe200078efcff */
[----:B------:R0:W-:Y:S04]  /*1e270*/  STL [R1+0x38], R7 ;  /* 0x0000380701007387 */ /* 0x0001e80000100800 */
[----:B------:R0:W-:Y:S01]  /*1e280*/  STL [R1], R20 ;  /* 0x0000001401007387 */ /* 0x0001e20000100800 */
[----:B------:R-:W-:Y:S05]  /*1e290*/  BRA.DIV UR5, `(.L_x_732) ;  /* 0x0000004e05b87947 */ /* 0x000fea000b800000 */
.L_x_847:
[----:B------:R-:W-:Y:S05]  /*1e2a0*/  @!P2 BRA `(.L_x_733) ;  /* 0x000000000004a947 */ /* 0x000fea0003800000 */
[----:B------:R-:W-:Y:S01]  /*1e2b0*/  BPT.TRAP 0x1 ;  /* 0x000000040000795c */ /* 0x000fe20000300000 */
.L_x_733:
[----:B------:R-:W-:Y:S01]  /*1e2c0*/  SHF.R.S32.HI R5, RZ, 0x1f, R0 ;  /* 0x0000001fff057819 */ /* 0x000fe20000011400 */
[----:B------:R-:W-:Y:S01]  /*1e2d0*/  ULDC.64 UR4, c[0x0][0x328] ;  /* 0x0000ca0000047ab9 */ /* 0x000fe20000000a00 */
[----:B------:R-:W-:Y:S01]  /*1e2e0*/  ULDC.64 UR6, c[0x0][0x318] ;  /* 0x0000c60000067ab9 */ /* 0x000fe20000000a00 */
[----:B------:R-:W-:Y:S02]  /*1e2f0*/  BSSY B0, `(.L_x_734) ;  /* 0x0000014000007945 */ /* 0x000fe40003800000 */
[----:B0-----:R-:W-:-:S04]  /*1e300*/  IMAD R3, R5, UR4, RZ ;  /* 0x0000000405037c24 */ /* 0x001fc8000f8e02ff */
[C---:B------:R-:W-:Y:S02]  /*1e310*/  IMAD R6, R0.reuse, UR5, R3 ;  /* 0x0000000500067c24 */ /* 0x040fe4000f8e0203 */
[----:B------:R-:W-:Y:S01]  /*1e320*/  IMAD.WIDE.U32 R2, R0, UR4, RZ ;  /* 0x0000000400027c25 */ /* 0x000fe2000f8e00ff */
[----:B------:R-:W-:-:S04]  /*1e330*/  ULDC.64 UR4, c[0x0][0x338] ;  /* 0x0000ce0000047ab9 */ /* 0x000fc80000000a00 */
[----:B------:R-:W-:Y:S02]  /*1e340*/  IADD3 R3, R3, R6, RZ ;  /* 0x0000000603037210 */ /* 0x000fe40007ffe0ff */
        /* <DEDUP_REMOVED lines=14> */
.L_x_848:
[----:B------:R-:W-:Y:S05]  /*1e430*/  BSYNC B0 ;  /* 0x0000000000007941 */ /* 0x000fea0003800000 */
.L_x_734:
[----:B------:R-:W2:Y:S01]  /*1e440*/  LDL R3, [R1] ;  /* 0x0000000001037983 */ /* 0x000ea20000100800 */
[----:B------:R-:W-:Y:S01]  /*1e450*/  ULDC.64 UR4, c[0x0][0x300] ;  /* 0x0000c00000047ab9 */ /* 0x000fe20000000a00 */
[----:B------:R-:W-:Y:S02]  /*1e460*/  ULDC.64 UR6, c[0x0][0x2e8] ;  /* 0x0000ba0000067ab9 */ /* 0x000fe40000000a00 */
[----:B------:R-:W3:Y:S01]  /*1e470*/  LDL R9, [R1+0x4] ;  /* 0x0000040001097983 */ /* 0x000ee20000100800 */
[----:B------:R-:W-:Y:S01]  /*1e480*/  IMAD R5, R5, UR4, RZ ;  /* 0x0000000405057c24 */ /* 0x000fe2000f8e02ff */
[----:B------:R-:W1:Y:S03]  /*1e490*/  S2R R8, SR_TID.X ;  /* 0x0000000000087919 */ /* 0x000e660000002100 */
[----:B------:R-:W-:Y:S01]  /*1e4a0*/  IMAD R5, R0, UR5, R5 ;  /* 0x0000000500057c24 */ /* 0x000fe2000f8e0205 */
[----:B-1----:R-:W-:-:S04]  /*1e4b0*/  LOP3.LUT R8, R8, 0x7f, RZ, 0xc0, !PT ;  /* 0x0000007f08087812 */ /* 0x002fc800078ec0ff */
[----:B------:R-:W-:Y:S02]  /*1e4c0*/  SHF.R.U32.HI R8, RZ, 0x3, R8 ;  /* 0x00000003ff087819 */ /* 0x000fe40000011608 */
[C---:B--2---:R-:W-:Y:S02]  /*1e4d0*/  LOP3.LUT P4, RZ, R3.reuse, 0x4, RZ, 0xc0, !PT ;  /* 0x0000000403ff7812 */ /* 0x044fe4000788c0ff */
[C---:B------:R-:W-:Y:S02]  /*1e4e0*/  LOP3.LUT P3, RZ, R3.reuse, 0x2, RZ, 0xc0, !PT ;  /* 0x0000000203ff7812 */ /* 0x040fe4000786c0ff */
[----:B------:R-:W-:Y:S01]  /*1e4f0*/  LOP3.LUT P2, RZ, R3, 0x1, RZ, 0xc0, !PT ;  /* 0x0000000103ff7812 */ /* 0x000fe2000784c0ff */
[----:B0-----:R-:W-:Y:S01]  /*1e500*/  IMAD.WIDE.U32 R2, R0, UR4, RZ ;  /* 0x0000000400027c25 */ /* 0x001fe2000f8e00ff */
[----:B------:R-:W-:-:S03]  /*1e510*/  ULDC.64 UR4, c[0x0][0x310] ;  /* 0x0000c40000047ab9 */ /* 0x000fc60000000a00 */
[----:B------:R-:W-:Y:S01]  /*1e520*/  IMAD R6, R6, UR4, RZ ;  /* 0x0000000406067c24 */ /* 0x000fe2000f8e02ff */
[----:B------:R-:W-:Y:S01]  /*1e530*/  IADD3 R3, R3, R5, RZ ;  /* 0x0000000503037210 */ /* 0x000fe20007ffe0ff */
[----:B------:R-:W-:Y:S02]  /*1e540*/  IMAD R5, R26, 0x4800, R36 ;  /* 0x000048001a057824 */ /* 0x000fe400078e0224 */
[C---:B------:R-:W-:Y:S02]  /*1e550*/  IMAD R6, R4.reuse, UR5, R6 ;  /* 0x0000000504067c24 */ /* 0x040fe4000f8e0206 */
[----:B------:R-:W-:Y:S01]  /*1e560*/  IMAD.WIDE.U32 R2, R4, UR4, R2 ;  /* 0x0000000404027c25 */ /* 0x000fe2000f8e0002 */
[----:B------:R-:W-:-:S03]  /*1e570*/  ULDC.64 UR4, c[0x0][0x308] ;  /* 0x0000c20000047ab9 */ /* 0x000fc60000000a00 */
[----:B------:R-:W-:Y:S02]  /*1e580*/  IMAD.IADD R3, R3, 0x1, R6 ;  /* 0x0000000103037824 */ /* 0x000fe400078e0206 */
[----:B---3--:R-:W-:Y:S02]  /*1e590*/  IMAD R6, R25, -0x60, R9 ;  /* 0xffffffa019067824 */ /* 0x008fe400078e0209 */
[----:B------:R-:W-:Y:S01]  /*1e5a0*/  IMAD.WIDE.U32 R2, R18, UR4, R2 ;  /* 0x0000000412027c25 */ /* 0x000fe2000f8e0002 */
[----:B------:R-:W-:-:S03]  /*1e5b0*/  UMOV UR4, 0xffffffff ;  /* 0xffffffff00047882 */ /* 0x000fc60000000000 */
[----:B------:R-:W-:Y:S01]  /*1e5c0*/  IMAD R0, R18, UR5, R3 ;  /* 0x0000000512007c24 */ /* 0x000fe2000f8e0203 */
[----:B------:R-:W-:Y:S01]  /*1e5d0*/  LEA R4, P0, R2, UR6, 0x1 ;  /* 0x0000000602047c11 */ /* 0x000fe2000f8008ff */
[----:B------:R-:W-:-:S03]  /*1e5e0*/  IMAD.IADD R6, R6, 0x1, -R8 ;  /* 0x0000000106067824 */ /* 0x000fc600078e0a08 */
[----:B------:R-:W-:Y:S02]  /*1e5f0*/  LEA.HI.X R0, R2, UR7, R0, 0x1, P0 ;  /* 0x0000000702007c11 */ /* 0x000fe400080f0c00 */
[----:B------:R-:W-:Y:S01]  /*1e600*/  ISETP.GE.AND P0, PT, R6, 0x1, PT ;  /* 0x000000010600780c */ /* 0x000fe20003f06270 */
[----:B------:R-:W-:-:S12]  /*1e610*/  BRA.DIV UR4, `(.L_x_736) ;  /* 0x0000004e04207947 */ /* 0x000fd8000b800000 */
[----:B------:R-:W0:Y:S01]  /*1e620*/  SHFL.IDX PT, R3, R4, RZ, 0x181f ;  /* 0x00181fff04037589 */ /* 0x000e2200000e0000 */
[----:B------:R-:W-:-:S03]  /*1e630*/  @P0 IMAD R8, R5, 0x2, R22 ;  /* 0x0000000205080824 */ /* 0x000fc600078e0216 */
[----:B------:R-:W1:Y:S01]  /*1e640*/  SHFL.IDX PT, R2, R0, RZ, 0x181f ;  /* 0x00181fff00027589 */ /* 0x000e6200000e0000 */
[----:B0-----:R-:W-:-:S04]  /*1e650*/  @P0 LEA R3, P1, R32, R3, 0x1 ;  /* 0x0000000320030211 */ /* 0x001fc800078208ff */
[----:B-1----:R-:W-:Y:S02]  /*1e660*/  @P0 IADD3.X R2, RZ, R2, RZ, P1, !PT ;  /* 0x00000002ff020210 */ /* 0x002fe40000ffe4ff */
[----:B------:R-:W-:Y:S02]  /*1e670*/  ISETP.GE.AND P1, PT, R6, 0x11, PT ;  /* 0x000000110600780c */ /* 0x000fe40003f26270 */
        /* <DEDUP_REMOVED lines=8> */
[----:B------:R-:W-:-:S03]  /*1e700*/  @P1 LEA R8, R5, R22, 0x1 ;  /* 0x0000001605081211 */ /* 0x000fc600078e08ff */
        /* <DEDUP_REMOVED lines=25> */
[----:B0-----:R-:W-:-:S04]  /*1e8a0*/  @P1 LEA R3, P0, R32, R3, 0x1 ;  /* 0x0000000320031211 */ /* 0x001fc800078008ff */
[----:B-1----:R-:W-:-:S04]  /*1e8b0*/  @P1 IADD3.X R2, RZ, R2, RZ, P0, !PT ;  /* 0x00000002ff021210 */ /* 0x002fc800007fe4ff */
        /* <DEDUP_REMOVED lines=8> */
[----:B------:R-:W-:Y:S01]  /*1e940*/  @P1 LEA R8, R5, R22, 0x1 ;  /* 0x0000001605081211 */ /* 0x000fe200078e08ff */
        /* <DEDUP_REMOVED lines=11> */
.L_x_862:
        /* <DEDUP_REMOVED lines=12> */
.L_x_737:
[----:B------:R-:W-:Y:S02]  /*1eac0*/  PLOP3.LUT P1, PT, P1, P0, PT, 0xa2, 0x0 ;  /* 0x000000000000781c */ /* 0x000fe40000f21472 */
[----:B------:R-:W-:-:S08]  /*1ead0*/  @P0 R2UR P1, UR4, R7 ;  /* 0x00000000070402ca */ /* 0x000fd00000020000 */
[----:B------:R-:W-:-:S05]  /*1eae0*/  @P0 PLOP3.LUT P0, PT, P1, PT, PT, 0x80, 0x0 ;  /* 0x000000000000081c */ /* 0x000fca0000f0f070 */
[----:B------:R-:W-:Y:S01]  /*1eaf0*/  @!P1 SYNCS.ARRIVE.TRANS64.RED.A0T1 RZ, [UR4+0x30830], RZ ;  /* 0x030830ffffff99a7 */ /* 0x000fe20008200404 */
[----:B------:R-:W-:Y:S07]  /*1eb00*/  @!P1 ARRIVES.LDGSTSBAR.64.TRANSCNT [UR4+0x30830] ;  /* 0x03083000ff0099b0 */ /* 0x000fee0008000a84 */
[----:B------:R-:W-:Y:S05]  /*1eb10*/  @P0 BRA.U.ANY `(.L_x_737) ;  /* 0xfffffffd00e80947 */ /* 0x000fea000393ffff */
[----:B------:R-:W-:Y:S01]  /*1eb20*/  NOP ;  /* 0x0000000000007918 */ /* 0x000fe20000000000 */
[----:B------:R-:W2:Y:S02]  /*1eb30*/  LDL R0, [R1+0x38] ;  /* 0x0000380001007983 */ /* 0x000ea40000100800 */
[----:B--2---:R-:W-:-:S13]  /*1eb40*/  ISETP.NE.AND P2, PT, R0, 0x3, PT ;  /* 0x000000030000780c */ /* 0x004fda0003f45270 */
[----:B------:R-:W-:Y:S05]  /*1eb50*/  @!P2 BRA `(.L_x_738) ;  /* 0x000000000004a947 */ /* 0x000fea0003800000 */
[----:B------:R-:W-:Y:S01]  /*1eb60*/  BPT.TRAP 0x1 ;  /* 0x000000040000795c */ /* 0x000fe20000300000 */
.L_x_738:
[----:B-1----:R1:W5:Y:S01]  /*1eb70*/  LDL.LU R3, [R1+0x18] ;  /* 0x0000180001037983 */ /* 0x0023620000300800 */
[----:B------:R1:W-:Y:S02]  /*1eb80*/  SYNCS.ARRIVE.TRANS64.A1T0 RZ, [R7+URZ+0x30830], RZ ;  /* 0x030830ff07ff79a7 */ /* 0x0003e4000810003f */
[----:B------:R-:W-:Y:S05]  /*1eb90*/  WARPSYNC.ALL ;  /* 0x0000000000007948 */ /* 0x000fea0003800000 */
[----:B------:R-:W-:Y:S01]  /*1eba0*/  ULDC.64 UR6, c[0x0][0xa00] ;  /* 0x0002800000067ab9 */ /* 0x000fe20000000a00 */
[----:B------:R-:W-:Y:S01]  /*1ebb0*/  ULDC.64 UR4, c[0x0][0x298] ;  /* 0x0000a60000047ab9 */ /* 0x000fe20000000a00 */
[----:B------:R-:W-:Y:S01]  /*1ebc0*/  BAR.SYNC.DEFER_BLOCKING 0x8, 0x180 ;  /* 0x0206000000007b1d */ /* 0x000fe20000010000 */
[----:B------:R-:W-:Y:S01]  /*1ebd0*/  ISETP.NE.U32.AND P0, PT, RZ, UR6, PT ;  /* 0x00000006ff007c0c */ /* 0x000fe2000bf05070 */
[----:B0-----:R-:W-:Y:S01]  /*1ebe0*/  IMAD.WIDE.U32 R4, R34, UR4, RZ ;  /* 0x0000000422047c25 */ /* 0x001fe2000f8e00ff */
[----:B------:R-:W-:-:S02]  /*1ebf0*/  IADD3 R2, R22, 0x12400, RZ ;  /* 0x0001240016027810 */ /* 0x000fc40007ffe0ff */
[----:B------:R-:W-:Y:S01]  /*1ec00*/  ISETP.NE.AND.EX P0, PT, RZ, UR7, PT, P0 ;  /* 0x00000007ff007c0c */ /* 0x000fe2000bf05300 */
[----:B------:R-:W-:Y:S01]  /*1ec10*/  BSSY B6, `(.L_x_739) ;  /* 0x000001b000067945 */ /* 0x000fe20003800000 */
[----:B------:R-:W-:Y:S02]  /*1ec20*/  SHF.R.S32.HI R0, RZ, 0x1f, R34 ;  /* 0x0000001fff007819 */ /* 0x000fe40000011422 */
[----:B------:R-:W-:-:S03]  /*1ec30*/  SEL R30, R30, RZ, !P0 ;  /* 0x000000ff1e1e7207 */ /* 0x000fc60004000000 */
[----:B------:R-:W-:-:S04]  /*1ec40*/  IMAD R0, R0, UR4, RZ ;  /* 0x0000000400007c24 */ /* 0x000fc8000f8e02ff */
[----:B------:R-:W-:-:S04]  /*1ec50*/  IMAD R0, R34, UR5, R0 ;  /* 0x0000000522007c24 */ /* 0x000fc8000f8e0200 */
[----:B------:R-:W-:Y:S01]  /*1ec60*/  IMAD.IADD R34, R5, 0x1, R0 ;  /* 0x0000000105227824 */ /* 0x000fe200078e0200 */
[----:B-----5:R-:W-:Y:S02]  /*1ec70*/  SEL R3, R3, RZ, !P0 ;  /* 0x000000ff03037207 */ /* 0x020fe40004000000 */
[----:B------:R-:W-:-:S03]  /*1ec80*/  LOP3.LUT P0, RZ, R2, 0x3ff, RZ, 0xc0, !PT ;  /* 0x000003ff02ff7812 */ /* 0x000fc6000780c0ff */
[----:B------:R0:W-:Y:S04]  /*1ec90*/  STL [R1+0x2c], R3 ;  /* 0x00002c0301007387 */ /* 0x0001e80000100800 */
[----:B------:R0:W-:Y:S06]  /*1eca0*/  STL.64 [R1+0x18], R4 ;  /* 0x0000180401007387 */ /* 0x0001ec0000100a00 */
[----:B------:R-:W-:Y:S05]  /*1ecb0*/  @!P0 BRA `(.L_x_740) ;  /* 0x0000000000408947 */ /* 0x000fea0003800000 */
[----:B------:R-:W-:Y:S01]  /*1ecc0*/  MOV R2, 0x0 ;  /* 0x0000000000027802 */ /* 0x000fe20000000f00 */
[----:B------:R-:W-:Y:S01]  /*1ecd0*/  ULDC.64 UR4, c[0x4][0x88] ;  /* 0x0100220000047ab9 */ /* 0x000fe20000000a00 */
[----:B------:R-:W-:Y:S01]  /*1ece0*/  ULDC.64 UR6, c[0x4][0x90] ;  /* 0x0100240000067ab9 */ /* 0x000fe20000000a00 */
[----:B------:R-:W-:Y:S01]  /*1ecf0*/  ULDC.64 UR8, c[0x4][0x20] ;  /* 0x0100080000087ab9 */ /* 0x000fe20000000a00 */
[----:B0-----:R-:W-:Y:S01]  /*1ed00*/  IMAD.U32 R4, RZ, RZ, UR4 ;  /* 0x00000004ff047e24 */ /* 0x001fe2000f8e00ff */
[----:B------:R-:W-:Y:S01]  /*1ed10*/  MOV R5, UR5 ;  /* 0x0000000500057c02 */ /* 0x000fe20008000f00 */
[----:B------:R-:W0:Y:S01]  /*1ed20*/  LDC.64 R2, c[0x4][R2] ;  /* 0x0100000002027b82 */ /* 0x000e220000000a00 */
[----:B------:R-:W-:Y:S01]  /*1ed30*/  IMAD.U32 R6, RZ, RZ, UR6 ;  /* 0x00000006ff067e24 */ /* 0x000fe2000f8e00ff */
[----:B------:R-:W-:Y:S01]  /*1ed40*/  MOV R10, UR8 ;  /* 0x00000008000a7c02 */ /* 0x000fe20008000f00 */
[----:B-1----:R-:W-:Y:S01]  /*1ed50*/  IMAD.U32 R7, RZ, RZ, UR7 ;  /* 0x00000007ff077e24 */ /* 0x002fe2000f8e00ff */
[----:B------:R-:W-:Y:S01]  /*1ed60*/  MOV R12, 0x1 ;  /* 0x00000001000c7802 */ /* 0x000fe20000000f00 */
[----:B------:R-:W-:-:S02]  /*1ed70*/  IMAD.U32 R11, RZ, RZ, UR9 ;  /* 0x00000009ff0b7e24 */ /* 0x000fc4000f8e00ff */
[----:B------:R-:W-:Y:S02]  /*1ed80*/  IMAD.MOV.U32 R8, RZ, RZ, 0x70 ;  /* 0x00000070ff087424 */ /* 0x000fe400078e00ff */
[----:B------:R-:W-:-:S07]  /*1ed90*/  IMAD.MOV.U32 R13, RZ, RZ, RZ ;  /* 0x000000ffff0d7224 */ /* 0x000fce00078e00ff */
[----:B------:R-:W-:-:S07]  /*1eda0*/  LEPC R20, `(.L_x_740) ;  /* 0x000000001014794e */ /* 0x000fce0000000000 */
[----:B0-----:R-:W-:Y:S05]  /*1edb0*/  CALL.ABS.NOINC R2 ;  /* 0x0000000002007343 */ /* 0x001fea0003c00000 */
.L_x_740:
[----:B------:R-:W-:Y:S05]  /*1edc0*/  BSYNC B6 ;  /* 0x0000000000067941 */ /* 0x000fea0003800000 */
.L_x_739:
[----:B------:R-:W2:Y:S01]  /*1edd0*/  LDL.LU R20, [R1+0x2c] ;  /* 0x00002c0001147983 */ /* 0x000ea20000300800 */
[----:B------:R-:W-:Y:S01]  /*1ede0*/  ULDC.64 UR4, c[0x0][0x2d8] ;  /* 0x0000b60000047ab9 */ /* 0x000fe20000000a00 */
[----:B------:R-:W3:Y:S02]  /*1edf0*/  LDC R8, c[0x0][0x448] ;  /* 0x00011200ff087b82 */ /* 0x000ee40000000800 */
[----:B0-----:R-:W4:Y:S04]  /*1ee00*/  LDL.LU.64 R2, [R1+0x18] ;  /* 0x0000180001027983 */ /* 0x001f280000300a00 */
[----:B------:R0:W5:Y:S01]  /*1ee10*/  LDL R10, [R1+0x24] ;  /* 0x00002400010a7983 */ /* 0x0001620000100800 */
[----:B---3--:R-:W-:Y:S01]  /*1ee20*/  ISETP.NE.AND P0, PT, R8, 0x1, PT ;  /* 0x000000010800780c */ /* 0x008fe20003f05270 */
[----:B------:R-:W-:-:S02]  /*1ee30*/  IMAD.SHL.U32 R4, R17, 0x80, RZ ;  /* 0x0000008011047824 */ /* 0x000fc400078e00ff */
[----:B----4-:R-:W-:Y:S02]  /*1ee40*/  IMAD.MOV.U32 R3, RZ, RZ, R34 ;  /* 0x000000ffff037224 */ /* 0x010fe400078e0022 */
[----:B------:R-:W-:-:S04]  /*1ee50*/  IMAD.WIDE.U32 R2, R18, UR4, R2 ;  /* 0x0000000412027c25 */ /* 0x000fc8000f8e0002 */
[----:B------:R-:W-:Y:S01]  /*1ee60*/  IMAD R3, R18, UR5, R3 ;  /* 0x0000000512037c24 */ /* 0x000fe2000f8e0203 */
[----:B------:R-:W-:Y:S02]  /*1ee70*/  ULDC.64 UR4, c[0x0][0x2e0] ;  /* 0x0000b80000047ab9 */ /* 0x000fe40000000a00 */
[----:B--2---:R-:W-:Y:S02]  /*1ee80*/  IMAD R5, R20, UR4, RZ ;  /* 0x0000000414057c24 */ /* 0x004fe4000f8e02ff */
[----:B------:R-:W2:Y:S01]  /*1ee90*/  S2R R20, SR_TID.X ;  /* 0x0000000000147919 */ /* 0x000ea20000002100 */
[----:B------:R-:W-:-:S04]  /*1eea0*/  IMAD.WIDE.U32 R2, R30, UR4, R2 ;  /* 0x000000041e027c25 */ /* 0x000fc8000f8e0002 */
[----:B------:R-:W-:Y:S01]  /*1eeb0*/  IMAD R0, R30, UR5, R5 ;  /* 0x000000051e007c24 */ /* 0x000fe2000f8e0205 */
[----:B------:R-:W-:Y:S01]  /*1eec0*/  ULDC.64 UR4, c[0x0][0x2d0] ;  /* 0x0000b40000047ab9 */ /* 0x000fe20000000a00 */
[----:B------:R-:W1:Y:S01]  /*1eed0*/  @P0 LDC R5, c[0x0][0x44c] ;  /* 0x00011300ff050b82 */ /* 0x000e620000000800 */
[----:B--2---:R-:W-:-:S04]  /*1eee0*/  LOP3.LUT R20, R20, 0x7f, RZ, 0xc0, !PT ;  /* 0x0000007f14147812 */ /* 0x004fc800078ec0ff */
[----:B------:R-:W-:Y:S02]  /*1eef0*/  SHF.R.U32.HI R21, RZ, 0x3, R20 ;  /* 0x00000003ff157819 */ /* 0x000fe40000011614 */
[----:B------:R-:W2:Y:S01]  /*1ef00*/  S2R R20, SR_TID.X ;  /* 0x0000000000147919 */ /* 0x000ea20000002100 */
[----:B------:R-:W-:Y:S02]  /*1ef10*/  IADD3 R3, R3, R0, RZ ;  /* 0x0000000003037210 */ /* 0x000fe40007ffe0ff */
[----:B------:R-:W3:Y:S01]  /*1ef20*/  @P0 LDC R0, c[0x0][0x450] ;  /* 0x00011400ff000b82 */ /* 0x000ee20000000800 */
[----:B--2---:R-:W-:-:S05]  /*1ef30*/  IMAD.SHL.U32 R20, R20, 0x10, RZ ;  /* 0x0000001014147824 */ /* 0x004fca00078e00ff */
[----:B------:R-:W-:-:S04]  /*1ef40*/  LOP3.LUT R20, R21, 0x70, R20, 0xf8, !PT ;  /* 0x0000007015147812 */ /* 0x000fc800078ef814 */
[----:B------:R-:W-:-:S05]  /*1ef50*/  LOP3.LUT R6, R20, R4, RZ, 0xfc, !PT ;  /* 0x0000000414067212 */ /* 0x000fca00078efcff */
[----:B-1----:R-:W-:Y:S01]  /*1ef60*/  @P0 IMAD.HI.U32 R7, R6, R5, RZ ;  /* 0x0000000506070227 */ /* 0x002fe200078e00ff */
[----:B------:R-:W-:-:S04]  /*1ef70*/  MOV R5, R6 ;  /* 0x0000000600057202 */ /* 0x000fc80000000f00 */
[----:B---3--:R-:W-:-:S05]  /*1ef80*/  @P0 SHF.R.U32.HI R5, RZ, R0, R7 ;  /* 0x00000000ff050219 */ /* 0x008fca0000011607 */
[--C-:B------:R-:W-:Y:S01]  /*1ef90*/  IMAD.MOV R0, RZ, RZ, -R5.reuse ;  /* 0x000000ffff007224 */ /* 0x100fe200078e0a05 */
[----:B------:R-:W1:Y:S03]  /*1efa0*/  S2R R20, SR_TID.X ;  /* 0x0000000000147919 */ /* 0x000e660000002100 */
[----:B------:R-:W-:Y:S01]  /*1efb0*/  IMAD R0, R8, R0, R6 ;  /* 0x0000000008007224 */ /* 0x000fe200078e0206 */
[----:B------:R-:W-:Y:S01]  /*1efc0*/  SHF.R.S32.HI R6, RZ, 0x1f, R5 ;  /* 0x0000001fff067819 */ /* 0x000fe20000011405 */
[----:B------:R-:W-:-:S04]  /*1efd0*/  IMAD.WIDE.U32 R2, R5, UR4, R2 ;  /* 0x0000000405027c25 */ /* 0x000fc8000f8e0002 */
[----:B------:R-:W-:-:S04]  /*1efe0*/  IMAD R6, R6, UR4, RZ ;  /* 0x0000000406067c24 */ /* 0x000fc8000f8e02ff */
[----:B------:R-:W-:Y:S01]  /*1eff0*/  IMAD R5, R5, UR5, R6 ;  /* 0x0000000505057c24 */ /* 0x000fe2000f8e0206 */
[----:B------:R-:W-:-:S03]  /*1f000*/  ULDC.64 UR4, c[0x0][0x2c8] ;  /* 0x0000b20000047ab9 */ /* 0x000fc60000000a00 */
[----:B------:R-:W-:Y:S01]  /*1f010*/  IMAD.IADD R3, R3, 0x1, R5 ;  /* 0x0000000103037824 */ /* 0x000fe200078e0205 */
[----:B------:R-:W-:-:S05]  /*1f020*/  SHF.R.S32.HI R5, RZ, 0x1f, R0 ;  /* 0x0000001fff057819 */ /* 0x000fca0000011400 */
[----:B------:R-:W-:Y:S02]  /*1f030*/  IMAD R5, R5, UR4, RZ ;  /* 0x0000000405057c24 */ /* 0x000fe4000f8e02ff */
[----:B------:R-:W-:-:S04]  /*1f040*/  IMAD.WIDE.U32 R2, R0, UR4, R2 ;  /* 0x0000000400027c25 */ /* 0x000fc8000f8e0002 */
[----:B------:R-:W-:Y:S01]  /*1f050*/  IMAD R5, R0, UR5, R5 ;  /* 0x0000000500057c24 */ /* 0x000fe2000f8e0205 */
[----:B------:R-:W-:Y:S02]  /*1f060*/  ULDC.64 UR4, c[0x0][0x280] ;  /* 0x0000a00000047ab9 */ /* 0x000fe40000000a00 */
[----:B------:R-:W-:Y:S01]  /*1f070*/  LEA R0, P0, R2, UR4, 0x1 ;  /* 0x0000000402007c11 */ /* 0x000fe2000f8008ff */
[----:B------:R-:W-:Y:S01]  /*1f080*/  ULDC UR4, c[0x0][0x2b8] ;  /* 0x0000ae0000047ab9 */ /* 0x000fe20000000800 */
[----:B------:R-:W-:Y:S02]  /*1f090*/  IADD3 R5, R3, R5, RZ ;  /* 0x0000000503057210 */ /* 0x000fe40007ffe0ff */
[----:B-1----:R-:W-:Y:S02]  /*1f0a0*/  LOP3.LUT R20, R20, 0x7f, RZ, 0xc0, !PT ;  /* 0x0000007f14147812 */ /* 0x002fe400078ec0ff */
[----:B------:R-:W-:Y:S01]  /*1f0b0*/  LEA.HI.X R5, R2, UR5, R5, 0x1, P0 ;  /* 0x0000000502057c11 */ /* 0x000fe200080f0c05 */
[----:B------:R-:W-:Y:S01]  /*1f0c0*/  UMOV UR5, 0xffffffff ;  /* 0xffffffff00057882 */ /* 0x000fe20000000000 */
[----:B------:R-:W-:-:S02]  /*1f0d0*/  ISETP.GE.AND P3, PT, R32, UR4, PT ;  /* 0x0000000420007c0c */ /* 0x000fc4000bf66270 */
[----:B------:R-:W-:Y:S02]  /*1f0e0*/  ISETP.GE.AND P2, PT, R35, UR4, PT ;  /* 0x0000000423007c0c */ /* 0x000fe4000bf46270 */
[----:B------:R-:W-:Y:S02]  /*1f0f0*/  ISETP.GE.AND P0, PT, R33, UR4, PT ;  /* 0x0000000421007c0c */ /* 0x000fe4000bf06270 */
[----:B------:R-:W-:Y:S01]  /*1f100*/  SHF.R.U32.HI R9, RZ, 0x3, R20 ;  /* 0x00000003ff097819 */ /* 0x000fe20000011614 */
[----:B0-----:R-:W-:Y:S10]  /*1f110*/  BRA.DIV UR5, `(.L_x_741) ;  /* 0x0000004a05947947 */ /* 0x001ff4000b800000 */
[----:B------:R-:W0:Y:S01]  /*1f120*/  SHFL.IDX PT, R14, R0, RZ, 0x181f ;  /* 0x00181fff000e7589 */ /* 0x000e2200000e0000 */
[----:B-----5:R-:W-:Y:S02]  /*1f130*/  IMAD R6, R10, R8, RZ ;  /* 0x000000080a067224 */ /* 0x020fe400078e02ff */
[----:B------:R-:W-:Y:S01]  /*1f140*/  IMAD.IADD R4, R9, 0x1, R4 ;  /* 0x0000000109047824 */ /* 0x000fe200078e0204 */
[----:B------:R-:W1:Y:S03]  /*1f150*/  SHFL.IDX PT, R2, R5, RZ, 0x181f ;  /* 0x00181fff05027589 */ /* 0x000e6600000e0000 */
[C---:B------:R-:W-:Y:S01]  /*1f160*/  VIADD R7, R4.reuse, 0x10 ;  /* 0x0000001004077836 */ /* 0x040fe20000000000 */
[----:B------:R-:W-:-:S13]  /*1f170*/  ISETP.GE.AND P1, PT, R4, R6, PT ;  /* 0x000000060400720c */ /* 0x000fda0003f26270 */
[----:B0-----:R-:W-:-:S05]  /*1f180*/  @!P1 LEA R14, P4, R32, R14, 0x1 ;  /* 0x0000000e200e9211 */ /* 0x001fca00078808ff */
[----:B-1----:R-:W-:Y:S01]  /*1f190*/  @!P1 IMAD.X R3, RZ, RZ, R2, P4 ;  /* 0x000000ffff039224 */ /* 0x002fe200020e0602 */
[----:B------:R-:W-:Y:S02]  /*1f1a0*/  @!P1 MOV R2, R14 ;  /* 0x0000000e00029202 */ /* 0x000fe40000000f00 */
[----:B------:R-:W0:Y:S04]  /*1f1b0*/  SHFL.IDX PT, R14, R0, 0x1, 0x181f ;  /* 0x00381f00000e7f89 */ /* 0x000e2800000e0000 */
        /* <DEDUP_REMOVED lines=16> */
[----:B0-----:R-:W-:-:S04]  /*1f2c0*/  @!P1 LEA R14, P4, R32, R14, 0x1 ;  /* 0x0000000e200e9211 */ /* 0x001fc800078808ff */
[----:B-1----:R-:W-:Y:S01]  /*1f2d0*/  @!P1 IADD3.X R7, RZ, R2, RZ, P4, !PT ;  /* 0x00000002ff079210 */ /* 0x002fe200027fe4ff */
[----:B------:R-:W-:Y:S02]  /*1f2e0*/  @!P1 IMAD.MOV.U32 R2, RZ, RZ, R14 ;  /* 0x000000ffff029224 */ /* 0x000fe400078e000e */
[----:B------:R-:W0:Y:S02]  /*1f2f0*/  SHFL.IDX PT, R14, R0, 0x3, 0x181f ;  /* 0x00781f00000e7f89 */ /* 0x000e2400000e0000 */
[----:B------:R-:W-:Y:S01]  /*1f300*/  @!P1 IMAD.MOV.U32 R3, RZ, RZ, R7 ;  /* 0x000000ffff039224 */ /* 0x000fe200078e0007 */
[----:B------:R-:W-:-:S04]  /*1f310*/  IADD3 R7, R4, 0x30, RZ ;  /* 0x0000003004077810 */ /* 0x000fc80007ffe0ff */
        /* <DEDUP_REMOVED lines=8> */
[----:B------:R-:W0:Y:S01]  /*1f3a0*/  SHFL.IDX PT, R14, R0, 0x4, 0x181f ;  /* 0x00981f00000e7f89 */ /* 0x000e2200000e0000 */
[----:B------:R-:W-:Y:S01]  /*1f3b0*/  @!P1 MOV R3, R7 ;  /* 0x0000000700039202 */ /* 0x000fe20000000f00 */
[----:B------:R-:W-:-:S04]  /*1f3c0*/  VIADD R7, R4, 0x40 ;  /* 0x0000004004077836 */ /* 0x000fc80000000000 */
        /* <DEDUP_REMOVED lines=31> */
[----:B------:R1:W2:Y:S01]  /*1f5c0*/  SHFL.IDX PT, R14, R0, 0x7, 0x181f ;  /* 0x00f81f00000e7f89 */ /* 0x0002a200000e0000 */
[----:B------:R-:W-:-:S05]  /*1f5d0*/  @!P1 MOV R3, R7 ;  /* 0x0000000700039202 */ /* 0x000fca0000000f00 */
[----:B------:R1:W-:Y:S04]  /*1f5e0*/  @!P1 LDGSTS.E.BYPASS.LTC128B.128 [R37+0x15400], desc[UR48][R2.64], !P3 ;  /* 0x1540000002259fae */ /* 0x0003e8000d901d70 */
[----:B------:R1:W-:Y:S04]  /*1f5f0*/  @!P1 LDGSTS.E.BYPASS.LTC128B.128 [R37+0x19400], desc[UR48][R2.64+0x80], !P2 ;  /* 0x1940008002259fae */ /* 0x0003e8000d101d70 */
[----:B0-----:R1:W-:Y:S02]  /*1f600*/  @!P1 LDGSTS.E.BYPASS.LTC128B.128 [R37+0x1d400], desc[UR48][R2.64+0x100], !P0 ;  /* 0x1d40010002259fae */ /* 0x0013e4000c101d70 */
.L_x_879:
        /* <DEDUP_REMOVED lines=12> */
.L_x_743:
[----:B------:R-:W-:Y:S05]  /*1f6d0*/  BSYNC B0 ;  /* 0x0000000000007941 */ /* 0x000fea0003800000 */
.L_x_742:
[----:B------:R-:W-:Y:S01]  /*1f6e0*/  NOP ;  /* 0x0000000000007918 */ /* 0x000fe20000000000 */
[----:B------:R-:W-:-:S13]  /*1f6f0*/  PLOP3.LUT P0, PT, PT, PT, PT, 0x80, 0x0 ;  /* 0x000000000000781c */ /* 0x000fda0003f0f070 */
.L_x_744:
[----:B------:R-:W-:Y:S02]  /*1f700*/  PLOP3.LUT P1, PT, P1, P0, PT, 0xa2, 0x0 ;  /* 0x000000000000781c */ /* 0x000fe40000f21472 */
[----:B------:R-:W-:-:S08]  /*1f710*/  @P0 R2UR P1, UR4, R22 ;  /* 0x00000000160402ca */ /* 0x000fd00000020000 */
[----:B------:R-:W-:-:S05]  /*1f720*/  @P0 PLOP3.LUT P0, PT, P1, PT, PT, 0x80, 0x0 ;  /* 0x000000000000081c */ /* 0x000fca0000f0f070 */
[----:B------:R-:W-:Y:S01]  /*1f730*/  @!P1 SYNCS.ARRIVE.TRANS64.RED.A0T1 RZ, [UR4+0x30800], RZ ;  /* 0x030800ffffff99a7 */ /* 0x000fe20008200404 */
[----:B------:R-:W-:Y:S07]  /*1f740*/  @!P1 ARRIVES.LDGSTSBAR.64.TRANSCNT [UR4+0x30800] ;  /* 0x03080000ff0099b0 */ /* 0x000fee0008000a84 */
[----:B------:R-:W-:Y:S05]  /*1f750*/  @P0 BRA.U.ANY `(.L_x_744) ;  /* 0xfffffffd00e80947 */ /* 0x000fea000393ffff */
[----:B0-----:R-:W3:Y:S02]  /*1f760*/  LDL.LU R2, [R1+0x28] ;  /* 0x0000280001027983 */ /* 0x001ee40000300800 */
[----:B---3--:R-:W-:-:S04]  /*1f770*/  IADD3 R2, R2, 0x1, RZ ;  /* 0x0000000102027810 */ /* 0x008fc80007ffe0ff */
[----:B------:R-:W-:Y:S01]  /*1f780*/  LEA.HI R0, R2, R2, RZ, 0x1 ;  /* 0x0000000202007211 */ /* 0x000fe200078f08ff */
[----:B------:R0:W-:Y:S03]  /*1f790*/  STL [R1+0x28], R2 ;  /* 0x0000280201007387 */ /* 0x0001e60000100800 */
[----:B------:R-:W-:-:S05]  /*1f7a0*/  LOP3.LUT R0, R0, 0xfffffffe, RZ, 0xc0, !PT ;  /* 0xfffffffe00007812 */ /* 0x000fca00078ec0ff */
[----:B------:R-:W-:-:S05]  /*1f7b0*/  IMAD.IADD R0, R2, 0x1, -R0 ;  /* 0x0000000102007824 */ /* 0x000fca00078e0a00 */
[----:B------:R-:W-:Y:S01]  /*1f7c0*/  SHF.L.U32 R3, R0, 0x1f, RZ ;  /* 0x0000001f00037819 */ /* 0x000fe200000006ff */
[----:B------:R-:W-:Y:S01]  /*1f7d0*/  NOP ;  /* 0x0000000000007918 */ /* 0x000fe20000000000 */
[----:B0-----:R-:W3:Y:S01]  /*1f7e0*/  LDL.LU R2, [R1+0x20] ;  /* 0x0000200001027983 */ /* 0x001ee20000300800 */
[----:B------:R0:W-:Y:S01]  /*1f7f0*/  SYNCS.ARRIVE.TRANS64.A1T0 RZ, [R22+URZ+0x30800], RZ ;  /* 0x030800ff16ff79a7 */ /* 0x0001e2000810003f */
[----:B------:R-:W-:Y:S01]  /*1f800*/  BSSY B0, `(.L_x_745) ;  /* 0x0000004000007945 */ /* 0x000fe20003800000 */
[----:B------:R-:W1:Y:S01]  /*1f810*/  SYNCS.PHASECHK.TRANS64.TRYWAIT P0, [R22+URZ+0x30820], R3 ;  /* 0x03082003160075a7 */ /* 0x000e62000800017f */
[----:B---3--:R-:W-:Y:S02]  /*1f820*/  VIADD R6, R2, 0xfffffffe ;  /* 0xfffffffe02067836 */ /* 0x008fe40000000000 */
[----:B01----:R-:W-:Y:S05]  /*1f830*/  @!P0 BRA `(.L_x_746) ;  /* 0x0000004c00688947 */ /* 0x003fea0003800000 */
.L_x_880:
[----:B------:R-:W-:Y:S05]  /*1f840*/  BSYNC B0 ;  /* 0x0000000000007941 */ /* 0x000fea0003800000 */
.L_x_745:
[----:B------:R-:W3:Y:S01]  /*1f850*/  LDL R0, [R1+0x8] ;  /* 0x0000080001007983 */ /* 0x000ee20000100800 */
[----:B------:R-:W-:Y:S01]  /*1f860*/  BSSY B0, `(.L_x_747) ;  /* 0x000010a000007945 */ /* 0x000fe20003800000 */
[----:B---3--:R-:W-:-:S13]  /*1f870*/  ISETP.GE.AND P0, PT, R6, R0, PT ;  /* 0x000000000600720c */ /* 0x008fda0003f06270 */
[----:B------:R-:W-:Y:S05]  /*1f880*/  @!P0 BRA `(.L_x_748) ;  /* 0x00000010001c8947 */ /* 0x000fea0003800000 */
[----:B------:R-:W-:Y:S01]  /*1f890*/  ULDC UR4, c[0x0][0x2f4] ;  /* 0x0000bd0000047ab9 */ /* 0x000fe20000000800 */
[----:B------:R-:W-:Y:S01]  /*1f8a0*/  MOV R10, R26 ;  /* 0x0000001a000a7202 */ /* 0x000fe20000000f00 */
[----:B------:R-:W-:Y:S01]  /*1f8b0*/  IMAD.MOV.U32 R17, RZ, RZ, R28 ;  /* 0x000000ffff117224 */ /* 0x000fe200078e001c */
[----:B------:R-:W-:Y:S01]  /*1f8c0*/  ISETP.GE.AND P3, PT, R32, UR4, PT ;  /* 0x0000000420007c0c */ /* 0x000fe2000bf66270 */
[----:B------:R-:W-:Y:S01]  /*1f8d0*/  IMAD.MOV.U32 R30, RZ, RZ, R25 ;  /* 0x000000ffff1e7224 */ /* 0x000fe200078e0019 */
[----:B------:R-:W-:Y:S02]  /*1f8e0*/  ISETP.GE.AND P2, PT, R35, UR4, PT ;  /* 0x0000000423007c0c */ /* 0x000fe4000bf46270 */
[----:B------:R-:W-:-:S13]  /*1f8f0*/  ISETP.GE.AND P1, PT, R33, UR4, PT ;  /* 0x0000000421007c0c */ /* 0x000fda000bf26270 */
.L_x_761:
[----:B------:R-:W3:Y:S01]  /*1f900*/  LDL R4, [R1+0xc] ;  /* 0x00000c0001047983 */ /* 0x000ee20000100800 */
[----:B------:R-:W1:Y:S03]  /*1f910*/  LDC R7, c[0x0][0x430] ;  /* 0x00010c00ff077b82 */ /* 0x000e660000000800 */
[----:B------:R-:W4:Y:S04]  /*1f920*/  LDL R8, [R1+0x10] ;  /* 0x0000100001087983 */ /* 0x000f280000100800 */
[----:B------:R-:W2:Y:S01]  /*1f930*/  LDL R11, [R1+0x38] ;  /* 0x00003800010b7983 */ /* 0x000ea20000100800 */
[----:B------:R-:W0:Y:S02]  /*1f940*/  S2R R0, SR_TID.X ;  /* 0x0000000000007919 */ /* 0x000e240000002100 */
[----:B0-----:R-:W-:-:S04]  /*1f950*/  LOP3.LUT R0, R0, 0x7f, RZ, 0xc0, !PT ;  /* 0x0000007f00007812 */ /* 0x001fc800078ec0ff */
[----:B------:R-:W-:Y:S02]  /*1f960*/  SHF.R.U32.HI R2, RZ, 0x3, R0 ;  /* 0x00000003ff027819 */ /* 0x000fe40000011600 */
[----:B------:R-:W0:Y:S01]  /*1f970*/  S2R R0, SR_TID.X ;  /* 0x0000000000007919 */ /* 0x000e220000002100 */
[----:B-1----:R-:W-:-:S13]  /*1f980*/  ISETP.NE.AND P0, PT, R7, 0x1, PT ;  /* 0x000000010700780c */ /* 0x002fda0003f05270 */
[----:B------:R-:W1:Y:S01]  /*1f990*/  @P0 LDC R3, c[0x0][0x438] ;  /* 0x00010e00ff030b82 */ /* 0x000e620000000800 */
[----:B0-----:R-:W-:-:S04]  /*1f9a0*/  SHF.L.U32 R0, R0, 0x4, RZ ;  /* 0x0000000400007819 */ /* 0x001fc800000006ff */
[----:B------:R-:W-:-:S03]  /*1f9b0*/  LOP3.LUT R0, R2, 0x70, R0, 0xf8, !PT ;  /* 0x0000007002007812 */ /* 0x000fc600078ef800 */
[----:B------:R-:W0:Y:S01]  /*1f9c0*/  @P0 LDC R2, c[0x0][0x434] ;  /* 0x00010d00ff020b82 */ /* 0x000e220000000800 */
[----:B------:R-:W-:Y:S02]  /*1f9d0*/  ISETP.GT.U32.AND P4, PT, R0, 0x5f, PT ;  /* 0x0000005f0000780c */ /* 0x000fe40003f84070 */
[----:B------:R-:W-:Y:S01]  /*1f9e0*/  IADD3 R26, R10, 0x1, RZ ;  /* 0x000000010a1a7810 */ /* 0x000fe20007ffe0ff */
[----:B------:R-:W-:Y:S05]  /*1f9f0*/  YIELD ;  /* 0x0000000000007946 */ /* 0x000fea0003800000 */
[----:B------:R-:W-:Y:S02]  /*1fa00*/  IMAD.MOV.U32 R25, RZ, RZ, R6 ;  /* 0x000000ffff197224 */ /* 0x000fe400078e0006 */
[----:B---3--:R-:W-:-:S03]  /*1fa10*/  IMAD R9, R6, 0x60, R4 ;  /* 0x0000006006097824 */ /* 0x008fc600078e0204 */
[----:B------:R-:W4:Y:S01]  /*1fa20*/  @!P4 LDC.64 R4, c[0x0][0x428] ;  /* 0x00010a00ff04cb82 */ /* 0x000f220000000a00 */
[----:B------:R-:W-:-:S04]  /*1fa30*/  IMAD.IADD R9, R0, 0x1, R9 ;  /* 0x0000000100097824 */ /* 0x000fc800078e0209 */
[----:B0-----:R-:W-:-:S04]  /*1fa40*/  @P0 IMAD.HI.U32 R2, R9, R2, RZ ;  /* 0x0000000209020227 */ /* 0x001fc800078e00ff */
[----:B------:R-:W-:Y:S01]  /*1fa50*/  IMAD.MOV.U32 R0, RZ, RZ, R9 ;  /* 0x000000ffff007224 */ /* 0x000fe200078e0009 */
[----:B-1----:R-:W-:-:S04]  /*1fa60*/  @P0 SHF.R.U32.HI R0, RZ, R3, R2 ;  /* 0x00000003ff000219 */ /* 0x002fc80000011602 */
[----:B------:R-:W-:Y:S02]  /*1fa70*/  @!P4 SHF.R.S32.HI R3, RZ, 0x1f, R0 ;  /* 0x0000001fff03c819 */ /* 0x000fe40000011400 */
[----:B------:R-:W-:Y:S01]  /*1fa80*/  @!P4 MOV R2, R0 ;  /* 0x000000000002c202 */ /* 0x000fe20000000f00 */
[----:B----4-:R-:W-:-:S04]  /*1fa90*/  @!P4 IMAD R8, R8, R4, RZ ;  /* 0x000000040808c224 */ /* 0x010fc800078e02ff */
[----:B------:R-:W-:-:S04]  /*1faa0*/  @!P4 IMAD.WIDE.U32 R2, R31, R4, R2 ;  /* 0x000000041f02c225 */ /* 0x000fc800078e0002 */
[----:B------:R-:W-:Y:S02]  /*1fab0*/  @!P4 IMAD R8, R31, R5, R8 ;  /* 0x000000051f08c224 */ /* 0x000fe400078e0208 */
[----:B------:R-:W0:Y:S01]  /*1fac0*/  @!P4 LDC.64 R4, c[0x0][0x418] ;  /* 0x00010600ff04cb82 */ /* 0x000e220000000a00 */
[----:B------:R-:W-:Y:S02]  /*1fad0*/  IMAD.MOV R0, RZ, RZ, -R0 ;  /* 0x000000ffff007224 */ /* 0x000fe400078e0a00 */
[----:B------:R-:W-:Y:S02]  /*1fae0*/  @!P4 IMAD.IADD R3, R8, 0x1, R3 ;  /* 0x000000010803c824 */ /* 0x000fe400078e0203 */
[----:B------:R-:W-:Y:S02]  /*1faf0*/  IMAD R9, R7, R0, R9 ;  /* 0x0000000007097224 */ /* 0x000fe400078e0209 */
[----:B------:R-:W-:Y:S01]  /*1fb00*/  IMAD.MOV.U32 R0, RZ, RZ, RZ ;  /* 0x000000ffff007224 */ /* 0x000fe200078e00ff */
[----:B0-----:R-:W-:-:S04]  /*1fb10*/  @!P4 LEA R4, P0, R2, R4, 0x2 ;  /* 0x000000040204c211 */ /* 0x001fc800078010ff */
[----:B------:R-:W-:-:S05]  /*1fb20*/  @!P4 LEA.HI.X R5, R2, R5, R3, 0x2, P0 ;  /* 0x000000050205c211 */ /* 0x000fca00000f1403 */
[----:B------:R0:W5:Y:S01]  /*1fb30*/  @!P4 LDG.E R0, desc[UR48][R4.64] ;  /* 0x000000300400c981 */ /* 0x000162000c1e1900 */
[----:B--2---:R-:W-:Y:S02]  /*1fb40*/  ISETP.NE.AND P4, PT, R11, 0x3, PT ;  /* 0x000000030b00780c */ /* 0x004fe40003f85270 */
[----:B------:R-:W-:-:S04]  /*1fb50*/  ISETP.NE.AND P0, PT, R26, 0x2, PT ;  /* 0x000000021a00780c */ /* 0x000fc80003f05270 */
[----:B------:R-:W-:Y:S02]  /*1fb60*/  SEL R28, RZ, 0x1, P0 ;  /* 0x00000001ff1c7807 */ /* 0x000fe40000000000 */
[----:B------:R-:W-:Y:S02]  /*1fb70*/  SEL R26, R26, RZ, P0 ;  /* 0x000000ff1a1a7207 */ /* 0x000fe40000000000 */
[----:B------:R-:W-:-:S03]  /*1fb80*/  LOP3.LUT R28, R17, R28, RZ, 0x3c, !PT ;  /* 0x0000001c111c7212 */ /* 0x000fc600078e3cff */
[----:B0-----:R-:W-:Y:S05]  /*1fb90*/  @!P4 BRA `(.L_x_749) ;  /* 0x000000000004c947 */ /* 0x001fea0003800000 */
[----:B------:R-:W-:Y:S01]  /*1fba0*/  BPT.TRAP 0x1 ;  /* 0x000000040000795c */ /* 0x000fe20000300000 */
.L_x_749:
[----:B------:R-:W-:Y:S01]  /*1fbb0*/  LEA R7, R26, R22, 0x3 ;  /* 0x000000161a077211 */ /* 0x000fe200078e18ff */
[----:B------:R-:W-:Y:S01]  /*1fbc0*/  BSSY B1, `(.L_x_750) ;  /* 0x0000004000017945 */ /* 0x000fe20003800000 */
[----:B------:R-:W-:-:S04]  /*1fbd0*/  SHF.L.U32 R2, R28, 0x1f, RZ ;  /* 0x0000001f1c027819 */ /* 0x000fc800000006ff */
[----:B------:R-:W0:Y:S02]  /*1fbe0*/  SYNCS.PHASECHK.TRANS64.TRYWAIT P0, [R7+URZ+0x30840], R2 ;  /* 0x03084002070075a7 */ /* 0x000e24000800017f */
[----:B0-----:R-:W-:Y:S05]  /*1fbf0*/  @!P0 BRA `(.L_x_751) ;  /* 0x00000048008c8947 */ /* 0x001fea0003800000 */
.L_x_881:
[----:B------:R-:W-:Y:S05]  /*1fc00*/  BSYNC B1 ;  /* 0x0000000000017941 */ /* 0x000fea0003800000 */
.L_x_750:
[----:B------:R-:W2:Y:S01]  /*1fc10*/  LDL R3, [R1] ;  /* 0x0000000001037983 */ /* 0x000ea20000100800 */
[----:B------:R-:W-:Y:S01]  /*1fc20*/  SHF.R.S32.HI R20, RZ, 0x1f, R9 ;  /* 0x0000001fff147819 */ /* 0x000fe20000011409 */
[----:B------:R-:W-:Y:S01]  /*1fc30*/  ULDC.64 UR4, c[0x0][0x300] ;  /* 0x0000c00000047ab9 */ /* 0x000fe20000000a00 */
[----:B-----5:R-:W-:Y:S01]  /*1fc40*/  SHF.R.S32.HI R21, RZ, 0x1f, R0 ;  /* 0x0000001fff157819 */ /* 0x020fe20000011400 */
[----:B------:R-:W-:Y:S01]  /*1fc50*/  ULDC.64 UR6, c[0x0][0x2e8] ;  /* 0x0000ba0000067ab9 */ /* 0x000fe20000000a00 */
[----:B------:R-:W-:Y:S02]  /*1fc60*/  IMAD R5, R26, 0x4800, R36 ;  /* 0x000048001a057824 */ /* 0x000fe400078e0224 */
[----:B------:R-:W-:-:S04]  /*1fc70*/  IMAD R4, R20, UR4, RZ ;  /* 0x0000000414047c24 */ /* 0x000fc8000f8e02ff */
[----:B------:R-:W-:Y:S01]  /*1fc80*/  IMAD R4, R9, UR5, R4 ;  /* 0x0000000509047c24 */ /* 0x000fe2000f8e0204 */
[C---:B--2---:R-:W-:Y:S02]  /*1fc90*/  LOP3.LUT P5, RZ, R3.reuse, 0x2, RZ, 0xc0, !PT ;  /* 0x0000000203ff7812 */ /* 0x044fe400078ac0ff */
[----:B------:R-:W-:Y:S01]  /*1fca0*/  LOP3.LUT P4, RZ, R3, 0x1, RZ, 0xc0, !PT ;  /* 0x0000000103ff7812 */ /* 0x000fe2000788c0ff */
[----:B0-----:R-:W-:Y:S01]  /*1fcb0*/  IMAD.WIDE.U32 R2, R9, UR4, RZ ;  /* 0x0000000409027c25 */ /* 0x001fe2000f8e00ff */
        /* <DEDUP_REMOVED lines=13> */
[----:B------:R-:W2:Y:S01]  /*1fd90*/  LDL R3, [R1] ;  /* 0x0000000001037983 */ /* 0x000ea20000100800 */
[----:B------:R-:W-:Y:S01]  /*1fda0*/  SHF.L.U32 R4, R32, 0x1, RZ ;  /* 0x0000000120047819 */ /* 0x000fe200000006ff */
[----:B------:R-:W-:Y:S02]  /*1fdb0*/  IMAD R5, R5, 0x2, R22 ;  /* 0x0000000205057824 */ /* 0x000fe400078e0216 */
[----:B------:R-:W0:Y:S04]  /*1fdc0*/  SHFL.IDX PT, R2, R8, RZ, 0x181f ;  /* 0x00181fff08027589 */ /* 0x000e2800000e0000 */
[----:B------:R-:W-:Y:S01]  /*1fdd0*/  SHFL.IDX PT, R34, R6, 0x2, 0x181f ;  /* 0x00581f0006227f89 */ /* 0x000fe200000e0000 */
[----:B0-----:R-:W-:Y:S02]  /*1fde0*/  IADD3 R2, P0, R2, R4, RZ ;  /* 0x0000000402027210 */ /* 0x001fe40007f1e0ff */
[----:B--2---:R-:W-:-:S02]  /*1fdf0*/  LOP3.LUT P6, RZ, R3, 0x4, RZ, 0xc0, !PT ;  /* 0x0000000403ff7812 */ /* 0x004fc400078cc0ff */
[----:B------:R-:W0:Y:S02]  /*1fe00*/  SHFL.IDX PT, R3, R6, RZ, 0x181f ;  /* 0x00181fff06037589 */ /* 0x000e2400000e0000 */
[----:B0-----:R-:W-:-:S09]  /*1fe10*/  IMAD.X R3, RZ, RZ, R3, P0 ;  /* 0x000000ffff037224 */ /* 0x001fd200000e0603 */
[----:B------:R-:W-:Y:S04]  /*1fe20*/  LDGSTS.E.BYPASS.LTC128B.128 [R5+0x1e400], desc[UR48][R2.64], !P6 ;  /* 0x1e40000002057fae */ /* 0x000fe8000f101d70 */
[----:B------:R-:W-:Y:S04]  /*1fe30*/  LDGSTS.E.BYPASS.LTC128B.128 [R5+0x21400], desc[UR48][R2.64+0x80], !P5 ;  /* 0x2140008002057fae */ /* 0x000fe8000e901d70 */
[----:B------:R0:W-:Y:S04]  /*1fe40*/  LDGSTS.E.BYPASS.LTC128B.128 [R5+0x24400], desc[UR48][R2.64+0x100], !P4 ;  /* 0x2440010002057fae */ /* 0x0001e8000e101d70 */
[----:B0-----:R-:W0:Y:S04]  /*1fe50*/  SHFL.IDX PT, R2, R8, 0x1, 0x181f ;  /* 0x00381f0008027f89 */ /* 0x001e2800000e0000 */
[----:B------:R-:W1:Y:S01]  /*1fe60*/  SHFL.IDX PT, R3, R6, 0x1, 0x181f ;  /* 0x00381f0006037f89 */ /* 0x000e6200000e0000 */
[----:B0-----:R-:W-:-:S04]  /*1fe70*/  IADD3 R2, P0, R2, R4, RZ ;  /* 0x0000000402027210 */ /* 0x001fc80007f1e0ff */
[----:B-1----:R-:W-:-:S05]  /*1fe80*/  IADD3.X R3, RZ, R3, RZ, P0, !PT ;  /* 0x00000003ff037210 */ /* 0x002fca00007fe4ff */
        /* <DEDUP_REMOVED lines=18> */
[----:B0-----:R-:W-:-:S04]  /*1ffb0*/  IADD3 R2, P0, R2, R4, RZ ;  /* 0x0000000402027210 */ /* 0x001fc80007f1e0ff */
[----:B------:R-:W-:Y:S02]  /*1ffc0*/  IADD3.X R3, RZ, R34, RZ, P0, !PT ;  /* 0x00000022ff037210 */ /* 0x000fe400007fe4ff */
[----:B------:R0:W1:Y:S04]  /*1ffd0*/  SHFL.IDX PT, R34, R6, 0x5, 0x181f ;  /* 0x00b81f0006227f89 */ /* 0x00006800000e0000 */
[----:B------:R-:W-:Y:S04]  /*1ffe0*/  LDGSTS.E.BYPASS.LTC128B.128 [R5+0x20400], desc[UR48][R2.64], !P6 ;  /* 0x2040000002057fae */ /* 0x000fe8000f101d70 */
[----:B------:R-:W-:Y:S04]  /*1fff0*/  LDGSTS.E.BYPASS.LTC128B.128 [R5+0x23400], desc[UR48][R2.64+0x80], !P5 ;  /* 0x2340008002057fae */ /* 0x000fe8000e901d70 */
[----:B------:R2:W-:Y:S04]  /*20000*/  LDGSTS.E.BYPASS.LTC128B.128 [R5+0x26400], desc[UR48][R2.64+0x100], !P4 ;  /* 0x2640010002057fae */ /* 0x0005e8000e101d70 */
[----:B-12---:R0:W2:Y:S02]  /*20010*/  SHFL.IDX PT, R2, R8, 0x5, 0x181f ;  /* 0x00b81f0008027f89 */ /* 0x0060a400000e0000 */
.L_x_895:
[----:B------:R-:W3:Y:S01]  /*20020*/  LDL R3, [R1] ;  /* 0x0000000001037983 */ /* 0x000ee20000100800 */
[----:B--2---:R-:W-:Y:S02]  /*20030*/  IADD3 R2, P0, R2, R4, RZ ;  /* 0x0000000402027210 */ /* 0x004fe40007f1e0ff */
[----:B---3--:R-:W-:-:S03]  /*20040*/  LOP3.LUT P6, RZ, R3, 0x4, RZ, 0xc0, !PT ;  /* 0x0000000403ff7812 */ /* 0x008fc600078cc0ff */
[----:B------:R-:W-:Y:S01]  /*20050*/  IMAD.X R3, RZ, RZ, R34, P0 ;  /* 0x000000ffff037224 */ /* 0x000fe200000e0622 */
[----:B------:R-:W-:-:S09]  /*20060*/  PLOP3.LUT P0, PT, PT, PT, PT, 0x80, 0x0 ;  /* 0x000000000000781c */ /* 0x000fd20003f0f070 */
[----:B------:R-:W-:Y:S01]  /*20070*/  @!PT LDS RZ, [RZ] ;  /* 0x00000000fffff984 */ /* 0x000fe20000000800 */
[----:B------:R-:W-:Y:S01]  /*20080*/  @!PT LDS RZ, [RZ] ;  /* 0x00000000fffff984 */ /* 0x000fe20000000800 */
[----:B------:R-:W-:Y:S01]  /*20090*/  @!PT LDS RZ, [RZ] ;  /* 0x00000000fffff984 */ /* 0x000fe20000000800 */
[----:B------:R1:W-:Y:S04]  /*200a0*/  LDGSTS.E.BYPASS.LTC128B.128 [R5+0x20c00], desc[UR48][R2.64], !P6 ;  /* 0x20c0000002057fae */ /* 0x0003e8000f101d70 */
[----:B------:R1:W-:Y:S04]  /*200b0*/  LDGSTS.E.BYPASS.LTC128B.128 [R5+0x23c00], desc[UR48][R2.64+0x80], !P5 ;  /* 0x23c0008002057fae */ /* 0x0003e8000e901d70 */
[----:B------:R1:W-:Y:S01]  /*200c0*/  LDGSTS.E.BYPASS.LTC128B.128 [R5+0x26c00], desc[UR48][R2.64+0x100], !P4 ;  /* 0x26c0010002057fae */ /* 0x0003e2000e101d70 */
[----:B------:R-:W-:Y:S01]  /*200d0*/  NOP ;  /* 0x0000000000007918 */ /* 0x000fe20000000000 */
.L_x_753:
[----:B------:R-:W-:Y:S02]  /*200e0*/  PLOP3.LUT P4, PT, P4, P0, PT, 0xa2, 0x0 ;  /* 0x000000000000781c */ /* 0x000fe40002781472 */
[----:B------:R-:W-:-:S08]  /*200f0*/  @P0 R2UR P4, UR4, R7 ;  /* 0x00000000070402ca */ /* 0x000fd00000080000 */
[----:B------:R-:W-:-:S05]  /*20100*/  @P0 PLOP3.LUT P0, PT, P4, PT, PT, 0x80, 0x0 ;  /* 0x000000000000081c */ /* 0x000fca000270f070 */
[----:B------:R-:W-:Y:S01]  /*20110*/  @!P4 SYNCS.ARRIVE.TRANS64.RED.A0T1 RZ, [UR4+0x30830], RZ ;  /* 0x030830ffffffc9a7 */ /* 0x000fe20008200404 */
[----:B------:R-:W-:Y:S07]  /*20120*/  @!P4 ARRIVES.LDGSTSBAR.64.TRANSCNT [UR4+0x30830] ;  /* 0x03083000ff00c9b0 */ /* 0x000fee0008000a84 */
[----:B------:R-:W-:Y:S05]  /*20130*/  @P0 BRA.U.ANY `(.L_x_753) ;  /* 0xfffffffd00e80947 */ /* 0x000fea000393ffff */
[----:B------:R-:W-:Y:S01]  /*20140*/  NOP ;  /* 0x0000000000007918 */ /* 0x000fe20000000000 */
[----:B-1----:R-:W2:Y:S02]  /*20150*/  LDL R2, [R1+0x38] ;  /* 0x0000380001027983 */ /* 0x002ea40000100800 */
[----:B--2---:R-:W-:-:S13]  /*20160*/  ISETP.NE.AND P5, PT, R2, 0x3, PT ;  /* 0x000000030200780c */ /* 0x004fda0003fa5270 */
[----:B------:R-:W-:Y:S05]  /*20170*/  @!P5 BRA `(.L_x_754) ;  /* 0x000000000004d947 */ /* 0x000fea0003800000 */
[----:B------:R-:W-:Y:S01]  /*20180*/  BPT.TRAP 0x1 ;  /* 0x000000040000795c */ /* 0x000fe20000300000 */
.L_x_754:
[----:B------:R1:W-:Y:S01]  /*20190*/  SYNCS.ARRIVE.TRANS64.A1T0 RZ, [R7+URZ+0x30830], RZ ;  /* 0x030830ff07ff79a7 */ /* 0x0003e2000810003f */
[----:B------:R-:W-:Y:S05]  /*201a0*/  @!P5 BRA `(.L_x_755) ;  /* 0x000000000004d947 */ /* 0x000fea0003800000 */
[----:B------:R-:W-:Y:S01]  /*201b0*/  BPT.TRAP 0x1 ;  /* 0x000000040000795c */ /* 0x000fe20000300000 */
.L_x_755:
[----:B------:R-:W-:Y:S01]  /*201c0*/  SHF.L.U32 R2, R17, 0x1f, RZ ;  /* 0x0000001f11027819 */ /* 0x000fe200000006ff */
[----:B0-----:R-:W-:Y:S01]  /*201d0*/  IMAD R6, R10, 0x8, R22 ;  /* 0x000000080a067824 */ /* 0x001fe200078e0216 */
[----:B------:R-:W-:Y:S03]  /*201e0*/  BSSY B1, `(.L_x_756) ;  /* 0x0000003000017945 */ /* 0x000fe60003800000 */
[----:B------:R-:W0:Y:S02]  /*201f0*/  SYNCS.PHASECHK.TRANS64.TRYWAIT P0, [R6+URZ+0x30860], R2 ;  /* 0x03086002060075a7 */ /* 0x000e24000800017f */
[----:B0-----:R-:W-:Y:S05]  /*20200*/  @!P0 BRA `(.L_x_757) ;  /* 0x0000004c00188947 */ /* 0x001fea0003800000 */
.L_x_896:
[----:B------:R-:W-:Y:S05]  /*20210*/  BSYNC B1 ;  /* 0x0000000000017941 */ /* 0x000fea0003800000 */
.L_x_756:
[----:B------:R-:W1:Y:S01]  /*20220*/  LDL R5, [R1+0x4] ;  /* 0x0000040001057983 */ /* 0x000e620000100800 */
[----:B------:R-:W2:Y:S01]  /*20230*/  S2R R3, SR_TID.X ;  /* 0x0000000000037919 */ /* 0x000ea20000002100 */
[----:B------:R-:W-:Y:S01]  /*20240*/  UMOV UR4, 0xffffffff ;  /* 0xffffffff00047882 */ /* 0x000fe20000000000 */
[----:B--2---:R-:W-:-:S04]  /*20250*/  LOP3.LUT R3, R3, 0x7f, RZ, 0xc0, !PT ;  /* 0x0000007f03037812 */ /* 0x004fc800078ec0ff */
[----:B------:R-:W-:Y:S01]  /*20260*/  SHF.R.U32.HI R3, RZ, 0x3, R3 ;  /* 0x00000003ff037819 */ /* 0x000fe20000011603 */
[----:B-1----:R-:W-:Y:S02]  /*20270*/  IMAD R7, R30, -0x60, R5 ;  /* 0xffffffa01e077824 */ /* 0x002fe400078e0205 */
[----:B------:R-:W-:-:S03]  /*20280*/  IMAD R5, R10, 0x4800, R36 ;  /* 0x000048000a057824 */ /* 0x000fc600078e0224 */
[----:B------:R-:W-:Y:S01]  /*20290*/  IADD3 R7, -R3, R7, RZ ;  /* 0x0000000703077210 */ /* 0x000fe20007ffe1ff */
        /* <DEDUP_REMOVED lines=15> */
[----:B0-----:R-:W-:-:S04]  /*20390*/  IADD3 R2, P0, R2, R4, RZ ;  /* 0x0000000402027210 */ /* 0x001fc80007f1e0ff */
[----:B-1----:R-:W-:Y:S02]  /*203a0*/  IADD3.X R3, RZ, R3, RZ, P0, !PT ;  /* 0x00000003ff037210 */ /* 0x002fe400007fe4ff */
        /* <DEDUP_REMOVED lines=29> */
[----:B0-----:R-:W-:-:S04]  /*20580*/  IADD3 R2, P0, R2, R4, RZ ;  /* 0x0000000402027210 */ /* 0x001fc80007f1e0ff */
[----:B-1----:R-:W-:Y:S02]  /*20590*/  IADD3.X R3, RZ, R3, RZ, P0, !PT ;  /* 0x00000003ff037210 */ /* 0x002fe400007fe4ff */
[----:B------:R-:W-:-:S13]  /*205a0*/  ISETP.LT.OR P0, PT, R7, 0x41, P3 ;  /* 0x000000410700780c */ /* 0x000fda0001f01670 */
[----:B------:R1:W-:Y:S01]  /*205b0*/  LDGSTS.E.BYPASS.LTC128B.128 [R5+0x2400], desc[UR48][R2.64], !P0 ;  /* 0x0240000002057fae */ /* 0x0003e2000c101d70 */
[----:B------:R-:W-:-:S13]  /*205c0*/  ISETP.LT.OR P0, PT, R7, 0x41, P2 ;  /* 0x000000410700780c */ /* 0x000fda0001701670 */
[----:B------:R1:W-:Y:S01]  /*205d0*/  LDGSTS.E.BYPASS.LTC128B.128 [R5+0x5400], desc[UR48][R2.64+0x80], !P0 ;  /* 0x0540008002057fae */ /* 0x0003e2000c101d70 */
[----:B------:R-:W-:-:S13]  /*205e0*/  ISETP.LT.OR P0, PT, R7, 0x41, P1 ;  /* 0x000000410700780c */ /* 0x000fda0000f01670 */
[----:B--2---:R1:W-:Y:S02]  /*205f0*/  LDGSTS.E.BYPASS.LTC128B.128 [R5+0x8400], desc[UR48][R2.64+0x100], !P0 ;  /* 0x0840010002057fae */ /* 0x0043e4000c101d70 */
.L_x_910:
        /* <DEDUP_REMOVED lines=22> */
[----:B------:R-:W-:-:S03]  /*20760*/  NOP ;  /* 0x0000000000007918 */ /* 0x000fc60000000000 */
[----:B------:R-:W-:-:S03]  /*20770*/  IADD3 R3, R3, R21, RZ ;  /* 0x0000001503037210 */ /* 0x000fc60007ffe0ff */
[----:B------:R-:W-:-:S04]  /*20780*/  IMAD.WIDE.U32 R2, R18, UR4, R2 ;  /* 0x0000000412027c25 */ /* 0x000fc8000f8e0002 */
[----:B------:R-:W-:Y:S01]  /*20790*/  IMAD R3, R18, UR5, R3 ;  /* 0x0000000512037c24 */ /* 0x000fe2000f8e0203 */
[----:B------:R-:W-:-:S04]  /*207a0*/  LEA R23, P0, R2, UR6, 0x1 ;  /* 0x0000000602177c11 */ /* 0x000fc8000f8008ff */
[----:B------:R-:W-:Y:S02]  /*207b0*/  LEA.HI.X R24, R2, UR7, R3, 0x1, P0 ;  /* 0x0000000702187c11 */ /* 0x000fe400080f0c03 */
[----:B------:R-:W-:-:S13]  /*207c0*/  PLOP3.LUT P0, PT, PT, PT, PT, 0x80, 0x0 ;  /* 0x000000000000781c */ /* 0x000fda0003f0f070 */
.L_x_759:
        /* <DEDUP_REMOVED lines=11> */
.L_x_760:
[----:B------:R-:W2:Y:S01]  /*20880*/  LDL R0, [R1+0x8] ;  /* 0x0000080001007983 */ /* 0x000ea20000100800 */
[----:B------:R0:W-:Y:S01]  /*20890*/  SYNCS.ARRIVE.TRANS64.A1T0 RZ, [R6+URZ+0x30850], RZ ;  /* 0x030850ff06ff79a7 */ /* 0x0001e2000810003f */
[----:B------:R-:W-:Y:S01]  /*208a0*/  IMAD.MOV.U32 R10, RZ, RZ, R26 ;  /* 0x000000ffff0a7224 */ /* 0x000fe200078e001a */
[----:B------:R-:W-:Y:S01]  /*208b0*/  MOV R17, R28 ;  /* 0x0000001c00117202 */ /* 0x000fe20000000f00 */
[----:B------:R-:W-:Y:S02]  /*208c0*/  IMAD.MOV.U32 R30, RZ, RZ, R25 ;  /* 0x000000ffff1e7224 */ /* 0x000fe400078e0019 */
[C---:B0-----:R-:W-:Y:S01]  /*208d0*/  VIADD R6, R25.reuse, 0xffffffff ;  /* 0xffffffff19067836 */ /* 0x041fe20000000000 */
[----:B--2---:R-:W-:-:S13]  /*208e0*/  ISETP.GT.AND P0, PT, R25, R0, PT ;  /* 0x000000001900720c */ /* 0x004fda0003f04270 */
[----:B------:R-:W-:Y:S05]  /*208f0*/  @P0 BRA `(.L_x_761) ;  /* 0xfffffff000000947 */ /* 0x000fea000383ffff */
.L_x_748:
[----:B------:R-:W-:Y:S05]  /*20900*/  BSYNC B0 ;  /* 0x0000000000007941 */ /* 0x000fea0003800000 */
.L_x_747:
        /* <DEDUP_REMOVED lines=17> */
.L_x_763:
[----:B------:R-:W-:Y:S05]  /*20a20*/  BSYNC B0 ;  /* 0x0000000000007941 */ /* 0x000fea0003800000 */
.L_x_762:
[----:B------:R-:W3:Y:S02]  /*20a30*/  LDL R0, [R1+0x38] ;  /* 0x0000380001007983 */ /* 0x000ee40000100800 */
[----:B---3--:R-:W-:-:S13]  /*20a40*/  ISETP.NE.AND P0, PT, R0, 0x3, PT ;  /* 0x000000030000780c */ /* 0x008fda0003f05270 */
[----:B------:R-:W-:Y:S05]  /*20a50*/  @!P0 BRA `(.L_x_764) ;  /* 0x0000000000048947 */ /* 0x000fea0003800000 */
[----:B------:R-:W-:Y:S01]  /*20a60*/  BPT.TRAP 0x1 ;  /* 0x000000040000795c */ /* 0x000fe20000300000 */
.L_x_764:
[----:B------:R-:W3:Y:S01]  /*20a70*/  LDL.LU R2, [R1+0x4] ;  /* 0x0000040001027983 */ /* 0x000ee20000300800 */
[----:B------:R-:W-:Y:S01]  /*20a80*/  IMAD R0, R26, 0x8, R22 ;  /* 0x000000081a007824 */ /* 0x000fe200078e0216 */
[----:B0-----:R-:W-:Y:S01]  /*20a90*/  SHF.L.U32 R3, R28, 0x1f, RZ ;  /* 0x0000001f1c037819 */ /* 0x001fe200000006ff */
[----:B------:R-:W-:Y:S03]  /*20aa0*/  BSSY B0, `(.L_x_765) ;  /* 0x0000004000007945 */ /* 0x000fe60003800000 */
[----:B------:R-:W0:Y:S01]  /*20ab0*/  SYNCS.PHASECHK.TRANS64.TRYWAIT P0, [R0+URZ+0x30860], R3 ;  /* 0x03086003000075a7 */ /* 0x000e22000800017f */
[----:B---3--:R-:W-:Y:S01]  /*20ac0*/  IMAD R6, R25, -0x60, R2 ;  /* 0xffffffa019067824 */ /* 0x008fe200078e0202 */
[----:B0-----:R-:W-:Y:S06]  /*20ad0*/  @!P0 BRA `(.L_x_766) ;  /* 0x0000004c00088947 */ /* 0x001fec0003800000 */
.L_x_911:
[----:B------:R-:W-:Y:S05]  /*20ae0*/  BSYNC B0 ;  /* 0x0000000000007941 */ /* 0x000fea0003800000 */
.L_x_765:
[----:B------:R-:W1:Y:S01]  /*20af0*/  S2R R2, SR_TID.X ;  /* 0x0000000000027919 */ /* 0x000e620000002100 */
[----:B------:R-:W-:Y:S01]  /*20b00*/  UMOV UR4, 0xffffffff ;  /* 0xffffffff00047882 */ /* 0x000fe20000000000 */
[----:B------:R-:W-:Y:S01]  /*20b10*/  IMAD R7, R26, 0x4800, R36 ;  /* 0x000048001a077824 */ /* 0x000fe200078e0224 */
[----:B-1----:R-:W-:-:S04]  /*20b20*/  LOP3.LUT R2, R2, 0x7f, RZ, 0xc0, !PT ;  /* 0x0000007f02027812 */ /* 0x002fc800078ec0ff */
[----:B------:R-:W-:-:S04]  /*20b30*/  SHF.R.U32.HI R2, RZ, 0x3, R2 ;  /* 0x00000003ff027819 */ /* 0x000fc80000011602 */
[----:B------:R-:W-:Y:S01]  /*20b40*/  IADD3 R6, -R2, R6, RZ ;  /* 0x0000000602067210 */ /* 0x000fe20007ffe1ff */
        /* <DEDUP_REMOVED lines=12> */
[----:B------:R-:W1:Y:S02]  /*20c10*/  SHFL.IDX PT, R14, R23, 0x1, 0x181f ;  /* 0x00381f00170e7f89 */ /* 0x000e6400000e0000 */
[----:B0-----:R-:W-:Y:S02]  /*20c20*/  IADD3.X R3, RZ, R3, RZ, P0, !PT ;  /* 0x00000003ff037210 */ /* 0x001fe400007fe4ff */
[----:B------:R-:W-:-:S03]  /*20c30*/  ISETP.GE.AND P0, PT, R33, UR4, PT ;  /* 0x0000000421007c0c */ /* 0x000fc6000bf06270 */
        /* <DEDUP_REMOVED lines=26> */
[----:B------:R-:W0:Y:S02]  /*20de0*/  SHFL.IDX PT, R14, R23, 0x4, 0x181f ;  /* 0x00981f00170e7f89 */ /* 0x000e2400000e0000 */
[----:B-1----:R-:W-:-:S02]  /*20df0*/  IADD3.X R3, RZ, R7, RZ, P3, !PT ;  /* 0x00000007ff037210 */ /* 0x002fc40001ffe4ff */
[----:B------:R-:W1:Y:S01]  /*20e00*/  SHFL.IDX PT, R7, R24, 0x4, 0x181f ;  /* 0x00981f0018077f89 */ /* 0x000e6200000e0000 */
[----:B------:R-:W-:-:S04]  /*20e10*/  ISETP.LT.OR P3, PT, R6, 0x31, P1 ;  /* 0x000000310600780c */ /* 0x000fc80000f61670 */
[----:B------:R-:W-:Y:S01]  /*20e20*/  LDGSTS.E.BYPASS.LTC128B.128 [R4+0x1c00], desc[UR48][R2.64], !P4 ;  /* 0x01c0000002047fae */ /* 0x000fe2000e101d70 */
[----:B------:R-:W-:-:S03]  /*20e30*/  ISETP.LT.OR P4, PT, R6, 0x31, P0 ;  /* 0x000000310600780c */ /* 0x000fc60000781670 */
[----:B------:R-:W2:Y:S05]  /*20e40*/  SHFL.IDX PT, R24, R24, 0x5, 0x181f ;  /* 0x00b81f0018187f89 */ /* 0x000eaa00000e0000 */
[----:B------:R-:W-:Y:S05]  /*20e50*/  LDGSTS.E.BYPASS.LTC128B.128 [R4+0x4c00], desc[UR48][R2.64+0x80], !P3 ;  /* 0x04c0008002047fae */ /* 0x000fea000d901d70 */
        /* <DEDUP_REMOVED lines=10> */
.L_x_925:
        /* <DEDUP_REMOVED lines=13> */
.L_x_768:
[----:B------:R-:W-:Y:S02]  /*20fd0*/  PLOP3.LUT P1, PT, P1, P0, PT, 0xa2, 0x0 ;  /* 0x000000000000781c */ /* 0x000fe40000f21472 */
[----:B------:R-:W-:-:S08]  /*20fe0*/  @P0 R2UR P1, UR4, R0 ;  /* 0x00000000000402ca */ /* 0x000fd00000020000 */
[----:B------:R-:W-:-:S05]  /*20ff0*/  @P0 PLOP3.LUT P0, PT, P1, PT, PT, 0x80, 0x0 ;  /* 0x000000000000081c */ /* 0x000fca0000f0f070 */
[----:B------:R-:W-:Y:S01]  /*21000*/  @!P1 SYNCS.ARRIVE.TRANS64.RED.A0T1 RZ, [UR4+0x30850], RZ ;  /* 0x030850ffffff99a7 */ /* 0x000fe20008200404 */
[----:B------:R-:W-:Y:S07]  /*21010*/  @!P1 ARRIVES.LDGSTSBAR.64.TRANSCNT [UR4+0x30850] ;  /* 0x03085000ff0099b0 */ /* 0x000fee0008000a84 */
[----:B------:R-:W-:Y:S05]  /*21020*/  @P0 BRA.U.ANY `(.L_x_768) ;  /* 0xfffffffd00e80947 */ /* 0x000fea000393ffff */
[----:B------:R-:W-:Y:S01]  /*21030*/  NOP ;  /* 0x0000000000007918 */ /* 0x000fe20000000000 */
[----:B0-----:R-:W2:Y:S02]  /*21040*/  LDL.LU R2, [R1+0x38] ;  /* 0x0000380001027983 */ /* 0x001ea40000300800 */
[----:B--2---:R-:W-:-:S13]  /*21050*/  ISETP.NE.AND P2, PT, R2, 0x3, PT ;  /* 0x000000030200780c */ /* 0x004fda0003f45270 */
[----:B------:R-:W-:Y:S05]  /*21060*/  @!P2 BRA `(.L_x_769) ;  /* 0x000000000004a947 */ /* 0x000fea0003800000 */
[----:B------:R-:W-:Y:S01]  /*21070*/  BPT.TRAP 0x1 ;  /* 0x000000040000795c */ /* 0x000fe20000300000 */
.L_x_769:
[----:B------:R1:W-:Y:S01]  /*21080*/  SYNCS.ARRIVE.TRANS64.A1T0 RZ, [R0+URZ+0x30850], RZ ;  /* 0x030850ff00ff79a7 */ /* 0x0003e2000810003f */
[----:B------:R-:W-:-:S04]  /*21090*/  IADD3 R26, R26, 0x1, RZ ;  /* 0x000000011a1a7810 */ /* 0x000fc80007ffe0ff */
[----:B------:R-:W-:-:S04]  /*210a0*/  ISETP.NE.AND P0, PT, R26, 0x2, PT ;  /* 0x000000021a00780c */ /* 0x000fc80003f05270 */
[----:B------:R-:W-:Y:S02]  /*210b0*/  SEL R3, RZ, 0x1, P0 ;  /* 0x00000001ff037807 */ /* 0x000fe40000000000 */
[----:B------:R-:W-:Y:S02]  /*210c0*/  SEL R26, R26, RZ, P0 ;  /* 0x000000ff1a1a7207 */ /* 0x000fe40000000000 */
[----:B-1----:R-:W-:-:S07]  /*210d0*/  LOP3.LUT R28, R28, R3, RZ, 0x3c, !PT ;  /* 0x000000031c1c7212 */ /* 0x002fce00078e3cff */
.L_x_726:
[----:B------:R-:W-:Y:S05]  /*210e0*/  BSYNC B7 ;  /* 0x0000000000077941 */ /* 0x000fea0003800000 */
.L_x_724:
[----:B------:R-:W2:Y:S02]  /*210f0*/  LDL R0, [R1] ;  /* 0x0000000001007983 */ /* 0x000ea40000100800 */
[----:B--2---:R-:W-:-:S13]  /*21100*/  LOP3.LUT P0, RZ, R0, 0x20, RZ, 0xc0, !PT ;  /* 0x0000002000ff7812 */ /* 0x004fda000780c0ff */
[----:B------:R-:W-:Y:S05]  /*21110*/  @!P0 BRA `(.L_x_770) ;  /* 0x0000000000248947 */ /* 0x000fea0003800000 */
[----:B------:R-:W-:Y:S05]  /*21120*/  WARPSYNC.ALL ;  /* 0x0000000000007948 */ /* 0x000fea0003800000 */
[----:B------:R-:W1:Y:S08]  /*21130*/  S2UR UR5, SR_CgaCtaId ;  /* 0x00000000000579c3 */ /* 0x000e700000008800 */
[----:B------:R-:W-:Y:S06]  /*21140*/  BAR.SYNC.DEFER_BLOCKING 0x5, 0x180 ;  /* 0x0146000000007b1d */ /* 0x000fec0000010000 */
[----:B------:R-:W-:-:S02]  /*21150*/  UMOV UR4, 0x400 ;  /* 0x0000040000047882 */ /* 0x000fc40000000000 */
[----:B-1----:R-:W-:-:S06]  /*21160*/  ULEA UR4, UR5, UR4, 0x18 ;  /* 0x0000000405047291 */ /* 0x002fcc000f8ec03f */
[----:B0-----:R-:W-:-:S05]  /*21170*/  IMAD.U32 R22, RZ, RZ, UR4 ;  /* 0x00000004ff167e24 */ /* 0x001fca000f8e00ff */
[----:B------:R0:W1:Y:S01]  /*21180*/  LDS.128 R16, [R22+0x308d0] ;  /* 0x0308d00016107984 */ /* 0x0000620000000c00 */
[----:B------:R-:W-:Y:S06]  /*21190*/  BAR.ARV 0x4, 0x180 ;  /* 0x0106000000007b1d */ /* 0x000fec0000002000 */
[----:B------:R-:W-:Y:S05]  /*211a0*/  BRA `(.L_x_771) ;  /* 0x0000000800d07947 */ /* 0x000fea0003800000 */
.L_x_770:
[----:B------:R-:W1:Y:S01]  /*211b0*/  S2R R9, SR_TID.X ;  /* 0x0000000000097919 */ /* 0x000e620000002100 */
[----:B------:R-:W-:Y:S01]  /*211c0*/  UMOV UR4, 0xffffffff ;  /* 0xffffffff00047882 */ /* 0x000fe20000000000 */
[----:B-1----:R-:W-:-:S04]  /*211d0*/  LOP3.LUT R9, R9, 0x1f, RZ, 0xc0, !PT ;  /* 0x0000001f09097812 */ /* 0x002fc800078ec0ff */
[----:B------:R-:W-:Y:S01]  /*211e0*/  ISETP.NE.AND P0, PT, R9, 0x1f, PT ;  /* 0x0000001f0900780c */ /* 0x000fe20003f05270 */
[----:B------:R-:W-:-:S12]  /*211f0*/  BRA.DIV UR4, `(.L_x_772) ;  /* 0x0000004e04587947 */ /* 0x000fd8000b800000 */
[----:B------:R-:W-:Y:S01]  /*21200*/  IMAD.IADD R7, R19, 0x1, R9 ;  /* 0x0000000113077824 */ /* 0x000fe200078e0209 */
[----:B------:R-:W-:-:S04]  /*21210*/  ULDC UR4, c[0x0][0xc3c] ;  /* 0x00030f0000047ab9 */ /* 0x000fc80000000800 */
[----:B------:R-:W-:-:S13]  /*21220*/  ISETP.GE.OR P1, PT, R7, UR4, !P0 ;  /* 0x0000000407007c0c */ /* 0x000fda000c726670 */
[----:B------:R-:W1:Y:S08]  /*21230*/  @!P1 LDC.64 R2, c[0x0][0xc80] ;  /* 0x00032000ff029b82 */ /* 0x000e700000000a00 */
[----:B------:R-:W2:Y:S01]  /*21240*/  @!P1 LDC.64 R4, c[0x0][0xc78] ;  /* 0x00031e00ff049b82 */ /* 0x000ea20000000a00 */
[----:B-1----:R-:W-:-:S05]  /*21250*/  @!P1 IMAD.WIDE R2, R7, 0x4, R2 ;  /* 0x0000000407029825 */ /* 0x002fca00078e0202 */
[----:B------:R2:W3:Y:S02]  /*21260*/  @!P1 LDG.E R6, desc[UR48][R2.64] ;  /* 0x0000003002069981 */ /* 0x0004e4000c1e1900 */
[----:B--2---:R-:W-:-:S05]  /*21270*/  @!P1 IMAD.WIDE R2, R7, 0x4, R4 ;  /* 0x0000000407029825 */ /* 0x004fca00078e0204 */
[----:B------:R-:W2:Y:S01]  /*21280*/  @!P1 LDG.E R5, desc[UR48][R2.64] ;  /* 0x0000003002059981 */ /* 0x000ea2000c1e1900 */
[----:B------:R-:W-:Y:S01]  /*21290*/  IMAD.MOV.U32 R4, RZ, RZ, RZ ;  /* 0x000000ffff047224 */ /* 0x000fe200078e00ff */
[----:B------:R-:W-:Y:S02]  /*212a0*/  MOV R7, RZ ;  /* 0x000000ff00077202 */ /* 0x000fe40000000f00 */
[C---:B------:R-:W-:Y:S01]  /*212b0*/  ISETP.GE.U32.AND P2, PT, R9.reuse, 0x2, PT ;  /* 0x000000020900780c */ /* 0x040fe20003f46070 */
[----:B------:R-:W-:Y:S01]  /*212c0*/  SHFL.IDX PT, R0, R16, RZ, 0x1f ;  /* 0x00001fff10007589 */ /* 0x000fe200000e0000 */
[C---:B------:R-:W-:Y:S02]  /*212d0*/  ISETP.GE.U32.AND P3, PT, R9.reuse, 0x4, PT ;  /* 0x000000040900780c */ /* 0x040fe40003f66070 */
[C---:B------:R-:W-:Y:S01]  /*212e0*/  ISETP.GE.U32.AND P4, PT, R9.reuse, 0x8, PT ;  /* 0x000000080900780c */ /* 0x040fe20003f86070 */
[----:B0-----:R-:W-:Y:S01]  /*212f0*/  SHFL.IDX PT, R8, R16, 0x1, 0x1f ;  /* 0x00201f0010087f89 */ /* 0x001fe200000e0000 */
[----:B------:R-:W-:Y:S01]  /*21300*/  ISETP.GE.U32.AND P5, PT, R9, 0x10, PT ;  /* 0x000000100900780c */ /* 0x000fe20003fa6070 */
[----:B---3--:R-:W-:Y:S01]  /*21310*/  @!P1 IMAD.MOV.U32 R7, RZ, RZ, R6 ;  /* 0x000000ffff079224 */ /* 0x008fe200078e0006 */
[----:B------:R-:W-:-:S02]  /*21320*/  MOV R6, RZ ;  /* 0x000000ff00067202 */ /* 0x000fc40000000f00 */
[----:B--2---:R-:W-:Y:S02]  /*21330*/  @!P1 MOV R4, R5 ;  /* 0x0000000500049202 */ /* 0x004fe40000000f00 */
[----:B------:R-:W-:-:S03]  /*21340*/  ISETP.NE.AND P1, PT, R9, RZ, PT ;  /* 0x000000ff0900720c */ /* 0x000fc60003f25270 */
[----:B------:R-:W-:-:S05]  /*21350*/  IMAD R13, R4, R7, RZ ;  /* 0x00000007040d7224 */ /* 0x000fca00078e02ff */
        /* <DEDUP_REMOVED lines=15> */
[----:B------:R0:W1:Y:S02]  /*21450*/  SHFL.IDX PT, R14, R2, 0x1f, 0x1f ;  /* 0x03e01f00020e7f89 */ /* 0x00006400000e0000 */
.L_x_935:
[----:B------:R-:W-:Y:S02]  /*21460*/  ULDC UR4, c[0x0][0xc38] ;  /* 0x00030e0000047ab9 */ /* 0x000fe40000000800 */
[----:B------:R-:W-:-:S04]  /*21470*/  IMAD.U32 R5, RZ, RZ, UR4 ;  /* 0x00000004ff057e24 */ /* 0x000fc8000f8e00ff */
[----:B-1----:R-:W-:-:S04]  /*21480*/  IMAD R14, R14, R5, RZ ;  /* 0x000000050e0e7224 */ /* 0x002fc800078e02ff */
[----:B------:R-:W-:-:S05]  /*21490*/  IMAD.IADD R9, R8, 0x1, R14 ;  /* 0x0000000108097824 */ /* 0x000fca00078e020e */
[----:B------:R-:W-:-:S13]  /*214a0*/  ISETP.GT.AND P6, PT, R9, R0, PT ;  /* 0x000000000900720c */ /* 0x000fda0003fc4270 */
[----:B------:R-:W-:Y:S05]  /*214b0*/  @P6 BRA `(.L_x_773) ;  /* 0x0000000000a46947 */ /* 0x000fea0003800000 */
.L_x_776:
[----:B0-----:R-:W0:Y:S01]  /*214c0*/  LDC R2, c[0x0][0xc3c] ;  /* 0x00030f00ff027b82 */ /* 0x001e220000000800 */
[----:B------:R-:W-:-:S04]  /*214d0*/  IADD3 R19, R19, 0x1f, RZ ;  /* 0x0000001f13137810 */ /* 0x000fc80007ffe0ff */
        /* <DEDUP_REMOVED lines=9> */
[----:B0-----:R-:W-:-:S05]  /*21570*/  @!P6 IMAD.WIDE R2, R11, 0x4, R2 ;  /* 0x000000040b02e825 */ /* 0x001fca00078e0202 */
[----:B------:R1:W2:Y:S02]  /*21580*/  @!P6 LDG.E R7, desc[UR48][R2.64] ;  /* 0x000000300207e981 */ /* 0x0002a4000c1e1900 */
[----:B-1----:R-:W-:Y:S01]  /*21590*/  @!P6 IMAD.WIDE R2, R11, 0x4, R4 ;  /* 0x000000040b02e825 */ /* 0x002fe200078e0204 */
[----:B------:R-:W-:-:S06]  /*215a0*/  MOV R4, RZ ;  /* 0x000000ff00047202 */ /* 0x000fcc0000000f00 */
        /* <DEDUP_REMOVED lines=20> */
.L_x_943:
[----:B------:R-:W-:Y:S02]  /*216f0*/  ULDC UR4, c[0x0][0xc38] ;  /* 0x00030e0000047ab9 */ /* 0x000fe40000000800 */
[----:B------:R-:W-:-:S05]  /*21700*/  MOV R5, UR4 ;  /* 0x0000000400057c02 */ /* 0x000fca0008000f00 */
[----:B-1----:R-:W-:-:S04]  /*21710*/  IMAD R14, R14, R5, RZ ;  /* 0x000000050e0e7224 */ /* 0x002fc800078e02ff */
[----:B------:R-:W-:-:S05]  /*21720*/  IMAD.IADD R9, R14, 0x1, R9 ;  /* 0x000000010e097824 */ /* 0x000fca00078e0209 */
[----:B------:R-:W-:-:S13]  /*21730*/  ISETP.GT.AND P6, PT, R9, R0, PT ;  /* 0x000000000900720c */ /* 0x000fda0003fc4270 */
[----:B------:R-:W-:Y:S05]  /*21740*/  @!P6 BRA `(.L_x_776) ;  /* 0xfffffffc005ce947 */ /* 0x000fea000383ffff */
.L_x_773:
        /* <DEDUP_REMOVED lines=9> */
.L_x_948:
[----:B------:R-:W-:-:S13]  /*217e0*/  ISETP.NE.AND P0, PT, R3, RZ, PT ;  /* 0x000000ff0300720c */ /* 0x000fda0003f05270 */
[----:B------:R-:W-:Y:S05]  /*217f0*/  @!P0 BRA `(.L_x_778) ;  /* 0x0000000000108947 */ /* 0x000fea0003800000 */
[----:B------:R-:W-:Y:S01]  /*21800*/  UMOV UR4, 0xffffffff ;  /* 0xffffffff00047882 */ /* 0x000fe20000000000 */
[----:B------:R-:W-:Y:S02]  /*21810*/  IADD3 R12, R8, -0x1, RZ ;  /* 0xffffffff080c7810 */ /* 0x000fe40007ffe0ff */
[----:B------:R-:W-:Y:S05]  /*21820*/  BRA.DIV UR4, `(.L_x_779) ;  /* 0x00000052041c7947 */ /* 0x000fea000b800000 */
[----:B------:R4:W0:Y:S02]  /*21830*/  SHFL.IDX PT, R6, R2, R12, 0x1f ;  /* 0x00001f0c02067589 */ /* 0x00082400000e0000 */
.L_x_778:
        /* <DEDUP_REMOVED lines=11> */
[----:B0-----:R-:W-:Y:S01]  /*218f0*/  MOV R2, RZ ;  /* 0x000000ff00027202 */ /* 0x001fe20000000f00 */
[----:B--2---:R-:W-:-:S04]  /*21900*/  IMAD.MOV R9, RZ, RZ, -R3 ;  /* 0x000000ffff097224 */ /* 0x004fc800078e0a03 */
[----:B------:R-:W-:-:S04]  /*21910*/  IMAD R9, R9, R10, RZ ;  /* 0x0000000a09097224 */ /* 0x000fc800078e02ff */
[----:B------:R-:W-:Y:S01]  /*21920*/  IMAD.HI.U32 R3, R3, R9, R2 ;  /* 0x0000000903037227 */ /* 0x000fe200078e0002 */
[----:B------:R-:W-:Y:S02]  /*21930*/  IABS R2, R7 ;  /* 0x0000000700027213 */ /* 0x000fe40000000000 */
[----:B------:R-:W-:-:S03]  /*21940*/  IABS R9, R0 ;  /* 0x0000000000097213 */ /* 0x000fc60000000000 */
[----:B------:R-:W-:Y:S02]  /*21950*/  IMAD.MOV R2, RZ, RZ, -R2 ;  /* 0x000000ffff027224 */ /* 0x000fe400078e0a02 */
[----:B------:R-:W-:Y:S01]  /*21960*/  IMAD.HI.U32 R6, R3, R9, RZ ;  /* 0x0000000903067227 */ /* 0x000fe200078e00ff */
[----:B------:R-:W-:-:S03]  /*21970*/  IADD3 R3, R12, 0xffffffe, RZ ;  /* 0x0ffffffe0c037810 */ /* 0x000fc60007ffe0ff */
[----:B------:R-:W-:-:S03]  /*21980*/  IMAD R9, R6, R2, R9 ;  /* 0x0000000206097224 */ /* 0x000fc600078e0209 */
[----:B------:R-:W0:Y:S02]  /*21990*/  F2I.FTZ.U32.TRUNC.NTZ R3, R3 ;  /* 0x0000000300037305 */ /* 0x000e24000021f000 */
[----:B------:R-:W-:-:S13]  /*219a0*/  ISETP.GT.U32.AND P1, PT, R10, R9, PT ;  /* 0x000000090a00720c */ /* 0x000fda0003f24070 */
[----:B------:R-:W-:Y:S02]  /*219b0*/  @!P1 IMAD.IADD R9, R9, 0x1, -R10 ;  /* 0x0000000109099824 */ /* 0x000fe400078e0a0a */
[----:B0-----:R-:W-:Y:S02]  /*219c0*/  IMAD.MOV R2, RZ, RZ, -R3 ;  /* 0x000000ffff027224 */ /* 0x001fe400078e0a03 */
[----:B------:R-:W-:Y:S01]  /*219d0*/  @!P1 VIADD R6, R6, 0x1 ;  /* 0x0000000106069836 */ /* 0x000fe20000000000 */
[----:B------:R-:W-:Y:S01]  /*219e0*/  ISETP.GE.U32.AND P0, PT, R9, R10, PT ;  /* 0x0000000a0900720c */ /* 0x000fe20003f06070 */
[----:B------:R-:W-:Y:S01]  /*219f0*/  IMAD R9, R2, R5, RZ ;  /* 0x0000000502097224 */ /* 0x000fe200078e02ff */
[----:B------:R-:W-:Y:S02]  /*21a00*/  MOV R2, RZ ;  /* 0x000000ff00027202 */ /* 0x000fe40000000f00 */
[----:B------:R-:W-:-:S03]  /*21a10*/  ISETP.NE.AND P1, PT, R7, RZ, PT ;  /* 0x000000ff0700720c */ /* 0x000fc60003f25270 */
[----:B------:R-:W-:Y:S01]  /*21a20*/  IMAD.HI.U32 R9, R3, R9, R2 ;  /* 0x0000000903097227 */ /* 0x000fe200078e0002 */
[----:B------:R-:W-:Y:S02]  /*21a30*/  LOP3.LUT R2, R0, R7, RZ, 0x3c, !PT ;  /* 0x0000000700027212 */ /* 0x000fe400078e3cff */
[----:B------:R-:W-:Y:S02]  /*21a40*/  IABS R3, R4 ;  /* 0x0000000400037213 */ /* 0x000fe40000000000 */
[----:B------:R-:W-:Y:S01]  /*21a50*/  ISETP.GE.AND P2, PT, R2, RZ, PT ;  /* 0x000000ff0200720c */ /* 0x000fe20003f46270 */
[----:B------:R-:W-:Y:S02]  /*21a60*/  @P0 VIADD R6, R6, 0x1 ;  /* 0x0000000106060836 */ /* 0x000fe40000000000 */
[----:B------:R-:W-:-:S10]  /*21a70*/  IMAD.MOV R3, RZ, RZ, -R3 ;  /* 0x000000ffff037224 */ /* 0x000fd400078e0a03 */
[----:B------:R-:W-:Y:S02]  /*21a80*/  @!P2 IADD3 R6, -R6, RZ, RZ ;  /* 0x000000ff0606a210 */ /* 0x000fe40007ffe1ff */
[----:B------:R-:W-:-:S04]  /*21a90*/  @!P1 LOP3.LUT R6, RZ, R7, RZ, 0x33, !PT ;  /* 0x00000007ff069212 */ /* 0x000fc800078e33ff */
[-C--:B------:R-:W-:Y:S01]  /*21aa0*/  IABS R2, R6.reuse ;  /* 0x0000000600027213 */ /* 0x080fe20000000000 */
[----:B------:R-:W-:-:S04]  /*21ab0*/  IMAD R7, R7, R6, RZ ;  /* 0x0000000607077224 */ /* 0x000fc800078e02ff */
[----:B------:R-:W-:Y:S01]  /*21ac0*/  IMAD.HI.U32 R9, R9, R2, RZ ;  /* 0x0000000209097227 */ /* 0x000fe200078e00ff */
[----:B------:R-:W-:-:S03]  /*21ad0*/  IADD3 R17, R0, -R7, RZ ;  /* 0x8000000700117210 */ /* 0x000fc60007ffe0ff */
[----:B------:R-:W-:-:S05]  /*21ae0*/  IMAD R2, R9, R3, R2 ;  /* 0x0000000309027224 */ /* 0x000fca00078e0202 */
[----:B------:R-:W-:-:S13]  /*21af0*/  ISETP.GT.U32.AND P1, PT, R5, R2, PT ;  /* 0x000000020500720c */ /* 0x000fda0003f24070 */
[----:B------:R-:W-:Y:S01]  /*21b00*/  @!P1 IMAD.IADD R2, R2, 0x1, -R5 ;  /* 0x0000000102029824 */ /* 0x000fe200078e0a05 */
[----:B------:R-:W-:Y:S02]  /*21b10*/  @!P1 IADD3 R9, R9, 0x1, RZ ;  /* 0x0000000109099810 */ /* 0x000fe40007ffe0ff */
[----:B------:R-:W-:Y:S02]  /*21b20*/  ISETP.NE.AND P1, PT, R4, RZ, PT ;  /* 0x000000ff0400720c */ /* 0x000fe40003f25270 */
[----:B------:R-:W-:Y:S02]  /*21b30*/  ISETP.GE.U32.AND P0, PT, R2, R5, PT ;  /* 0x000000050200720c */ /* 0x000fe40003f06070 */
[----:B------:R-:W-:-:S04]  /*21b40*/  LOP3.LUT R2, R6, R4, RZ, 0x3c, !PT ;  /* 0x0000000406027212 */ /* 0x000fc800078e3cff */
[----:B------:R-:W-:-:S07]  /*21b50*/  ISETP.GE.AND P2, PT, R2, RZ, PT ;  /* 0x000000ff0200720c */ /* 0x000fce0003f46270 */
[----:B------:R-:W-:-:S06]  /*21b60*/  @P0 VIADD R9, R9, 0x1 ;  /* 0x0000000109090836 */ /* 0x000fcc0000000000 */
[----:B------:R-:W-:Y:S01]  /*21b70*/  @!P2 IMAD.MOV R9, RZ, RZ, -R9 ;  /* 0x000000ffff09a224 */ /* 0x000fe200078e0a09 */
[----:B------:R-:W-:-:S04]  /*21b80*/  @!P1 LOP3.LUT R9, RZ, R4, RZ, 0x33, !PT ;  /* 0x00000004ff099212 */ /* 0x000fc800078e33ff */
[----:B------:R-:W-:Y:S01]  /*21b90*/  IADD3 R3, -R9, RZ, RZ ;  /* 0x000000ff09037210 */ /* 0x000fe20007ffe1ff */
[----:B------:R-:W-:-:S04]  /*21ba0*/  IMAD R9, R4, 0x1000000, R9 ;  /* 0x0100000004097824 */ /* 0x000fc800078e0209 */
[----:B------:R-:W-:-:S04]  /*21bb0*/  IMAD R18, R4, R3, R6 ;  /* 0x0000000304127224 */ /* 0x000fc800078e0206 */
[----:B------:R-:W-:Y:S01]  /*21bc0*/  IMAD R18, R18, 0x10000, R9 ;  /* 0x0001000012127824 */ /* 0x000fe200078e0209 */
[----:B------:R-:W-:Y:S06]  /*21bd0*/  BRA `(.L_x_780) ;  /* 0x00000000001c7947 */ /* 0x000fec0003800000 */
.L_x_774:
[----:B------:R-:W-:Y:S01]  /*21be0*/  UMOV UR4, URZ ;  /* 0x0000003f00047c82 */ /* 0x000fe20008000000 */
[----:B------:R-:W-:Y:S01]  /*21bf0*/  UMOV UR5, URZ ;  /* 0x0000003f00057c82 */ /* 0x000fe20008000000 */
[----:B------:R-:W-:Y:S01]  /*21c00*/  ULDC UR6, c[0x0][0xc3c] ;  /* 0x00030f0000067ab9 */ /* 0x000fe20000000800 */
[----:B------:R-:W-:Y:S01]  /*21c10*/  IMAD.MOV.U32 R16, RZ, RZ, R0 ;  /* 0x000000ffff107224 */ /* 0x000fe200078e0000 */
[----:B------:R-:W-:Y:S01]  /*21c20*/  MOV R17, UR4 ;  /* 0x0000000400117c02 */ /* 0x000fe20008000f00 */
[----:B------:R-:W-:Y:S02]  /*21c30*/  IMAD.U32 R18, RZ, RZ, UR5 ;  /* 0x00000005ff127e24 */ /* 0x000fe4000f8e00ff */
[----:B------:R-:W-:-:S07]  /*21c40*/  IMAD.U32 R19, RZ, RZ, UR6 ;  /* 0x00000006ff137e24 */ /* 0x000fce000f8e00ff */
.L_x_780:
        /* <DEDUP_REMOVED lines=10> */
.L_x_771:
[----:B------:R-:W-:Y:S02]  /*21cf0*/  ULDC UR4, c[0x0][0xc3c] ;  /* 0x00030f0000047ab9 */ /* 0x000fe40000000800 */
[----:B-1----:R-:W-:-:S13]  /*21d00*/  ISETP.GE.AND P0, PT, R19, UR4, PT ;  /* 0x0000000413007c0c */ /* 0x002fda000bf06270 */
[----:B------:R-:W-:Y:S05]  /*21d10*/  @!P0 BRA `(.L_x_781) ;  /* 0xffffff9c00588947 */ /* 0x000fea000383ffff */
[----:B------:R-:W-:Y:S05]  /*21d20*/  BSYNC B8 ;  /* 0x0000000000087941 */ /* 0x000fea0003800000 */
.L_x_676:
[----:B------:R-:W3:Y:S01]  /*21d30*/  LDL.LU R0, [R1+0x28] ;  /* 0x0000280001007983 */ /* 0x000ee20000300800 */
[----:B------:R-:W-:Y:S01]  /*21d40*/  BSSY B0, `(.L_x_782) ;  /* 0x000000b000007945 */ /* 0x000fe20003800000 */
[----:B------:R-:W1:Y:S01]  /*21d50*/  S2R R5, SR_CgaCtaId ;  /* 0x0000000000057919 */ /* 0x000e620000008800 */
[----:B---3--:R-:W-:-:S04]  /*21d60*/  IADD3 R0, R0, 0x1, RZ ;  /* 0x0000000100007810 */ /* 0x008fc80007ffe0ff */
[----:B0-----:R-:W-:-:S04]  /*21d70*/  LEA.HI R2, R0, R0, RZ, 0x1 ;  /* 0x0000000000027211 */ /* 0x001fc800078f08ff */
[----:B------:R-:W-:Y:S02]  /*21d80*/  LOP3.LUT R3, R2, 0xfffffffe, RZ, 0xc0, !PT ;  /* 0xfffffffe02037812 */ /* 0x000fe400078ec0ff */
[----:B------:R-:W-:-:S03]  /*21d90*/  MOV R2, 0x400 ;  /* 0x0000040000027802 */ /* 0x000fc60000000f00 */
[----:B------:R-:W-:Y:S01]  /*21da0*/  IMAD.IADD R0, R0, 0x1, -R3 ;  /* 0x0000000100007824 */ /* 0x000fe200078e0a03 */
[----:B-1----:R-:W-:-:S04]  /*21db0*/  LEA R7, R5, R2, 0x18 ;  /* 0x0000000205077211 */ /* 0x002fc800078ec0ff */
[----:B------:R-:W-:-:S04]  /*21dc0*/  SHF.L.U32 R0, R0, 0x1f, RZ ;  /* 0x0000001f00007819 */ /* 0x000fc800000006ff */
[----:B------:R-:W0:Y:S02]  /*21dd0*/  SYNCS.PHASECHK.TRANS64.TRYWAIT P0, [R7+URZ+0x30820], R0 ;  /* 0x03082000070075a7 */ /* 0x000e24000800017f */
[----:B0-----:R-:W-:Y:S05]  /*21de0*/  @!P0 BRA `(.L_x_783) ;  /* 0x0000004800d48947 */ /* 0x001fea0003800000 */
.L_x_951:
[----:B------:R-:W-:Y:S05]  /*21df0*/  BSYNC B0 ;  /* 0x0000000000007941 */ /* 0x000fea0003800000 */
.L_x_782:
[----:B------:R-:W-:-:S03]  /*21e00*/  UMOV UR4, 0xffffffff ;  /* 0xffffffff00047882 */ /* 0x000fc60000000000 */
[----:B------:R-:W-:Y:S05]  /*21e10*/  BRA.DIV UR4, `(.L_x_784) ;  /* 0x0000004a04dc7947 */ /* 0x000fea000b800000 */
[----:B0-----:R-:W0:Y:S02]  /*21e20*/  S2R R0, SR_TID.X ;  /* 0x0000000000007919 */ /* 0x001e240000002100 */
[----:B0-----:R-:W-:-:S04]  /*21e30*/  SHF.R.U32.HI R0, RZ, 0x5, R0 ;  /* 0x00000005ff007819 */ /* 0x001fc80000011600 */
[----:B------:R-:W-:-:S05]  /*21e40*/  LOP3.LUT R0, R0, 0x3, RZ, 0xc0, !PT ;  /* 0x0000000300007812 */ /* 0x000fca00078ec0ff */
[----:B------:R0:W1:Y:S02]  /*21e50*/  SHFL.IDX PT, R14, R0, RZ, 0x1f ;  /* 0x00001fff000e7589 */ /* 0x00006400000e0000 */
.L_x_954:
[----:B-1----:R-:W-:-:S13]  /*21e60*/  ISETP.NE.AND P0, PT, R14, RZ, PT ;  /* 0x000000ff0e00720c */ /* 0x002fda0003f05270 */
[----:B------:R-:W-:Y:S05]  /*21e70*/  @P0 BRA `(.L_x_446) ;  /* 0x0000000000880947 */ /* 0x000fea0003800000 */
[----:B------:R-:W-:-:S03]  /*21e80*/  UMOV UR4, 0xffffffff ;  /* 0xffffffff00047882 */ /* 0x000fc60000000000 */
[----:B------:R-:W-:Y:S05]  /*21e90*/  BRA.DIV UR4, `(.L_x_785) ;  /* 0x0000004a04f07947 */ /* 0x000fea000b800000 */
[----:B------:R-:W-:-:S13]  /*21ea0*/  ELECT P6, URZ, PT ;  /* 0x00000000003f782f */ /* 0x000fda00038c0000 */
.L_x_957:
[----:B------:R-:W-:Y:S05]  /*21eb0*/  @!P6 BRA `(.L_x_446) ;  /* 0x000000000078e947 */ /* 0x000fea0003800000 */
[----:B------:R-:W-:-:S06]  /*21ec0*/  ULOP3.LUT UR4, UR61, 0x2, URZ, 0xfc, !UPT ;  /* 0x000000023d047892 */ /* 0x000fcc000f8efc3f */
[----:B0-----:R-:W-:-:S05]  /*21ed0*/  IMAD.U32 R0, RZ, RZ, UR4 ;  /* 0x00000004ff007e24 */ /* 0x001fca000f8e00ff */
[----:B------:R-:W-:-:S13]  /*21ee0*/  ISETP.NE.AND P0, PT, R0, 0x3, PT ;  /* 0x000000030000780c */ /* 0x000fda0003f05270 */
[----:B------:R-:W-:Y:S05]  /*21ef0*/  @!P0 BRA `(.L_x_786) ;  /* 0x0000000000048947 */ /* 0x000fea0003800000 */
[----:B------:R-:W-:Y:S01]  /*21f00*/  BPT.TRAP 0x1 ;  /* 0x000000040000795c */ /* 0x000fe20000300000 */
.L_x_786:
[C---:B------:R-:W-:Y:S01]  /*21f10*/  LEA R5, R26.reuse, R7, 0x3 ;  /* 0x000000071a057211 */ /* 0x040fe200078e18ff */
[----:B------:R-:W-:Y:S01]  /*21f20*/  VIADD R26, R26, 0x1 ;  /* 0x000000011a1a7836 */ /* 0x000fe20000000000 */
[----:B------:R-:W-:-:S04]  /*21f30*/  SHF.L.U32 R0, R28, 0x1f, RZ ;  /* 0x0000001f1c007819 */ /* 0x000fc800000006ff */
[----:B------:R-:W0:Y:S01]  /*21f40*/  SYNCS.PHASECHK.TRANS64.TRYWAIT P1, [R5+URZ+0x30840], R0 ;  /* 0x03084000050075a7 */ /* 0x000e22000802017f */
[----:B------:R-:W-:-:S04]  /*21f50*/  ISETP.NE.AND P2, PT, R26, 0x2, PT ;  /* 0x000000021a00780c */ /* 0x000fc80003f45270 */
[----:B------:R-:W-:Y:S01]  /*21f60*/  SEL R3, RZ, 0x1, P2 ;  /* 0x00000001ff037807 */ /* 0x000fe20001000000 */
[----:B0-----:R-:W-:Y:S08]  /*21f70*/  @!P1 BRA `(.L_x_787) ;  /* 0x0000004800d89947 */ /* 0x001ff00003800000 */
.L_x_958:
[----:B------:R-:W-:Y:S02]  /*21f80*/  SEL R26, R26, RZ, P2 ;  /* 0x000000ff1a1a7207 */ /* 0x000fe40001000000 */
[----:B------:R-:W-:Y:S01]  /*21f90*/  LOP3.LUT R2, R28, R3, RZ, 0x3c, !PT ;  /* 0x000000031c027212 */ /* 0x000fe200078e3cff */
[----:B------:R-:W-:Y:S06]  /*21fa0*/  @!P0 BRA `(.L_x_788) ;  /* 0x0000000000048947 */ /* 0x000fec0003800000 */
[----:B------:R-:W-:Y:S01]  /*21fb0*/  BPT.TRAP 0x1 ;  /* 0x000000040000795c */ /* 0x000fe20000300000 */
.L_x_788:
[----:B------:R-:W-:Y:S01]  /*21fc0*/  IMAD R3, R26, 0x8, R7 ;  /* 0x000000081a037824 */ /* 0x000fe200078e0207 */
[----:B------:R-:W-:-:S04]  /*21fd0*/  SHF.L.U32 R2, R2, 0x1f, RZ ;  /* 0x0000001f02027819 */ /* 0x000fc800000006ff */
[----:B------:R-:W1:Y:S02]  /*21fe0*/  SYNCS.PHASECHK.TRANS64.TRYWAIT P1, [R3+URZ+0x30840], R2 ;  /* 0x03084002030075a7 */ /* 0x000e64000802017f */
[----:B-1----:R-:W-:Y:S05]  /*21ff0*/  @!P1 BRA `(.L_x_789) ;  /* 0x0000004800cc9947 */ /* 0x002fea0003800000 */
.L_x_959:
[----:B------:R-:W-:Y:S05]  /*22000*/  @!P0 BRA `(.L_x_790) ;  /* 0x0000000000048947 */ /* 0x000fea0003800000 */
[----:B------:R-:W-:Y:S01]  /*22010*/  BPT.TRAP 0x1 ;  /* 0x000000040000795c */ /* 0x000fe20000300000 */
.L_x_790:
[----:B------:R-:W3:Y:S02]  /*22020*/  SYNCS.PHASECHK.TRANS64.TRYWAIT P1, [R5+URZ+0x30860], R0 ;  /* 0x03086000050075a7 */ /* 0x000ee4000802017f */
[----:B---3--:R-:W-:Y:S05]  /*22030*/  @!P1 BRA `(.L_x_791) ;  /* 0x0000004800d09947 */ /* 0x008fea0003800000 */
.L_x_960:
[----:B------:R-:W-:Y:S05]  /*22040*/  @!P0 BRA `(.L_x_792) ;  /* 0x0000000000048947 */ /* 0x000fea0003800000 */
[----:B------:R-:W-:Y:S01]  /*22050*/  BPT.TRAP 0x1 ;  /* 0x000000040000795c */ /* 0x000fe20000300000 */
.L_x_792:
[----:B----4-:R4:W0:Y:S02]  /*22060*/  SYNCS.PHASECHK.TRANS64.TRYWAIT P0, [R3+URZ+0x30860], R2 ;  /* 0x03086002030075a7 */ /* 0x010824000800017f */
[----:B0-----:R-:W-:Y:S05]  /*22070*/  @!P0 NANOSLEEP.SYNCS 0x989680 ;  /* 0x009896800000895d */ /* 0x001fea0003900000 */
[----:B------:R-:W0:Y:S02]  /*22080*/  @!P0 SYNCS.PHASECHK.TRANS64 P0, [R3+URZ+0x30860], R2 ;  /* 0x03086002030085a7 */ /* 0x000e24000800007f */
[----:B0-----:R-:W-:Y:S05]  /*22090*/  @!P0 BRA `(.L_x_792) ;  /* 0xfffffffc00f08947 */ /* 0x001fea000383ffff */
.L_x_446:
[----:B------:R-:W-:Y:S05]  /*220a0*/  BSYNC B9 ;  /* 0x0000000000097941 */ /* 0x000fea0003800000 */
.L_x_443:
[----:B------:R-:W-:Y:S05]  /*220b0*/  EXIT ;  /* 0x000000000000794d */ /* 0x000fea0003800000 */
.L_x_466:
[----:B0-----:R0:W1:Y:S02]  /*220c0*/  SYNCS.PHASECHK.TRANS64.TRYWAIT P5, [R83+URZ+0x30890], R84 ;  /* 0x03089054530075a7 */ /* 0x00106400080a017f */
[----:B-1----:R-:W-:Y:S05]  /*220d0*/  @!P5 NANOSLEEP.SYNCS 0x989680 ;  /* 0x009896800000d95d */ /* 0x002fea0003900000 */
[----:B------:R-:W1:Y:S02]  /*220e0*/  @!P5 SYNCS.PHASECHK.TRANS64 P5, [R83+URZ+0x30890], R84 ;  /* 0x030890545300d5a7 */ /* 0x000e6400080a007f */
[----:B-1----:R-:W-:Y:S05]  /*220f0*/  @!P5 BRA `(.L_x_466) ;  /* 0xfffffffc00f0d947 */ /* 0x002fea000383ffff */
[----:B------:R-:W-:Y:S05]  /*22100*/  BRA `(.L_x_793) ;  /* 0xfffffe1c00047947 */ /* 0x000fea000383ffff */
.L_x_467:
[----:B------:R-:W-:Y:S01]  /*22110*/  BSSY B1, `(.L_x_794) ;  /* 0x0000008000017945 */ /* 0x000fe20003800000 */
[----:B------:R-:W-:Y:S01]  /*22120*/  MOV R13, R113 ;  /* 0x00000071000d7202 */ /* 0x000fe20000000f00 */
[----:B------:R-:W-:Y:S01]  /*22130*/  IMAD.MOV.U32 R12, RZ, RZ, RZ ;  /* 0x000000ffff0c7224 */ /* 0x000fe200078e00ff */
[----:B------:R-:W-:Y:S01]  /*22140*/  MOV R15, 0xffffffff ;  /* 0xffffffff000f7802 */ /* 0x000fe20000000f00 */
[----:B------:R-:W-:-:S07]  /*22150*/  IMAD.MOV.U32 R11, RZ, RZ, 0x1c1f ;  /* 0x00001c1fff0b7424 */ /* 0x000fce00078e00ff */
[----:B0-----:R-:W-:Y:S05]  /*22160*/  WARPSYNC.COLLECTIVE R15, `(.L_x_795) ;  /* 0x000000000f087348 */ /* 0x001fea0003c00000 */
[----:B------:R1:W2:Y:S02]  /*22170*/  SHFL.IDX P6, R14, R13, R12, R11 ;  /* 0x0000000c0d0e7389 */ /* 0x0002a400000c000b */
[----:B012---:R-:W-:Y:S01]  /*22180*/  ENDCOLLECTIVE ;  /* 0x000000000000791b */ /* 0x007fe20003800000 */
.L_x_795:
[----:B------:R-:W-:Y:S05]  /*22190*/  BSYNC B1 ;  /* 0x0000000000017941 */ /* 0x000fea0003800000 */
.L_x_794:
[----:B------:R-:W-:Y:S01]  /*221a0*/  IMAD.MOV.U32 R13, RZ, RZ, R116 ;  /* 0x000000ffff0d7224 */ /* 0x000fe200078e0074 */
[----:B------:R-:W-:Y:S01]  /*221b0*/  MOV R12, RZ ;  /* 0x000000ff000c7202 */ /* 0x000fe20000000f00 */
[----:B------:R-:W-:Y:S02]  /*221c0*/  IMAD.MOV.U32 R11, RZ, RZ, 0x1c1f ;  /* 0x00001c1fff0b7424 */ /* 0x000fe400078e00ff */
[----:B------:R-:W-:Y:S02]  /*221d0*/  IMAD.MOV.U32 R15, RZ, RZ, -0x1 ;  /* 0xffffffffff0f7424 */ /* 0x000fe400078e00ff */
[----:B------:R-:W-:-:S07]  /*221e0*/  IMAD.MOV.U32 R76, RZ, RZ, R14 ;  /* 0x000000ffff4c7224 */ /* 0x000fce00078e000e */
[----:B------:R-:W-:Y:S05]  /*221f0*/  WARPSYNC.COLLECTIVE R15, `(.L_x_796) ;  /* 0x000000000f087348 */ /* 0x000fea0003c00000 */
[----:B------:R0:W1:Y:S02]  /*22200*/  SHFL.IDX P6, R14, R13, R12, R11 ;  /* 0x0000000c0d0e7389 */ /* 0x00006400000c000b */
[----:B01----:R-:W-:Y:S01]  /*22210*/  ENDCOLLECTIVE ;  /* 0x000000000000791b */ /* 0x003fe20003800000 */
.L_x_796:
[----:B------:R-:W-:Y:S01]  /*22220*/  MOV R11, R14 ;  /* 0x0000000e000b7202 */ /* 0x000fe20000000f00 */
[----:B------:R-:W-:Y:S06]  /*22230*/  BRA `(.L_x_797) ;  /* 0xfffffe1800cc7947 */ /* 0x000fec000383ffff */
.L_x_492:
[----:B------:R-:W-:Y:S01]  /*22240*/  BSSY B1, `(.L_x_798) ;  /* 0x0000008000017945 */ /* 0x000fe20003800000 */
[----:B0---4-:R-:W-:Y:S01]  /*22250*/  IMAD.MOV.U32 R13, RZ, RZ, R113 ;  /* 0x000000ffff0d7224 */ /* 0x011fe200078e0071 */
[----:B---3--:R-:W-:Y:S01]  /*22260*/  MOV R11, 0x1c1f ;  /* 0x00001c1f000b7802 */ /* 0x008fe20000000f00 */
[----:B------:R-:W-:Y:S02]  /*22270*/  IMAD.MOV.U32 R12, RZ, RZ, 0x1 ;  /* 0x00000001ff0c7424 */ /* 0x000fe400078e00ff */
[----:B------:R-:W-:-:S07]  /*22280*/  IMAD.MOV.U32 R15, RZ, RZ, -0x1 ;  /* 0xffffffffff0f7424 */ /* 0x000fce00078e00ff */
[----:B-12---:R-:W-:Y:S05]  /*22290*/  WARPSYNC.COLLECTIVE R15, `(.L_x_799) ;  /* 0x000000000f087348 */ /* 0x006fea0003c00000 */
[----:B------:R0:W3:Y:S02]  /*222a0*/  SHFL.IDX P6, R14, R13, R12, R11 ;  /* 0x0000000c0d0e7389 */ /* 0x0000e400000c000b */
[----:B0123--:R-:W-:Y:S01]  /*222b0*/  ENDCOLLECTIVE ;  /* 0x000000000000791b */ /* 0x00ffe20003800000 */
.L_x_799:
[----:B------:R-:W-:Y:S05]  /*222c0*/  BSYNC B1 ;  /* 0x0000000000017941 */ /* 0x000fea0003800000 */
.L_x_798:
[----:B------:R-:W-:Y:S01]  /*222d0*/  MOV R13, R116 ;  /* 0x00000074000d7202 */ /* 0x000fe20000000f00 */
[----:B------:R-:W-:Y:S01]  /*222e0*/  IMAD.MOV.U32 R12, RZ, RZ, 0x1 ;  /* 0x00000001ff0c7424 */ /* 0x000fe200078e00ff */
[----:B------:R-:W-:Y:S01]  /*222f0*/  MOV R15, 0xffffffff ;  /* 0xffffffff000f7802 */ /* 0x000fe20000000f00 */
[----:B------:R-:W-:Y:S02]  /*22300*/  IMAD.MOV.U32 R11, RZ, RZ, 0x1c1f ;  /* 0x00001c1fff0b7424 */ /* 0x000fe400078e00ff */
[----:B------:R-:W-:-:S07]  /*22310*/  IMAD.MOV.U32 R113, RZ, RZ, R14 ;  /* 0x000000ffff717224 */ /* 0x000fce00078e000e */
[----:B------:R-:W-:Y:S05]  /*22320*/  WARPSYNC.COLLECTIVE R15, `(.L_x_800) ;  /* 0x000000000f087348 */ /* 0x000fea0003c00000 */
[----:B------:R0:W1:Y:S02]  /*22330*/  SHFL.IDX P6, R14, R13, R12, R11 ;  /* 0x0000000c0d0e7389 */ /* 0x00006400000c000b */
[----:B01----:R-:W-:Y:S01]  /*22340*/  ENDCOLLECTIVE ;  /* 0x000000000000791b */ /* 0x003fe20003800000 */
.L_x_800:
[----:B------:R-:W-:Y:S01]  /*22350*/  IMAD.MOV.U32 R116, RZ, RZ, R14 ;  /* 0x000000ffff747224 */ /* 0x000fe200078e000e */
[----:B------:R-:W-:Y:S06]  /*22360*/  BRA `(.L_x_801) ;  /* 0xfffffe2c00dc7947 */ /* 0x000fec000383ffff */
.L_x_522:
[----:B0-----:R0:W1:Y:S02]  /*22370*/  SYNCS.PHASECHK.TRANS64.TRYWAIT P5, [R83+URZ+0x30890], R84 ;  /* 0x03089054530075a7 */ /* 0x00106400080a017f */
[----:B-1----:R-:W-:Y:S05]  /*22380*/  @!P5 NANOSLEEP.SYNCS 0x989680 ;  /* 0x009896800000d95d */ /* 0x002fea0003900000 */
[----:B------:R-:W1:Y:S02]  /*22390*/  @!P5 SYNCS.PHASECHK.TRANS64 P5, [R83+URZ+0x30890], R84 ;  /* 0x030890545300d5a7 */ /* 0x000e6400080a007f */
[----:B-1----:R-:W-:Y:S05]  /*223a0*/  @!P5 BRA `(.L_x_522) ;  /* 0xfffffffc00f0d947 */ /* 0x002fea000383ffff */
[----:B------:R-:W-:Y:S05]  /*223b0*/  BRA `(.L_x_802) ;  /* 0xfffffe4c00cc7947 */ /* 0x000fea000383ffff */
.L_x_523:
[----:B------:R-:W-:Y:S01]  /*223c0*/  BSSY B1, `(.L_x_803) ;  /* 0x0000008000017945 */ /* 0x000fe20003800000 */
[----:B------:R-:W-:Y:S01]  /*223d0*/  IMAD.MOV.U32 R13, RZ, RZ, R113 ;  /* 0x000000ffff0d7224 */ /* 0x000fe200078e0071 */
[----:B------:R-:W-:Y:S01]  /*223e0*/  MOV R12, RZ ;  /* 0x000000ff000c7202 */ /* 0x000fe20000000f00 */
[----:B------:R-:W-:Y:S02]  /*223f0*/  IMAD.MOV.U32 R11, RZ, RZ, 0x1c1f ;  /* 0x00001c1fff0b7424 */ /* 0x000fe400078e00ff */
[----:B------:R-:W-:-:S07]  /*22400*/  IMAD.MOV.U32 R15, RZ, RZ, -0x1 ;  /* 0xffffffffff0f7424 */ /* 0x000fce00078e00ff */
[----:B0-----:R-:W-:Y:S05]  /*22410*/  WARPSYNC.COLLECTIVE R15, `(.L_x_804) ;  /* 0x000000000f087348 */ /* 0x001fea0003c00000 */
[----:B------:R1:W2:Y:S02]  /*22420*/  SHFL.IDX P6, R14, R13, R12, R11 ;  /* 0x0000000c0d0e7389 */ /* 0x0002a400000c000b */
[----:B012---:R-:W-:Y:S01]  /*22430*/  ENDCOLLECTIVE ;  /* 0x000000000000791b */ /* 0x007fe20003800000 */
.L_x_804:
[----:B------:R-:W-:Y:S05]  /*22440*/  BSYNC B1 ;  /* 0x0000000000017941 */ /* 0x000fea0003800000 */
.L_x_803:
[----:B------:R-:W-:Y:S01]  /*22450*/  IMAD.MOV.U32 R13, RZ, RZ, R116 ;  /* 0x000000ffff0d7224 */ /* 0x000fe200078e0074 */
[----:B------:R-:W-:Y:S01]  /*22460*/  MOV R11, 0x1c1f ;  /* 0x00001c1f000b7802 */ /* 0x000fe20000000f00 */
[----:B------:R-:W-:Y:S01]  /*22470*/  IMAD.MOV.U32 R12, RZ, RZ, RZ ;  /* 0x000000ffff0c7224 */ /* 0x000fe200078e00ff */
[----:B------:R-:W-:Y:S01]  /*22480*/  MOV R115, R14 ;  /* 0x0000000e00737202 */ /* 0x000fe20000000f00 */
[----:B------:R-:W-:-:S07]  /*22490*/  IMAD.MOV.U32 R15, RZ, RZ, -0x1 ;  /* 0xffffffffff0f7424 */ /* 0x000fce00078e00ff */
[----:B------:R-:W-:Y:S05]  /*224a0*/  WARPSYNC.COLLECTIVE R15, `(.L_x_805) ;  /* 0x000000000f087348 */ /* 0x000fea0003c00000 */
[----:B------:R0:W1:Y:S02]  /*224b0*/  SHFL.IDX P6, R14, R13, R12, R11 ;  /* 0x0000000c0d0e7389 */ /* 0x00006400000c000b */
[----:B01----:R-:W-:Y:S01]  /*224c0*/  ENDCOLLECTIVE ;  /* 0x000000000000791b */ /* 0x003fe20003800000 */
.L_x_805:
[----:B------:R-:W-:Y:S01]  /*224d0*/  IMAD.MOV.U32 R11, RZ, RZ, R14 ;  /* 0x000000ffff0b7224 */ /* 0x000fe200078e000e */
[----:B------:R-:W-:Y:S06]  /*224e0*/  BRA `(.L_x_806) ;  /* 0xfffffe4c009c7947 */ /* 0x000fec000383ffff */
.L_x_536:
[----:B------:R-:W-:Y:S01]  /*224f0*/  BSSY B1, `(.L_x_807) ;  /* 0x0000008000017945 */ /* 0x000fe20003800000 */
[----:B--234-:R-:W-:Y:S01]  /*22500*/  MOV R13, R113 ;  /* 0x00000071000d7202 */ /* 0x01cfe20000000f00 */
[----:B------:R-:W-:Y:S01]  /*22510*/  IMAD.MOV.U32 R12, RZ, RZ, 0x1 ;  /* 0x00000001ff0c7424 */ /* 0x000fe200078e00ff */
[----:B------:R-:W-:Y:S01]  /*22520*/  MOV R15, 0xffffffff ;  /* 0xffffffff000f7802 */ /* 0x000fe20000000f00 */
[----:B------:R-:W-:-:S07]  /*22530*/  IMAD.MOV.U32 R11, RZ, RZ, 0x1c1f ;  /* 0x00001c1fff0b7424 */ /* 0x000fce00078e00ff */
[----:B01----:R-:W-:Y:S05]  /*22540*/  WARPSYNC.COLLECTIVE R15, `(.L_x_808) ;  /* 0x000000000f087348 */ /* 0x003fea0003c00000 */
[----:B------:R2:W3:Y:S02]  /*22550*/  SHFL.IDX P6, R14, R13, R12, R11 ;  /* 0x0000000c0d0e7389 */ /* 0x0004e400000c000b */
[----:B0123--:R-:W-:Y:S01]  /*22560*/  ENDCOLLECTIVE ;  /* 0x000000000000791b */ /* 0x00ffe20003800000 */
.L_x_808:
[----:B------:R-:W-:Y:S05]  /*22570*/  BSYNC B1 ;  /* 0x0000000000017941 */ /* 0x000fea0003800000 */
.L_x_807:
[----:B------:R-:W-:Y:S01]  /*22580*/  IMAD.MOV.U32 R13, RZ, RZ, R116 ;  /* 0x000000ffff0d7224 */ /* 0x000fe200078e0074 */
[----:B------:R-:W-:Y:S01]  /*22590*/  MOV R12, 0x1 ;  /* 0x00000001000c7802 */ /* 0x000fe20000000f00 */
[----:B------:R-:W-:Y:S02]  /*225a0*/  IMAD.MOV.U32 R11, RZ, RZ, 0x1c1f ;  /* 0x00001c1fff0b7424 */ /* 0x000fe400078e00ff */
[----:B------:R-:W-:Y:S02]  /*225b0*/  IMAD.MOV.U32 R15, RZ, RZ, -0x1 ;  /* 0xffffffffff0f7424 */ /* 0x000fe400078e00ff */
[----:B------:R-:W-:-:S07]  /*225c0*/  IMAD.MOV.U32 R113, RZ, RZ, R14 ;  /* 0x000000ffff717224 */ /* 0x000fce00078e000e */
[----:B------:R-:W-:Y:S05]  /*225d0*/  WARPSYNC.COLLECTIVE R15, `(.L_x_809) ;  /* 0x000000000f087348 */ /* 0x000fea0003c00000 */
[----:B------:R0:W1:Y:S02]  /*225e0*/  SHFL.IDX P6, R14, R13, R12, R11 ;  /* 0x0000000c0d0e7389 */ /* 0x00006400000c000b */
[----:B01----:R-:W-:Y:S01]  /*225f0*/  ENDCOLLECTIVE ;  /* 0x000000000000791b */ /* 0x003fe20003800000 */
.L_x_809:
[----:B------:R-:W-:Y:S01]  /*22600*/  MOV R116, R14 ;  /* 0x0000000e00747202 */ /* 0x000fe20000000f00 */
[----:B------:R-:W-:Y:S06]  /*22610*/  BRA `(.L_x_810) ;  /* 0xfffffe6400187947 */ /* 0x000fec000383ffff */
.L_x_549:
[----:B0-----:R0:W1:Y:S02]  /*22620*/  SYNCS.PHASECHK.TRANS64.TRYWAIT P3, [R83+URZ+0x30890], R84 ;  /* 0x03089054530075a7 */ /* 0x001064000806017f */
[----:B-1----:R-:W-:Y:S05]  /*22630*/  @!P3 NANOSLEEP.SYNCS 0x989680 ;  /* 0x009896800000b95d */ /* 0x002fea0003900000 */
[----:B------:R-:W1:Y:S02]  /*22640*/  @!P3 SYNCS.PHASECHK.TRANS64 P3, [R83+URZ+0x30890], R84 ;  /* 0x030890545300b5a7 */ /* 0x000e64000806007f */
[----:B-1----:R-:W-:Y:S05]  /*22650*/  @!P3 BRA `(.L_x_549) ;  /* 0xfffffffc00f0b947 */ /* 0x002fea000383ffff */
[----:B------:R-:W-:Y:S05]  /*22660*/  BRA `(.L_x_811) ;  /* 0xfffffe7800c87947 */ /* 0x000fea000383ffff */
.L_x_550:
        /* <DEDUP_REMOVED lines=8> */
.L_x_813:
[----:B------:R-:W-:Y:S05]  /*226f0*/  BSYNC B1 ;  /* 0x0000000000017941 */ /* 0x000fea0003800000 */
.L_x_812:
[----:B------:R-:W-:Y:S01]  /*22700*/  MOV R13, R34 ;  /* 0x00000022000d7202 */ /* 0x000fe20000000f00 */
[----:B------:R-:W-:Y:S01]  /*22710*/  IMAD.MOV.U32 R12, RZ, RZ, RZ ;  /* 0x000000ffff0c7224 */ /* 0x000fe200078e00ff */
[----:B------:R-:W-:Y:S01]  /*22720*/  MOV R15, 0xffffffff ;  /* 0xffffffff000f7802 */ /* 0x000fe20000000f00 */
[----:B------:R-:W-:Y:S02]  /*22730*/  IMAD.MOV.U32 R11, RZ, RZ, 0x1c1f ;  /* 0x00001c1fff0b7424 */ /* 0x000fe400078e00ff */
[----:B------:R-:W-:-:S07]  /*22740*/  IMAD.MOV.U32 R37, RZ, RZ, R14 ;  /* 0x000000ffff257224 */ /* 0x000fce00078e000e */
[----:B------:R-:W-:Y:S05]  /*22750*/  WARPSYNC.COLLECTIVE R15, `(.L_x_814) ;  /* 0x000000000f087348 */ /* 0x000fea0003c00000 */
[----:B------:R0:W1:Y:S02]  /*22760*/  SHFL.IDX P6, R14, R13, R12, R11 ;  /* 0x0000000c0d0e7389 */ /* 0x00006400000c000b */
[----:B01----:R-:W-:Y:S01]  /*22770*/  ENDCOLLECTIVE ;  /* 0x000000000000791b */ /* 0x003fe20003800000 */
.L_x_814:
[----:B------:R-:W-:Y:S01]  /*22780*/  IMAD.MOV.U32 R38, RZ, RZ, R14 ;  /* 0x000000ffff267224 */ /* 0x000fe200078e000e */
[----:B------:R-:W-:Y:S06]  /*22790*/  BRA `(.L_x_815) ;  /* 0xfffffe7800e47947 */ /* 0x000fec000383ffff */
.L_x_553:
[----:B------:R-:W-:Y:S01]  /*227a0*/  BSSY B1, `(.L_x_816) ;  /* 0x0000008000017945 */ /* 0x000fe20003800000 */
[----:B----4-:R-:W-:Y:S01]  /*227b0*/  IMAD.MOV.U32 R13, RZ, RZ, R35 ;  /* 0x000000ffff0d7224 */ /* 0x010fe200078e0023 */
[----:B------:R-:W-:Y:S01]  /*227c0*/  MOV R12, 0x1 ;  /* 0x00000001000c7802 */ /* 0x000fe20000000f00 */
[----:B------:R-:W-:Y:S02]  /*227d0*/  IMAD.MOV.U32 R11, RZ, RZ, 0x1c1f ;  /* 0x00001c1fff0b7424 */ /* 0x000fe400078e00ff */
[----:B------:R-:W-:-:S07]  /*227e0*/  IMAD.MOV.U32 R15, RZ, RZ, -0x1 ;  /* 0xffffffffff0f7424 */ /* 0x000fce00078e00ff */
[----:B0123--:R-:W-:Y:S05]  /*227f0*/  WARPSYNC.COLLECTIVE R15, `(.L_x_817) ;  /* 0x000000000f087348 */ /* 0x00ffea0003c00000 */
[----:B------:R4:W0:Y:S02]  /*22800*/  SHFL.IDX P6, R14, R13, R12, R11 ;  /* 0x0000000c0d0e7389 */ /* 0x00082400000c000b */
[----:B01234-:R-:W-:Y:S01]  /*22810*/  ENDCOLLECTIVE ;  /* 0x000000000000791b */ /* 0x01ffe20003800000 */
.L_x_817:
[----:B------:R-:W-:Y:S05]  /*22820*/  BSYNC B1 ;  /* 0x0000000000017941 */ /* 0x000fea0003800000 */
.L_x_816:
[----:B------:R-:W-:Y:S01]  /*22830*/  IMAD.MOV.U32 R13, RZ, RZ, R34 ;  /* 0x000000ffff0d7224 */ /* 0x000fe200078e0022 */
[----:B------:R-:W-:Y:S01]  /*22840*/  MOV R11, 0x1c1f ;  /* 0x00001c1f000b7802 */ /* 0x000fe20000000f00 */
[----:B------:R-:W-:Y:S01]  /*22850*/  IMAD.MOV.U32 R12, RZ, RZ, 0x1 ;  /* 0x00000001ff0c7424 */ /* 0x000fe200078e00ff */
[----:B------:R-:W-:Y:S01]  /*22860*/  MOV R35, R14 ;  /* 0x0000000e00237202 */ /* 0x000fe20000000f00 */
[----:B------:R-:W-:-:S07]  /*22870*/  IMAD.MOV.U32 R15, RZ, RZ, -0x1 ;  /* 0xffffffffff0f7424 */ /* 0x000fce00078e00ff */
[----:B------:R-:W-:Y:S05]  /*22880*/  WARPSYNC.COLLECTIVE R15, `(.L_x_818) ;  /* 0x000000000f087348 */ /* 0x000fea0003c00000 */
[----:B------:R0:W1:Y:S02]  /*22890*/  SHFL.IDX P6, R14, R13, R12, R11 ;  /* 0x0000000c0d0e7389 */ /* 0x00006400000c000b */
[----:B01----:R-:W-:Y:S01]  /*228a0*/  ENDCOLLECTIVE ;  /* 0x000000000000791b */ /* 0x003fe20003800000 */
.L_x_818:
[----:B------:R-:W-:Y:S01]  /*228b0*/  IMAD.MOV.U32 R34, RZ, RZ, R14 ;  /* 0x000000ffff227224 */ /* 0x000fe200078e000e */
[----:B------:R-:W-:Y:S06]  /*228c0*/  BRA `(.L_x_819) ;  /* 0xfffffe7c00407947 */ /* 0x000fec000383ffff */
.L_x_557:
[----:B---3--:R3:W0:Y:S02]  /*228d0*/  SYNCS.PHASECHK.TRANS64.TRYWAIT P2, [R83+URZ+0x308b0], R84 ;  /* 0x0308b054530075a7 */ /* 0x008624000804017f */
[----:B0-----:R-:W-:Y:S05]  /*228e0*/  @!P2 NANOSLEEP.SYNCS 0x989680 ;  /* 0x009896800000a95d */ /* 0x001fea0003900000 */
[----:B------:R-:W0:Y:S02]  /*228f0*/  @!P2 SYNCS.PHASECHK.TRANS64 P2, [R83+URZ+0x308b0], R84 ;  /* 0x0308b0545300a5a7 */ /* 0x000e24000804007f */
[----:B0-----:R-:W-:Y:S05]  /*22900*/  @!P2 BRA `(.L_x_557) ;  /* 0xfffffffc00f0a947 */ /* 0x001fea000383ffff */
[----:B------:R-:W-:Y:S05]  /*22910*/  BRA `(.L_x_820) ;  /* 0xfffffe80001c7947 */ /* 0x000fea000383ffff */
.L_x_577:
[----:B------:R-:W-:Y:S01]  /*22920*/  BSSY B1, `(.L_x_821) ;  /* 0x0000008000017945 */ /* 0x000fe20003800000 */
[----:B------:R-:W-:Y:S01]  /*22930*/  MOV R13, R24 ;  /* 0x00000018000d7202 */ /* 0x000fe20000000f00 */
[----:B------:R-:W-:Y:S01]  /*22940*/  IMAD.MOV.U32 R12, RZ, RZ, RZ ;  /* 0x000000ffff0c7224 */ /* 0x000fe200078e00ff */
[----:B------:R-:W-:Y:S01]  /*22950*/  MOV R15, 0xffffffff ;  /* 0xffffffff000f7802 */ /* 0x000fe20000000f00 */
[----:B------:R-:W-:-:S07]  /*22960*/  IMAD.MOV.U32 R11, RZ, RZ, 0x1c1f ;  /* 0x00001c1fff0b7424 */ /* 0x000fce00078e00ff */
[----:B------:R-:W-:Y:S05]  /*22970*/  WARPSYNC.COLLECTIVE R15, `(.L_x_822) ;  /* 0x000000000f087348 */ /* 0x000fea0003c00000 */
[----:B------:R0:W1:Y:S02]  /*22980*/  SHFL.IDX P6, R14, R13, R12, R11 ;  /* 0x0000000c0d0e7389 */ /* 0x00006400000c000b */
[----:B01----:R-:W-:Y:S01]  /*22990*/  ENDCOLLECTIVE ;  /* 0x000000000000791b */ /* 0x003fe20003800000 */
.L_x_822:
[----:B------:R-:W-:Y:S05]  /*229a0*/  BSYNC B1 ;  /* 0x0000000000017941 */ /* 0x000fea0003800000 */
.L_x_821:
        /* <DEDUP_REMOVED lines=8> */
.L_x_823:
[----:B------:R-:W-:Y:S01]  /*22a30*/  IMAD.MOV.U32 R13, RZ, RZ, R41 ;  /* 0x000000ffff0d7224 */ /* 0x000fe200078e0029 */
[----:B------:R-:W-:-:S07]  /*22a40*/  MOV R38, R14 ;  /* 0x0000000e00267202 */ /* 0x000fce0000000f00 */
[----:B------:R-:W-:Y:S05]  /*22a50*/  WARPSYNC.COLLECTIVE R15, `(.L_x_824) ;  /* 0x000000000f087348 */ /* 0x000fea0003c00000 */
[----:B------:R0:W1:Y:S02]  /*22a60*/  SHFL.IDX P6, R14, R13, R12, R11 ;  /* 0x0000000c0d0e7389 */ /* 0x00006400000c000b */
[----:B01----:R-:W-:Y:S01]  /*22a70*/  ENDCOLLECTIVE ;  /* 0x000000000000791b */ /* 0x003fe20003800000 */
.L_x_824:
[----:B------:R-:W-:Y:S01]  /*22a80*/  MOV R13, R40 ;  /* 0x00000028000d7202 */ /* 0x000fe20000000f00 */
[----:B------:R-:W-:-:S07]  /*22a90*/  IMAD.MOV.U32 R41, RZ, RZ, R14 ;  /* 0x000000ffff297224 */ /* 0x000fce00078e000e */
[----:B------:R-:W-:Y:S05]  /*22aa0*/  WARPSYNC.COLLECTIVE R15, `(.L_x_825) ;  /* 0x000000000f087348 */ /* 0x000fea0003c00000 */
[----:B------:R0:W1:Y:S02]  /*22ab0*/  SHFL.IDX P6, R14, R13, R12, R11 ;  /* 0x0000000c0d0e7389 */ /* 0x00006400000c000b */
[----:B01----:R-:W-:Y:S01]  /*22ac0*/  ENDCOLLECTIVE ;  /* 0x000000000000791b */ /* 0x003fe20003800000 */
.L_x_825:
[----:B------:R-:W-:Y:S01]  /*22ad0*/  IMAD.MOV.U32 R40, RZ, RZ, R14 ;  /* 0x000000ffff287224 */ /* 0x000fe200078e000e */
[----:B------:R-:W-:Y:S06]  /*22ae0*/  BRA `(.L_x_826) ;  /* 0xfffffe90006c7947 */ /* 0x000fec000383ffff */
.L_x_581:
[----:B0-----:R0:W1:Y:S02]  /*22af0*/  SYNCS.PHASECHK.TRANS64.TRYWAIT P0, [R18+URZ+0x30800], R5 ;  /* 0x03080005120075a7 */ /* 0x001064000800017f */
[----:B-1----:R-:W-:Y:S05]  /*22b00*/  @!P0 NANOSLEEP.SYNCS 0x989680 ;  /* 0x009896800000895d */ /* 0x002fea0003900000 */
[----:B------:R-:W1:Y:S02]  /*22b10*/  @!P0 SYNCS.PHASECHK.TRANS64 P0, [R18+URZ+0x30800], R5 ;  /* 0x03080005120085a7 */ /* 0x000e64000800007f */
[----:B-1----:R-:W-:Y:S05]  /*22b20*/  @!P0 BRA `(.L_x_581) ;  /* 0xfffffffc00f08947 */ /* 0x002fea000383ffff */
[----:B------:R-:W-:Y:S05]  /*22b30*/  BRA `(.L_x_827) ;  /* 0xfffffe9c00247947 */ /* 0x000fea000383ffff */
.L_x_605:
[----:B------:R-:W-:Y:S01]  /*22b40*/  BSSY B1, `(.L_x_828) ;  /* 0x0000008000017945 */ /* 0x000fe20003800000 */
[----:B------:R-:W-:Y:S01]  /*22b50*/  IMAD.MOV.U32 R13, RZ, RZ, R24 ;  /* 0x000000ffff0d7224 */ /* 0x000fe200078e0018 */
[----:B------:R-:W-:Y:S01]  /*22b60*/  MOV R12, RZ ;  /* 0x000000ff000c7202 */ /* 0x000fe20000000f00 */
[----:B------:R-:W-:Y:S02]  /*22b70*/  IMAD.MOV.U32 R11, RZ, RZ, 0x1c1f ;  /* 0x00001c1fff0b7424 */ /* 0x000fe400078e00ff */
[----:B------:R-:W-:-:S07]  /*22b80*/  IMAD.MOV.U32 R15, RZ, RZ, -0x1 ;  /* 0xffffffffff0f7424 */ /* 0x000fce00078e00ff */
[----:B------:R-:W-:Y:S05]  /*22b90*/  WARPSYNC.COLLECTIVE R15, `(.L_x_829) ;  /* 0x000000000f087348 */ /* 0x000fea0003c00000 */
[----:B------:R0:W1:Y:S02]  /*22ba0*/  SHFL.IDX P6, R14, R13, R12, R11 ;  /* 0x0000000c0d0e7389 */ /* 0x00006400000c000b */
[----:B01----:R-:W-:Y:S01]  /*22bb0*/  ENDCOLLECTIVE ;  /* 0x000000000000791b */ /* 0x003fe20003800000 */
.L_x_829:
[----:B------:R-:W-:Y:S05]  /*22bc0*/  BSYNC B1 ;  /* 0x0000000000017941 */ /* 0x000fea0003800000 */
.L_x_828:
        /* <DEDUP_REMOVED lines=8> */
.L_x_830:
[----:B------:R-:W-:Y:S01]  /*22c50*/  MOV R13, R41 ;  /* 0x00000029000d7202 */ /* 0x000fe20000000f00 */
[----:B------:R-:W-:-:S07]  /*22c60*/  IMAD.MOV.U32 R3, RZ, RZ, R14 ;  /* 0x000000ffff037224 */ /* 0x000fce00078e000e */
[----:B------:R-:W-:Y:S05]  /*22c70*/  WARPSYNC.COLLECTIVE R15, `(.L_x_831) ;  /* 0x000000000f087348 */ /* 0x000fea0003c00000 */
[----:B------:R0:W1:Y:S02]  /*22c80*/  SHFL.IDX P6, R14, R13, R12, R11 ;  /* 0x0000000c0d0e7389 */ /* 0x00006400000c000b */
[----:B01----:R-:W-:Y:S01]  /*22c90*/  ENDCOLLECTIVE ;  /* 0x000000000000791b */ /* 0x003fe20003800000 */
.L_x_831:
[----:B------:R-:W-:Y:S02]  /*22ca0*/  IMAD.MOV.U32 R13, RZ, RZ, R40 ;  /* 0x000000ffff0d7224 */ /* 0x000fe400078e0028 */
[----:B------:R-:W-:-:S07]  /*22cb0*/  IMAD.MOV.U32 R37, RZ, RZ, R14 ;  /* 0x000000ffff257224 */ /* 0x000fce00078e000e */
[----:B------:R-:W-:Y:S05]  /*22cc0*/  WARPSYNC.COLLECTIVE R15, `(.L_x_832) ;  /* 0x000000000f087348 */ /* 0x000fea0003c00000 */
[----:B------:R0:W1:Y:S02]  /*22cd0*/  SHFL.IDX P6, R14, R13, R12, R11 ;  /* 0x0000000c0d0e7389 */ /* 0x00006400000c000b */
[----:B01----:R-:W-:Y:S01]  /*22ce0*/  ENDCOLLECTIVE ;  /* 0x000000000000791b */ /* 0x003fe20003800000 */
.L_x_832:
[----:B------:R-:W-:Y:S01]  /*22cf0*/  MOV R40, R14 ;  /* 0x0000000e00287202 */ /* 0x000fe20000000f00 */
[----:B------:R-:W-:Y:S06]  /*22d00*/  BRA `(.L_x_833) ;  /* 0xfffffeb800c47947 */ /* 0x000fec000383ffff */
.L_x_609:
[----:B0-----:R0:W1:Y:S02]  /*22d10*/  SYNCS.PHASECHK.TRANS64.TRYWAIT P0, [R18+URZ+0x30800], R3 ;  /* 0x03080003120075a7 */ /* 0x001064000800017f */
[----:B-1----:R-:W-:Y:S05]  /*22d20*/  @!P0 NANOSLEEP.SYNCS 0x989680 ;  /* 0x009896800000895d */ /* 0x002fea0003900000 */
[----:B------:R-:W1:Y:S02]  /*22d30*/  @!P0 SYNCS.PHASECHK.TRANS64 P0, [R18+URZ+0x30800], R3 ;  /* 0x03080003120085a7 */ /* 0x000e64000800007f */
[----:B-1----:R-:W-:Y:S05]  /*22d40*/  @!P0 BRA `(.L_x_609) ;  /* 0xfffffffc00f08947 */ /* 0x002fea000383ffff */
[----:B------:R-:W-:Y:S05]  /*22d50*/  BRA `(.L_x_834) ;  /* 0xfffffec000d47947 */ /* 0x000fea000383ffff */
.L_x_623:
[----:B-1----:R1:W2:Y:S02]  /*22d60*/  SYNCS.PHASECHK.TRANS64.TRYWAIT P1, [R3+URZ+0x30830], R0 ;  /* 0x03083000030075a7 */ /* 0x0022a4000802017f */
[----:B--2---:R-:W-:Y:S05]  /*22d70*/  @!P1 NANOSLEEP.SYNCS 0x989680 ;  /* 0x009896800000995d */ /* 0x004fea0003900000 */
[----:B------:R-:W2:Y:S02]  /*22d80*/  @!P1 SYNCS.PHASECHK.TRANS64 P1, [R3+URZ+0x30830], R0 ;  /* 0x03083000030095a7 */ /* 0x000ea4000802007f */
[----:B--2---:R-:W-:Y:S05]  /*22d90*/  @!P1 BRA `(.L_x_623) ;  /* 0xfffffffc00f09947 */ /* 0x004fea000383ffff */
[----:B------:R-:W-:Y:S05]  /*22da0*/  BRA `(.L_x_622) ;  /* 0xfffffee800107947 */ /* 0x000fea000383ffff */
.L_x_631:
[----:B-1----:R1:W2:Y:S02]  /*22db0*/  SYNCS.PHASECHK.TRANS64.TRYWAIT P1, [R0+URZ+0x30830], R4 ;  /* 0x03083004000075a7 */ /* 0x0022a4000802017f */
[----:B--2---:R-:W-:Y:S05]  /*22dc0*/  @!P1 NANOSLEEP.SYNCS 0x989680 ;  /* 0x009896800000995d */ /* 0x004fea0003900000 */
[----:B------:R-:W2:Y:S02]  /*22dd0*/  @!P1 SYNCS.PHASECHK.TRANS64 P1, [R0+URZ+0x30830], R4 ;  /* 0x03083004000095a7 */ /* 0x000ea4000802007f */
[----:B--2---:R-:W-:Y:S05]  /*22de0*/  @!P1 BRA `(.L_x_631) ;  /* 0xfffffffc00f09947 */ /* 0x004fea000383ffff */
[----:B------:R-:W-:Y:S05]  /*22df0*/  BRA `(.L_x_630) ;  /* 0xffffff0c00c87947 */ /* 0x000fea000383ffff */
.L_x_636:
[----:B-1----:R1:W2:Y:S02]  /*22e00*/  SYNCS.PHASECHK.TRANS64.TRYWAIT P1, [R9+URZ+0x30850], R2 ;  /* 0x03085002090075a7 */ /* 0x0022a4000802017f */
[----:B--2---:R-:W-:Y:S05]  /*22e10*/  @!P1 NANOSLEEP.SYNCS 0x989680 ;  /* 0x009896800000995d */ /* 0x004fea0003900000 */
[----:B------:R-:W2:Y:S02]  /*22e20*/  @!P1 SYNCS.PHASECHK.TRANS64 P1, [R9+URZ+0x30850], R2 ;  /* 0x03085002090095a7 */ /* 0x000ea4000802007f */
[----:B--2---:R-:W-:Y:S05]  /*22e30*/  @!P1 BRA `(.L_x_636) ;  /* 0xfffffffc00f09947 */ /* 0x004fea000383ffff */
[----:B------:R-:W-:Y:S05]  /*22e40*/  BRA `(.L_x_635) ;  /* 0xffffff1c006c7947 */ /* 0x000fea000383ffff */
.L_x_644:
[----:B-1----:R1:W2:Y:S02]  /*22e50*/  SYNCS.PHASECHK.TRANS64.TRYWAIT P1, [R6+URZ+0x30850], R2 ;  /* 0x03085002060075a7 */ /* 0x0022a4000802017f */
[----:B--2---:R-:W-:Y:S05]  /*22e60*/  @!P1 NANOSLEEP.SYNCS 0x989680 ;  /* 0x009896800000995d */ /* 0x004fea0003900000 */
[----:B------:R-:W2:Y:S02]  /*22e70*/  @!P1 SYNCS.PHASECHK.TRANS64 P1, [R6+URZ+0x30850], R2 ;  /* 0x03085002060095a7 */ /* 0x000ea4000802007f */
[----:B--2---:R-:W-:Y:S05]  /*22e80*/  @!P1 BRA `(.L_x_644) ;  /* 0xfffffffc00f09947 */ /* 0x004fea000383ffff */
[----:B------:R-:W-:Y:S05]  /*22e90*/  BRA `(.L_x_643) ;  /* 0xffffff3400c47947 */ /* 0x000fea000383ffff */
.L_x_684:
[----:B------:R-:W0:Y:S01]  /*22ea0*/  S2R R9, SR_TID.X ;  /* 0x0000000000097919 */ /* 0x000e220000002100 */
[----:B------:R-:W-:Y:S01]  /*22eb0*/  BSSY B1, `(.L_x_835) ;  /* 0x000000a000017945 */ /* 0x000fe20003800000 */
[----:B------:R-:W-:Y:S01]  /*22ec0*/  IMAD.MOV.U32 R12, RZ, RZ, RZ ;  /* 0x000000ffff0c7224 */ /* 0x000fe200078e00ff */
[----:B------:R-:W-:Y:S01]  /*22ed0*/  MOV R11, 0x1f ;  /* 0x0000001f000b7802 */ /* 0x000fe20000000f00 */
[----:B------:R-:W-:Y:S01]  /*22ee0*/  IMAD.MOV.U32 R15, RZ, RZ, -0x1 ;  /* 0xffffffffff0f7424 */ /* 0x000fe200078e00ff */
[----:B0-----:R-:W-:-:S04]  /*22ef0*/  SHF.R.U32.HI R9, RZ, 0x5, R9 ;  /* 0x00000005ff097819 */ /* 0x001fc80000011609 */
[----:B------:R-:W-:-:S05]  /*22f00*/  LOP3.LUT R9, R9, 0x3, RZ, 0xc0, !PT ;  /* 0x0000000309097812 */ /* 0x000fca00078ec0ff */
[----:B------:R-:W-:-:S07]  /*22f10*/  IMAD.MOV.U32 R13, RZ, RZ, R9 ;  /* 0x000000ffff0d7224 */ /* 0x000fce00078e0009 */
[----:B------:R-:W-:Y:S05]  /*22f20*/  WARPSYNC.COLLECTIVE R15, `(.L_x_836) ;  /* 0x000000000f087348 */ /* 0x000fea0003c00000 */
[----:B------:R0:W1:Y:S02]  /*22f30*/  SHFL.IDX P6, R14, R13, R12, R11 ;  /* 0x0000000c0d0e7389 */ /* 0x00006400000c000b */
[----:B01----:R-:W-:Y:S01]  /*22f40*/  ENDCOLLECTIVE ;  /* 0x000000000000791b */ /* 0x003fe20003800000 */
.L_x_836:
[----:B------:R-:W-:Y:S05]  /*22f50*/  BSYNC B1 ;  /* 0x0000000000017941 */ /* 0x000fea0003800000 */
.L_x_835:
[----:B------:R-:W-:Y:S05]  /*22f60*/  BRA `(.L_x_837) ;  /* 0xffffff9400187947 */ /* 0x000fea000383ffff */
.L_x_686:
[----:B------:R-:W-:Y:S01]  /*22f70*/  BSSY B1, `(.L_x_838) ;  /* 0x0000006000017945 */ /* 0x000fe20003800000 */
[----:B------:R-:W-:-:S07]  /*22f80*/  IMAD.MOV.U32 R15, RZ, RZ, -0x1 ;  /* 0xffffffffff0f7424 */ /* 0x000fce00078e00ff */
[----:B0-----:R-:W-:Y:S05]  /*22f90*/  WARPSYNC.COLLECTIVE R15, `(.L_x_839) ;  /* 0x000000000f0c7348 */ /* 0x001fea0003c00000 */
[----:B------:R-:W-:Y:S02]  /*22fa0*/  ELECT P6, UR62, PT ;  /* 0x00000000003e782f */ /* 0x000fe400038c0000 */
[----:B------:R-:W-:Y:S01]  /*22fb0*/  MOV R14, UR62 ;  /* 0x0000003e000e7c02 */ /* 0x000fe20008000f00 */
[----:B0-----:R-:W-:Y:S10]  /*22fc0*/  ENDCOLLECTIVE ;  /* 0x000000000000791b */ /* 0x001ff40003800000 */
.L_x_839:
[----:B------:R-:W-:Y:S05]  /*22fd0*/  BSYNC B1 ;  /* 0x0000000000017941 */ /* 0x000fea0003800000 */
.L_x_838:
[----:B------:R-:W-:Y:S05]  /*22fe0*/  BRA `(.L_x_685) ;  /* 0xffffff9400107947 */ /* 0x000fea000383ffff */
.L_x_688:
[----:B0-----:R0:W1:Y:S02]  /*22ff0*/  SYNCS.PHASECHK.TRANS64.TRYWAIT P0, [R22+URZ+0x30820], R8 ;  /* 0x03082008160075a7 */ /* 0x001064000800017f */
[----:B-1----:R-:W-:Y:S05]  /*23000*/  @!P0 NANOSLEEP.SYNCS 0x989680 ;  /* 0x009896800000895d */ /* 0x002fea0003900000 */
[----:B------:R-:W1:Y:S02]  /*23010*/  @!P0 SYNCS.PHASECHK.TRANS64 P0, [R22+URZ+0x30820], R8 ;  /* 0x03082008160085a7 */ /* 0x000e64000800007f */
[----:B-1----:R-:W-:Y:S05]  /*23020*/  @!P0 BRA `(.L_x_688) ;  /* 0xfffffffc00f08947 */ /* 0x002fea000383ffff */
[----:B------:R-:W-:Y:S05]  /*23030*/  BRA `(.L_x_840) ;  /* 0xffffff9400207947 */ /* 0x000fea000383ffff */
.L_x_692:
[----:B-1----:R1:W2:Y:S02]  /*23040*/  SYNCS.PHASECHK.TRANS64.TRYWAIT P0, [R12+URZ+0x308a0], R11 ;  /* 0x0308a00b0c0075a7 */ /* 0x0022a4000800017f */
[----:B--2---:R-:W-:Y:S05]  /*23050*/  @!P0 NANOSLEEP.SYNCS 0x989680 ;  /* 0x009896800000895d */ /* 0x004fea0003900000 */
[----:B------:R-:W2:Y:S02]  /*23060*/  @!P0 SYNCS.PHASECHK.TRANS64 P0, [R12+URZ+0x308a0], R11 ;  /* 0x0308a00b0c0085a7 */ /* 0x000ea4000800007f */
[----:B--2---:R-:W-:Y:S05]  /*23070*/  @!P0 BRA `(.L_x_692) ;  /* 0xfffffffc00f08947 */ /* 0x004fea000383ffff */
[----:B------:R-:W-:Y:S05]  /*23080*/  BRA `(.L_x_841) ;  /* 0xffffff9400387947 */ /* 0x000fea000383ffff */
.L_x_699:
[----:B0-----:R0:W2:Y:S02]  /*23090*/  SYNCS.PHASECHK.TRANS64.TRYWAIT P0, [R12+URZ+0x308c0], R11 ;  /* 0x0308c00b0c0075a7 */ /* 0x0010a4000800017f */
[----:B--2---:R-:W-:Y:S05]  /*230a0*/  @!P0 NANOSLEEP.SYNCS 0x989680 ;  /* 0x009896800000895d */ /* 0x004fea0003900000 */
[----:B------:R-:W2:Y:S02]  /*230b0*/  @!P0 SYNCS.PHASECHK.TRANS64 P0, [R12+URZ+0x308c0], R11 ;  /* 0x0308c00b0c0085a7 */ /* 0x000ea4000800007f */
[----:B--2---:R-:W-:Y:S05]  /*230c0*/  @!P0 BRA `(.L_x_699) ;  /* 0xfffffffc00f08947 */ /* 0x004fea000383ffff */
[----:B------:R-:W-:Y:S05]  /*230d0*/  BRA `(.L_x_842) ;  /* 0xffffff9800347947 */ /* 0x000fea000383ffff */
.L_x_708:
[----:B-1----:R1:W2:Y:S02]  /*230e0*/  SYNCS.PHASECHK.TRANS64.TRYWAIT P2, [R11+URZ+0x308a0], R10 ;  /* 0x0308a00a0b0075a7 */ /* 0x0022a4000804017f */
[----:B--2---:R-:W-:Y:S05]  /*230f0*/  @!P2 NANOSLEEP.SYNCS 0x989680 ;  /* 0x009896800000a95d */ /* 0x004fea0003900000 */
[----:B------:R-:W2:Y:S02]  /*23100*/  @!P2 SYNCS.PHASECHK.TRANS64 P2, [R11+URZ+0x308a0], R10 ;  /* 0x0308a00a0b00a5a7 */ /* 0x000ea4000804007f */
[----:B--2---:R-:W-:Y:S05]  /*23110*/  @!P2 BRA `(.L_x_708) ;  /* 0xfffffffc00f0a947 */ /* 0x004fea000383ffff */
[----:B------:R-:W-:Y:S05]  /*23120*/  BRA `(.L_x_843) ;  /* 0xffffff9c00687947 */ /* 0x000fea000383ffff */
.L_x_715:
[----:B0-----:R0:W2:Y:S02]  /*23130*/  SYNCS.PHASECHK.TRANS64.TRYWAIT P2, [R11+URZ+0x308c0], R10 ;  /* 0x0308c00a0b0075a7 */ /* 0x0010a4000804017f */
[----:B--2---:R-:W-:Y:S05]  /*23140*/  @!P2 NANOSLEEP.SYNCS 0x989680 ;  /* 0x009896800000a95d */ /* 0x004fea0003900000 */
[----:B------:R-:W2:Y:S02]  /*23150*/  @!P2 SYNCS.PHASECHK.TRANS64 P2, [R11+URZ+0x308c0], R10 ;  /* 0x0308c00a0b00a5a7 */ /* 0x000ea4000804007f */
[----:B--2---:R-:W-:Y:S05]  /*23160*/  @!P2 BRA `(.L_x_715) ;  /* 0xfffffffc00f0a947 */ /* 0x004fea000383ffff */
[----:B------:R-:W-:Y:S05]  /*23170*/  BRA `(.L_x_844) ;  /* 0xffffffa000607947 */ /* 0x000fea000383ffff */
.L_x_732:
[----:B0-----:R-:W0:Y:S01]  /*23180*/  S2R R8, SR_TID.X ;  /* 0x0000000000087919 */ /* 0x001e220000002100 */
[----:B------:R-:W-:Y:S01]  /*23190*/  BSSY B0, `(.L_x_845) ;  /* 0x000000a000007945 */ /* 0x000fe20003800000 */
[----:B------:R-:W-:Y:S01]  /*231a0*/  IMAD.MOV.U32 R12, RZ, RZ, RZ ;  /* 0x000000ffff0c7224 */ /* 0x000fe200078e00ff */
[----:B------:R-:W-:Y:S01]  /*231b0*/  MOV R15, 0xffffffff ;  /* 0xffffffff000f7802 */ /* 0x000fe20000000f00 */
[----:B------:R-:W-:Y:S01]  /*231c0*/  IMAD.MOV.U32 R11, RZ, RZ, 0x1f ;  /* 0x0000001fff0b7424 */ /* 0x000fe200078e00ff */
[----:B0-----:R-:W-:-:S04]  /*231d0*/  SHF.R.U32.HI R8, RZ, 0x5, R8 ;  /* 0x00000005ff087819 */ /* 0x001fc80000011608 */
[----:B------:R-:W-:-:S04]  /*231e0*/  LOP3.LUT R8, R8, 0x3, RZ, 0xc0, !PT ;  /* 0x0000000308087812 */ /* 0x000fc800078ec0ff */
[----:B------:R-:W-:-:S07]  /*231f0*/  MOV R13, R8 ;  /* 0x00000008000d7202 */ /* 0x000fce0000000f00 */
[----:B-----5:R-:W-:Y:S05]  /*23200*/  WARPSYNC.COLLECTIVE R15, `(.L_x_846) ;  /* 0x000000000f087348 */ /* 0x020fea0003c00000 */
[----:B------:R0:W1:Y:S02]  /*23210*/  SHFL.IDX P6, R14, R13, R12, R11 ;  /* 0x0000000c0d0e7389 */ /* 0x00006400000c000b */
[----:B01---5:R-:W-:Y:S01]  /*23220*/  ENDCOLLECTIVE ;  /* 0x000000000000791b */ /* 0x023fe20003800000 */
.L_x_846:
[----:B------:R-:W-:Y:S05]  /*23230*/  BSYNC B0 ;  /* 0x0000000000007941 */ /* 0x000fea0003800000 */
.L_x_845:
[----:B------:R-:W-:Y:S05]  /*23240*/  BRA `(.L_x_847) ;  /* 0xffffffb000147947 */ /* 0x000fea000383ffff */
.L_x_735:
[----:B0-----:R0:W1:Y:S02]  /*23250*/  SYNCS.PHASECHK.TRANS64.TRYWAIT P0, [R7+URZ+0x30840], R2 ;  /* 0x03084002070075a7 */ /* 0x001064000800017f */
[----:B-1----:R-:W-:Y:S05]  /*23260*/  @!P0 NANOSLEEP.SYNCS 0x989680 ;  /* 0x009896800000895d */ /* 0x002fea0003900000 */
[----:B------:R-:W1:Y:S02]  /*23270*/  @!P0 SYNCS.PHASECHK.TRANS64 P0, [R7+URZ+0x30840], R2 ;  /* 0x03084002070085a7 */ /* 0x000e64000800007f */
[----:B-1----:R-:W-:Y:S05]  /*23280*/  @!P0 BRA `(.L_x_735) ;  /* 0xfffffffc00f08947 */ /* 0x002fea000383ffff */
[----:B------:R-:W-:Y:S05]  /*23290*/  BRA `(.L_x_848) ;  /* 0xffffffb000647947 */ /* 0x000fea000383ffff */
.L_x_736:
        /* <DEDUP_REMOVED lines=8> */
.L_x_850:
[----:B------:R-:W-:Y:S05]  /*23320*/  BSYNC B0 ;  /* 0x0000000000007941 */ /* 0x000fea0003800000 */
.L_x_849:
[----:B------:R-:W-:Y:S01]  /*23330*/  MOV R13, R4 ;  /* 0x00000004000d7202 */ /* 0x000fe20000000f00 */
[----:B------:R-:W-:Y:S01]  /*23340*/  IMAD.MOV.U32 R12, RZ, RZ, RZ ;  /* 0x000000ffff0c7224 */ /* 0x000fe200078e00ff */
[----:B------:R-:W-:Y:S01]  /*23350*/  MOV R15, 0xffffffff ;  /* 0xffffffff000f7802 */ /* 0x000fe20000000f00 */
[----:B------:R-:W-:Y:S01]  /*23360*/  IMAD.MOV.U32 R11, RZ, RZ, 0x181f ;  /* 0x0000181fff0b7424 */ /* 0x000fe200078e00ff */
[----:B------:R-:W-:Y:S01]  /*23370*/  @P0 LEA R8, R5, R22, 0x1 ;  /* 0x0000001605080211 */ /* 0x000fe200078e08ff */
[----:B------:R-:W-:-:S07]  /*23380*/  IMAD.MOV.U32 R2, RZ, RZ, R14 ;  /* 0x000000ffff027224 */ /* 0x000fce00078e000e */
[----:B------:R-:W-:Y:S05]  /*23390*/  WARPSYNC.COLLECTIVE R15, `(.L_x_851) ;  /* 0x000000000f087348 */ /* 0x000fea0003c00000 */
[----:B------:R0:W1:Y:S02]  /*233a0*/  SHFL.IDX P6, R14, R13, R12, R11 ;  /* 0x0000000c0d0e7389 */ /* 0x00006400000c000b */
[----:B01----:R-:W-:Y:S01]  /*233b0*/  ENDCOLLECTIVE ;  /* 0x000000000000791b */ /* 0x003fe20003800000 */
.L_x_851:
[----:B------:R-:W-:Y:S02]  /*233c0*/  IMAD.MOV.U32 R13, RZ, RZ, R0 ;  /* 0x000000ffff0d7224 */ /* 0x000fe400078e0000 */
[----:B------:R-:W-:Y:S02]  /*233d0*/  IMAD.MOV.U32 R12, RZ, RZ, 0x1 ;  /* 0x00000001ff0c7424 */ /* 0x000fe400078e00ff */
[----:B------:R-:W-:-:S07]  /*233e0*/  IMAD.MOV.U32 R3, RZ, RZ, R14 ;  /* 0x000000ffff037224 */ /* 0x000fce00078e000e */
[----:B------:R-:W-:Y:S05]  /*233f0*/  WARPSYNC.COLLECTIVE R15, `(.L_x_852) ;  /* 0x000000000f087348 */ /* 0x000fea0003c00000 */
[----:B------:R0:W1:Y:S02]  /*23400*/  SHFL.IDX P6, R14, R13, R12, R11 ;  /* 0x0000000c0d0e7389 */ /* 0x00006400000c000b */
[----:B01----:R-:W-:Y:S01]  /*23410*/  ENDCOLLECTIVE ;  /* 0x000000000000791b */ /* 0x003fe20003800000 */
.L_x_852:
        /* <DEDUP_REMOVED lines=13> */
[----:B0-----:R-:W-:Y:S01]  /*234f0*/  MOV R2, R14 ;  /* 0x0000000e00027202 */ /* 0x001fe20000000f00 */
[----:B------:R-:W-:-:S07]  /*23500*/  @P1 IMAD R8, R5, 0x2, R22 ;  /* 0x0000000205081824 */ /* 0x000fce00078e0216 */
[----:B------:R-:W-:Y:S05]  /*23510*/  WARPSYNC.COLLECTIVE R15, `(.L_x_853) ;  /* 0x000000000f087348 */ /* 0x000fea0003c00000 */
[----:B------:R0:W1:Y:S02]  /*23520*/  SHFL.IDX P6, R14, R13, R12, R11 ;  /* 0x0000000c0d0e7389 */ /* 0x00006400000c000b */
[----:B01----:R-:W-:Y:S01]  /*23530*/  ENDCOLLECTIVE ;  /* 0x000000000000791b */ /* 0x003fe20003800000 */
.L_x_853:
[----:B------:R-:W-:Y:S01]  /*23540*/  IMAD.MOV.U32 R13, RZ, RZ, R0 ;  /* 0x000000ffff0d7224 */ /* 0x000fe200078e0000 */
[----:B------:R-:W-:Y:S01]  /*23550*/  MOV R12, 0x2 ;  /* 0x00000002000c7802 */ /* 0x000fe20000000f00 */
[----:B------:R-:W-:-:S07]  /*23560*/  IMAD.MOV.U32 R3, RZ, RZ, R14 ;  /* 0x000000ffff037224 */ /* 0x000fce00078e000e */
[----:B------:R-:W-:Y:S05]  /*23570*/  WARPSYNC.COLLECTIVE R15, `(.L_x_854) ;  /* 0x000000000f087348 */ /* 0x000fea0003c00000 */
[----:B------:R0:W1:Y:S02]  /*23580*/  SHFL.IDX P6, R14, R13, R12, R11 ;  /* 0x0000000c0d0e7389 */ /* 0x00006400000c000b */
[----:B01----:R-:W-:Y:S01]  /*23590*/  ENDCOLLECTIVE ;  /* 0x000000000000791b */ /* 0x003fe20003800000 */
.L_x_854:
        /* <DEDUP_REMOVED lines=17> */
.L_x_855:
[----:B------:R-:W-:Y:S01]  /*236b0*/  @P1 IMAD R8, R5, 0x2, R22 ;  /* 0x0000000205081824 */ /* 0x000fe200078e0216 */
[----:B------:R-:W-:Y:S01]  /*236c0*/  MOV R13, R0 ;  /* 0x00000000000d7202 */ /* 0x000fe20000000f00 */
[----:B------:R-:W-:Y:S01]  /*236d0*/  IMAD.MOV.U32 R12, RZ, RZ, 0x3 ;  /* 0x00000003ff0c7424 */ /* 0x000fe200078e00ff */
[----:B------:R-:W-:-:S07]  /*236e0*/  MOV R3, R14 ;  /* 0x0000000e00037202 */ /* 0x000fce0000000f00 */
[----:B------:R-:W-:Y:S05]  /*236f0*/  WARPSYNC.COLLECTIVE R15, `(.L_x_856) ;  /* 0x000000000f087348 */ /* 0x000fea0003c00000 */
[----:B------:R0:W1:Y:S02]  /*23700*/  SHFL.IDX P6, R14, R13, R12, R11 ;  /* 0x0000000c0d0e7389 */ /* 0x00006400000c000b */
[----:B01----:R-:W-:Y:S01]  /*23710*/  ENDCOLLECTIVE ;  /* 0x000000000000791b */ /* 0x003fe20003800000 */
.L_x_856:
[----:B------:R-:W-:-:S05]  /*23720*/  @P1 LEA R3, P0, R32, R3, 0x1 ;  /* 0x0000000320031211 */ /* 0x000fca00078008ff */
[----:B------:R-:W-:-:S05]  /*23730*/  @P1 IMAD.X R2, RZ, RZ, R2, P0 ;  /* 0x000000ffff021224 */ /* 0x000fca00000e0602 */
[----:B------:R-:W-:Y:S02]  /*23740*/  @P1 LOP3.LUT R3, R3, R2, RZ, 0x3c, !PT ;  /* 0x0000000203031212 */ /* 0x000fe400078e3cff */
[----:B------:R-:W-:Y:S02]  /*23750*/  MOV R13, R4 ;  /* 0x00000004000d7202 */ /* 0x000fe40000000f00 */
        /* <DEDUP_REMOVED lines=13> */
.L_x_857:
[----:B------:R-:W-:Y:S01]  /*23830*/  @P1 LEA R8, R5, R22, 0x1 ;  /* 0x0000001605081211 */ /* 0x000fe200078e08ff */
[----:B------:R-:W-:Y:S02]  /*23840*/  IMAD.MOV.U32 R13, RZ, RZ, R0 ;  /* 0x000000ffff0d7224 */ /* 0x000fe400078e0000 */
[----:B------:R-:W-:Y:S02]  /*23850*/  IMAD.MOV.U32 R12, RZ, RZ, 0x4 ;  /* 0x00000004ff0c7424 */ /* 0x000fe400078e00ff */
[----:B------:R-:W-:-:S07]  /*23860*/  IMAD.MOV.U32 R3, RZ, RZ, R14 ;  /* 0x000000ffff037224 */ /* 0x000fce00078e000e */
[----:B------:R-:W-:Y:S05]  /*23870*/  WARPSYNC.COLLECTIVE R15, `(.L_x_858) ;  /* 0x000000000f087348 */ /* 0x000fea0003c00000 */
[----:B------:R0:W1:Y:S02]  /*23880*/  SHFL.IDX P6, R14, R13, R12, R11 ;  /* 0x0000000c0d0e7389 */ /* 0x00006400000c000b */
[----:B01----:R-:W-:Y:S01]  /*23890*/  ENDCOLLECTIVE ;  /* 0x000000000000791b */ /* 0x003fe20003800000 */
.L_x_858:
        /* <DEDUP_REMOVED lines=12> */
[----:B------:R-:W-:Y:S02]  /*23960*/  ISETP.GE.AND P1, PT, R6, 0x41, PT ;  /* 0x000000410600780c */ /* 0x000fe40003f26270 */
[----:B0-----:R-:W-:-:S11]  /*23970*/  MOV R2, R14 ;  /* 0x0000000e00027202 */ /* 0x001fd60000000f00 */
[----:B------:R-:W-:Y:S05]  /*23980*/  WARPSYNC.COLLECTIVE R15, `(.L_x_859) ;  /* 0x000000000f087348 */ /* 0x000fea0003c00000 */
[----:B------:R0:W1:Y:S02]  /*23990*/  SHFL.IDX P6, R14, R13, R12, R11 ;  /* 0x0000000c0d0e7389 */ /* 0x00006400000c000b */
[----:B01----:R-:W-:Y:S01]  /*239a0*/  ENDCOLLECTIVE ;  /* 0x000000000000791b */ /* 0x003fe20003800000 */
.L_x_859:
[----:B------:R-:W-:Y:S02]  /*239b0*/  @P1 IMAD R8, R5, 0x2, R22 ;  /* 0x0000000205081824 */ /* 0x000fe400078e0216 */
[----:B------:R-:W-:Y:S01]  /*239c0*/  IMAD.MOV.U32 R13, RZ, RZ, R0 ;  /* 0x000000ffff0d7224 */ /* 0x000fe200078e0000 */
[----:B------:R-:W-:Y:S01]  /*239d0*/  MOV R12, 0x5 ;  /* 0x00000005000c7802 */ /* 0x000fe20000000f00 */
[----:B------:R-:W-:-:S07]  /*239e0*/  IMAD.MOV.U32 R3, RZ, RZ, R14 ;  /* 0x000000ffff037224 */ /* 0x000fce00078e000e */
[----:B------:R-:W-:Y:S05]  /*239f0*/  WARPSYNC.COLLECTIVE R15, `(.L_x_860) ;  /* 0x000000000f087348 */ /* 0x000fea0003c00000 */
[----:B------:R0:W1:Y:S02]  /*23a00*/  SHFL.IDX P6, R14, R13, R12, R11 ;  /* 0x0000000c0d0e7389 */ /* 0x00006400000c000b */
[----:B01----:R-:W-:Y:S01]  /*23a10*/  ENDCOLLECTIVE ;  /* 0x000000000000791b */ /* 0x003fe20003800000 */
.L_x_860:
[----:B------:R-:W-:-:S04]  /*23a20*/  @P1 LEA R3, P0, R32, R3, 0x1 ;  /* 0x0000000320031211 */ /* 0x000fc800078008ff */
[----:B------:R-:W-:-:S04]  /*23a30*/  @P1 IADD3.X R2, RZ, R2, RZ, P0, !PT ;  /* 0x00000002ff021210 */ /* 0x000fc800007fe4ff */
[----:B------:R-:W-:Y:S01]  /*23a40*/  @P1 LOP3.LUT R3, R3, R2, RZ, 0x3c, !PT ;  /* 0x0000000203031212 */ /* 0x000fe200078e3cff */
[----:B------:R-:W-:-:S03]  /*23a50*/  IMAD.MOV.U32 R13, RZ, RZ, R4 ;  /* 0x000000ffff0d7224 */ /* 0x000fc600078e0004 */
[----:B------:R-:W-:-:S04]  /*23a60*/  @P1 LOP3.LUT R2, R3, R2, RZ, 0x3c, !PT ;  /* 0x0000000203021212 */ /* 0x000fc800078e3cff */
[----:B------:R-:W-:Y:S01]  /*23a70*/  @P1 LOP3.LUT R3, R3, R2, RZ, 0x3c, !PT ;  /* 0x0000000203031212 */ /* 0x000fe200078e3cff */
[----:B------:R-:W-:-:S04]  /*23a80*/  IMAD.MOV.U32 R0, RZ, RZ, R14 ;  /* 0x000000ffff007224 */ /* 0x000fc800078e000e */
[----:B------:R-:W-:Y:S01]  /*23a90*/  @!PT LDS RZ, [RZ] ;  /* 0x00000000fffff984 */ /* 0x000fe20000000800 */
[----:B------:R-:W-:Y:S01]  /*23aa0*/  @!PT LDS RZ, [RZ] ;  /* 0x00000000fffff984 */ /* 0x000fe20000000800 */
[----:B------:R-:W-:Y:S01]  /*23ab0*/  @!PT LDS RZ, [RZ] ;  /* 0x00000000fffff984 */ /* 0x000fe20000000800 */
[----:B------:R0:W-:Y:S03]  /*23ac0*/  @P1 LDGSTS.E.BYPASS.LTC128B.128 [R8+0x20400], desc[UR48][R2.64], !P4 ;  /* 0x2040000002081fae */ /* 0x0001e6000e101d70 */
[----:B0-----:R-:W-:Y:S05]  /*23ad0*/  WARPSYNC.COLLECTIVE R15, `(.L_x_861) ;  /* 0x000000000f087348 */ /* 0x001fea0003c00000 */
[----:B------:R1:W2:Y:S02]  /*23ae0*/  SHFL.IDX P6, R14, R13, R12, R11 ;  /* 0x0000000c0d0e7389 */ /* 0x0002a400000c000b */
[----:B012---:R-:W-:Y:S01]  /*23af0*/  ENDCOLLECTIVE ;  /* 0x000000000000791b */ /* 0x007fe20003800000 */
.L_x_861:
[----:B------:R-:W-:Y:S01]  /*23b00*/  @!PT LDS RZ, [RZ] ;  /* 0x00000000fffff984 */ /* 0x000fe20000000800 */
[----:B------:R-:W-:Y:S01]  /*23b10*/  @!PT LDS RZ, [RZ] ;  /* 0x00000000fffff984 */ /* 0x000fe20000000800 */
[----:B------:R-:W-:Y:S01]  /*23b20*/  @!PT LDS RZ, [RZ] ;  /* 0x00000000fffff984 */ /* 0x000fe20000000800 */
[----:B------:R-:W-:Y:S04]  /*23b30*/  @P1 LDGSTS.E.BYPASS.LTC128B.128 [R8+0x23400], desc[UR48][R2.64+0x80], !P3 ;  /* 0x2340008002081fae */ /* 0x000fe8000d901d70 */
[----:B------:R0:W-:Y:S02]  /*23b40*/  @P1 LDGSTS.E.BYPASS.LTC128B.128 [R8+0x26400], desc[UR48][R2.64+0x100], !P2 ;  /* 0x2640010002081fae */ /* 0x0001e4000d101d70 */
[----:B0-----:R-:W-:Y:S01]  /*23b50*/  MOV R2, R14 ;  /* 0x0000000e00027202 */ /* 0x001fe20000000f00 */
[----:B------:R-:W-:Y:S06]  /*23b60*/  BRA `(.L_x_862) ;  /* 0xffffffac00a47947 */ /* 0x000fec000383ffff */
.L_x_741:
[----:B------:R-:W-:Y:S01]  /*23b70*/  IMAD.MOV.U32 R13, RZ, RZ, R5 ;  /* 0x000000ffff0d7224 */ /* 0x000fe200078e0005 */
[----:B------:R-:W-:Y:S01]  /*23b80*/  MOV R11, 0x181f ;  /* 0x0000181f000b7802 */ /* 0x000fe20000000f00 */
[----:B------:R-:W-:Y:S02]  /*23b90*/  IMAD.MOV.U32 R12, RZ, RZ, RZ ;  /* 0x000000ffff0c7224 */ /* 0x000fe400078e00ff */
[----:B------:R-:W-:Y:S02]  /*23ba0*/  IMAD.MOV.U32 R15, RZ, RZ, -0x1 ;  /* 0xffffffffff0f7424 */ /* 0x000fe400078e00ff */
[----:B-----5:R-:W-:Y:S02]  /*23bb0*/  IMAD R6, R10, R8, RZ ;  /* 0x000000080a067224 */ /* 0x020fe400078e02ff */
[----:B------:R-:W-:-:S07]  /*23bc0*/  IMAD.IADD R4, R9, 0x1, R4 ;  /* 0x0000000109047824 */ /* 0x000fce00078e0204 */
[----:B------:R-:W-:Y:S05]  /*23bd0*/  WARPSYNC.COLLECTIVE R15, `(.L_x_863) ;  /* 0x000000000f087348 */ /* 0x000fea0003c00000 */
[----:B------:R0:W1:Y:S02]  /*23be0*/  SHFL.IDX P6, R14, R13, R12, R11 ;  /* 0x0000000c0d0e7389 */ /* 0x00006400000c000b */
[----:B01----:R-:W-:Y:S01]  /*23bf0*/  ENDCOLLECTIVE ;  /* 0x000000000000791b */ /* 0x003fe20003800000 */
.L_x_863:
[C---:B------:R-:W-:Y:S01]  /*23c00*/  VIADD R7, R4.reuse, 0x10 ;  /* 0x0000001004077836 */ /* 0x040fe20000000000 */
[----:B------:R-:W-:Y:S02]  /*23c10*/  ISETP.GE.AND P1, PT, R4, R6, PT ;  /* 0x000000060400720c */ /* 0x000fe40003f26270 */
[----:B------:R-:W-:Y:S01]  /*23c20*/  MOV R13, R0 ;  /* 0x00000000000d7202 */ /* 0x000fe20000000f00 */
[----:B------:R-:W-:-:S10]  /*23c30*/  IMAD.MOV.U32 R2, RZ, RZ, R14 ;  /* 0x000000ffff027224 */ /* 0x000fd400078e000e */
[----:B------:R-:W-:Y:S05]  /*23c40*/  WARPSYNC.COLLECTIVE R15, `(.L_x_864) ;  /* 0x000000000f087348 */ /* 0x000fea0003c00000 */
[----:B------:R0:W1:Y:S02]  /*23c50*/  SHFL.IDX P6, R14, R13, R12, R11 ;  /* 0x0000000c0d0e7389 */ /* 0x00006400000c000b */
[----:B01----:R-:W-:Y:S01]  /*23c60*/  ENDCOLLECTIVE ;  /* 0x000000000000791b */ /* 0x003fe20003800000 */
.L_x_864:
[----:B------:R-:W-:Y:S01]  /*23c70*/  IMAD.MOV.U32 R13, RZ, RZ, R5 ;  /* 0x000000ffff0d7224 */ /* 0x000fe200078e0005 */
[----:B------:R-:W-:Y:S02]  /*23c80*/  MOV R12, 0x1 ;  /* 0x00000001000c7802 */ /* 0x000fe40000000f00 */
[----:B------:R-:W-:-:S05]  /*23c90*/  @!P1 LEA R14, P4, R32, R14, 0x1 ;  /* 0x0000000e200e9211 */ /* 0x000fca00078808ff */
[----:B------:R-:W-:Y:S01]  /*23ca0*/  @!P1 IMAD.X R3, RZ, RZ, R2, P4 ;  /* 0x000000ffff039224 */ /* 0x000fe200020e0602 */
[----:B------:R-:W-:-:S07]  /*23cb0*/  @!P1 MOV R2, R14 ;  /* 0x0000000e00029202 */ /* 0x000fce0000000f00 */
[----:B------:R-:W-:Y:S05]  /*23cc0*/  WARPSYNC.COLLECTIVE R15, `(.L_x_865) ;  /* 0x000000000f087348 */ /* 0x000fea0003c00000 */
[----:B------:R0:W1:Y:S02]  /*23cd0*/  SHFL.IDX P6, R14, R13, R12, R11 ;  /* 0x0000000c0d0e7389 */ /* 0x00006400000c000b */
[----:B01----:R-:W-:Y:S01]  /*23ce0*/  ENDCOLLECTIVE ;  /* 0x000000000000791b */ /* 0x003fe20003800000 */
.L_x_865:
[----:B------:R-:W-:Y:S01]  /*23cf0*/  @!PT LDS RZ, [RZ] ;  /* 0x00000000fffff984 */ /* 0x000fe20000000800 */
[----:B------:R-:W-:Y:S01]  /*23d00*/  @!PT LDS RZ, [RZ] ;  /* 0x00000000fffff984 */ /* 0x000fe20000000800 */
[----:B------:R-:W-:Y:S01]  /*23d10*/  @!PT LDS RZ, [RZ] ;  /* 0x00000000fffff984 */ /* 0x000fe20000000800 */
[----:B------:R-:W-:Y:S04]  /*23d20*/  @!P1 LDGSTS.E.BYPASS.LTC128B.128 [R37+0x12400], desc[UR48][R2.64], !P3 ;  /* 0x1240000002259fae */ /* 0x000fe8000d901d70 */
[----:B------:R-:W-:Y:S04]  /*23d30*/  @!P1 LDGSTS.E.BYPASS.LTC128B.128 [R37+0x16400], desc[UR48][R2.64+0x80], !P2 ;  /* 0x1640008002259fae */ /* 0x000fe8000d101d70 */
[----:B------:R0:W-:Y:S01]  /*23d40*/  @!P1 LDGSTS.E.BYPASS.LTC128B.128 [R37+0x1a400], desc[UR48][R2.64+0x100], !P0 ;  /* 0x1a40010002259fae */ /* 0x0001e2000c101d70 */
[----:B------:R-:W-:Y:S01]  /*23d50*/  ISETP.GE.AND P1, PT, R7, R6, PT ;  /* 0x000000060700720c */ /* 0x000fe20003f26270 */
[----:B------:R-:W-:-:S02]  /*23d60*/  IMAD.MOV.U32 R13, RZ, RZ, R0 ;  /* 0x000000ffff0d7224 */ /* 0x000fc400078e0000 */
[----:B0-----:R-:W-:-:S10]  /*23d70*/  IMAD.MOV.U32 R2, RZ, RZ, R14 ;  /* 0x000000ffff027224 */ /* 0x001fd400078e000e */
[----:B------:R-:W-:Y:S05]  /*23d80*/  WARPSYNC.COLLECTIVE R15, `(.L_x_866) ;  /* 0x000000000f087348 */ /* 0x000fea0003c00000 */
[----:B------:R0:W1:Y:S02]  /*23d90*/  SHFL.IDX P6, R14, R13, R12, R11 ;  /* 0x0000000c0d0e7389 */ /* 0x00006400000c000b */
[----:B01----:R-:W-:Y:S01]  /*23da0*/  ENDCOLLECTIVE ;  /* 0x000000000000791b */ /* 0x003fe20003800000 */
.L_x_866:
        /* <DEDUP_REMOVED lines=8> */
.L_x_867:
[----:B------:R-:W-:Y:S01]  /*23e30*/  @!P1 IMAD.MOV.U32 R3, RZ, RZ, R7 ;  /* 0x000000ffff039224 */ /* 0x000fe200078e0007 */
[----:B------:R-:W-:-:S04]  /*23e40*/  IADD3 R7, R4, 0x20, RZ ;  /* 0x0000002004077810 */ /* 0x000fc80007ffe0ff */
[----:B------:R-:W-:Y:S01]  /*23e50*/  @!PT LDS RZ, [RZ] ;  /* 0x00000000fffff984 */ /* 0x000fe20000000800 */
[----:B------:R-:W-:Y:S01]  /*23e60*/  @!PT LDS RZ, [RZ] ;  /* 0x00000000fffff984 */ /* 0x000fe20000000800 */
[----:B------:R-:W-:Y:S01]  /*23e70*/  @!PT LDS RZ, [RZ] ;  /* 0x00000000fffff984 */ /* 0x000fe20000000800 */
[----:B------:R-:W-:Y:S04]  /*23e80*/  @!P1 LDGSTS.E.BYPASS.LTC128B.128 [R37+0x12c00], desc[UR48][R2.64], !P3 ;  /* 0x12c0000002259fae */ /* 0x000fe8000d901d70 */
[----:B------:R-:W-:Y:S01]  /*23e90*/  @!P1 LDGSTS.E.BYPASS.LTC128B.128 [R37+0x16c00], desc[UR48][R2.64+0x80], !P2 ;  /* 0x16c0008002259fae */ /* 0x000fe2000d101d70 */
[----:B------:R-:W-:-:S03]  /*23ea0*/  IMAD.MOV.U32 R13, RZ, RZ, R0 ;  /* 0x000000ffff0d7224 */ /* 0x000fc600078e0000 */
[----:B------:R0:W-:Y:S01]  /*23eb0*/  @!P1 LDGSTS.E.BYPASS.LTC128B.128 [R37+0x1ac00], desc[UR48][R2.64+0x100], !P0 ;  /* 0x1ac0010002259fae */ /* 0x0001e2000c101d70 */
[----:B------:R-:W-:Y:S02]  /*23ec0*/  ISETP.GE.AND P1, PT, R7, R6, PT ;  /* 0x000000060700720c */ /* 0x000fe40003f26270 */
[----:B0-----:R-:W-:-:S11]  /*23ed0*/  MOV R2, R14 ;  /* 0x0000000e00027202 */ /* 0x001fd60000000f00 */
[----:B------:R-:W-:Y:S05]  /*23ee0*/  WARPSYNC.COLLECTIVE R15, `(.L_x_868) ;  /* 0x000000000f087348 */ /* 0x000fea0003c00000 */
[----:B------:R0:W1:Y:S02]  /*23ef0*/  SHFL.IDX P6, R14, R13, R12, R11 ;  /* 0x0000000c0d0e7389 */ /* 0x00006400000c000b */
[----:B01----:R-:W-:Y:S01]  /*23f00*/  ENDCOLLECTIVE ;  /* 0x000000000000791b */ /* 0x003fe20003800000 */
.L_x_868:
[----:B------:R-:W-:Y:S01]  /*23f10*/  MOV R13, R5 ;  /* 0x00000005000d7202 */ /* 0x000fe20000000f00 */
[----:B------:R-:W-:Y:S01]  /*23f20*/  IMAD.MOV.U32 R12, RZ, RZ, 0x3 ;  /* 0x00000003ff0c7424 */ /* 0x000fe200078e00ff */
[----:B------:R-:W-:-:S05]  /*23f30*/  @!P1 LEA R14, P4, R32, R14, 0x1 ;  /* 0x0000000e200e9211 */ /* 0x000fca00078808ff */
[----:B------:R-:W-:Y:S01]  /*23f40*/  @!P1 IMAD.X R7, RZ, RZ, R2, P4 ;  /* 0x000000ffff079224 */ /* 0x000fe200020e0602 */
[----:B------:R-:W-:-:S07]  /*23f50*/  @!P1 MOV R2, R14 ;  /* 0x0000000e00029202 */ /* 0x000fce0000000f00 */
[----:B------:R-:W-:Y:S05]  /*23f60*/  WARPSYNC.COLLECTIVE R15, `(.L_x_869) ;  /* 0x000000000f087348 */ /* 0x000fea0003c00000 */
[----:B------:R0:W1:Y:S02]  /*23f70*/  SHFL.IDX P6, R14, R13, R12, R11 ;  /* 0x0000000c0d0e7389 */ /* 0x00006400000c000b */
[----:B01----:R-:W-:Y:S01]  /*23f80*/  ENDCOLLECTIVE ;  /* 0x000000000000791b */ /* 0x003fe20003800000 */
.L_x_869:
[----:B------:R-:W-:Y:S02]  /*23f90*/  @!P1 IMAD.MOV.U32 R3, RZ, RZ, R7 ;  /* 0x000000ffff039224 */ /* 0x000fe400078e0007 */
[----:B------:R-:W-:-:S03]  /*23fa0*/  VIADD R7, R4, 0x30 ;  /* 0x0000003004077836 */ /* 0x000fc60000000000 */
[----:B------:R-:W-:Y:S01]  /*23fb0*/  @!PT LDS RZ, [RZ] ;  /* 0x00000000fffff984 */ /* 0x000fe20000000800 */
[----:B------:R-:W-:Y:S01]  /*23fc0*/  @!PT LDS RZ, [RZ] ;  /* 0x00000000fffff984 */ /* 0x000fe20000000800 */
[----:B------:R-:W-:Y:S01]  /*23fd0*/  @!PT LDS RZ, [RZ] ;  /* 0x00000000fffff984 */ /* 0x000fe20000000800 */
[----:B------:R-:W-:Y:S04]  /*23fe0*/  @!P1 LDGSTS.E.BYPASS.LTC128B.128 [R37+0x13400], desc[UR48][R2.64], !P3 ;  /* 0x1340000002259fae */ /* 0x000fe8000d901d70 */
[----:B------:R-:W-:Y:S01]  /*23ff0*/  @!P1 LDGSTS.E.BYPASS.LTC128B.128 [R37+0x17400], desc[UR48][R2.64+0x80], !P2 ;  /* 0x1740008002259fae */ /* 0x000fe2000d101d70 */
[----:B------:R-:W-:-:S03]  /*24000*/  MOV R13, R0 ;  /* 0x00000000000d7202 */ /* 0x000fc60000000f00 */
[----:B------:R0:W-:Y:S01]  /*24010*/  @!P1 LDGSTS.E.BYPASS.LTC128B.128 [R37+0x1b400], desc[UR48][R2.64+0x100], !P0 ;  /* 0x1b40010002259fae */ /* 0x0001e2000c101d70 */
[----:B------:R-:W-:Y:S01]  /*24020*/  ISETP.GE.AND P1, PT, R7, R6, PT ;  /* 0x000000060700720c */ /* 0x000fe20003f26270 */
[----:B0-----:R-:W-:-:S12]  /*24030*/  IMAD.MOV.U32 R2, RZ, RZ, R14 ;  /* 0x000000ffff027224 */ /* 0x001fd800078e000e */
[----:B------:R-:W-:Y:S05]  /*24040*/  WARPSYNC.COLLECTIVE R15, `(.L_x_870) ;  /* 0x000000000f087348 */ /* 0x000fea0003c00000 */
[----:B------:R0:W1:Y:S02]  /*24050*/  SHFL.IDX P6, R14, R13, R12, R11 ;  /* 0x0000000c0d0e7389 */ /* 0x00006400000c000b */
[----:B01----:R-:W-:Y:S01]  /*24060*/  ENDCOLLECTIVE ;  /* 0x000000000000791b */ /* 0x003fe20003800000 */
.L_x_870:
[----:B------:R-:W-:Y:S01]  /*24070*/  IMAD.MOV.U32 R13, RZ, RZ, R5 ;  /* 0x000000ffff0d7224 */ /* 0x000fe200078e0005 */
[----:B------:R-:W-:Y:S02]  /*24080*/  MOV R12, 0x4 ;  /* 0x00000004000c7802 */ /* 0x000fe40000000f00 */
[----:B------:R-:W-:-:S05]  /*24090*/  @!P1 LEA R14, P4, R32, R14, 0x1 ;  /* 0x0000000e200e9211 */ /* 0x000fca00078808ff */
[----:B------:R-:W-:Y:S02]  /*240a0*/  @!P1 IMAD.X R7, RZ, RZ, R2, P4 ;  /* 0x000000ffff079224 */ /* 0x000fe400020e0602 */
[----:B------:R-:W-:-:S07]  /*240b0*/  @!P1 IMAD.MOV.U32 R2, RZ, RZ, R14 ;  /* 0x000000ffff029224 */ /* 0x000fce00078e000e */
[----:B------:R-:W-:Y:S05]  /*240c0*/  WARPSYNC.COLLECTIVE R15, `(.L_x_871) ;  /* 0x000000000f087348 */ /* 0x000fea0003c00000 */
[----:B------:R0:W1:Y:S02]  /*240d0*/  SHFL.IDX P6, R14, R13, R12, R11 ;  /* 0x0000000c0d0e7389 */ /* 0x00006400000c000b */
[----:B01----:R-:W-:Y:S01]  /*240e0*/  ENDCOLLECTIVE ;  /* 0x000000000000791b */ /* 0x003fe20003800000 */
.L_x_871:
[----:B------:R-:W-:Y:S01]  /*240f0*/  @!P1 MOV R3, R7 ;  /* 0x0000000700039202 */ /* 0x000fe20000000f00 */
[----:B------:R-:W-:-:S04]  /*24100*/  VIADD R7, R4, 0x40 ;  /* 0x0000004004077836 */ /* 0x000fc80000000000 */
        /* <DEDUP_REMOVED lines=12> */
.L_x_872:
        /* <DEDUP_REMOVED lines=8> */
.L_x_873:
        /* <DEDUP_REMOVED lines=14> */
.L_x_874:
        /* <DEDUP_REMOVED lines=8> */
.L_x_875:
        /* <DEDUP_REMOVED lines=14> */
.L_x_876:
        /* <DEDUP_REMOVED lines=8> */
.L_x_877:
[----:B------:R-:W-:-:S05]  /*24510*/  @!P1 MOV R3, R7 ;  /* 0x0000000700039202 */ /* 0x000fca0000000f00 */
[----:B------:R-:W-:Y:S01]  /*24520*/  @!PT LDS RZ, [RZ] ;  /* 0x00000000fffff984 */ /* 0x000fe20000000800 */
[----:B------:R-:W-:Y:S01]  /*24530*/  @!PT LDS RZ, [RZ] ;  /* 0x00000000fffff984 */ /* 0x000fe20000000800 */
[----:B------:R-:W-:Y:S01]  /*24540*/  @!PT LDS RZ, [RZ] ;  /* 0x00000000fffff984 */ /* 0x000fe20000000800 */
[----:B------:R0:W-:Y:S04]  /*24550*/  @!P1 LDGSTS.E.BYPASS.LTC128B.128 [R37+0x15400], desc[UR48][R2.64], !P3 ;  /* 0x1540000002259fae */ /* 0x0001e8000d901d70 */
[----:B------:R0:W-:Y:S01]  /*24560*/  @!P1 LDGSTS.E.BYPASS.LTC128B.128 [R37+0x19400], desc[UR48][R2.64+0x80], !P2 ;  /* 0x1940008002259fae */ /* 0x0001e2000d101d70 */
[----:B------:R-:W-:-:S03]  /*24570*/  IMAD.MOV.U32 R13, RZ, RZ, R0 ;  /* 0x000000ffff0d7224 */ /* 0x000fc600078e0000 */
[----:B------:R0:W-:Y:S01]  /*24580*/  @!P1 LDGSTS.E.BYPASS.LTC128B.128 [R37+0x1d400], desc[UR48][R2.64+0x100], !P0 ;  /* 0x1d40010002259fae */ /* 0x0001e2000c101d70 */
[----:B------:R-:W-:-:S07]  /*24590*/  MOV R5, R14 ;  /* 0x0000000e00057202 */ /* 0x000fce0000000f00 */
[----:B0-----:R-:W-:Y:S05]  /*245a0*/  WARPSYNC.COLLECTIVE R15, `(.L_x_878) ;  /* 0x000000000f087348 */ /* 0x001fea0003c00000 */
[----:B------:R1:W2:Y:S02]  /*245b0*/  SHFL.IDX P6, R14, R13, R12, R11 ;  /* 0x0000000c0d0e7389 */ /* 0x0002a400000c000b */
[----:B012---:R-:W-:Y:S01]  /*245c0*/  ENDCOLLECTIVE ;  /* 0x000000000000791b */ /* 0x007fe20003800000 */
.L_x_878:
[----:B------:R-:W-:Y:S05]  /*245d0*/  BRA `(.L_x_879) ;  /* 0xffffffb0000c7947 */ /* 0x000fea000383ffff */
.L_x_746:
[----:B0-----:R0:W1:Y:S02]  /*245e0*/  SYNCS.PHASECHK.TRANS64.TRYWAIT P0, [R22+URZ+0x30820], R3 ;  /* 0x03082003160075a7 */ /* 0x001064000800017f */
[----:B-1----:R-:W-:Y:S05]  /*245f0*/  @!P0 NANOSLEEP.SYNCS 0x989680 ;  /* 0x009896800000895d */ /* 0x002fea0003900000 */
[----:B------:R-:W1:Y:S02]  /*24600*/  @!P0 SYNCS.PHASECHK.TRANS64 P0, [R22+URZ+0x30820], R3 ;  /* 0x03082003160085a7 */ /* 0x000e64000800007f */
[----:B-1----:R-:W-:Y:S05]  /*24610*/  @!P0 BRA `(.L_x_746) ;  /* 0xfffffffc00f08947 */ /* 0x002fea000383ffff */
[----:B------:R-:W-:Y:S05]  /*24620*/  BRA `(.L_x_880) ;  /* 0xffffffb000847947 */ /* 0x000fea000383ffff */
.L_x_751:
[----:B0-----:R0:W1:Y:S02]  /*24630*/  SYNCS.PHASECHK.TRANS64.TRYWAIT P0, [R7+URZ+0x30840], R2 ;  /* 0x03084002070075a7 */ /* 0x001064000800017f */
[----:B-1----:R-:W-:Y:S05]  /*24640*/  @!P0 NANOSLEEP.SYNCS 0x989680 ;  /* 0x009896800000895d */ /* 0x002fea0003900000 */
[----:B------:R-:W1:Y:S02]  /*24650*/  @!P0 SYNCS.PHASECHK.TRANS64 P0, [R7+URZ+0x30840], R2 ;  /* 0x03084002070085a7 */ /* 0x000e64000800007f */
[----:B-1----:R-:W-:Y:S05]  /*24660*/  @!P0 BRA `(.L_x_751) ;  /* 0xfffffffc00f08947 */ /* 0x002fea000383ffff */
[----:B------:R-:W-:Y:S05]  /*24670*/  BRA `(.L_x_881) ;  /* 0xffffffb400607947 */ /* 0x000fea000383ffff */
.L_x_752:
        /* <DEDUP_REMOVED lines=8> */
.L_x_883:
[----:B------:R-:W-:Y:S05]  /*24700*/  BSYNC B1 ;  /* 0x0000000000017941 */ /* 0x000fea0003800000 */
.L_x_882:
[----:B------:R0:W-:Y:S04]  /*24710*/  STL [R1+0x128], R0 ;  /* 0x0001280001007387 */ /* 0x0001e80000100800 */
[----:B0-----:R0:W5:Y:S01]  /*24720*/  LDL.LU R0, [R1] ;  /* 0x0000000001007983 */ /* 0x0011620000300800 */
[----:B------:R-:W-:Y:S01]  /*24730*/  IMAD.MOV.U32 R13, RZ, RZ, R8 ;  /* 0x000000ffff0d7224 */ /* 0x000fe200078e0008 */
[----:B------:R-:W-:Y:S01]  /*24740*/  MOV R11, 0x181f ;  /* 0x0000181f000b7802 */ /* 0x000fe20000000f00 */
[----:B------:R-:W-:Y:S01]  /*24750*/  IMAD.MOV.U32 R12, RZ, RZ, RZ ;  /* 0x000000ffff0c7224 */ /* 0x000fe200078e00ff */
[----:B------:R-:W-:Y:S01]  /*24760*/  MOV R3, R14 ;  /* 0x0000000e00037202 */ /* 0x000fe20000000f00 */
[----:B------:R-:W-:Y:S01]  /*24770*/  IMAD.MOV.U32 R15, RZ, RZ, -0x1 ;  /* 0xffffffffff0f7424 */ /* 0x000fe200078e00ff */
[----:B------:R-:W-:Y:S01]  /*24780*/  SHF.L.U32 R4, R32, 0x1, RZ ;  /* 0x0000000120047819 */ /* 0x000fe200000006ff */
[----:B------:R-:W-:-:S07]  /*24790*/  IMAD R5, R5, 0x2, R22 ;  /* 0x0000000205057824 */ /* 0x000fce00078e0216 */
[----:B0----5:R-:W-:Y:S05]  /*247a0*/  WARPSYNC.COLLECTIVE R15, `(.L_x_884) ;  /* 0x000000000f087348 */ /* 0x021fea0003c00000 */
[----:B------:R1:W2:Y:S02]  /*247b0*/  SHFL.IDX P6, R14, R13, R12, R11 ;  /* 0x0000000c0d0e7389 */ /* 0x0002a400000c000b */
[----:B012--5:R-:W-:Y:S01]  /*247c0*/  ENDCOLLECTIVE ;  /* 0x000000000000791b */ /* 0x027fe20003800000 */
.L_x_884:
[----:B------:R-:W-:Y:S01]  /*247d0*/  MOV R13, R6 ;  /* 0x00000006000d7202 */ /* 0x000fe20000000f00 */
[----:B------:R-:W-:Y:S02]  /*247e0*/  IMAD.MOV.U32 R12, RZ, RZ, 0x1 ;  /* 0x00000001ff0c7424 */ /* 0x000fe400078e00ff */
[----:B------:R-:W-:-:S07]  /*247f0*/  IMAD.MOV.U32 R2, RZ, RZ, R14 ;  /* 0x000000ffff027224 */ /* 0x000fce00078e000e */
[----:B------:R-:W-:Y:S05]  /*24800*/  WARPSYNC.COLLECTIVE R15, `(.L_x_885) ;  /* 0x000000000f087348 */ /* 0x000fea0003c00000 */
[----:B------:R0:W1:Y:S02]  /*24810*/  SHFL.IDX P6, R14, R13, R12, R11 ;  /* 0x0000000c0d0e7389 */ /* 0x00006400000c000b */
[----:B01----:R-:W-:Y:S01]  /*24820*/  ENDCOLLECTIVE ;  /* 0x000000000000791b */ /* 0x003fe20003800000 */
.L_x_885:
[----:B------:R-:W-:-:S05]  /*24830*/  IADD3 R2, P0, R2, R4, RZ ;  /* 0x0000000402027210 */ /* 0x000fca0007f1e0ff */
[----:B------:R-:W-:Y:S01]  /*24840*/  IMAD.X R3, RZ, RZ, R3, P0 ;  /* 0x000000ffff037224 */ /* 0x000fe200000e0603 */
[----:B------:R-:W-:Y:S02]  /*24850*/  MOV R13, R8 ;  /* 0x00000008000d7202 */ /* 0x000fe40000000f00 */
[----:B------:R-:W-:-:S04]  /*24860*/  LOP3.LUT R0, R0, 0xffffffbf, RZ, 0xc0, !PT ;  /* 0xffffffbf00007812 */ /* 0x000fc800078ec0ff */
[----:B------:R-:W-:-:S04]  /*24870*/  @P1 LOP3.LUT R0, R0, 0x40, RZ, 0xfc, !PT ;  /* 0x0000004000001812 */ /* 0x000fc800078efcff */
[----:B------:R-:W-:Y:S01]  /*24880*/  LOP3.LUT P1, RZ, R0, 0x4, RZ, 0xc0, !PT ;  /* 0x0000000400ff7812 */ /* 0x000fe2000782c0ff */
[----:B------:R0:W-:-:S12]  /*24890*/  STL [R1], R0 ;  /* 0x0000000001007387 */ /* 0x0001d80000100800 */
[----:B------:R-:W-:Y:S01]  /*248a0*/  @!PT LDS RZ, [RZ] ;  /* 0x00000000fffff984 */ /* 0x000fe20000000800 */
[----:B------:R-:W-:Y:S01]  /*248b0*/  @!PT LDS RZ, [RZ] ;  /* 0x00000000fffff984 */ /* 0x000fe20000000800 */
[----:B------:R-:W-:Y:S01]  /*248c0*/  @!PT LDS RZ, [RZ] ;  /* 0x00000000fffff984 */ /* 0x000fe20000000800 */
[----:B------:R-:W-:Y:S04]  /*248d0*/  LDGSTS.E.BYPASS.LTC128B.128 [R5+0x1e400], desc[UR48][R2.64], !P1 ;  /* 0x1e40000002057fae */ /* 0x000fe8000c901d70 */
[----:B------:R-:W-:Y:S04]  /*248e0*/  LDGSTS.E.BYPASS.LTC128B.128 [R5+0x21400], desc[UR48][R2.64+0x80], !P5 ;  /* 0x2140008002057fae */ /* 0x000fe8000e901d70 */
[----:B------:R1:W-:Y:S02]  /*248f0*/  LDGSTS.E.BYPASS.LTC128B.128 [R5+0x24400], desc[UR48][R2.64+0x100], !P4 ;  /* 0x2440010002057fae */ /* 0x0003e4000e101d70 */
[----:B01----:R-:W-:-:S07]  /*24900*/  IMAD.MOV.U32 R3, RZ, RZ, R14 ;  /* 0x000000ffff037224 */ /* 0x003fce00078e000e */
[----:B------:R-:W-:Y:S05]  /*24910*/  WARPSYNC.COLLECTIVE R15, `(.L_x_886) ;  /* 0x000000000f087348 */ /* 0x000fea0003c00000 */
[----:B------:R0:W1:Y:S02]  /*24920*/  SHFL.IDX P6, R14, R13, R12, R11 ;  /* 0x0000000c0d0e7389 */ /* 0x00006400000c000b */
[----:B01----:R-:W-:Y:S01]  /*24930*/  ENDCOLLECTIVE ;  /* 0x000000000000791b */ /* 0x003fe20003800000 */
.L_x_886:
[----:B------:R-:W-:Y:S01]  /*24940*/  MOV R13, R6 ;  /* 0x00000006000d7202 */ /* 0x000fe20000000f00 */
[----:B------:R-:W-:Y:S02]  /*24950*/  IMAD.MOV.U32 R12, RZ, RZ, 0x2 ;  /* 0x00000002ff0c7424 */ /* 0x000fe400078e00ff */
[----:B------:R-:W-:-:S07]  /*24960*/  IMAD.MOV.U32 R2, RZ, RZ, R14 ;  /* 0x000000ffff027224 */ /* 0x000fce00078e000e */
[----:B------:R-:W-:Y:S05]  /*24970*/  WARPSYNC.COLLECTIVE R15, `(.L_x_887) ;  /* 0x000000000f087348 */ /* 0x000fea0003c00000 */
[----:B------:R0:W1:Y:S02]  /*24980*/  SHFL.IDX P6, R14, R13, R12, R11 ;  /* 0x0000000c0d0e7389 */ /* 0x00006400000c000b */
[----:B01----:R-:W-:Y:S01]  /*24990*/  ENDCOLLECTIVE ;  /* 0x000000000000791b */ /* 0x003fe20003800000 */
.L_x_887:
[----:B------:R-:W-:-:S05]  /*249a0*/  IADD3 R2, P0, R2, R4, RZ ;  /* 0x0000000402027210 */ /* 0x000fca0007f1e0ff */
[----:B------:R-:W-:-:S05]  /*249b0*/  IMAD.X R3, RZ, RZ, R3, P0 ;  /* 0x000000ffff037224 */ /* 0x000fca00000e0603 */
[----:B------:R-:W-:Y:S01]  /*249c0*/  @!PT LDS RZ, [RZ] ;  /* 0x00000000fffff984 */ /* 0x000fe20000000800 */
[----:B------:R-:W-:Y:S01]  /*249d0*/  @!PT LDS RZ, [RZ] ;  /* 0x00000000fffff984 */ /* 0x000fe20000000800 */
[----:B------:R-:W-:Y:S01]  /*249e0*/  @!PT LDS RZ, [RZ] ;  /* 0x00000000fffff984 */ /* 0x000fe20000000800 */
[----:B------:R0:W-:Y:S01]  /*249f0*/  LDGSTS.E.BYPASS.LTC128B.128 [R5+0x1ec00], desc[UR48][R2.64], !P1 ;  /* 0x1ec0000002057fae */ /* 0x0001e2000c901d70 */
[----:B------:R-:W-:-:S03]  /*24a00*/  MOV R13, R8 ;  /* 0x00000008000d7202 */ /* 0x000fc60000000f00 */
[----:B------:R0:W-:Y:S04]  /*24a10*/  LDGSTS.E.BYPASS.LTC128B.128 [R5+0x21c00], desc[UR48][R2.64+0x80], !P5 ;  /* 0x21c0008002057fae */ /* 0x0001e8000e901d70 */
[----:B------:R0:W-:Y:S01]  /*24a20*/  LDGSTS.E.BYPASS.LTC128B.128 [R5+0x24c00], desc[UR48][R2.64+0x100], !P4 ;  /* 0x24c0010002057fae */ /* 0x0001e2000e101d70 */
[----:B------:R-:W-:-:S07]  /*24a30*/  IMAD.MOV.U32 R34, RZ, RZ, R14 ;  /* 0x000000ffff227224 */ /* 0x000fce00078e000e */
[----:B0-----:R-:W-:Y:S05]  /*24a40*/  WARPSYNC.COLLECTIVE R15, `(.L_x_888) ;  /* 0x000000000f087348 */ /* 0x001fea0003c00000 */
[----:B------:R1:W2:Y:S02]  /*24a50*/  SHFL.IDX P6, R14, R13, R12, R11 ;  /* 0x0000000c0d0e7389 */ /* 0x0002a400000c000b */
[----:B012---:R-:W-:Y:S01]  /*24a60*/  ENDCOLLECTIVE ;  /* 0x000000000000791b */ /* 0x007fe20003800000 */
.L_x_888:
[----:B------:R-:W-:Y:S01]  /*24a70*/  MOV R13, R6 ;  /* 0x00000006000d7202 */ /* 0x000fe20000000f00 */
[----:B------:R-:W-:Y:S02]  /*24a80*/  IMAD.MOV.U32 R12, RZ, RZ, 0x3 ;  /* 0x00000003ff0c7424 */ /* 0x000fe400078e00ff */
[----:B------:R-:W-:-:S07]  /*24a90*/  IMAD.MOV.U32 R2, RZ, RZ, R14 ;  /* 0x000000ffff027224 */ /* 0x000fce00078e000e */
[----:B------:R-:W-:Y:S05]  /*24aa0*/  WARPSYNC.COLLECTIVE R15, `(.L_x_889) ;  /* 0x000000000f087348 */ /* 0x000fea0003c00000 */
[----:B------:R0:W1:Y:S02]  /*24ab0*/  SHFL.IDX P6, R14, R13, R12, R11 ;  /* 0x0000000c0d0e7389 */ /* 0x00006400000c000b */
[----:B01----:R-:W-:Y:S01]  /*24ac0*/  ENDCOLLECTIVE ;  /* 0x000000000000791b */ /* 0x003fe20003800000 */
.L_x_889:
        /* <DEDUP_REMOVED lines=13> */
.L_x_890:
[----:B------:R-:W-:Y:S01]  /*24ba0*/  MOV R13, R6 ;  /* 0x00000006000d7202 */ /* 0x000fe20000000f00 */
[----:B------:R-:W-:Y:S02]  /*24bb0*/  IMAD.MOV.U32 R12, RZ, RZ, 0x4 ;  /* 0x00000004ff0c7424 */ /* 0x000fe400078e00ff */
[----:B------:R-:W-:-:S07]  /*24bc0*/  IMAD.MOV.U32 R2, RZ, RZ, R14 ;  /* 0x000000ffff027224 */ /* 0x000fce00078e000e */
[----:B------:R-:W-:Y:S05]  /*24bd0*/  WARPSYNC.COLLECTIVE R15, `(.L_x_891) ;  /* 0x000000000f087348 */ /* 0x000fea0003c00000 */
[----:B------:R0:W1:Y:S02]  /*24be0*/  SHFL.IDX P6, R14, R13, R12, R11 ;  /* 0x0000000c0d0e7389 */ /* 0x00006400000c000b */
[----:B01----:R-:W-:Y:S01]  /*24bf0*/  ENDCOLLECTIVE ;  /* 0x000000000000791b */ /* 0x003fe20003800000 */
.L_x_891:
        /* <DEDUP_REMOVED lines=13> */
.L_x_892:
[----:B------:R-:W-:-:S05]  /*24cd0*/  IMAD.MOV.U32 R2, RZ, RZ, R14 ;  /* 0x000000ffff027224 */ /* 0x000fca00078e000e */
[----:B------:R-:W-:-:S05]  /*24ce0*/  IADD3 R2, P0, R2, R4, RZ ;  /* 0x0000000402027210 */ /* 0x000fca0007f1e0ff */
[----:B------:R-:W-:-:S05]  /*24cf0*/  IMAD.X R3, RZ, RZ, R34, P0 ;  /* 0x000000ffff037224 */ /* 0x000fca00000e0622 */
[----:B------:R-:W-:Y:S01]  /*24d00*/  @!PT LDS RZ, [RZ] ;  /* 0x00000000fffff984 */ /* 0x000fe20000000800 */
[----:B------:R-:W-:Y:S01]  /*24d10*/  @!PT LDS RZ, [RZ] ;  /* 0x00000000fffff984 */ /* 0x000fe20000000800 */
[----:B------:R-:W-:Y:S01]  /*24d20*/  @!PT LDS RZ, [RZ] ;  /* 0x00000000fffff984 */ /* 0x000fe20000000800 */
[----:B------:R0:W-:Y:S01]  /*24d30*/  LDGSTS.E.BYPASS.LTC128B.128 [R5+0x20400], desc[UR48][R2.64], !P1 ;  /* 0x2040000002057fae */ /* 0x0001e2000c901d70 */
[----:B------:R-:W-:-:S03]  /*24d40*/  LOP3.LUT P1, RZ, R0, 0x40, RZ, 0xc0, !PT ;  /* 0x0000004000ff7812 */ /* 0x000fc6000782c0ff */
[----:B------:R0:W5:Y:S01]  /*24d50*/  LDL.LU R0, [R1+0x128] ;  /* 0x0001280001007983 */ /* 0x0001620000300800 */
[----:B------:R-:W-:Y:S01]  /*24d60*/  MOV R13, R6 ;  /* 0x00000006000d7202 */ /* 0x000fe20000000f00 */
[----:B------:R-:W-:Y:S02]  /*24d70*/  IMAD.MOV.U32 R12, RZ, RZ, 0x5 ;  /* 0x00000005ff0c7424 */ /* 0x000fe400078e00ff */
[----:B------:R0:W-:Y:S06]  /*24d80*/  LDGSTS.E.BYPASS.LTC128B.128 [R5+0x23400], desc[UR48][R2.64+0x80], !P5 ;  /* 0x2340008002057fae */ /* 0x0001ec000e901d70 */
[----:B0----5:R-:W-:Y:S05]  /*24d90*/  WARPSYNC.COLLECTIVE R15, `(.L_x_893) ;  /* 0x000000000f087348 */ /* 0x021fea0003c00000 */
[----:B------:R1:W2:Y:S02]  /*24da0*/  SHFL.IDX P6, R14, R13, R12, R11 ;  /* 0x0000000c0d0e7389 */ /* 0x0002a400000c000b */
[----:B012--5:R-:W-:Y:S01]  /*24db0*/  ENDCOLLECTIVE ;  /* 0x000000000000791b */ /* 0x027fe20003800000 */
.L_x_893:
[----:B------:R-:W-:Y:S01]  /*24dc0*/  @!PT LDS RZ, [RZ] ;  /* 0x00000000fffff984 */ /* 0x000fe20000000800 */
[----:B------:R-:W-:Y:S01]  /*24dd0*/  @!PT LDS RZ, [RZ] ;  /* 0x00000000fffff984 */ /* 0x000fe20000000800 */
[----:B------:R-:W-:Y:S01]  /*24de0*/  @!PT LDS RZ, [RZ] ;  /* 0x00000000fffff984 */ /* 0x000fe20000000800 */
[----:B------:R0:W-:Y:S01]  /*24df0*/  LDGSTS.E.BYPASS.LTC128B.128 [R5+0x26400], desc[UR48][R2.64+0x100], !P4 ;  /* 0x2640010002057fae */ /* 0x0001e2000e101d70 */
[----:B------:R-:W-:Y:S01]  /*24e00*/  MOV R13, R8 ;  /* 0x00000008000d7202 */ /* 0x000fe20000000f00 */
[----:B------:R-:W-:-:S07]  /*24e10*/  IMAD.MOV.U32 R34, RZ, RZ, R14 ;  /* 0x000000ffff227224 */ /* 0x000fce00078e000e */
[----:B0-----:R-:W-:Y:S05]  /*24e20*/  WARPSYNC.COLLECTIVE R15, `(.L_x_894) ;  /* 0x000000000f087348 */ /* 0x001fea0003c00000 */
[----:B------:R1:W2:Y:S02]  /*24e30*/  SHFL.IDX P6, R14, R13, R12, R11 ;  /* 0x0000000c0d0e7389 */ /* 0x0002a400000c000b */
[----:B012---:R-:W-:Y:S01]  /*24e40*/  ENDCOLLECTIVE ;  /* 0x000000000000791b */ /* 0x007fe20003800000 */
.L_x_894:
[----:B------:R-:W-:Y:S01]  /*24e50*/  IMAD.MOV.U32 R2, RZ, RZ, R14 ;  /* 0x000000ffff027224 */ /* 0x000fe200078e000e */
[----:B------:R-:W-:Y:S06]  /*24e60*/  BRA `(.L_x_895) ;  /* 0xffffffb0006c7947 */ /* 0x000fec000383ffff */
.L_x_757:
[----:B0-----:R0:W2:Y:S02]  /*24e70*/  SYNCS.PHASECHK.TRANS64.TRYWAIT P0, [R6+URZ+0x30860], R2 ;  /* 0x03086002060075a7 */ /* 0x0010a4000800017f */
[----:B--2---:R-:W-:Y:S05]  /*24e80*/  @!P0 NANOSLEEP.SYNCS 0x989680 ;  /* 0x009896800000895d */ /* 0x004fea0003900000 */
[----:B------:R-:W2:Y:S02]  /*24e90*/  @!P0 SYNCS.PHASECHK.TRANS64 P0, [R6+URZ+0x30860], R2 ;  /* 0x03086002060085a7 */ /* 0x000ea4000800007f */
[----:B--2---:R-:W-:Y:S05]  /*24ea0*/  @!P0 BRA `(.L_x_757) ;  /* 0xfffffffc00f08947 */ /* 0x004fea000383ffff */
[----:B------:R-:W-:Y:S05]  /*24eb0*/  BRA `(.L_x_896) ;  /* 0xffffffb000d47947 */ /* 0x000fea000383ffff */
.L_x_758:
        /* <DEDUP_REMOVED lines=8> */
.L_x_898:
[----:B------:R-:W-:Y:S05]  /*24f40*/  BSYNC B1 ;  /* 0x0000000000017941 */ /* 0x000fea0003800000 */
.L_x_897:
[----:B------:R-:W-:Y:S01]  /*24f50*/  IMAD.MOV.U32 R13, RZ, RZ, R23 ;  /* 0x000000ffff0d7224 */ /* 0x000fe200078e0017 */
[----:B------:R-:W-:Y:S01]  /*24f60*/  MOV R11, 0x181f ;  /* 0x0000181f000b7802 */ /* 0x000fe20000000f00 */
[----:B------:R-:W-:Y:S01]  /*24f70*/  IMAD.MOV.U32 R12, RZ, RZ, RZ ;  /* 0x000000ffff0c7224 */ /* 0x000fe200078e00ff */
[----:B------:R-:W-:Y:S01]  /*24f80*/  MOV R3, R14 ;  /* 0x0000000e00037202 */ /* 0x000fe20000000f00 */
[----:B------:R-:W-:Y:S02]  /*24f90*/  IMAD.MOV.U32 R15, RZ, RZ, -0x1 ;  /* 0xffffffffff0f7424 */ /* 0x000fe400078e00ff */
[----:B------:R-:W-:-:S07]  /*24fa0*/  IMAD R5, R5, 0x2, R22 ;  /* 0x0000000205057824 */ /* 0x000fce00078e0216 */
[----:B------:R-:W-:Y:S05]  /*24fb0*/  WARPSYNC.COLLECTIVE R15, `(.L_x_899) ;  /* 0x000000000f087348 */ /* 0x000fea0003c00000 */
[----:B------:R0:W1:Y:S02]  /*24fc0*/  SHFL.IDX P6, R14, R13, R12, R11 ;  /* 0x0000000c0d0e7389 */ /* 0x00006400000c000b */
[----:B01----:R-:W-:Y:S01]  /*24fd0*/  ENDCOLLECTIVE ;  /* 0x000000000000791b */ /* 0x003fe20003800000 */
.L_x_899:
[----:B------:R-:W-:Y:S01]  /*24fe0*/  IMAD.MOV.U32 R13, RZ, RZ, R24 ;  /* 0x000000ffff0d7224 */ /* 0x000fe200078e0018 */
[----:B------:R-:W-:Y:S01]  /*24ff0*/  MOV R12, 0x1 ;  /* 0x00000001000c7802 */ /* 0x000fe20000000f00 */
[----:B------:R-:W-:-:S07]  /*25000*/  IMAD.MOV.U32 R2, RZ, RZ, R14 ;  /* 0x000000ffff027224 */ /* 0x000fce00078e000e */
[----:B------:R-:W-:Y:S05]  /*25010*/  WARPSYNC.COLLECTIVE R15, `(.L_x_900) ;  /* 0x000000000f087348 */ /* 0x000fea0003c00000 */
[----:B------:R0:W1:Y:S02]  /*25020*/  SHFL.IDX P6, R14, R13, R12, R11 ;  /* 0x0000000c0d0e7389 */ /* 0x00006400000c000b */
[----:B01----:R-:W-:Y:S01]  /*25030*/  ENDCOLLECTIVE ;  /* 0x000000000000791b */ /* 0x003fe20003800000 */
.L_x_900:
        /* <DEDUP_REMOVED lines=16> */
.L_x_901:
[----:B------:R-:W-:Y:S01]  /*25140*/  IMAD.MOV.U32 R13, RZ, RZ, R24 ;  /* 0x000000ffff0d7224 */ /* 0x000fe200078e0018 */
[----:B------:R-:W-:Y:S02]  /*25150*/  MOV R12, 0x2 ;  /* 0x00000002000c7802 */ /* 0x000fe40000000f00 */
[----:B------:R-:W-:-:S07]  /*25160*/  MOV R2, R14 ;  /* 0x0000000e00027202 */ /* 0x000fce0000000f00 */
[----:B------:R-:W-:Y:S05]  /*25170*/  WARPSYNC.COLLECTIVE R15, `(.L_x_902) ;  /* 0x000000000f087348 */ /* 0x000fea0003c00000 */
[----:B------:R0:W1:Y:S02]  /*25180*/  SHFL.IDX P6, R14, R13, R12, R11 ;  /* 0x0000000c0d0e7389 */ /* 0x00006400000c000b */
[----:B01----:R-:W-:Y:S01]  /*25190*/  ENDCOLLECTIVE ;  /* 0x000000000000791b */ /* 0x003fe20003800000 */
.L_x_902:
        /* <DEDUP_REMOVED lines=16> */
.L_x_903:
[----:B------:R-:W-:Y:S01]  /*252a0*/  IMAD.MOV.U32 R13, RZ, RZ, R24 ;  /* 0x000000ffff0d7224 */ /* 0x000fe200078e0018 */
[----:B------:R-:W-:Y:S02]  /*252b0*/  MOV R12, 0x3 ;  /* 0x00000003000c7802 */ /* 0x000fe40000000f00 */
[----:B------:R-:W-:-:S07]  /*252c0*/  MOV R2, R14 ;  /* 0x0000000e00027202 */ /* 0x000fce0000000f00 */
[----:B------:R-:W-:Y:S05]  /*252d0*/  WARPSYNC.COLLECTIVE R15, `(.L_x_904) ;  /* 0x000000000f087348 */ /* 0x000fea0003c00000 */
[----:B------:R0:W1:Y:S02]  /*252e0*/  SHFL.IDX P6, R14, R13, R12, R11 ;  /* 0x0000000c0d0e7389 */ /* 0x00006400000c000b */
[----:B01----:R-:W-:Y:S01]  /*252f0*/  ENDCOLLECTIVE ;  /* 0x000000000000791b */ /* 0x003fe20003800000 */
.L_x_904:
        /* <DEDUP_REMOVED lines=16> */
.L_x_905:
[----:B------:R-:W-:Y:S01]  /*25400*/  IMAD.MOV.U32 R13, RZ, RZ, R24 ;  /* 0x000000ffff0d7224 */ /* 0x000fe200078e0018 */
[----:B------:R-:W-:Y:S02]  /*25410*/  MOV R12, 0x4 ;  /* 0x00000004000c7802 */ /* 0x000fe40000000f00 */
[----:B------:R-:W-:-:S07]  /*25420*/  MOV R2, R14 ;  /* 0x0000000e00027202 */ /* 0x000fce0000000f00 */
[----:B------:R-:W-:Y:S05]  /*25430*/  WARPSYNC.COLLECTIVE R15, `(.L_x_906) ;  /* 0x000000000f087348 */ /* 0x000fea0003c00000 */
[----:B------:R0:W1:Y:S02]  /*25440*/  SHFL.IDX P6, R14, R13, R12, R11 ;  /* 0x0000000c0d0e7389 */ /* 0x00006400000c000b */
[----:B01----:R-:W-:Y:S01]  /*25450*/  ENDCOLLECTIVE ;  /* 0x000000000000791b */ /* 0x003fe20003800000 */
.L_x_906:
        /* <DEDUP_REMOVED lines=16> */
.L_x_907:
[----:B------:R-:W-:Y:S01]  /*25560*/  IMAD.MOV.U32 R13, RZ, RZ, R24 ;  /* 0x000000ffff0d7224 */ /* 0x000fe200078e0018 */
[----:B------:R-:W-:Y:S02]  /*25570*/  MOV R12, 0x5 ;  /* 0x00000005000c7802 */ /* 0x000fe40000000f00 */
[----:B------:R-:W-:-:S07]  /*25580*/  MOV R2, R14 ;  /* 0x0000000e00027202 */ /* 0x000fce0000000f00 */
[----:B------:R-:W-:Y:S05]  /*25590*/  WARPSYNC.COLLECTIVE R15, `(.L_x_908) ;  /* 0x000000000f087348 */ /* 0x000fea0003c00000 */
[----:B------:R0:W1:Y:S02]  /*255a0*/  SHFL.IDX P6, R14, R13, R12, R11 ;  /* 0x0000000c0d0e7389 */ /* 0x00006400000c000b */
[----:B01----:R-:W-:Y:S01]  /*255b0*/  ENDCOLLECTIVE ;  /* 0x000000000000791b */ /* 0x003fe20003800000 */
.L_x_908:
        /* <DEDUP_REMOVED lines=13> */
.L_x_909:
[----:B------:R-:W-:Y:S01]  /*25690*/  @!PT LDS RZ, [RZ] ;  /* 0x00000000fffff984 */ /* 0x000fe20000000800 */
[----:B------:R-:W-:Y:S01]  /*256a0*/  @!PT LDS RZ, [RZ] ;  /* 0x00000000fffff984 */ /* 0x000fe20000000800 */
[----:B------:R-:W-:Y:S01]  /*256b0*/  @!PT LDS RZ, [RZ] ;  /* 0x00000000fffff984 */ /* 0x000fe20000000800 */
[----:B------:R0:W-:Y:S01]  /*256c0*/  LDGSTS.E.BYPASS.LTC128B.128 [R5+0x5400], desc[UR48][R2.64+0x80], !P0 ;  /* 0x0540008002057fae */ /* 0x0001e2000c101d70 */
[----:B------:R-:W-:-:S13]  /*256d0*/  ISETP.LT.OR P0, PT, R7, 0x41, P1 ;  /* 0x000000410700780c */ /* 0x000fda0000f01670 */
[----:B------:R0:W-:Y:S01]  /*256e0*/  LDGSTS.E.BYPASS.LTC128B.128 [R5+0x8400], desc[UR48][R2.64+0x100], !P0 ;  /* 0x0840010002057fae */ /* 0x0001e2000c101d70 */
[----:B------:R-:W-:Y:S05]  /*256f0*/  BRA `(.L_x_910) ;  /* 0xffffffac00c07947 */ /* 0x000fea000383ffff */
.L_x_766:
[----:B0-----:R0:W1:Y:S02]  /*25700*/  SYNCS.PHASECHK.TRANS64.TRYWAIT P0, [R0+URZ+0x30860], R3 ;  /* 0x03086003000075a7 */ /* 0x001064000800017f */
[----:B-1----:R-:W-:Y:S05]  /*25710*/  @!P0 NANOSLEEP.SYNCS 0x989680 ;  /* 0x009896800000895d */ /* 0x002fea0003900000 */
[----:B------:R-:W1:Y:S02]  /*25720*/  @!P0 SYNCS.PHASECHK.TRANS64 P0, [R0+URZ+0x30860], R3 ;  /* 0x03086003000085a7 */ /* 0x000e64000800007f */
[----:B-1----:R-:W-:Y:S05]  /*25730*/  @!P0 BRA `(.L_x_766) ;  /* 0xfffffffc00f08947 */ /* 0x002fea000383ffff */
[----:B------:R-:W-:Y:S05]  /*25740*/  BRA `(.L_x_911) ;  /* 0xffffffb000e47947 */ /* 0x000fea000383ffff */
.L_x_767:
[----:B------:R-:W-:Y:S01]  /*25750*/  BSSY B0, `(.L_x_912) ;  /* 0x0000008000007945 */ /* 0x000fe20003800000 */
[----:B------:R-:W-:Y:S01]  /*25760*/  MOV R13, R24 ;  /* 0x00000018000d7202 */ /* 0x000fe20000000f00 */
[----:B------:R-:W-:Y:S01]  /*25770*/  IMAD.MOV.U32 R12, RZ, RZ, RZ ;  /* 0x000000ffff0c7224 */ /* 0x000fe200078e00ff */
[----:B------:R-:W-:Y:S01]  /*25780*/  MOV R15, 0xffffffff ;  /* 0xffffffff000f7802 */ /* 0x000fe20000000f00 */
[----:B------:R-:W-:-:S07]  /*25790*/  IMAD.MOV.U32 R11, RZ, RZ, 0x181f ;  /* 0x0000181fff0b7424 */ /* 0x000fce00078e00ff */
[----:B0-2---:R-:W-:Y:S05]  /*257a0*/  WARPSYNC.COLLECTIVE R15, `(.L_x_913) ;  /* 0x000000000f087348 */ /* 0x005fea0003c00000 */
[----:B--2---:R1:W2:Y:S02]  /*257b0*/  SHFL.IDX P6, R14, R13, R12, R11 ;  /* 0x0000000c0d0e7389 */ /* 0x0042a400000c000b */
[----:B012---:R-:W-:Y:S01]  /*257c0*/  ENDCOLLECTIVE ;  /* 0x000000000000791b */ /* 0x007fe20003800000 */
.L_x_913:
[----:B------:R-:W-:Y:S05]  /*257d0*/  BSYNC B0 ;  /* 0x0000000000007941 */ /* 0x000fea0003800000 */
.L_x_912:
[----:B------:R-:W-:Y:S01]  /*257e0*/  IMAD.MOV.U32 R13, RZ, RZ, R23 ;  /* 0x000000ffff0d7224 */ /* 0x000fe200078e0017 */
[----:B------:R-:W-:Y:S01]  /*257f0*/  MOV R12, RZ ;  /* 0x000000ff000c7202 */ /* 0x000fe20000000f00 */
[----:B------:R-:W-:Y:S01]  /*25800*/  IMAD.MOV.U32 R11, RZ, RZ, 0x181f ;  /* 0x0000181fff0b7424 */ /* 0x000fe200078e00ff */
[----:B------:R-:W-:Y:S01]  /*25810*/  SHF.L.U32 R5, R32, 0x1, RZ ;  /* 0x0000000120057819 */ /* 0x000fe200000006ff */
[----:B------:R-:W-:Y:S02]  /*25820*/  IMAD.MOV.U32 R15, RZ, RZ, -0x1 ;  /* 0xffffffffff0f7424 */ /* 0x000fe400078e00ff */
[----:B------:R-:W-:Y:S02]  /*25830*/  IMAD.MOV.U32 R3, RZ, RZ, R14 ;  /* 0x000000ffff037224 */ /* 0x000fe400078e000e */
[----:B------:R-:W-:-:S07]  /*25840*/  IMAD R4, R7, 0x2, R22 ;  /* 0x0000000207047824 */ /* 0x000fce00078e0216 */
[----:B------:R-:W-:Y:S05]  /*25850*/  WARPSYNC.COLLECTIVE R15, `(.L_x_914) ;  /* 0x000000000f087348 */ /* 0x000fea0003c00000 */
[----:B------:R0:W1:Y:S02]  /*25860*/  SHFL.IDX P6, R14, R13, R12, R11 ;  /* 0x0000000c0d0e7389 */ /* 0x00006400000c000b */
[----:B01----:R-:W-:Y:S01]  /*25870*/  ENDCOLLECTIVE ;  /* 0x000000000000791b */ /* 0x003fe20003800000 */
.L_x_914:
[----:B------:R-:W-:Y:S02]  /*25880*/  ULDC UR4, c[0x0][0x2f4] ;  /* 0x0000bd0000047ab9 */ /* 0x000fe40000000800 */
[----:B------:R-:W-:Y:S02]  /*25890*/  ISETP.GE.AND P2, PT, R32, UR4, PT ;  /* 0x0000000420007c0c */ /* 0x000fe4000bf46270 */
[----:B------:R-:W-:Y:S02]  /*258a0*/  ISETP.GE.AND P1, PT, R35, UR4, PT ;  /* 0x0000000423007c0c */ /* 0x000fe4000bf26270 */
[C---:B------:R-:W-:Y:S02]  /*258b0*/  ISETP.LT.OR P3, PT, R6.reuse, 0x1, P2 ;  /* 0x000000010600780c */ /* 0x040fe40001761670 */
[----:B------:R-:W-:Y:S02]  /*258c0*/  ISETP.LT.OR P4, PT, R6, 0x1, P1 ;  /* 0x000000010600780c */ /* 0x000fe40000f81670 */
[----:B------:R-:W-:Y:S01]  /*258d0*/  MOV R13, R24 ;  /* 0x00000018000d7202 */ /* 0x000fe20000000f00 */
[----:B------:R-:W-:Y:S01]  /*258e0*/  IMAD.MOV.U32 R12, RZ, RZ, 0x1 ;  /* 0x00000001ff0c7424 */ /* 0x000fe200078e00ff */
[----:B------:R-:W-:-:S05]  /*258f0*/  IADD3 R2, P0, R14, R5, RZ ;  /* 0x000000050e027210 */ /* 0x000fca0007f1e0ff */
[----:B------:R-:W-:Y:S01]  /*25900*/  IMAD.X R3, RZ, RZ, R3, P0 ;  /* 0x000000ffff037224 */ /* 0x000fe200000e0603 */
[----:B------:R-:W-:-:S13]  /*25910*/  ISETP.GE.AND P0, PT, R33, UR4, PT ;  /* 0x0000000421007c0c */ /* 0x000fda000bf06270 */
[----:B------:R-:W-:Y:S05]  /*25920*/  WARPSYNC.COLLECTIVE R15, `(.L_x_915) ;  /* 0x000000000f087348 */ /* 0x000fea0003c00000 */
[----:B------:R0:W1:Y:S02]  /*25930*/  SHFL.IDX P6, R14, R13, R12, R11 ;  /* 0x0000000c0d0e7389 */ /* 0x00006400000c000b */
[----:B01----:R-:W-:Y:S01]  /*25940*/  ENDCOLLECTIVE ;  /* 0x000000000000791b */ /* 0x003fe20003800000 */
.L_x_915:
[----:B------:R-:W-:Y:S01]  /*25950*/  @!PT LDS RZ, [RZ] ;  /* 0x00000000fffff984 */ /* 0x000fe20000000800 */
[----:B------:R-:W-:Y:S01]  /*25960*/  @!PT LDS RZ, [RZ] ;  /* 0x00000000fffff984 */ /* 0x000fe20000000800 */
[----:B------:R-:W-:Y:S01]  /*25970*/  @!PT LDS RZ, [RZ] ;  /* 0x00000000fffff984 */ /* 0x000fe20000000800 */
[----:B------:R0:W-:Y:S01]  /*25980*/  LDGSTS.E.BYPASS.LTC128B.128 [R4+0x400], desc[UR48][R2.64], !P3 ;  /* 0x0040000002047fae */ /* 0x0001e2000d901d70 */
[----:B------:R-:W-:-:S03]  /*25990*/  ISETP.LT.OR P3, PT, R6, 0x1, P0 ;  /* 0x000000010600780c */ /* 0x000fc60000761670 */
[----:B------:R0:W-:Y:S01]  /*259a0*/  LDGSTS.E.BYPASS.LTC128B.128 [R4+0x3400], desc[UR48][R2.64+0x80], !P4 ;  /* 0x0340008002047fae */ /* 0x0001e2000e101d70 */
[----:B------:R-:W-:-:S09]  /*259b0*/  MOV R13, R23 ;  /* 0x00000017000d7202 */ /* 0x000fd20000000f00 */
[----:B------:R0:W-:Y:S01]  /*259c0*/  LDGSTS.E.BYPASS.LTC128B.128 [R4+0x6400], desc[UR48][R2.64+0x100], !P3 ;  /* 0x0640010002047fae */ /* 0x0001e2000d901d70 */
[----:B------:R-:W-:Y:S01]  /*259d0*/  ISETP.LT.OR P3, PT, R6, 0x11, P2 ;  /* 0x000000110600780c */ /* 0x000fe20001761670 */
[----:B------:R-:W-:-:S12]  /*259e0*/  IMAD.MOV.U32 R7, RZ, RZ, R14 ;  /* 0x000000ffff077224 */ /* 0x000fd800078e000e */
[----:B0-----:R-:W-:Y:S05]  /*259f0*/  WARPSYNC.COLLECTIVE R15, `(.L_x_916) ;  /* 0x000000000f087348 */ /* 0x001fea0003c00000 */
[----:B------:R1:W2:Y:S02]  /*25a00*/  SHFL.IDX P6, R14, R13, R12, R11 ;  /* 0x0000000c0d0e7389 */ /* 0x0002a400000c000b */
[----:B012---:R-:W-:Y:S01]  /*25a10*/  ENDCOLLECTIVE ;  /* 0x000000000000791b */ /* 0x007fe20003800000 */
.L_x_916:
[----:B------:R-:W-:Y:S01]  /*25a20*/  IMAD.MOV.U32 R13, RZ, RZ, R24 ;  /* 0x000000ffff0d7224 */ /* 0x000fe200078e0018 */
[----:B------:R-:W-:Y:S02]  /*25a30*/  MOV R12, 0x2 ;  /* 0x00000002000c7802 */ /* 0x000fe40000000f00 */
[----:B------:R-:W-:-:S13]  /*25a40*/  IADD3 R2, P4, R14, R5, RZ ;  /* 0x000000050e027210 */ /* 0x000fda0007f9e0ff */
[----:B------:R-:W-:Y:S05]  /*25a50*/  WARPSYNC.COLLECTIVE R15, `(.L_x_917) ;  /* 0x000000000f087348 */ /* 0x000fea0003c00000 */
[----:B------:R0:W1:Y:S02]  /*25a60*/  SHFL.IDX P6, R14, R13, R12, R11 ;  /* 0x0000000c0d0e7389 */ /* 0x00006400000c000b */
[----:B01----:R-:W-:Y:S01]  /*25a70*/  ENDCOLLECTIVE ;  /* 0x000000000000791b */ /* 0x003fe20003800000 */
.L_x_917:
        /* <DEDUP_REMOVED lines=15> */
.L_x_918:
[----:B------:R-:W-:Y:S02]  /*25b70*/  IMAD.MOV.U32 R13, RZ, RZ, R24 ;  /* 0x000000ffff0d7224 */ /* 0x000fe400078e0018 */
[----:B------:R-:W-:Y:S01]  /*25b80*/  IMAD.MOV.U32 R12, RZ, RZ, 0x3 ;  /* 0x00000003ff0c7424 */ /* 0x000fe200078e00ff */
[----:B------:R-:W-:-:S13]  /*25b90*/  IADD3 R2, P4, R14, R5, RZ ;  /* 0x000000050e027210 */ /* 0x000fda0007f9e0ff */
[----:B------:R-:W-:Y:S05]  /*25ba0*/  WARPSYNC.COLLECTIVE R15, `(.L_x_919) ;  /* 0x000000000f087348 */ /* 0x000fea0003c00000 */
[----:B------:R0:W1:Y:S02]  /*25bb0*/  SHFL.IDX P6, R14, R13, R12, R11 ;  /* 0x0000000c0d0e7389 */ /* 0x00006400000c000b */
[----:B01----:R-:W-:Y:S01]  /*25bc0*/  ENDCOLLECTIVE ;  /* 0x000000000000791b */ /* 0x003fe20003800000 */
.L_x_919:
[----:B------:R-:W-:Y:S02]  /*25bd0*/  IADD3.X R3, RZ, R7, RZ, P4, !PT ;  /* 0x00000007ff037210 */ /* 0x000fe400027fe4ff */
[----:B------:R-:W-:-:S03]  /*25be0*/  ISETP.LT.OR P4, PT, R6, 0x21, P1 ;  /* 0x000000210600780c */ /* 0x000fc60000f81670 */
[----:B------:R-:W-:Y:S01]  /*25bf0*/  @!PT LDS RZ, [RZ] ;  /* 0x00000000fffff984 */ /* 0x000fe20000000800 */
[----:B------:R-:W-:Y:S01]  /*25c00*/  @!PT LDS RZ, [RZ] ;  /* 0x00000000fffff984 */ /* 0x000fe20000000800 */
[----:B------:R-:W-:Y:S01]  /*25c10*/  @!PT LDS RZ, [RZ] ;  /* 0x00000000fffff984 */ /* 0x000fe20000000800 */
[----:B------:R0:W-:Y:S01]  /*25c20*/  LDGSTS.E.BYPASS.LTC128B.128 [R4+0x1400], desc[UR48][R2.64], !P3 ;  /* 0x0140000002047fae */ /* 0x0001e2000d901d70 */
[----:B------:R-:W-:Y:S01]  /*25c30*/  ISETP.LT.OR P3, PT, R6, 0x21, P0 ;  /* 0x000000210600780c */ /* 0x000fe20000761670 */
[----:B------:R-:W-:-:S08]  /*25c40*/  IMAD.MOV.U32 R13, RZ, RZ, R23 ;  /* 0x000000ffff0d7224 */ /* 0x000fd000078e0017 */
[----:B------:R0:W-:Y:S04]  /*25c50*/  LDGSTS.E.BYPASS.LTC128B.128 [R4+0x4400], desc[UR48][R2.64+0x80], !P4 ;  /* 0x0440008002047fae */ /* 0x0001e8000e101d70 */
[----:B------:R0:W-:Y:S01]  /*25c60*/  LDGSTS.E.BYPASS.LTC128B.128 [R4+0x7400], desc[UR48][R2.64+0x100], !P3 ;  /* 0x0740010002047fae */ /* 0x0001e2000d901d70 */
[----:B------:R-:W-:Y:S02]  /*25c70*/  ISETP.LT.OR P3, PT, R6, 0x31, P2 ;  /* 0x000000310600780c */ /* 0x000fe40001761670 */
[----:B------:R-:W-:-:S11]  /*25c80*/  MOV R7, R14 ;  /* 0x0000000e00077202 */ /* 0x000fd60000000f00 */
[----:B0-----:R-:W-:Y:S05]  /*25c90*/  WARPSYNC.COLLECTIVE R15, `(.L_x_920) ;  /* 0x000000000f087348 */ /* 0x001fea0003c00000 */
[----:B------:R1:W2:Y:S02]  /*25ca0*/  SHFL.IDX P6, R14, R13, R12, R11 ;  /* 0x0000000c0d0e7389 */ /* 0x0002a400000c000b */
[----:B012---:R-:W-:Y:S01]  /*25cb0*/  ENDCOLLECTIVE ;  /* 0x000000000000791b */ /* 0x007fe20003800000 */
.L_x_920:
[----:B------:R-:W-:Y:S01]  /*25cc0*/  MOV R13, R24 ;  /* 0x00000018000d7202 */ /* 0x000fe20000000f00 */
[----:B------:R-:W-:Y:S01]  /*25cd0*/  IMAD.MOV.U32 R12, RZ, RZ, 0x4 ;  /* 0x00000004ff0c7424 */ /* 0x000fe200078e00ff */
[----:B------:R-:W-:-:S13]  /*25ce0*/  IADD3 R2, P4, R14, R5, RZ ;  /* 0x000000050e027210 */ /* 0x000fda0007f9e0ff */
[----:B------:R-:W-:Y:S05]  /*25cf0*/  WARPSYNC.COLLECTIVE R15, `(.L_x_921) ;  /* 0x000000000f087348 */ /* 0x000fea0003c00000 */
[----:B------:R0:W1:Y:S02]  /*25d00*/  SHFL.IDX P6, R14, R13, R12, R11 ;  /* 0x0000000c0d0e7389 */ /* 0x00006400000c000b */
[----:B01----:R-:W-:Y:S01]  /*25d10*/  ENDCOLLECTIVE ;  /* 0x000000000000791b */ /* 0x003fe20003800000 */
.L_x_921:
[----:B------:R-:W-:Y:S01]  /*25d20*/  IMAD.X R3, RZ, RZ, R7, P4 ;  /* 0x000000ffff037224 */ /* 0x000fe200020e0607 */
[----:B------:R-:W-:-:S04]  /*25d30*/  ISETP.LT.OR P4, PT, R6, 0x31, P1 ;  /* 0x000000310600780c */ /* 0x000fc80000f81670 */
[----:B------:R-:W-:Y:S01]  /*25d40*/  @!PT LDS RZ, [RZ] ;  /* 0x00000000fffff984 */ /* 0x000fe20000000800 */
[----:B------:R-:W-:Y:S01]  /*25d50*/  @!PT LDS RZ, [RZ] ;  /* 0x00000000fffff984 */ /* 0x000fe20000000800 */
[----:B------:R-:W-:Y:S01]  /*25d60*/  @!PT LDS RZ, [RZ] ;  /* 0x00000000fffff984 */ /* 0x000fe20000000800 */
[----:B------:R0:W-:Y:S01]  /*25d70*/  LDGSTS.E.BYPASS.LTC128B.128 [R4+0x1c00], desc[UR48][R2.64], !P3 ;  /* 0x01c0000002047fae */ /* 0x0001e2000d901d70 */
[----:B------:R-:W-:Y:S02]  /*25d80*/  ISETP.LT.OR P3, PT, R6, 0x31, P0 ;  /* 0x000000310600780c */ /* 0x000fe40000761670 */
[----:B------:R-:W-:-:S06]  /*25d90*/  MOV R13, R23 ;  /* 0x00000017000d7202 */ /* 0x000fcc0000000f00 */
[----:B------:R0:W-:Y:S05]  /*25da0*/  LDGSTS.E.BYPASS.LTC128B.128 [R4+0x4c00], desc[UR48][R2.64+0x80], !P4 ;  /* 0x04c0008002047fae */ /* 0x0001ea000e101d70 */
[----:B------:R0:W-:Y:S01]  /*25db0*/  LDGSTS.E.BYPASS.LTC128B.128 [R4+0x7c00], desc[UR48][R2.64+0x100], !P3 ;  /* 0x07c0010002047fae */ /* 0x0001e2000d901d70 */
[----:B------:R-:W-:Y:S01]  /*25dc0*/  ISETP.LT.OR P3, PT, R6, 0x41, P2 ;  /* 0x000000410600780c */ /* 0x000fe20001761670 */
[----:B------:R-:W-:-:S12]  /*25dd0*/  IMAD.MOV.U32 R7, RZ, RZ, R14 ;  /* 0x000000ffff077224 */ /* 0x000fd800078e000e */
[----:B0-----:R-:W-:Y:S05]  /*25de0*/  WARPSYNC.COLLECTIVE R15, `(.L_x_922) ;  /* 0x000000000f087348 */ /* 0x001fea0003c00000 */
[----:B------:R1:W2:Y:S02]  /*25df0*/  SHFL.IDX P6, R14, R13, R12, R11 ;  /* 0x0000000c0d0e7389 */ /* 0x0002a400000c000b */
[----:B012---:R-:W-:Y:S01]  /*25e00*/  ENDCOLLECTIVE ;  /* 0x000000000000791b */ /* 0x007fe20003800000 */
.L_x_922:
[----:B------:R-:W-:Y:S01]  /*25e10*/  IMAD.MOV.U32 R13, RZ, RZ, R24 ;  /* 0x000000ffff0d7224 */ /* 0x000fe200078e0018 */
[----:B------:R-:W-:Y:S02]  /*25e20*/  MOV R12, 0x5 ;  /* 0x00000005000c7802 */ /* 0x000fe40000000f00 */
[----:B------:R-:W-:-:S13]  /*25e30*/  IADD3 R2, P4, R14, R5, RZ ;  /* 0x000000050e027210 */ /* 0x000fda0007f9e0ff */
[----:B------:R-:W-:Y:S05]  /*25e40*/  WARPSYNC.COLLECTIVE R15, `(.L_x_923) ;  /* 0x000000000f087348 */ /* 0x000fea0003c00000 */
[----:B------:R0:W1:Y:S02]  /*25e50*/  SHFL.IDX P6, R14, R13, R12, R11 ;  /* 0x0000000c0d0e7389 */ /* 0x00006400000c000b */
[----:B01----:R-:W-:Y:S01]  /*25e60*/  ENDCOLLECTIVE ;  /* 0x000000000000791b */ /* 0x003fe20003800000 */
.L_x_923:
        /* <DEDUP_REMOVED lines=14> */
.L_x_924:
[----:B------:R-:W-:Y:S05]  /*25f50*/  BRA `(.L_x_925) ;  /* 0xffffffac00e87947 */ /* 0x000fea000383ffff */
.L_x_772:
        /* <DEDUP_REMOVED lines=8> */
.L_x_927:
[----:B------:R-:W-:Y:S05]  /*25fe0*/  BSYNC B0 ;  /* 0x0000000000007941 */ /* 0x000fea0003800000 */
.L_x_926:
[----:B------:R-:W-:Y:S01]  /*25ff0*/  IMAD.MOV.U32 R13, RZ, RZ, R16 ;  /* 0x000000ffff0d7224 */ /* 0x000fe200078e0010 */
[----:B------:R-:W-:Y:S01]  /*26000*/  MOV R12, 0x1 ;  /* 0x00000001000c7802 */ /* 0x000fe20000000f00 */
[----:B------:R-:W-:Y:S02]  /*26010*/  IMAD.MOV.U32 R11, RZ, RZ, 0x1f ;  /* 0x0000001fff0b7424 */ /* 0x000fe400078e00ff */
[----:B------:R-:W-:Y:S02]  /*26020*/  IMAD.MOV.U32 R15, RZ, RZ, -0x1 ;  /* 0xffffffffff0f7424 */ /* 0x000fe400078e00ff */
[----:B------:R-:W-:Y:S02]  /*26030*/  IMAD.IADD R7, R19, 0x1, R9 ;  /* 0x0000000113077824 */ /* 0x000fe400078e0209 */
[----:B------:R-:W-:-:S07]  /*26040*/  IMAD.MOV.U32 R0, RZ, RZ, R14 ;  /* 0x000000ffff007224 */ /* 0x000fce00078e000e */
[----:B------:R-:W-:Y:S05]  /*26050*/  WARPSYNC.COLLECTIVE R15, `(.L_x_928) ;  /* 0x000000000f087348 */ /* 0x000fea0003c00000 */
[----:B------:R0:W1:Y:S02]  /*26060*/  SHFL.IDX P6, R14, R13, R12, R11 ;  /* 0x0000000c0d0e7389 */ /* 0x00006400000c000b */
[----:B01----:R-:W-:Y:S01]  /*26070*/  ENDCOLLECTIVE ;  /* 0x000000000000791b */ /* 0x003fe20003800000 */
.L_x_928:
[----:B------:R-:W-:Y:S02]  /*26080*/  ULDC UR4, c[0x0][0xc3c] ;  /* 0x00030f0000047ab9 */ /* 0x000fe40000000800 */
[----:B------:R-:W-:-:S13]  /*26090*/  ISETP.GE.OR P1, PT, R7, UR4, !P0 ;  /* 0x0000000407007c0c */ /* 0x000fda000c726670 */
[----:B------:R-:W0:Y:S08]  /*260a0*/  @!P1 LDC.64 R2, c[0x0][0xc80] ;  /* 0x00032000ff029b82 */ /* 0x000e300000000a00 */
[----:B------:R-:W1:Y:S01]  /*260b0*/  @!P1 LDC.64 R4, c[0x0][0xc78] ;  /* 0x00031e00ff049b82 */ /* 0x000e620000000a00 */
[----:B------:R-:W-:Y:S02]  /*260c0*/  MOV R11, RZ ;  /* 0x000000ff000b7202 */ /* 0x000fe40000000f00 */
[----:B------:R-:W-:Y:S01]  /*260d0*/  MOV R8, R14 ;  /* 0x0000000e00087202 */ /* 0x000fe20000000f00 */
[----:B0-----:R-:W-:-:S05]  /*260e0*/  @!P1 IMAD.WIDE R2, R7, 0x4, R2 ;  /* 0x0000000407029825 */ /* 0x001fca00078e0202 */
[----:B------:R1:W2:Y:S02]  /*260f0*/  @!P1 LDG.E R6, desc[UR48][R2.64] ;  /* 0x0000003002069981 */ /* 0x0002a4000c1e1900 */
[----:B-1----:R-:W-:-:S05]  /*26100*/  @!P1 IMAD.WIDE R2, R7, 0x4, R4 ;  /* 0x0000000407029825 */ /* 0x002fca00078e0204 */
[----:B------:R-:W3:Y:S01]  /*26110*/  @!P1 LDG.E R5, desc[UR48][R2.64] ;  /* 0x0000003002059981 */ /* 0x000ee2000c1e1900 */
[----:B------:R-:W-:Y:S01]  /*26120*/  IMAD.MOV.U32 R7, RZ, RZ, RZ ;  /* 0x000000ffff077224 */ /* 0x000fe200078e00ff */
[C---:B------:R-:W-:Y:S01]  /*26130*/  ISETP.GE.U32.AND P2, PT, R9.reuse, 0x2, PT ;  /* 0x000000020900780c */ /* 0x040fe20003f46070 */
[----:B------:R-:W-:Y:S01]  /*26140*/  IMAD.MOV.U32 R4, RZ, RZ, RZ ;  /* 0x000000ffff047224 */ /* 0x000fe200078e00ff */
[C---:B------:R-:W-:Y:S02]  /*26150*/  ISETP.GE.U32.AND P3, PT, R9.reuse, 0x4, PT ;  /* 0x000000040900780c */ /* 0x040fe40003f66070 */
[C---:B------:R-:W-:Y:S02]  /*26160*/  ISETP.GE.U32.AND P4, PT, R9.reuse, 0x8, PT ;  /* 0x000000080900780c */ /* 0x040fe40003f86070 */
[----:B------:R-:W-:Y:S02]  /*26170*/  ISETP.GE.U32.AND P5, PT, R9, 0x10, PT ;  /* 0x000000100900780c */ /* 0x000fe40003fa6070 */
[----:B--2---:R-:W-:Y:S01]  /*26180*/  @!P1 MOV R7, R6 ;  /* 0x0000000600079202 */ /* 0x004fe20000000f00 */
[----:B------:R-:W-:-:S02]  /*26190*/  IMAD.MOV.U32 R6, RZ, RZ, RZ ;  /* 0x000000ffff067224 */ /* 0x000fc400078e00ff */
[----:B---3--:R-:W-:Y:S01]  /*261a0*/  @!P1 IMAD.MOV.U32 R4, RZ, RZ, R5 ;  /* 0x000000ffff049224 */ /* 0x008fe200078e0005 */
[----:B------:R-:W-:-:S03]  /*261b0*/  ISETP.NE.AND P1, PT, R9, RZ, PT ;  /* 0x000000ff0900720c */ /* 0x000fc60003f25270 */
[----:B------:R-:W-:-:S10]  /*261c0*/  IMAD R13, R4, R7, RZ ;  /* 0x00000007040d7224 */ /* 0x000fd400078e02ff */
[----:B------:R-:W-:Y:S05]  /*261d0*/  WARPSYNC.COLLECTIVE R15, `(.L_x_929) ;  /* 0x000000000f087348 */ /* 0x000fea0003c00000 */
[----:B------:R0:W1:Y:S02]  /*261e0*/  SHFL.UP P6, R14, R13, R12, R11 ;  /* 0x0400000c0d0e7389 */ /* 0x00006400000c000b */
[----:B01----:R-:W-:Y:S01]  /*261f0*/  ENDCOLLECTIVE ;  /* 0x000000000000791b */ /* 0x003fe20003800000 */
.L_x_929:
[----:B------:R-:W-:Y:S02]  /*26200*/  MOV R12, 0x2 ;  /* 0x00000002000c7802 */ /* 0x000fe40000000f00 */
[----:B------:R-:W-:-:S05]  /*26210*/  SEL R14, R14, RZ, P1 ;  /* 0x000000ff0e0e7207 */ /* 0x000fca0000800000 */
[----:B------:R-:W-:-:S04]  /*26220*/  IMAD.IADD R5, R13, 0x1, R14 ;  /* 0x000000010d057824 */ /* 0x000fc800078e020e */
[----:B------:R-:W-:-:S07]  /*26230*/  IMAD.MOV.U32 R13, RZ, RZ, R5 ;  /* 0x000000ffff0d7224 */ /* 0x000fce00078e0005 */
[----:B------:R-:W-:Y:S05]  /*26240*/  WARPSYNC.COLLECTIVE R15, `(.L_x_930) ;  /* 0x000000000f087348 */ /* 0x000fea0003c00000 */
[----:B------:R0:W1:Y:S02]  /*26250*/  SHFL.UP P6, R14, R13, R12, R11 ;  /* 0x0400000c0d0e7389 */ /* 0x00006400000c000b */
[----:B01----:R-:W-:Y:S01]  /*26260*/  ENDCOLLECTIVE ;  /* 0x000000000000791b */ /* 0x003fe20003800000 */
.L_x_930:
[----:B------:R-:W-:Y:S02]  /*26270*/  MOV R12, 0x4 ;  /* 0x00000004000c7802 */ /* 0x000fe40000000f00 */
[----:B------:R-:W-:-:S05]  /*26280*/  SEL R2, R14, RZ, P2 ;  /* 0x000000ff0e027207 */ /* 0x000fca0001000000 */
[----:B------:R-:W-:-:S04]  /*26290*/  IMAD.IADD R2, R5, 0x1, R2 ;  /* 0x0000000105027824 */ /* 0x000fc800078e0202 */
[----:B------:R-:W-:-:S07]  /*262a0*/  IMAD.MOV.U32 R13, RZ, RZ, R2 ;  /* 0x000000ffff0d7224 */ /* 0x000fce00078e0002 */
[----:B------:R-:W-:Y:S05]  /*262b0*/  WARPSYNC.COLLECTIVE R15, `(.L_x_931) ;  /* 0x000000000f087348 */ /* 0x000fea0003c00000 */
[----:B------:R0:W1:Y:S02]  /*262c0*/  SHFL.UP P6, R14, R13, R12, R11 ;  /* 0x0400000c0d0e7389 */ /* 0x00006400000c000b */
[----:B01----:R-:W-:Y:S01]  /*262d0*/  ENDCOLLECTIVE ;  /* 0x000000000000791b */ /* 0x003fe20003800000 */
.L_x_931:
[----:B------:R-:W-:Y:S02]  /*262e0*/  MOV R12, 0x8 ;  /* 0x00000008000c7802 */ /* 0x000fe40000000f00 */
[----:B------:R-:W-:-:S05]  /*262f0*/  SEL R3, R14, RZ, P3 ;  /* 0x000000ff0e037207 */ /* 0x000fca0001800000 */
[----:B------:R-:W-:-:S04]  /*26300*/  IMAD.IADD R3, R2, 0x1, R3 ;  /* 0x0000000102037824 */ /* 0x000fc800078e0203 */
[----:B------:R-:W-:-:S07]  /*26310*/  IMAD.MOV.U32 R13, RZ, RZ, R3 ;  /* 0x000000ffff0d7224 */ /* 0x000fce00078e0003 */
[----:B------:R-:W-:Y:S05]  /*26320*/  WARPSYNC.COLLECTIVE R15, `(.L_x_932) ;  /* 0x000000000f087348 */ /* 0x000fea0003c00000 */
[----:B------:R0:W1:Y:S02]  /*26330*/  SHFL.UP P6, R14, R13, R12, R11 ;  /* 0x0400000c0d0e7389 */ /* 0x00006400000c000b */
[----:B01----:R-:W-:Y:S01]  /*26340*/  ENDCOLLECTIVE ;  /* 0x000000000000791b */ /* 0x003fe20003800000 */
.L_x_932:
[----:B------:R-:W-:Y:S02]  /*26350*/  MOV R12, 0x10 ;  /* 0x00000010000c7802 */ /* 0x000fe40000000f00 */
[----:B------:R-:W-:-:S05]  /*26360*/  SEL R14, R14, RZ, P4 ;  /* 0x000000ff0e0e7207 */ /* 0x000fca0002000000 */
[----:B------:R-:W-:-:S04]  /*26370*/  IMAD.IADD R5, R3, 0x1, R14 ;  /* 0x0000000103057824 */ /* 0x000fc800078e020e */
[----:B------:R-:W-:-:S07]  /*26380*/  IMAD.MOV.U32 R13, RZ, RZ, R5 ;  /* 0x000000ffff0d7224 */ /* 0x000fce00078e0005 */
[----:B------:R-:W-:Y:S05]  /*26390*/  WARPSYNC.COLLECTIVE R15, `(.L_x_933) ;  /* 0x000000000f087348 */ /* 0x000fea0003c00000 */
[----:B------:R0:W1:Y:S02]  /*263a0*/  SHFL.UP P6, R14, R13, R12, R11 ;  /* 0x0400000c0d0e7389 */ /* 0x00006400000c000b */
[----:B01----:R-:W-:Y:S01]  /*263b0*/  ENDCOLLECTIVE ;  /* 0x000000000000791b */ /* 0x003fe20003800000 */
.L_x_933:
[----:B------:R-:W-:Y:S01]  /*263c0*/  MOV R12, 0x1f ;  /* 0x0000001f000c7802 */ /* 0x000fe20000000f00 */
[----:B------:R-:W-:Y:S01]  /*263d0*/  IMAD.MOV.U32 R11, RZ, RZ, 0x1f ;  /* 0x0000001fff0b7424 */ /* 0x000fe200078e00ff */
[----:B------:R-:W-:-:S05]  /*263e0*/  SEL R2, R14, RZ, P5 ;  /* 0x000000ff0e027207 */ /* 0x000fca0002800000 */
[----:B------:R-:W-:-:S04]  /*263f0*/  IMAD.IADD R2, R5, 0x1, R2 ;  /* 0x0000000105027824 */ /* 0x000fc800078e0202 */
[----:B------:R-:W-:-:S07]  /*26400*/  IMAD.MOV.U32 R13, RZ, RZ, R2 ;  /* 0x000000ffff0d7224 */ /* 0x000fce00078e0002 */
[----:B------:R-:W-:Y:S05]  /*26410*/  WARPSYNC.COLLECTIVE R15, `(.L_x_934) ;  /* 0x000000000f087348 */ /* 0x000fea0003c00000 */
[----:B------:R0:W1:Y:S02]  /*26420*/  SHFL.IDX P6, R14, R13, R12, R11 ;  /* 0x0000000c0d0e7389 */ /* 0x00006400000c000b */
[----:B01----:R-:W-:Y:S01]  /*26430*/  ENDCOLLECTIVE ;  /* 0x000000000000791b */ /* 0x003fe20003800000 */
.L_x_934:
[----:B------:R-:W-:Y:S05]  /*26440*/  BRA `(.L_x_935) ;  /* 0xffffffb000047947 */ /* 0x000fea000383ffff */
.L_x_775:
[----:B------:R-:W-:Y:S01]  /*26450*/  BSSY B0, `(.L_x_936) ;  /* 0x0000007000007945 */ /* 0x000fe20003800000 */
[----:B------:R-:W-:Y:S01]  /*26460*/  MOV R12, 0x1 ;  /* 0x00000001000c7802 */ /* 0x000fe20000000f00 */
[----:B------:R-:W-:Y:S02]  /*26470*/  IMAD.MOV.U32 R11, RZ, RZ, RZ ;  /* 0x000000ffff0b7224 */ /* 0x000fe400078e00ff */
[----:B------:R-:W-:-:S07]  /*26480*/  IMAD.MOV.U32 R15, RZ, RZ, -0x1 ;  /* 0xffffffffff0f7424 */ /* 0x000fce00078e00ff */
[----:B------:R-:W-:Y:S05]  /*26490*/  WARPSYNC.COLLECTIVE R15, `(.L_x_937) ;  /* 0x000000000f087348 */ /* 0x000fea0003c00000 */
[----:B------:R0:W1:Y:S02]  /*264a0*/  SHFL.UP P6, R14, R13, R12, R11 ;  /* 0x0400000c0d0e7389 */ /* 0x00006400000c000b */
[----:B01----:R-:W-:Y:S01]  /*264b0*/  ENDCOLLECTIVE ;  /* 0x000000000000791b */ /* 0x003fe20003800000 */
.L_x_937:
[----:B------:R-:W-:Y:S05]  /*264c0*/  BSYNC B0 ;  /* 0x0000000000007941 */ /* 0x000fea0003800000 */
.L_x_936:
[----:B------:R-:W-:Y:S01]  /*264d0*/  SEL R14, R14, RZ, P1 ;  /* 0x000000ff0e0e7207 */ /* 0x000fe20000800000 */
[----:B------:R-:W-:Y:S01]  /*264e0*/  IMAD.MOV.U32 R12, RZ, RZ, 0x2 ;  /* 0x00000002ff0c7424 */ /* 0x000fe200078e00ff */
[----:B------:R-:W-:Y:S01]  /*264f0*/  MOV R15, 0xffffffff ;  /* 0xffffffff000f7802 */ /* 0x000fe20000000f00 */
[----:B------:R-:W-:Y:S01]  /*26500*/  IMAD.MOV.U32 R11, RZ, RZ, RZ ;  /* 0x000000ffff0b7224 */ /* 0x000fe200078e00ff */
[----:B------:R-:W-:-:S07]  /*26510*/  IADD3 R13, R13, R14, RZ ;  /* 0x0000000e0d0d7210 */ /* 0x000fce0007ffe0ff */
[----:B------:R-:W-:Y:S05]  /*26520*/  WARPSYNC.COLLECTIVE R15, `(.L_x_938) ;  /* 0x000000000f087348 */ /* 0x000fea0003c00000 */
[----:B------:R0:W1:Y:S02]  /*26530*/  SHFL.UP P6, R14, R13, R12, R11 ;  /* 0x0400000c0d0e7389 */ /* 0x00006400000c000b */
[----:B01----:R-:W-:Y:S01]  /*26540*/  ENDCOLLECTIVE ;  /* 0x000000000000791b */ /* 0x003fe20003800000 */
.L_x_938:
[----:B------:R-:W-:Y:S02]  /*26550*/  MOV R12, 0x4 ;  /* 0x00000004000c7802 */ /* 0x000fe40000000f00 */
[----:B------:R-:W-:-:S05]  /*26560*/  SEL R2, R14, RZ, P2 ;  /* 0x000000ff0e027207 */ /* 0x000fca0001000000 */
[----:B------:R-:W-:-:S04]  /*26570*/  IMAD.IADD R2, R13, 0x1, R2 ;  /* 0x000000010d027824 */ /* 0x000fc800078e0202 */
[----:B------:R-:W-:-:S07]  /*26580*/  IMAD.MOV.U32 R13, RZ, RZ, R2 ;  /* 0x000000ffff0d7224 */ /* 0x000fce00078e0002 */
[----:B------:R-:W-:Y:S05]  /*26590*/  WARPSYNC.COLLECTIVE R15, `(.L_x_939) ;  /* 0x000000000f087348 */ /* 0x000fea0003c00000 */
[----:B------:R0:W1:Y:S02]  /*265a0*/  SHFL.UP P6, R14, R13, R12, R11 ;  /* 0x0400000c0d0e7389 */ /* 0x00006400000c000b */
[----:B01----:R-:W-:Y:S01]  /*265b0*/  ENDCOLLECTIVE ;  /* 0x000000000000791b */ /* 0x003fe20003800000 */
.L_x_939:
[----:B------:R-:W-:Y:S02]  /*265c0*/  MOV R12, 0x8 ;  /* 0x00000008000c7802 */ /* 0x000fe40000000f00 */
[----:B------:R-:W-:-:S05]  /*265d0*/  SEL R3, R14, RZ, P3 ;  /* 0x000000ff0e037207 */ /* 0x000fca0001800000 */
[----:B------:R-:W-:-:S04]  /*265e0*/  IMAD.IADD R3, R2, 0x1, R3 ;  /* 0x0000000102037824 */ /* 0x000fc800078e0203 */
[----:B------:R-:W-:-:S07]  /*265f0*/  IMAD.MOV.U32 R13, RZ, RZ, R3 ;  /* 0x000000ffff0d7224 */ /* 0x000fce00078e0003 */
[----:B------:R-:W-:Y:S05]  /*26600*/  WARPSYNC.COLLECTIVE R15, `(.L_x_940) ;  /* 0x000000000f087348 */ /* 0x000fea0003c00000 */
[----:B------:R0:W1:Y:S02]  /*26610*/  SHFL.UP P6, R14, R13, R12, R11 ;  /* 0x0400000c0d0e7389 */ /* 0x00006400000c000b */
[----:B01----:R-:W-:Y:S01]  /*26620*/  ENDCOLLECTIVE ;  /* 0x000000000000791b */ /* 0x003fe20003800000 */
.L_x_940:
[----:B------:R-:W-:Y:S02]  /*26630*/  MOV R12, 0x10 ;  /* 0x00000010000c7802 */ /* 0x000fe40000000f00 */
[----:B------:R-:W-:-:S05]  /*26640*/  SEL R14, R14, RZ, P4 ;  /* 0x000000ff0e0e7207 */ /* 0x000fca0002000000 */
[----:B------:R-:W-:-:S04]  /*26650*/  IMAD.IADD R5, R3, 0x1, R14 ;  /* 0x0000000103057824 */ /* 0x000fc800078e020e */
[----:B------:R-:W-:-:S07]  /*26660*/  IMAD.MOV.U32 R13, RZ, RZ, R5 ;  /* 0x000000ffff0d7224 */ /* 0x000fce00078e0005 */
[----:B------:R-:W-:Y:S05]  /*26670*/  WARPSYNC.COLLECTIVE R15, `(.L_x_941) ;  /* 0x000000000f087348 */ /* 0x000fea0003c00000 */
[----:B------:R0:W1:Y:S02]  /*26680*/  SHFL.UP P6, R14, R13, R12, R11 ;  /* 0x0400000c0d0e7389 */ /* 0x00006400000c000b */
[----:B01----:R-:W-:Y:S01]  /*26690*/  ENDCOLLECTIVE ;  /* 0x000000000000791b */ /* 0x003fe20003800000 */
.L_x_941:
        /* <DEDUP_REMOVED lines=8> */
.L_x_942:
[----:B------:R-:W-:Y:S05]  /*26720*/  BRA `(.L_x_943) ;  /* 0xffffffac00f07947 */ /* 0x000fea000383ffff */
.L_x_777:
[----:B------:R-:W-:Y:S01]  /*26730*/  BSSY B0, `(.L_x_944) ;  /* 0x0000006000007945 */ /* 0x000fe20003800000 */
[----:B------:R-:W-:Y:S01]  /*26740*/  PLOP3.LUT P6, PT, P6, PT, PT, 0x8, 0x0 ;  /* 0x000000000000781c */ /* 0x000fe200037ce170 */
[----:B------:R-:W-:-:S12]  /*26750*/  IMAD.MOV.U32 R15, RZ, RZ, -0x1 ;  /* 0xffffffffff0f7424 */ /* 0x000fd800078e00ff */
[----:B0-----:R-:W-:Y:S05]  /*26760*/  WARPSYNC.COLLECTIVE R15, `(.L_x_945) ;  /* 0x000000000f087348 */ /* 0x001fea0003c00000 */
[----:B------:R-:W-:Y:S01]  /*26770*/  VOTE.ANY R14, PT, P6 ;  /* 0x00000000000e7806 */ /* 0x000fe200030e0100 */
[----:B0-----:R-:W-:Y:S06]  /*26780*/  ENDCOLLECTIVE ;  /* 0x000000000000791b */ /* 0x001fec0003800000 */
.L_x_945:
[----:B------:R-:W-:Y:S05]  /*26790*/  BSYNC B0 ;  /* 0x0000000000007941 */ /* 0x000fea0003800000 */
.L_x_944:
[----:B------:R-:W-:Y:S01]  /*267a0*/  MOV R3, R14 ;  /* 0x0000000e00037202 */ /* 0x000fe20000000f00 */
[----:B------:R-:W-:Y:S01]  /*267b0*/  IMAD.MOV.U32 R13, RZ, RZ, R7 ;  /* 0x000000ffff0d7224 */ /* 0x000fe200078e0007 */
[----:B------:R-:W-:Y:S01]  /*267c0*/  MOV R11, 0x1f ;  /* 0x0000001f000b7802 */ /* 0x000fe20000000f00 */
[----:B------:R-:W-:Y:S01]  /*267d0*/  IMAD.MOV.U32 R15, RZ, RZ, -0x1 ;  /* 0xffffffffff0f7424 */ /* 0x000fe200078e00ff */
[----:B------:R-:W0:Y:S02]  /*267e0*/  POPC R8, R3 ;  /* 0x0000000300087309 */ /* 0x000e240000000000 */
[----:B0-----:R-:W-:-:S07]  /*267f0*/  IMAD.MOV.U32 R12, RZ, RZ, R8 ;  /* 0x000000ffff0c7224 */ /* 0x001fce00078e0008 */
[----:B------:R-:W-:Y:S05]  /*26800*/  WARPSYNC.COLLECTIVE R15, `(.L_x_946) ;  /* 0x000000000f087348 */ /* 0x000fea0003c00000 */
[----:B------:R0:W1:Y:S02]  /*26810*/  SHFL.IDX P6, R14, R13, R12, R11 ;  /* 0x0000000c0d0e7389 */ /* 0x00006400000c000b */
[----:B01----:R-:W-:Y:S01]  /*26820*/  ENDCOLLECTIVE ;  /* 0x000000000000791b */ /* 0x003fe20003800000 */
.L_x_946:
[----:B------:R-:W-:Y:S01]  /*26830*/  MOV R13, R4 ;  /* 0x00000004000d7202 */ /* 0x000fe20000000f00 */
[----:B------:R-:W-:-:S07]  /*26840*/  IMAD.MOV.U32 R7, RZ, RZ, R14 ;  /* 0x000000ffff077224 */ /* 0x000fce00078e000e */
[----:B------:R-:W-:Y:S05]  /*26850*/  WARPSYNC.COLLECTIVE R15, `(.L_x_947) ;  /* 0x000000000f087348 */ /* 0x000fea0003c00000 */
[----:B------:R0:W1:Y:S02]  /*26860*/  SHFL.IDX P6, R14, R13, R12, R11 ;  /* 0x0000000c0d0e7389 */ /* 0x00006400000c000b */
[----:B01----:R-:W-:Y:S01]  /*26870*/  ENDCOLLECTIVE ;  /* 0x000000000000791b */ /* 0x003fe20003800000 */
.L_x_947:
[----:B------:R-:W-:Y:S01]  /*26880*/  IMAD.MOV.U32 R4, RZ, RZ, R14 ;  /* 0x000000ffff047224 */ /* 0x000fe200078e000e */
[----:B------:R-:W-:Y:S06]  /*26890*/  BRA `(.L_x_948) ;  /* 0xffffffac00d07947 */ /* 0x000fec000383ffff */
.L_x_779:
[----:B------:R-:W-:Y:S01]  /*268a0*/  BSSY B0, `(.L_x_949) ;  /* 0x0000007000007945 */ /* 0x000fe20003800000 */
[----:B------:R-:W-:Y:S01]  /*268b0*/  IMAD.MOV.U32 R13, RZ, RZ, R2 ;  /* 0x000000ffff0d7224 */ /* 0x000fe200078e0002 */
[----:B------:R-:W-:Y:S01]  /*268c0*/  MOV R11, 0x1f ;  /* 0x0000001f000b7802 */ /* 0x000fe20000000f00 */
[----:B------:R-:W-:-:S07]  /*268d0*/  IMAD.MOV.U32 R15, RZ, RZ, -0x1 ;  /* 0xffffffffff0f7424 */ /* 0x000fce00078e00ff */
[----:B0123--:R-:W-:Y:S05]  /*268e0*/  WARPSYNC.COLLECTIVE R15, `(.L_x_950) ;  /* 0x000000000f087348 */ /* 0x00ffea0003c00000 */
[----:B------:R4:W0:Y:S02]  /*268f0*/  SHFL.IDX P6, R14, R13, R12, R11 ;  /* 0x0000000c0d0e7389 */ /* 0x00082400000c000b */
[----:B01234-:R-:W-:Y:S01]  /*26900*/  ENDCOLLECTIVE ;  /* 0x000000000000791b */ /* 0x01ffe20003800000 */
.L_x_950:
[----:B------:R-:W-:Y:S05]  /*26910*/  BSYNC B0 ;  /* 0x0000000000007941 */ /* 0x000fea0003800000 */
.L_x_949:
[----:B------:R-:W-:Y:S01]  /*26920*/  IMAD.MOV.U32 R6, RZ, RZ, R14 ;  /* 0x000000ffff067224 */ /* 0x000fe200078e000e */
[----:B------:R-:W-:Y:S06]  /*26930*/  BRA `(.L_x_778) ;  /* 0xffffffac00c07947 */ /* 0x000fec000383ffff */
.L_x_783:
[----:B0-----:R0:W1:Y:S02]  /*26940*/  SYNCS.PHASECHK.TRANS64.TRYWAIT P0, [R7+URZ+0x30820], R0 ;  /* 0x03082000070075a7 */ /* 0x001064000800017f */
[----:B-1----:R-:W-:Y:S05]  /*26950*/  @!P0 NANOSLEEP.SYNCS 0x989680 ;  /* 0x009896800000895d */ /* 0x002fea0003900000 */
[----:B------:R-:W1:Y:S02]  /*26960*/  @!P0 SYNCS.PHASECHK.TRANS64 P0, [R7+URZ+0x30820], R0 ;  /* 0x03082000070085a7 */ /* 0x000e64000800007f */
[----:B-1----:R-:W-:Y:S05]  /*26970*/  @!P0 BRA `(.L_x_783) ;  /* 0xfffffffc00f08947 */ /* 0x002fea000383ffff */
[----:B------:R-:W-:Y:S05]  /*26980*/  BRA `(.L_x_951) ;  /* 0xffffffb400187947 */ /* 0x000fea000383ffff */
.L_x_784:
        /* <DEDUP_REMOVED lines=8> */
[----:B0-2---:R-:W-:Y:S05]  /*26a10*/  WARPSYNC.COLLECTIVE R15, `(.L_x_953) ;  /* 0x000000000f087348 */ /* 0x005fea0003c00000 */
[----:B------:R1:W3:Y:S02]  /*26a20*/  SHFL.IDX P6, R14, R13, R12, R11 ;  /* 0x0000000c0d0e7389 */ /* 0x0002e400000c000b */
[----:B0123--:R-:W-:Y:S01]  /*26a30*/  ENDCOLLECTIVE ;  /* 0x000000000000791b */ /* 0x00ffe20003800000 */
.L_x_953:
[----:B------:R-:W-:Y:S05]  /*26a40*/  BSYNC B0 ;  /* 0x0000000000007941 */ /* 0x000fea0003800000 */
.L_x_952:
[----:B------:R-:W-:Y:S05]  /*26a50*/  BRA `(.L_x_954) ;  /* 0xffffffb400007947 */ /* 0x000fea000383ffff */
.L_x_785:
[----:B------:R-:W-:Y:S01]  /*26a60*/  BSSY B0, `(.L_x_955) ;  /* 0x0000006000007945 */ /* 0x000fe20003800000 */
[----:B------:R-:W-:-:S07]  /*26a70*/  IMAD.MOV.U32 R15, RZ, RZ, -0x1 ;  /* 0xffffffffff0f7424 */ /* 0x000fce00078e00ff */
[----:B0-2---:R-:W-:Y:S05]  /*26a80*/  WARPSYNC.COLLECTIVE R15, `(.L_x_956) ;  /* 0x000000000f0c7348 */ /* 0x005fea0003c00000 */
[----:B------:R-:W-:Y:S02]  /*26a90*/  ELECT P6, UR62, PT ;  /* 0x00000000003e782f */ /* 0x000fe400038c0000 */
[----:B------:R-:W-:Y:S01]  /*26aa0*/  MOV R14, UR62 ;  /* 0x0000003e000e7c02 */ /* 0x000fe20008000f00 */
[----:B0-2---:R-:W-:Y:S10]  /*26ab0*/  ENDCOLLECTIVE ;  /* 0x000000000000791b */ /* 0x005ff40003800000 */
.L_x_956:
[----:B------:R-:W-:Y:S05]  /*26ac0*/  BSYNC B0 ;  /* 0x0000000000007941 */ /* 0x000fea0003800000 */
.L_x_955:
[----:B------:R-:W-:Y:S05]  /*26ad0*/  BRA `(.L_x_957) ;  /* 0xffffffb000f47947 */ /* 0x000fea000383ffff */
.L_x_787:
[----:B0-----:R0:W1:Y:S02]  /*26ae0*/  SYNCS.PHASECHK.TRANS64.TRYWAIT P1, [R5+URZ+0x30840], R0 ;  /* 0x03084000050075a7 */ /* 0x001064000802017f */
[----:B-1----:R-:W-:Y:S05]  /*26af0*/  @!P1 NANOSLEEP.SYNCS 0x989680 ;  /* 0x009896800000995d */ /* 0x002fea0003900000 */
[----:B------:R-:W1:Y:S02]  /*26b00*/  @!P1 SYNCS.PHASECHK.TRANS64 P1, [R5+URZ+0x30840], R0 ;  /* 0x03084000050095a7 */ /* 0x000e64000802007f */
[----:B-1----:R-:W-:Y:S05]  /*26b10*/  @!P1 BRA `(.L_x_787) ;  /* 0xfffffffc00f09947 */ /* 0x002fea000383ffff */
[----:B------:R-:W-:Y:S05]  /*26b20*/  BRA `(.L_x_958) ;  /* 0xffffffb400147947 */ /* 0x000fea000383ffff */
.L_x_789:
[----:B-1----:R1:W3:Y:S02]  /*26b30*/  SYNCS.PHASECHK.TRANS64.TRYWAIT P1, [R3+URZ+0x30840], R2 ;  /* 0x03084002030075a7 */ /* 0x0022e4000802017f */
[----:B---3--:R-:W-:Y:S05]  /*26b40*/  @!P1 NANOSLEEP.SYNCS 0x989680 ;  /* 0x009896800000995d */ /* 0x008fea0003900000 */
[----:B------:R-:W3:Y:S02]  /*26b50*/  @!P1 SYNCS.PHASECHK.TRANS64 P1, [R3+URZ+0x30840], R2 ;  /* 0x03084002030095a7 */ /* 0x000ee4000802007f */
[----:B---3--:R-:W-:Y:S05]  /*26b60*/  @!P1 BRA `(.L_x_789) ;  /* 0xfffffffc00f09947 */ /* 0x008fea000383ffff */
[----:B------:R-:W-:Y:S05]  /*26b70*/  BRA `(.L_x_959) ;  /* 0xffffffb400207947 */ /* 0x000fea000383ffff */
.L_x_791:
[----:B---3--:R3:W4:Y:S02]  /*26b80*/  SYNCS.PHASECHK.TRANS64.TRYWAIT P1, [R5+URZ+0x30860], R0 ;  /* 0x03086000050075a7 */ /* 0x008724000802017f */
[----:B----4-:R-:W-:Y:S05]  /*26b90*/  @!P1 NANOSLEEP.SYNCS 0x989680 ;  /* 0x009896800000995d */ /* 0x010fea0003900000 */
[----:B------:R-:W4:Y:S02]  /*26ba0*/  @!P1 SYNCS.PHASECHK.TRANS64 P1, [R5+URZ+0x30860], R0 ;  /* 0x03086000050095a7 */ /* 0x000f24000802007f */
[----:B----4-:R-:W-:Y:S05]  /*26bb0*/  @!P1 BRA `(.L_x_791) ;  /* 0xfffffffc00f09947 */ /* 0x010fea000383ffff */
[----:B------:R-:W-:Y:S05]  /*26bc0*/  BRA `(.L_x_960) ;  /* 0xffffffb4001c7947 */ /* 0x000fea000383ffff */
.L_x_961:
        /* <DEDUP_REMOVED lines=11> */
.L_x_3212:


//--------------------- .text._ZN7cutlass13device_kernelIN5flash11enable_sm90INS1_16FlashAttnFwdSm90INS1_25CollectiveMainloopFwdSm90ILi2EN4cute5tupleIJNS5_1CILi1EEES8_S8_EEENS6_IJNS7_ILi128EEENS7_ILi96EEENS7_ILi192EEEEEELi192ENS_6half_tEfNS_4arch4Sm90ELb0ELb1ELb0ELb0ELb1ELb0ELb0ELb1ELb1ELb1ELb1ELb0EEENS1_21CollectiveEpilogueFwdINS6_IJSA_SC_SB_EEES9_SE_SG_Li256ELb0ELb1ELb1ELb0EEENS1_19SingleTileSchedulerILb0ELb1ELb1ELi128EEEEEEEEEvNT_6ParamsE --------------------------
	.section	.text._ZN7cutlass13device_kernelIN5flash11enable_sm90INS1_16FlashAttnFwdSm90INS1_25CollectiveMainloopFwdSm90ILi2EN4cute5tupleIJNS5_1CILi1EEES8_S8_EEENS6_IJNS7_ILi128EEENS7_ILi96EEENS7_ILi192EEEEEELi192ENS_6half_tEfNS_4arch4Sm90ELb0ELb1ELb0ELb0ELb1ELb0ELb0ELb1ELb1ELb1ELb1ELb0EEENS1_21CollectiveEpilogueFwdINS6_IJSA_SC_SB_EEES9_SE_SG_Li256ELb0ELb1ELb1ELb0EEENS1_19SingleTileSchedulerILb0ELb1ELb1ELi128EEEEEEEEEvNT_6ParamsE,"ax",@progbits
	.align	128
.text._ZN7cutlass13device_kernelIN5flash11enable_sm90INS1_16FlashAttnFwdSm90INS1_25CollectiveMainloopFwdSm90ILi2EN4cute5tupleIJNS5_1CILi1EEES8_S8_EEENS6_IJNS7_ILi128EEENS7_ILi96EEENS7_ILi192EEEEEELi192ENS_6half_tEfNS_4arch4Sm90ELb0ELb1ELb0ELb0ELb1ELb0ELb0ELb1ELb1ELb1ELb1ELb0EEENS1_21CollectiveEpilogueFwdINS6_IJSA_SC_SB_EEES9_SE_SG_Li256ELb0ELb1ELb1ELb0EEENS1_19SingleTileSchedulerILb0ELb1ELb1ELi128EEEEEEEEEvNT_6ParamsE:
        .type           _ZN7cutlass13device_kernelIN5flash11enable_sm90INS1_16FlashAttnFwdSm90INS1_25CollectiveMainloopFwdSm90ILi2EN4cute5tupleIJNS5_1CILi1EEES8_S8_EEENS6_IJNS7_ILi128EEENS7_ILi96EEENS7_ILi192EEEEEELi192ENS_6half_tEfNS_4arch4Sm90ELb0ELb1ELb0ELb0ELb1ELb0ELb0ELb1ELb1ELb1ELb1ELb0EEENS1_21CollectiveEpilogueFwdINS6_IJSA_SC_SB_EEES9_SE_SG_Li256ELb0ELb1ELb1ELb0EEENS1_19SingleTileSchedulerILb0ELb1ELb1ELi128EEEEEEEEEvNT_6ParamsE,@function
        .size           _ZN7cutlass13device_kernelIN5flash11enable_sm90INS1_16FlashAttnFwdSm90INS1_25CollectiveMainloopFwdSm90ILi2EN4cute5tupleIJNS5_1CILi1EEES8_S8_EEENS6_IJNS7_ILi128EEENS7_ILi96EEENS7_ILi192EEEEEELi192ENS_6half_tEfNS_4arch4Sm90ELb0ELb1ELb0ELb0ELb1ELb0ELb0ELb1ELb1ELb1ELb1ELb0EEENS1_21CollectiveEpilogueFwdINS6_IJSA_SC_SB_EEES9_SE_SG_Li256ELb0ELb1ELb1ELb0EEENS1_19SingleTileSchedulerILb0ELb1ELb1ELi128EEEEEEEEEvNT_6ParamsE,(.L_x_3213 - _ZN7cutlass13device_kernelIN5flash11enable_sm90INS1_16FlashAttnFwdSm90INS1_25CollectiveMainloopFwdSm90ILi2EN4cute5tupleIJNS5_1CILi1EEES8_S8_EEENS6_IJNS7_ILi128EEENS7_ILi96EEENS7_ILi192EEEEEELi192ENS_6half_tEfNS_4arch4Sm90ELb0ELb1ELb0ELb0ELb1ELb0ELb0ELb1ELb1ELb1ELb1ELb0EEENS1_21CollectiveEpilogueFwdINS6_IJSA_SC_SB_EEES9_SE_SG_Li256ELb0ELb1ELb1ELb0EEENS1_19SingleTileSchedulerILb0ELb1ELb1ELi128EEEEEEEEEvNT_6ParamsE)
        .other          _ZN7cutlass13device_kernelIN5flash11enable_sm90INS1_16FlashAttnFwdSm90INS1_25CollectiveMainloopFwdSm90ILi2EN4cute5tupleIJNS5_1CILi1EEES8_S8_EEENS6_IJNS7_ILi128EEENS7_ILi96EEENS7_ILi192EEEEEELi192ENS_6half_tEfNS_4arch4Sm90ELb0ELb1ELb0ELb0ELb1ELb0ELb0ELb1ELb1ELb1ELb1ELb0EEENS1_21CollectiveEpilogueFwdINS6_IJSA_SC_SB_EEES9_SE_SG_Li256ELb0ELb1ELb1ELb0EEENS1_19SingleTileSchedulerILb0ELb1ELb1ELi128EEEEEEEEEvNT_6ParamsE,@"STO_CUDA_ENTRY STV_DEFAULT"
_ZN7cutlass13device_kernelIN5flash11enable_sm90INS1_16FlashAttnFwdSm90INS1_25CollectiveMainloopFwdSm90ILi2EN4cute5tupleIJNS5_1CILi1EEES8_S8_EEENS6_IJNS7_ILi128EEENS7_ILi96EEENS7_ILi192EEEEEELi192ENS_6half_tEfNS_4arch4Sm90ELb0ELb1ELb0ELb0ELb1ELb0ELb0ELb1ELb1ELb1ELb1ELb0EEENS1_21CollectiveEpilogueFwdINS6_IJSA_SC_SB_EEES9_SE_SG_Li256ELb0ELb1ELb1ELb0EEENS1_19SingleTileSchedulerILb0ELb1ELb1ELi128EEEEEEEEEvNT_6ParamsE:
        /* <DEDUP_REMOVED lines=45> */
.L_x_962:
        /* <DEDUP_REMOVED lines=22> */
.L_x_963:
        /* <DEDUP_REMOVED lines=18> */
.L_x_964:
        /* <DEDUP_REMOVED lines=22> */
.L_x_965:
        /* <DEDUP_REMOVED lines=23> */
.L_x_966:
        /* <DEDUP_REMOVED lines=11> */
.L_x_969:
        /* <DEDUP_REMOVED lines=14> */
[----:B------:R-:W-:Y:S01]  /*09b0*/  IMAD.U32 R0, RZ, RZ, UR10 ;  /* 0x0000000aff007e24 */ /* 0x000fe2000f8e00ff */
[----:B--2---:R-:W-:Y:S01]  /*09c0*/  ISETP.LE.AND P0, PT, RZ, UR8, PT ;  /* 0x00000008ff007c0c */ /* 0x004fe2000bf03270 */
[----:B------:R-:W-:-:S03]  /*09d0*/  UIADD3 UR4, -UR10, URZ, URZ ;  /* 0x0000003f0a047290 */ /* 0x000fc6000fffe13f */
[----:B------:R4:W-:Y:S01]  /*09e0*/  STL [R1], R0 ;  /* 0x0000000001007387 */ /* 0x0009e20000100800 */
[----:B------:R-:W-:-:S08]  /*09f0*/  UIMAD UR6, UR7, UR4, UR6 ;  /* 0x00000004070672a4 */ /* 0x000fd0000f8e0206 */
[----:B------:R-:W-:Y:S05]  /*0a00*/  @!P0 BRA `(.L_x_970) ;  /* 0x0000013000b48947 */ /* 0x000fea0003800000 */
[----:B0-----:R-:W0:Y:S01]  /*0a10*/  LDC.64 R2, c[0x0][0x418] ;  /* 0x00010600ff027b82 */ /* 0x001e220000000a00 */
[----:B------:R-:W-:Y:S01]  /*0a20*/  ULDC UR4, c[0x0][0x448] ;  /* 0x0001120000047ab9 */ /* 0x000fe20000000800 */
[----:B------:R-:W-:Y:S01]  /*0a30*/  VIADD R121, R25, 0xffffff80 ;  /* 0xffffff8019797836 */ /* 0x000fe20000000000 */
[----:B------:R-:W-:-:S04]  /*0a40*/  UISETP.NE.AND UP0, UPT, UR4, 0x1, UPT ;  /* 0x000000010400788c */ /* 0x000fc8000bf05270 */
[----:B------:R-:W-:Y:S01]  /*0a50*/  UP2UR UR4, UPR, URZ, 0x1 ;  /* 0x000000013f047883 */ /* 0x000fe20008000000 */
[----:B------:R-:W4:Y:S05]  /*0a60*/  LDC R120, c[0x0][0x288] ;  /* 0x0000a200ff787b82 */ /* 0x000f2a0000000800 */
[----:B------:R-:W-:Y:S01]  /*0a70*/  IMAD.U32 R19, RZ, RZ, UR4 ;  /* 0x00000004ff137e24 */ /* 0x000fe2000f8e00ff */
[----:B------:R-:W-:Y:S01]  /*0a80*/  @UP0 ULDC UR9, c[0x0][0x44c] ;  /* 0x0001130000090ab9 */ /* 0x000fe20000000800 */
[----:B------:R-:W-:Y:S01]  /*0a90*/  @UP0 ULDC UR11, c[0x0][0x450] ;  /* 0x00011400000b0ab9 */ /* 0x000fe20000000800 */
[----:B------:R-:W1:Y:S01]  /*0aa0*/  LDC R17, c[0x0][0x424] ;  /* 0x00010900ff117b82 */ /* 0x000e620000000800 */
[----:B------:R-:W-:-:S07]  /*0ab0*/  ULDC.64 UR4, c[0x0][0x9e0] ;  /* 0x0002780000047ab9 */ /* 0x000fce0000000a00 */
[----:B------:R-:W2:Y:S01]  /*0ac0*/  S2UR UR39, SR_CTAID.X ;  /* 0x00000000002779c3 */ /* 0x000ea20000002500 */
[----:B0-----:R-:W-:-:S04]  /*0ad0*/  ISETP.NE.U32.AND P0, PT, R2, RZ, PT ;  /* 0x000000ff0200720c */ /* 0x001fc80003f05070 */
[----:B------:R-:W-:-:S03]  /*0ae0*/  ISETP.NE.AND.EX P0, PT, R3, RZ, PT, P0 ;  /* 0x000000ff0300720c */ /* 0x000fc60003f05300 */
[----:B------:R-:W0:Y:S01]  /*0af0*/  LDC R4, c[0x0][0x2f0] ;  /* 0x0000bc00ff047b82 */ /* 0x000e220000000800 */
[----:B----4-:R-:W-:Y:S02]  /*0b00*/  IADD3 R0, -R120, 0x1, RZ ;  /* 0x0000000178007810 */ /* 0x010fe40007ffe1ff */
[----:B-1----:R-:W-:Y:S01]  /*0b10*/  SEL R17, R17, 0x1, P0 ;  /* 0x0000000111117807 */ /* 0x002fe20000000000 */
[----:B--2---:R-:W-:-:S04]  /*0b20*/  USHF.L.U32 UR39, UR39, 0x7, URZ ;  /* 0x0000000727277899 */ /* 0x004fc8000800063f */
[----:B------:R-:W-:Y:S02]  /*0b30*/  @UP0 UIADD3 UR8, UR39, 0x7f, URZ ;  /* 0x0000007f27080890 */ /* 0x000fe4000fffe03f */
[----:B------:R-:W-:Y:S01]  /*0b40*/  UIADD3 UR7, UR39, 0x7f, URZ ;  /* 0x0000007f27077890 */ /* 0x000fe2000fffe03f */
[CC--:B0-----:R-:W-:Y:S01]  /*0b50*/  IMAD R0, R17.reuse, R4.reuse, R0 ;  /* 0x0000000411007224 */ /* 0x0c1fe200078e0200 */
[----:B------:R-:W-:Y:S01]  /*0b60*/  UIMAD.WIDE.U32 UR8, UR8, UR9, URZ ;  /* 0x00000009080872a5 */ /* 0x000fe2000f8e003f */
[----:B------:R-:W-:-:S03]  /*0b70*/  IMAD R23, R17, R4, RZ ;  /* 0x0000000411177224 */ /* 0x000fc600078e02ff */
[----:B------:R-:W-:Y:S01]  /*0b80*/  R2UR UR10, R0 ;  /* 0x00000000000a72ca */ /* 0x000fe200000e0000 */
[----:B------:R-:W-:Y:S02]  /*0b90*/  @UP0 USHF.R.U32.HI UR7, URZ, UR11, UR9 ;  /* 0x0000000b3f070299 */ /* 0x000fe40008011609 */
[----:B------:R-:W-:-:S04]  /*0ba0*/  UISETP.GE.AND UP0, UPT, UR5, 0x1, UPT ;  /* 0x000000010500788c */ /* 0x000fc8000bf06270 */
[----:B------:R-:W-:Y:S02]  /*0bb0*/  UP2UR UR8, UPR, URZ, 0x1 ;  /* 0x000000013f087883 */ /* 0x000fe40008000000 */
[----:B------:R-:W-:-:S04]  /*0bc0*/  PLOP3.LUT P0, PT, PT, PT, UP0, 0x40, 0x0 ;  /* 0x000000000000781c */ /* 0x000fc80003f0e808 */
[----:B------:R-:W-:Y:S01]  /*0bd0*/  UIADD3 UR7, UR10, UR7, URZ ;  /* 0x000000070a077290 */ /* 0x000fe2000fffe03f */
[----:B------:R-:W-:-:S03]  /*0be0*/  IMAD.U32 R18, RZ, RZ, UR8 ;  /* 0x00000008ff127e24 */ /* 0x000fc6000f8e00ff */
[----:B------:R-:W-:-:S06]  /*0bf0*/  UIADD3 UR4, UR7, UR4, URZ ;  /* 0x0000000407047290 */ /* 0x000fcc000fffe03f */
[----:B------:R-:W-:Y:S01]  /*0c00*/  IMAD.U32 R0, RZ, RZ, UR4 ;  /* 0x00000004ff007e24 */ /* 0x000fe2000f8e00ff */
[----:B------:R-:W-:Y:S06]  /*0c10*/  @P0 BRA `(.L_x_971) ;  /* 0x0000000000400947 */ /* 0x000fec0003800000 */
[----:B------:R-:W-:Y:S01]  /*0c20*/  ISETP.LT.AND P0, PT, RZ, UR7, PT ;  /* 0x00000007ff007c0c */ /* 0x000fe2000bf01270 */
[----:B------:R-:W-:-:S12]  /*0c30*/  UIADD3 UR4, UR7, -0x1, URZ ;  /* 0xffffffff07047890 */ /* 0x000fd8000fffe03f */
[----:B------:R-:W-:Y:S05]  /*0c40*/  @P0 BRA `(.L_x_972) ;  /* 0x00000000001c0947 */ /* 0x000fea0003800000 */
[----:B------:R-:W-:Y:S02]  /*0c50*/  UISETP.NE.AND UP0, UPT, UR5, 0x1, UPT ;  /* 0x000000010500788c */ /* 0x000fe4000bf05270 */
[----:B------:R-:W-:-:S09]  /*0c60*/  UIADD3 UR4, -UR7, URZ, URZ ;  /* 0x0000003f07047290 */ /* 0x000fd2000fffe13f */
[----:B------:R-:W-:Y:S02]  /*0c70*/  @UP0 ULDC.64 UR10, c[0x0][0x9e8] ;  /* 0x00027a00000a0ab9 */ /* 0x000fe40000000a00 */
[----:B------:R-:W-:-:S04]  /*0c80*/  UIMAD.WIDE.U32 UR8, UR4, UR10, URZ ;  /* 0x0000000a040872a5 */ /* 0x000fc8000f8e003f */
[----:B------:R-:W-:-:S04]  /*0c90*/  @UP0 USHF.R.U32.HI UR4, URZ, UR11, UR9 ;  /* 0x0000000b3f040299 */ /* 0x000fc80008011609 */
[----:B------:R-:W-:Y:S01]  /*0ca0*/  ULOP3.LUT UR4, URZ, UR4, URZ, 0x33, !UPT ;  /* 0x000000043f047292 */ /* 0x000fe2000f8e333f */
[----:B------:R-:W-:Y:S11]  /*0cb0*/  BRA `(.L_x_973) ;  /* 0x0000000000107947 */ /* 0x000ff60003800000 */
.L_x_972:
[----:B------:R-:W-:-:S11]  /*0cc0*/  UISETP.NE.AND UP0, UPT, UR5, 0x1, UPT ;  /* 0x000000010500788c */ /* 0x000fd6000bf05270 */
[----:B------:R-:W-:Y:S02]  /*0cd0*/  @UP0 ULDC.64 UR10, c[0x0][0x9e8] ;  /* 0x00027a00000a0ab9 */ /* 0x000fe40000000a00 */
[----:B------:R-:W-:-:S04]  /*0ce0*/  UIMAD.WIDE.U32 UR8, UR4, UR10, URZ ;  /* 0x0000000a040872a5 */ /* 0x000fc8000f8e003f */
[----:B------:R-:W-:-:S12]  /*0cf0*/  @UP0 USHF.R.U32.HI UR4, URZ, UR11, UR9 ;  /* 0x0000000b3f040299 */ /* 0x000fd80008011609 */
.L_x_973:
[----:B------:R-:W-:-:S06]  /*0d00*/  UIMAD UR4, UR4, UR5, UR5 ;  /* 0x00000005040472a4 */ /* 0x000fcc000f8e0205 */
[----:B------:R-:W-:-:S07]  /*0d10*/  VIMNMX R0, R0, UR4, PT ;  /* 0x0000000400007c48 */ /* 0x000fce000bfe0100 */
.L_x_971:
[----:B------:R-:W-:Y:S01]  /*0d20*/  R2UR UR4, R19 ;  /* 0x00000000130472ca */ /* 0x000fe200000e0000 */
[CC--:B------:R-:W-:Y:S02]  /*0d30*/  IMAD R120, R17.reuse, R4.reuse, -R120 ;  /* 0x0000000411787224 */ /* 0x0c0fe400078e0a78 */
[----:B------:R-:W-:Y:S02]  /*0d40*/  VIADD R2, R0, 0x5f ;  /* 0x0000005f00027836 */ /* 0x000fe40000000000 */
[----:B------:R-:W-:Y:S01]  /*0d50*/  IMAD R0, R17, R4, 0x5f ;  /* 0x0000005f11007424 */ /* 0x000fe200078e0204 */
[----:B------:R-:W-:Y:S01]  /*0d60*/  R2UR UR7, R120 ;  /* 0x00000000780772ca */ /* 0x000fe200000e0000 */
[----:B------:R-:W-:-:S04]  /*0d70*/  IMAD.HI R2, R2, 0x2aaaaaab, RZ ;  /* 0x2aaaaaab02027827 */ /* 0x000fc800078e02ff */
[----:B------:R-:W-:Y:S01]  /*0d80*/  IMAD.HI R0, R0, 0x2aaaaaab, RZ ;  /* 0x2aaaaaab00007827 */ /* 0x000fe200078e02ff */
[----:B------:R-:W-:Y:S01]  /*0d90*/  SHF.R.U32.HI R5, RZ, 0x1f, R2 ;  /* 0x0000001fff057819 */ /* 0x000fe20000011602 */
[----:B------:R-:W-:-:S03]  /*0da0*/  UISETP.NE.AND UP0, UPT, UR4, URZ, UPT ;  /* 0x0000003f0400728c */ /* 0x000fc6000bf05270 */
[----:B------:R-:W-:Y:S01]  /*0db0*/  UMOV UR4, UR39 ;  /* 0x0000002700047c82 */ /* 0x000fe20008000000 */
[----:B------:R-:W-:Y:S02]  /*0dc0*/  SHF.R.U32.HI R3, RZ, 0x1f, R0 ;  /* 0x0000001fff037819 */ /* 0x000fe40000011600 */
[----:B------:R-:W-:Y:S02]  /*0dd0*/  LEA.HI.SX32 R2, R2, R5, 0x1c ;  /* 0x0000000502027211 */ /* 0x000fe400078fe2ff */
[----:B------:R-:W-:-:S03]  /*0de0*/  LEA.HI.SX32 R3, R0, R3, 0x1c ;  /* 0x0000000300037211 */ /* 0x000fc600078fe2ff */
[----:B------:R-:W-:Y:S01]  /*0df0*/  @UP0 ULDC UR8, c[0x0][0x44c] ;  /* 0x0001130000080ab9 */ /* 0x000fe20000000800 */
[----:B------:R-:W-:Y:S01]  /*0e00*/  @UP0 ULDC UR10, c[0x0][0x450] ;  /* 0x00011400000a0ab9 */ /* 0x000fe20000000800 */
[----:B------:R-:W-:Y:S01]  /*0e10*/  UIMAD.WIDE.U32 UR8, UR39, UR8, URZ ;  /* 0x00000008270872a5 */ /* 0x000fe2000f8e003f */
[----:B------:R-:W-:-:S03]  /*0e20*/  VIMNMX R16, R3, R2, PT ;  /* 0x0000000203107248 */ /* 0x000fc60003fe0100 */
[----:B------:R-:W-:Y:S02]  /*0e30*/  @UP0 USHF.R.U32.HI UR4, URZ, UR10, UR9 ;  /* 0x0000000a3f040299 */ /* 0x000fe40008011609 */
[----:B------:R-:W-:Y:S02]  /*0e40*/  UISETP.GE.AND UP0, UPT, UR5, 0x1, UPT ;  /* 0x000000010500788c */ /* 0x000fe4000bf06270 */
[----:B------:R-:W-:-:S03]  /*0e50*/  UIADD3 UR4, UR7, UR4, URZ ;  /* 0x0000000407047290 */ /* 0x000fc6000fffe03f */
[----:B------:R-:W-:Y:S01]  /*0e60*/  ULDC UR7, c[0x0][0x9dc] ;  /* 0x0002770000077ab9 */ /* 0x000fe20000000800 */
[----:B------:R-:W-:Y:S01]  /*0e70*/  PLOP3.LUT P0, PT, PT, PT, UP0, 0x40, 0x0 ;  /* 0x000000000000781c */ /* 0x000fe20003f0e808 */
[----:B------:R-:W-:-:S12]  /*0e80*/  UIADD3 UR7, UR4, -UR7, URZ ;  /* 0x8000000704077290 */ /* 0x000fd8000fffe03f */
[----:B------:R-:W-:Y:S05]  /*0e90*/  @P0 BRA `(.L_x_974) ;  /* 0x0000000000440947 */ /* 0x000fea0003800000 */
[----:B------:R-:W-:-:S06]  /*0ea0*/  UISETP.GT.AND UP0, UPT, UR4, -0x1, UPT ;  /* 0xffffffff0400788c */ /* 0x000fcc000bf04270 */
[----:B------:R-:W-:-:S13]  /*0eb0*/  PLOP3.LUT P0, PT, PT, PT, UP0, 0x80, 0x0 ;  /* 0x000000000000781c */ /* 0x000fda0003f0f008 */
[----:B------:R-:W-:Y:S05]  /*0ec0*/  @P0 BRA `(.L_x_975) ;  /* 0x00000000001c0947 */ /* 0x000fea0003800000 */
[----:B------:R-:W-:Y:S02]  /*0ed0*/  UISETP.NE.AND UP0, UPT, UR5, 0x1, UPT ;  /* 0x000000010500788c */ /* 0x000fe4000bf05270 */
[----:B------:R-:W-:-:S09]  /*0ee0*/  ULOP3.LUT UR4, URZ, UR4, URZ, 0x33, !UPT ;  /* 0x000000043f047292 */ /* 0x000fd2000f8e333f */
[----:B------:R-:W-:Y:S02]  /*0ef0*/  @UP0 ULDC.64 UR10, c[0x0][0x9e8] ;  /* 0x00027a00000a0ab9 */ /* 0x000fe40000000a00 */
[----:B------:R-:W-:-:S04]  /*0f00*/  UIMAD.WIDE.U32 UR8, UR4, UR10, URZ ;  /* 0x0000000a040872a5 */ /* 0x000fc8000f8e003f */
[----:B------:R-:W-:-:S04]  /*0f10*/  @UP0 USHF.R.U32.HI UR4, URZ, UR11, UR9 ;  /* 0x0000000b3f040299 */ /* 0x000fc80008011609 */
[----:B------:R-:W-:Y:S01]  /*0f20*/  ULOP3.LUT UR4, URZ, UR4, URZ, 0x33, !UPT ;  /* 0x000000043f047292 */ /* 0x000fe2000f8e333f */
[----:B------:R-:W-:Y:S11]  /*0f30*/  BRA `(.L_x_976) ;  /* 0x0000000000107947 */ /* 0x000ff60003800000 */
.L_x_975:
[----:B------:R-:W-:-:S11]  /*0f40*/  UISETP.NE.AND UP0, UPT, UR5, 0x1, UPT ;  /* 0x000000010500788c */ /* 0x000fd6000bf05270 */
[----:B------:R-:W-:Y:S02]  /*0f50*/  @UP0 ULDC.64 UR10, c[0x0][0x9e8] ;  /* 0x00027a00000a0ab9 */ /* 0x000fe40000000a00 */
[----:B------:R-:W-:-:S04]  /*0f60*/  UIMAD.WIDE.U32 UR8, UR4, UR10, URZ ;  /* 0x0000000a040872a5 */ /* 0x000fc8000f8e003f */
[----:B------:R-:W-:-:S12]  /*0f70*/  @UP0 USHF.R.U32.HI UR4, URZ, UR11, UR9 ;  /* 0x0000000b3f040299 */ /* 0x000fd80008011609 */
.L_x_976:
[----:B------:R-:W-:-:S04]  /*0f80*/  UIMAD UR4, UR4, UR5, URZ ;  /* 0x00000005040472a4 */ /* 0x000fc8000f8e023f */
[----:B------:R-:W-:-:S04]  /*0f90*/  UISETP.LT.AND UP0, UPT, UR7, UR4, UPT ;  /* 0x000000040700728c */ /* 0x000fc8000bf01270 */
[----:B------:R-:W-:-:S12]  /*0fa0*/  USEL UR7, UR7, UR4, !UP0 ;  /* 0x0000000407077287 */ /* 0x000fd8000c000000 */
.L_x_974:
[----:B------:R-:W-:Y:S02]  /*0fb0*/  UIMAD.WIDE UR4, UR7, 0x2aaaaaab, URZ ;  /* 0x2aaaaaab070478a5 */ /* 0x000fe4000f8e023f */
[----:B------:R-:W-:Y:S02]  /*0fc0*/  USHF.R.U32.HI UR11, URZ, 0x10, UR6 ;  /* 0x000000103f0b7899 */ /* 0x000fe40008011606 */
[----:B------:R-:W-:Y:S02]  /*0fd0*/  USHF.R.U32.HI UR4, URZ, 0x1f, UR5 ;  /* 0x0000001f3f047899 */ /* 0x000fe40008011605 */
[----:B------:R-:W-:Y:S02]  /*0fe0*/  ULOP3.LUT UR7, UR6, 0xffff, URZ, 0xc0, !UPT ;  /* 0x0000ffff06077892 */ /* 0x000fe4000f8ec03f */
[----:B------:R-:W-:-:S04]  /*0ff0*/  ULEA.HI.SX32 UR4, UR5, UR4, 0x1c ;  /* 0x0000000405047291 */ /* 0x000fc8000f8fe23f */
[----:B------:R-:W-:-:S04]  /*1000*/  UISETP.LT.AND UP0, UPT, URZ, UR4, UPT ;  /* 0x000000043f00728c */ /* 0x000fc8000bf01270 */
[----:B------:R-:W-:Y:S02]  /*1010*/  USEL UR10, URZ, UR4, !UP0 ;  /* 0x000000043f0a7287 */ /* 0x000fe4000c000000 */
[----:B------:R-:W-:Y:S01]  /*1020*/  UISETP.NE.AND UP0, UPT, UR11, URZ, UPT ;  /* 0x0000003f0b00728c */ /* 0x000fe2000bf05270 */
[----:B------:R-:W-:-:S03]  /*1030*/  UMOV UR4, URZ ;  /* 0x0000003f00047c82 */ /* 0x000fc60008000000 */
[----:B------:R-:W-:-:S07]  /*1040*/  ISETP.GT.AND P0, PT, R16, UR10, PT ;  /* 0x0000000a10007c0c */ /* 0x000fce000bf04270 */
[----:B------:R-:W-:-:S06]  /*1050*/  @!UP0 ULDC UR11, c[0x0][0x9f0] ;  /* 0x00027c00000b8ab9 */ /* 0x000fcc0000000800 */
[----:B------:R-:W-:Y:S05]  /*1060*/  @!P0 BRA `(.L_x_977) ;  /* 0x00000000008c8947 */ /* 0x000fea0003800000 */
[----:B------:R-:W-:Y:S01]  /*1070*/  IMAD.U32 R5, RZ, RZ, UR11 ;  /* 0x0000000bff057e24 */ /* 0x000fe2000f8e00ff */
[----:B------:R-:W-:-:S04]  /*1080*/  UMOV UR4, URZ ;  /* 0x0000003f00047c82 */ /* 0x000fc80008000000 */
[----:B------:R-:W-:-:S04]  /*1090*/  IABS R0, R5 ;  /* 0x0000000500007213 */ /* 0x000fc80000000000 */
[----:B------:R-:W-:Y:S02]  /*10a0*/  R2UR UR12, R0 ;  /* 0x00000000000c72ca */ /* 0x000fe400000e0000 */
[----:B------:R-:W-:Y:S02]  /*10b0*/  IADD3 R0, R5, -0x1, R16 ;  /* 0xffffffff05007810 */ /* 0x000fe40007ffe010 */
[----:B------:R-:W-:Y:S02]  /*10c0*/  IABS R5, R5 ;  /* 0x0000000500057213 */ /* 0x000fe40000000000 */
[----:B------:R-:W-:-:S03]  /*10d0*/  R2UR UR6, R0 ;  /* 0x00000000000672ca */ /* 0x000fc600000e0000 */
[----:B------:R-:W-:-:S04]  /*10e0*/  IMAD.MOV R5, RZ, RZ, -R5 ;  /* 0x000000ffff057224 */ /* 0x000fc800078e0a05 */
[----:B------:R-:W0:Y:S06]  /*10f0*/  I2F.RP R2, UR12 ;  /* 0x0000000c00027d06 */ /* 0x000e2c0008209400 */
[----:B------:R-:W-:-:S06]  /*1100*/  UIADD3 UR6, -UR10, UR6, URZ ;  /* 0x000000060a067290 */ /* 0x000fcc000fffe13f */
[----:B------:R-:W-:Y:S01]  /*1110*/  IMAD.U32 R0, RZ, RZ, UR6 ;  /* 0x00000006ff007e24 */ /* 0x000fe2000f8e00ff */
[----:B------:R-:W-:Y:S01]  /*1120*/  ULOP3.LUT UR6, UR6, UR11, URZ, 0x3c, !UPT ;  /* 0x0000000b06067292 */ /* 0x000fe2000f8e3c3f */
[----:B0-----:R-:W0:Y:S03]  /*1130*/  MUFU.RCP R2, R2 ;  /* 0x0000000200027308 */ /* 0x001e260000001000 */
[----:B------:R-:W-:-:S04]  /*1140*/  IABS R0, R0 ;  /* 0x0000000000007213 */ /* 0x000fc80000000000 */
[----:B------:R-:W-:Y:S01]  /*1150*/  R2UR UR9, R0 ;  /* 0x00000000000972ca */ /* 0x000fe200000e0000 */
[----:B------:R-:W-:Y:S02]  /*1160*/  IMAD.MOV.U32 R0, RZ, RZ, R5 ;  /* 0x000000ffff007224 */ /* 0x000fe400078e0005 */
[----:B0-----:R-:W-:-:S06]  /*1170*/  VIADD R3, R2, 0xffffffe ;  /* 0x0ffffffe02037836 */ /* 0x001fcc0000000000 */
        /* <DEDUP_REMOVED lines=18> */
.L_x_977:
[----:B------:R-:W-:Y:S02]  /*12a0*/  UIMAD UR5, UR7, UR4, UR10 ;  /* 0x00000004070572a4 */ /* 0x000fe4000f8e020a */
[----:B------:R-:W-:Y:S01]  /*12b0*/  IMAD.U32 R3, RZ, RZ, UR4 ;  /* 0x00000004ff037e24 */ /* 0x000fe2000f8e00ff */
[----:B------:R-:W-:Y:S02]  /*12c0*/  PLOP3.LUT P0, PT, PT, PT, PT, 0x80, 0x0 ;  /* 0x000000000000781c */ /* 0x000fe40003f0f070 */
[----:B------:R-:W-:Y:S02]  /*12d0*/  CS2R R118, SRZ ;  /* 0x0000000000767805 */ /* 0x000fe4000001ff00 */
[----:B------:R-:W-:Y:S02]  /*12e0*/  CS2R R116, SRZ ;  /* 0x0000000000747805 */ /* 0x000fe4000001ff00 */
[----:B------:R-:W-:Y:S02]  /*12f0*/  CS2R R114, SRZ ;  /* 0x0000000000727805 */ /* 0x000fe4000001ff00 */
[----:B------:R-:W-:Y:S01]  /*1300*/  VIADDMNMX R16, R3, UR5, R16, PT ;  /* 0x0000000503107c46 */ /* 0x000fe2000b800110 */
[----:B------:R-:W-:Y:S01]  /*1310*/  IMAD.U32 R22, RZ, RZ, UR5 ;  /* 0x00000005ff167e24 */ /* 0x000fe2000f8e00ff */
[----:B------:R-:W-:-:S02]  /*1320*/  CS2R R2, SRZ ;  /* 0x0000000000027805 */ /* 0x000fc4000001ff00 */
[----:B------:R-:W-:Y:S02]  /*1330*/  CS2R R112, SRZ ;  /* 0x0000000000707805 */ /* 0x000fe4000001ff00 */
[----:B------:R-:W-:Y:S02]  /*1340*/  ISETP.GT.AND P1, PT, R16, UR5, PT ;  /* 0x0000000510007c0c */ /* 0x000fe4000bf24270 */
        /* <DEDUP_REMOVED lines=49> */
[----:B------:R-:W-:-:S05]  /*1660*/  SHF.R.S32.HI R74, RZ, 0x7, R73 ;  /* 0x00000007ff4a7819 */ /* 0x000fca0000011449 */
        /* <DEDUP_REMOVED lines=29> */
.L_x_979:
[----:B------:R-:W-:-:S04]  /*1840*/  SHF.L.U32 R0, RZ, 0x1f, RZ ;  /* 0x0000001fff007819 */ /* 0x000fc800000006ff */
[----:B------:R-:W0:Y:S02]  /*1850*/  SYNCS.PHASECHK.TRANS64.TRYWAIT P0, [UR38+0x30800], R0 ;  /* 0x03080000ff0075a7 */ /* 0x000e240008000166 */
[----:B0-----:R-:W-:Y:S05]  /*1860*/  @!P0 BRA `(.L_x_980) ;  /* 0x0000012400248947 */ /* 0x001fea0003800000 */
.L_x_1113:
[----:B------:R-:W2:Y:S02]  /*1870*/  LDL R2, [R1+0x4] ;  /* 0x0000040001027983 */ /* 0x000ea40000100800 */
[----:B--2---:R-:W-:-:S13]  /*1880*/  R2UR UR4, R2 ;  /* 0x00000000020472ca */ /* 0x004fda00000e0000 */
[----:B------:R-:W-:-:S06]  /*1890*/  ULOP3.LUT UR4, UR4, 0x1, URZ, 0xfc, !UPT ;  /* 0x0000000104047892 */ /* 0x000fcc000f8efc3f */
[----:B------:R-:W-:-:S05]  /*18a0*/  IMAD.U32 R2, RZ, RZ, UR4 ;  /* 0x00000004ff027e24 */ /* 0x000fca000f8e00ff */
[----:B------:R-:W-:-:S13]  /*18b0*/  ISETP.NE.AND P0, PT, R2, 0x3, PT ;  /* 0x000000030200780c */ /* 0x000fda0003f05270 */
[----:B------:R-:W-:Y:S05]  /*18c0*/  @!P0 BRA `(.L_x_981) ;  /* 0x0000000000048947 */ /* 0x000fea0003800000 */
[----:B------:R-:W-:Y:S01]  /*18d0*/  BPT.TRAP 0x1 ;  /* 0x000000040000795c */ /* 0x000fe20000300000 */
.L_x_981:
[----:B------:R1:W2:Y:S01]  /*18e0*/  SYNCS.PHASECHK.TRANS64.TRYWAIT P1, [UR38+0x30830], R0 ;  /* 0x03083000ff0075a7 */ /* 0x0002a20008020166 */
[----:B------:R-:W-:Y:S05]  /*18f0*/  @!P0 BRA `(.L_x_982) ;  /* 0x0000000000048947 */ /* 0x000fea0003800000 */
[----:B------:R-:W-:Y:S01]  /*1900*/  BPT.TRAP 0x1 ;  /* 0x000000040000795c */ /* 0x000fe20000300000 */
.L_x_982:
[----:B------:R-:W-:-:S05]  /*1910*/  IMAD.U32 R6, RZ, RZ, UR40 ;  /* 0x00000028ff067e24 */ /* 0x000fca000f8e00ff */
[----:B------:R-:W-:Y:S01]  /*1920*/  LOP3.LUT R6, R6, 0x10000, RZ, 0xfc, !PT ;  /* 0x0001000006067812 */ /* 0x000fe200078efcff */
[----:B--2---:R-:W-:Y:S06]  /*1930*/  @P1 BRA `(.L_x_983) ;  /* 0x0000000000081947 */ /* 0x004fec0003800000 */
[----:B------:R-:W2:Y:S02]  /*1940*/  SYNCS.PHASECHK.TRANS64.TRYWAIT P1, [UR38+0x30830], R0 ;  /* 0x03083000ff0075a7 */ /* 0x000ea40008020166 */
[----:B--2---:R-:W-:Y:S05]  /*1950*/  @!P1 BRA `(.L_x_984) ;  /* 0x0000012400009947 */ /* 0x004fea0003800000 */
.L_x_983:
[----:B------:R-:W-:Y:S05]  /*1960*/  WARPSYNC.ALL ;  /* 0x0000000000007948 */ /* 0x000fea0003800000 */
[----:B------:R-:W-:Y:S01]  /*1970*/  IMAD.MOV.U32 R7, RZ, RZ, 0x40000040 ;  /* 0x40000040ff077424 */ /* 0x000fe200078e00ff */
[----:B------:R-:W-:Y:S01]  /*1980*/  UIADD3 UR4, UR38, 0x1e400, URZ ;  /* 0x0001e40026047890 */ /* 0x000fe2000fffe03f */
[----:B------:R-:W-:Y:S01]  /*1990*/  R2UR UR8, R6 ;  /* 0x00000000060872ca */ /* 0x000fe200000e0000 */
[----:B------:R-:W-:Y:S02]  /*19a0*/  WARPGROUP.ARRIVE ;  /* 0x00000000000079c5 */ /* 0x000fe40000000000 */
        /* <DEDUP_REMOVED lines=24> */
[----:B------:R-:W-:Y:S01]  /*1b30*/  UMOV UR29, 0x40000040 ;  /* 0x40000040001d7882 */ /* 0x000fe20000000000 */
[----:B------:R-:W-:-:S03]  /*1b40*/  UMOV UR33, 0x40000040 ;  /* 0x4000004000217882 */ /* 0x000fc60000000000 */
[----:B------:R-:W-:Y:S02]  /*1b50*/  UIADD3 UR8, UR10, 0x2, URZ ;  /* 0x000000020a087890 */ /* 0x000fe4000fffe03f */
[----:B------:R-:W-:Y:S02]  /*1b60*/  UIADD3 UR12, UR10, 0x4, URZ ;  /* 0x000000040a0c7890 */ /* 0x000fe4000fffe03f */
[----:B------:R-:W-:Y:S02]  /*1b70*/  UIADD3 UR16, UR10, 0x6, URZ ;  /* 0x000000060a107890 */ /* 0x000fe4000fffe03f */
[----:B------:R-:W-:Y:S01]  /*1b80*/  UIADD3 UR20, UR10, 0x400, URZ ;  /* 0x000004000a147890 */ /* 0x000fe2000fffe03f */
[----:B------:R-:W-:Y:S01]  /*1b90*/  UMOV UR4, UR8 ;  /* 0x0000000800047c82 */ /* 0x000fe20008000000 */
[----:B------:R-:W-:Y:S02]  /*1ba0*/  UIADD3 UR24, UR10, 0x402, URZ ;  /* 0x000004020a187890 */ /* 0x000fe4000fffe03f */
[----:B------:R-:W-:-:S02]  /*1bb0*/  UIADD3 UR28, UR10, 0x404, URZ ;  /* 0x000004040a1c7890 */ /* 0x000fc4000fffe03f */
[----:B------:R-:W-:Y:S02]  /*1bc0*/  UIADD3 UR32, UR10, 0x406, URZ ;  /* 0x000004060a207890 */ /* 0x000fe4000fffe03f */
        /* <DEDUP_REMOVED lines=68> */
.L_x_985:
[----:B01----:R-:W-:Y:S01]  /*2010*/  LOP3.LUT R0, R73, 0xffffff80, RZ, 0xc0, !PT ;  /* 0xffffff8049007812 */ /* 0x003fe200078ec0ff */
[----:B------:R-:W0:Y:S01]  /*2020*/  S2UR UR6, SR_CgaCtaId ;  /* 0x00000000000679c3 */ /* 0x000e220000008800 */
[----:B------:R-:W-:Y:S01]  /*2030*/  R2UR UR5, R19 ;  /* 0x00000000130572ca */ /* 0x000fe200000e0000 */
[----:B------:R-:W-:Y:S01]  /*2040*/  ULDC UR10, c[0x0][0x288] ;  /* 0x0000a200000a7ab9 */ /* 0x000fe20000000800 */
[----:B------:R-:W-:Y:S01]  /*2050*/  LEA.HI R72, R72, R121, RZ, 0x2 ;  /* 0x0000007948487211 */ /* 0x000fe200078f10ff */
[----:B------:R-:W-:Y:S01]  /*2060*/  IMAD.IADD R0, R121, 0x1, -R0 ;  /* 0x0000000179007824 */ /* 0x000fe200078e0a00 */
[----:B------:R-:W-:Y:S02]  /*2070*/  LEA.HI R5, R74, R74, RZ, 0x1 ;  /* 0x0000004a4a057211 */ /* 0x000fe400078f08ff */
[----:B------:R-:W-:Y:S02]  /*2080*/  LOP3.LUT R72, R72, 0xfffffffc, RZ, 0xc0, !PT ;  /* 0xfffffffc48487812 */ /* 0x000fe400078ec0ff */
[----:B------:R-:W-:-:S02]  /*2090*/  SHF.R.S32.HI R3, RZ, 0x1f, R0 ;  /* 0x0000001fff037819 */ /* 0x000fc40000011400 */
[----:B------:R-:W-:Y:S01]  /*20a0*/  LOP3.LUT R5, R5, 0x3fffffe, RZ, 0xc0, !PT ;  /* 0x03fffffe05057812 */ /* 0x000fe200078ec0ff */
[----:B------:R-:W-:Y:S01]  /*20b0*/  IMAD.IADD R72, R121, 0x1, -R72 ;  /* 0x0000000179487824 */ /* 0x000fe200078e0a48 */
[CC--:B------:R-:W-:Y:S01]  /*20c0*/  LEA.HI R2, R3.reuse, R0.reuse, RZ, 0x2 ;  /* 0x0000000003027211 */ /* 0x0c0fe200078f10ff */
[----:B------:R-:W-:Y:S01]  /*20d0*/  UISETP.NE.AND UP1, UPT, UR5, URZ, UPT ;  /* 0x0000003f0500728c */ /* 0x000fe2000bf25270 */
[----:B------:R-:W-:Y:S01]  /*20e0*/  LEA.HI R4, R3, R0, RZ, 0x5 ;  /* 0x0000000003047211 */ /* 0x000fe200078f28ff */
[----:B------:R-:W-:Y:S01]  /*20f0*/  IMAD.IADD R5, R74, 0x1, -R5 ;  /* 0x000000014a057824 */ /* 0x000fe200078e0a05 */
[--C-:B------:R-:W-:Y:S02]  /*2100*/  SHF.R.S32.HI R3, RZ, 0x2, R2.reuse ;  /* 0x00000002ff037819 */ /* 0x100fe40000011402 */
[----:B------:R-:W-:Y:S02]  /*2110*/  SHF.R.S32.HI R8, RZ, 0x1f, R2 ;  /* 0x0000001fff087819 */ /* 0x000fe40000011402 */
[----:B------:R-:W-:-:S02]  /*2120*/  SHF.R.S32.HI R4, RZ, 0x5, R4 ;  /* 0x00000005ff047819 */ /* 0x000fc40000011404 */
[----:B------:R-:W-:Y:S02]  /*2130*/  LEA.HI R8, R8, R3, RZ, 0x3 ;  /* 0x0000000308087211 */ /* 0x000fe400078f18ff */
[----:B------:R-:W-:Y:S01]  /*2140*/  LEA.HI R9, R72, R72, RZ, 0x1 ;  /* 0x0000004848097211 */ /* 0x000fe200078f08ff */
[----:B------:R-:W-:Y:S01]  /*2150*/  @UP1 ULDC UR5, c[0x0][0x450] ;  /* 0x0001140000051ab9 */ /* 0x000fe20000000800 */
[----:B------:R-:W-:Y:S02]  /*2160*/  LEA R4, R4, UR39, 0x4 ;  /* 0x0000002704047c11 */ /* 0x000fe4000f8e20ff */
[----:B------:R-:W-:Y:S02]  /*2170*/  LOP3.LUT R8, R8, 0xfffffff8, RZ, 0xc0, !PT ;  /* 0xfffffff808087812 */ /* 0x000fe400078ec0ff */
[----:B------:R-:W-:Y:S02]  /*2180*/  R2UR UR4, R18 ;  /* 0x00000000120472ca */ /* 0x000fe400000e0000 */
[----:B------:R-:W-:-:S02]  /*2190*/  LOP3.LUT R9, R9, 0x1ffffffe, RZ, 0xc0, !PT ;  /* 0x1ffffffe09097812 */ /* 0x000fc400078ec0ff */
[----:B------:R-:W-:Y:S02]  /*21a0*/  IADD3 R4, R4, R3, -R8 ;  /* 0x0000000304047210 */ /* 0x000fe40007ffe808 */
[----:B------:R-:W-:Y:S01]  /*21b0*/  PLOP3.LUT P1, PT, PT, PT, UP1, 0x80, 0x0 ;  /* 0x000000000000781c */ /* 0x000fe20003f2f018 */
[----:B------:R-:W-:Y:S01]  /*21c0*/  IMAD.IADD R9, R72, 0x1, -R9 ;  /* 0x0000000148097824 */ /* 0x000fe200078e0a09 */
[----:B------:R-:W-:Y:S01]  /*21d0*/  PLOP3.LUT P2, PT, PT, PT, UP1, 0x80, 0x0 ;  /* 0x000000000000781c */ /* 0x000fe20003f4f018 */
[----:B------:R-:W-:Y:S01]  /*21e0*/  IMAD R4, R5, 0x40, R4 ;  /* 0x0000004005047824 */ /* 0x000fe200078e0204 */
[----:B------:R-:W-:Y:S01]  /*21f0*/  LOP3.LUT R11, R2, 0x7ffffffc, RZ, 0xc0, !PT ;  /* 0x7ffffffc020b7812 */ /* 0x000fe200078ec0ff */
[----:B------:R-:W-:Y:S02]  /*2200*/  IMAD.MOV.U32 R5, RZ, RZ, -0x60 ;  /* 0xffffffa0ff057424 */ /* 0x000fe400078e00ff */
[----:B------:R-:W-:Y:S01]  /*2210*/  IMAD R10, R9, 0x8, R4 ;  /* 0x00000008090a7824 */ /* 0x000fe200078e0204 */
[----:B------:R-:W-:Y:S01]  /*2220*/  UISETP.NE.AND UP0, UPT, UR4, URZ, UPT ;  /* 0x0000003f0400728c */ /* 0x000fe2000bf05270 */
[----:B------:R-:W-:-:S02]  /*2230*/  IMAD.IADD R11, R0, 0x1, -R11 ;  /* 0x00000001000b7824 */ /* 0x000fc400078e0a0b */
[----:B------:R-:W-:Y:S01]  /*2240*/  @UP1 ULDC UR4, c[0x0][0x44c] ;  /* 0x0001130000041ab9 */ /* 0x000fe20000000800 */
[----:B------:R-:W-:Y:S02]  /*2250*/  IMAD.MOV.U32 R3, RZ, RZ, R10 ;  /* 0x000000ffff037224 */ /* 0x000fe400078e000a */
[----:B------:R-:W-:Y:S01]  /*2260*/  @P1 IMAD.HI.U32 R4, R10, UR4, RZ ;  /* 0x000000040a041c27 */ /* 0x000fe2000f8e00ff */
[----:B------:R-:W-:Y:S01]  /*2270*/  UIADD3 UR4, UR38, 0x30840, URZ ;  /* 0x0003084026047890 */ /* 0x000fe2000fffe03f */
[----:B------:R-:W-:Y:S02]  /*2280*/  PLOP3.LUT P1, PT, PT, PT, UP0, 0x40, 0x0 ;  /* 0x000000000000781c */ /* 0x000fe40003f2e808 */
[C---:B------:R-:W-:Y:S01]  /*2290*/  IMAD R2, R16.reuse, R5, 0x61 ;  /* 0x0000006110027424 */ /* 0x040fe200078e0205 */
[----:B------:R-:W-:Y:S01]  /*22a0*/  @P2 SHF.R.U32.HI R3, RZ, UR5, R4 ;  /* 0x00000005ff032c19 */ /* 0x000fe20008011604 */
[----:B0-----:R-:W-:Y:S01]  /*22b0*/  UPRMT UR4, UR6, 0x654, UR4 ;  /* 0x0000065406047896 */ /* 0x001fe20008000004 */
[----:B------:R-:W-:-:S02]  /*22c0*/  IMAD R0, R16, -0x60, R23 ;  /* 0xffffffa010007824 */ /* 0x000fc400078e0217 */
[C---:B------:R-:W-:Y:S01]  /*22d0*/  IMAD R4, R11.reuse, -0x2, R2 ;  /* 0xfffffffe0b047824 */ /* 0x040fe200078e0202 */
[----:B------:R-:W0:Y:S01]  /*22e0*/  SHFL.IDX PT, R72, R3, RZ, 0x1c1f ;  /* 0x001c1fff03487589 */ /* 0x000e2200000e0000 */
[----:B------:R-:W-:Y:S01]  /*22f0*/  VIADD R0, R0, 0x60 ;  /* 0x0000006000007836 */ /* 0x000fe20000000000 */
[----:B------:R-:W-:Y:S01]  /*2300*/  ULDC UR6, c[0x0][0x9e0] ;  /* 0x0002780000067ab9 */ /* 0x000fe20000000800 */
[----:B------:R-:W-:Y:S01]  /*2310*/  VIADD R14, R2, 0xffffffff ;  /* 0xffffffff020e7836 */ /* 0x000fe20000000000 */
[----:B------:R-:W-:Y:S01]  /*2320*/  IADD3 R5, R4, -UR10, R23 ;  /* 0x8000000a04057c10 */ /* 0x000fe2000fffe017 */
[----:B------:R-:W-:Y:S01]  /*2330*/  SYNCS.ARRIVE.TRANS64.RED.A1T0 RZ, [UR4], RZ ;  /* 0x000000ffffff79a7 */ /* 0x000fe20008100404 */
[----:B------:R-:W-:Y:S01]  /*2340*/  ULDC UR4, c[0x0][0x9dc] ;  /* 0x0002770000047ab9 */ /* 0x000fe20000000800 */
[----:B------:R-:W-:Y:S01]  /*2350*/  IMAD R8, R11, -0x2, R0 ;  /* 0xfffffffe0b087824 */ /* 0x000fe200078e0200 */
[----:B------:R-:W-:Y:S01]  /*2360*/  ULOP3.LUT UR5, URZ, UR4, URZ, 0x33, !UPT ;  /* 0x000000043f057292 */ /* 0x000fe2000f8e333f */
[----:B------:R-:W-:-:S02]  /*2370*/  VIADD R9, R5, UR6 ;  /* 0x0000000605097c36 */ /* 0x000fc40008000000 */
[----:B------:R-:W-:-:S03]  /*2380*/  VIADD R20, R4, 0xffffffff ;  /* 0xffffffff04147836 */ /* 0x000fc60000000000 */
[----:B------:R-:W-:Y:S02]  /*2390*/  VIADD R13, R5, UR5 ;  /* 0x00000005050d7c36 */ /* 0x000fe40008000000 */
[----:B------:R-:W-:Y:S01]  /*23a0*/  IMAD.U32 R12, RZ, RZ, UR5 ;  /* 0x00000005ff0c7e24 */ /* 0x000fe2000f8e00ff */
[----:B0-----:R-:W-:Y:S01]  /*23b0*/  VIADDMNMX R0, R72, R9, R8, PT ;  /* 0x0000000948007246 */ /* 0x001fe20003800108 */
[----:B------:R-:W-:Y:S01]  /*23c0*/  IMAD.IADD R2, R13, 0x1, R72 ;  /* 0x000000010d027824 */ /* 0x000fe200078e0248 */
[----:B------:R-:W-:Y:S06]  /*23d0*/  @P1 BRA `(.L_x_986) ;  /* 0x00000000005c1947 */ /* 0x000fec0003800000 */
[----:B------:R-:W-:Y:S01]  /*23e0*/  IADD3 R5, R23, -UR10, R72 ;  /* 0x8000000a17057c10 */ /* 0x000fe2000fffe048 */
[----:B------:R-:W-:Y:S03]  /*23f0*/  BSSY B0, `(.L_x_987) ;  /* 0x0000012000007945 */ /* 0x000fe60003800000 */
[----:B------:R-:W-:-:S13]  /*2400*/  ISETP.GT.AND P1, PT, R5, -0x1, PT ;  /* 0xffffffff0500780c */ /* 0x000fda0003f24270 */
[----:B------:R-:W-:Y:S05]  /*2410*/  @P1 BRA `(.L_x_988) ;  /* 0x0000000000241947 */ /* 0x000fea0003800000 */
[----:B------:R-:W-:Y:S01]  /*2420*/  ULDC UR4, c[0x0][0x9e4] ;  /* 0x0002790000047ab9 */ /* 0x000fe20000000800 */
[----:B------:R-:W-:Y:S01]  /*2430*/  LOP3.LUT R5, RZ, R5, RZ, 0x33, !PT ;  /* 0x00000005ff057212 */ /* 0x000fe200078e33ff */
[----:B------:R-:W-:-:S05]  /*2440*/  IMAD.U32 R15, RZ, RZ, UR4 ;  /* 0x00000004ff0f7e24 */ /* 0x000fca000f8e00ff */
[----:B------:R-:W-:-:S13]  /*2450*/  ISETP.NE.AND P1, PT, R15, 0x1, PT ;  /* 0x000000010f00780c */ /* 0x000fda0003f25270 */
[----:B------:R-:W0:Y:S02]  /*2460*/  @P1 LDC.64 R72, c[0x0][0x9e8] ;  /* 0x00027a00ff481b82 */ /* 0x000e240000000a00 */
[----:B0-----:R-:W-:-:S05]  /*2470*/  @P1 IMAD.HI.U32 R4, R5, R72, RZ ;  /* 0x0000004805041227 */ /* 0x001fca00078e00ff */
[----:B------:R-:W-:-:S04]  /*2480*/  @P1 SHF.R.U32.HI R5, RZ, R73, R4 ;  /* 0x00000049ff051219 */ /* 0x000fc80000011604 */
[----:B------:R-:W-:Y:S01]  /*2490*/  LOP3.LUT R5, RZ, R5, RZ, 0x33, !PT ;  /* 0x00000005ff057212 */ /* 0x000fe200078e33ff */
[----:B------:R-:W-:Y:S06]  /*24a0*/  BRA `(.L_x_989) ;  /* 0x0000000000187947 */ /* 0x000fec0003800000 */
.L_x_988:
[----:B------:R-:W-:Y:S02]  /*24b0*/  ULDC UR4, c[0x0][0x9e4] ;  /* 0x0002790000047ab9 */ /* 0x000fe40000000800 */
[----:B------:R-:W-:-:S05]  /*24c0*/  IMAD.U32 R15, RZ, RZ, UR4 ;  /* 0x00000004ff0f7e24 */ /* 0x000fca000f8e00ff */
[----:B------:R-:W-:-:S13]  /*24d0*/  ISETP.NE.AND P1, PT, R15, 0x1, PT ;  /* 0x000000010f00780c */ /* 0x000fda0003f25270 */
[----:B------:R-:W0:Y:S02]  /*24e0*/  @P1 LDC.64 R72, c[0x0][0x9e8] ;  /* 0x00027a00ff481b82 */ /* 0x000e240000000a00 */
[----:B0-----:R-:W-:-:S05]  /*24f0*/  @P1 IMAD.HI.U32 R4, R5, R72, RZ ;  /* 0x0000004805041227 */ /* 0x001fca00078e00ff */
[----:B------:R-:W-:-:S07]  /*2500*/  @P1 SHF.R.U32.HI R5, RZ, R73, R4 ;  /* 0x00000049ff051219 */ /* 0x000fce0000011604 */
.L_x_989:
[----:B------:R-:W-:Y:S05]  /*2510*/  BSYNC B0 ;  /* 0x0000000000007941 */ /* 0x000fea0003800000 */
.L_x_987:
[----:B------:R-:W-:-:S05]  /*2520*/  IMAD R5, R5, R15, R20 ;  /* 0x0000000f05057224 */ /* 0x000fca00078e0214 */
[----:B------:R-:W-:Y:S02]  /*2530*/  VIADDMNMX R0, R5, R15, R0, PT ;  /* 0x0000000f05007246 */ /* 0x000fe40003800100 */
[----:B------:R-:W-:-:S07]  /*2540*/  VIMNMX R2, R2, R5, !PT ;  /* 0x0000000502027248 */ /* 0x000fce0007fe0100 */
.L_x_986:
[C---:B------:R-:W-:Y:S02]  /*2550*/  ISETP.GE.AND P2, PT, R14.reuse, 0x9, PT ;  /* 0x000000090e00780c */ /* 0x040fe40003f46270 */
[----:B------:R-:W-:Y:S02]  /*2560*/  ISETP.GE.AND P1, PT, R14, 0x2, PT ;  /* 0x000000020e00780c */ /* 0x000fe40003f26270 */
[C---:B------:R-:W-:Y:S02]  /*2570*/  ISETP.GT.AND P3, PT, R2.reuse, 0x8, !P2 ;  /* 0x000000080200780c */ /* 0x040fe40005764270 */
[----:B------:R-:W-:Y:S02]  /*2580*/  ISETP.GT.AND P4, PT, R2, 0x1, !P1 ;  /* 0x000000010200780c */ /* 0x000fe40004f84270 */
[----:B------:R-:W-:Y:S02]  /*2590*/  ISETP.LT.OR P3, PT, R0, 0x9, P3 ;  /* 0x000000090000780c */ /* 0x000fe40001f61670 */
[----:B------:R-:W-:-:S02]  /*25a0*/  ISETP.GE.AND P5, PT, R14, 0x11, PT ;  /* 0x000000110e00780c */ /* 0x000fc40003fa6270 */
[----:B------:R-:W-:Y:S02]  /*25b0*/  ISETP.LT.OR P4, PT, R0, 0x2, P4 ;  /* 0x000000020000780c */ /* 0x000fe40002781670 */
[----:B------:R-:W-:Y:S02]  /*25c0*/  FSEL R28, R28, -INF , !P3 ;  /* 0xff8000001c1c7808 */ /* 0x000fe40005800000 */
[----:B------:R-:W-:Y:S02]  /*25d0*/  ISETP.GT.AND P3, PT, R2, 0x10, !P5 ;  /* 0x000000100200780c */ /* 0x000fe40006f64270 */
[----:B------:R-:W-:Y:S02]  /*25e0*/  ISETP.GE.AND P6, PT, R14, 0xa, PT ;  /* 0x0000000a0e00780c */ /* 0x000fe40003fc6270 */
[----:B------:R-:W-:Y:S02]  /*25f0*/  FSEL R72, R25, -INF , !P4 ;  /* 0xff80000019487808 */ /* 0x000fe40006000000 */
[----:B------:R-:W-:-:S02]  /*2600*/  P2R R25, PR, RZ, 0x20 ;  /* 0x00000020ff197803 */ /* 0x000fc40000000000 */
[----:B------:R-:W-:Y:S02]  /*2610*/  ISETP.LT.OR P3, PT, R0, 0x11, P3 ;  /* 0x000000110000780c */ /* 0x000fe40001f61670 */
[----:B------:R-:W-:Y:S02]  /*2620*/  ISETP.GT.AND P4, PT, R2, 0x9, !P6 ;  /* 0x000000090200780c */ /* 0x000fe40007784270 */
[----:B------:R-:W-:Y:S02]  /*2630*/  ISETP.GE.AND P5, PT, R14, 0x12, PT ;  /* 0x000000120e00780c */ /* 0x000fe40003fa6270 */
[----:B------:R-:W-:Y:S02]  /*2640*/  FSEL R32, R32, -INF , !P3 ;  /* 0xff80000020207808 */ /* 0x000fe40005800000 */
[----:B------:R-:W-:Y:S02]  /*2650*/  ISETP.LT.OR P4, PT, R0, 0xa, P4 ;  /* 0x0000000a0000780c */ /* 0x000fe40002781670 */
[----:B------:R-:W-:-:S02]  /*2660*/  ISETP.GT.AND P3, PT, R2, 0x11, !P5 ;  /* 0x000000110200780c */ /* 0x000fc40006f64270 */
[----:B------:R-:W-:Y:S02]  /*2670*/  FSEL R74, R29, -INF , !P4 ;  /* 0xff8000001d4a7808 */ /* 0x000fe40006000000 */
[----:B------:R-:W-:Y:S02]  /*2680*/  ISETP.LT.OR P3, PT, R0, 0x12, P3 ;  /* 0x000000120000780c */ /* 0x000fe40001f61670 */
[----:B------:R-:W-:Y:S02]  /*2690*/  ISETP.GE.AND P4, PT, R14, 0x19, PT ;  /* 0x000000190e00780c */ /* 0x000fe40003f86270 */
[----:B------:R-:W-:Y:S02]  /*26a0*/  FSEL R76, R33, -INF , !P3 ;  /* 0xff800000214c7808 */ /* 0x000fe40005800000 */
[----:B------:R-:W-:Y:S02]  /*26b0*/  ISETP.GT.AND P3, PT, R2, 0x18, !P4 ;  /* 0x000000180200780c */ /* 0x000fe40006764270 */
[----:B------:R-:W-:-:S02]  /*26c0*/  P2R R33, PR, RZ, 0x10 ;  /* 0x00000010ff217803 */ /* 0x000fc40000000000 */
[----:B------:R-:W-:Y:S02]  /*26d0*/  ISETP.LT.OR P3, PT, R0, 0x19, P3 ;  /* 0x000000190000780c */ /* 0x000fe40001f61670 */
[----:B------:R-:W-:Y:S02]  /*26e0*/  ISETP.GE.AND P4, PT, R14, 0x1a, PT ;  /* 0x0000001a0e00780c */ /* 0x000fe40003f86270 */
[----:B------:R-:W-:Y:S02]  /*26f0*/  FSEL R36, R36, -INF , !P3 ;  /* 0xff80000024247808 */ /* 0x000fe40005800000 */
[----:B------:R-:W-:Y:S02]  /*2700*/  ISETP.GT.AND P3, PT, R2, 0x19, !P4 ;  /* 0x000000190200780c */ /* 0x000fe40006764270 */
[----:B------:R-:W-:Y:S02]  /*2710*/  P2R R73, PR, RZ, 0x10 ;  /* 0x00000010ff497803 */ /* 0x000fe40000000000 */
[----:B------:R-:W-:-:S02]  /*2720*/  ISETP.LT.OR P3, PT, R0, 0x1a, P3 ;  /* 0x0000001a0000780c */ /* 0x000fc40001f61670 */
[----:B------:R-:W-:Y:S02]  /*2730*/  ISETP.GE.AND P4, PT, R14, 0x21, PT ;  /* 0x000000210e00780c */ /* 0x000fe40003f86270 */
[----:B------:R-:W-:Y:S02]  /*2740*/  FSEL R78, R37, -INF , !P3 ;  /* 0xff800000254e7808 */ /* 0x000fe40005800000 */
[----:B------:R-:W-:Y:S02]  /*2750*/  ISETP.GT.AND P3, PT, R2, 0x20, !P4 ;  /* 0x000000200200780c */ /* 0x000fe40006764270 */
[----:B------:R-:W-:Y:S02]  /*2760*/  P2R R37, PR, RZ, 0x10 ;  /* 0x00000010ff257803 */ /* 0x000fe40000000000 */
[----:B------:R-:W-:Y:S02]  /*2770*/  ISETP.LT.OR P3, PT, R0, 0x21, P3 ;  /* 0x000000210000780c */ /* 0x000fe40001f61670 */
[----:B------:R-:W-:-:S02]  /*2780*/  ISETP.GE.AND P4, PT, R14, 0x22, PT ;  /* 0x000000220e00780c */ /* 0x000fc40003f86270 */
[----:B------:R-:W-:Y:S02]  /*2790*/  FSEL R40, R40, -INF , !P3 ;  /* 0xff80000028287808 */ /* 0x000fe40005800000 */
[----:B------:R-:W-:Y:S02]  /*27a0*/  ISETP.GT.AND P3, PT, R2, 0x21, !P4 ;  /* 0x000000210200780c */ /* 0x000fe40006764270 */
[----:B------:R-:W-:Y:S02]  /*27b0*/  P2R R75, PR, RZ, 0x10 ;  /* 0x00000010ff4b7803 */ /* 0x000fe40000000000 */
[----:B------:R-:W-:Y:S02]  /*27c0*/  ISETP.LT.OR P3, PT, R0, 0x22, P3 ;  /* 0x000000220000780c */ /* 0x000fe40001f61670 */
[----:B------:R-:W-:Y:S02]  /*27d0*/  ISETP.GE.AND P4, PT, R14, 0x29, PT ;  /* 0x000000290e00780c */ /* 0x000fe40003f86270 */
[----:B------:R-:W-:-:S02]  /*27e0*/  FSEL R80, R41, -INF , !P3 ;  /* 0xff80000029507808 */ /* 0x000fc40005800000 */
[----:B------:R-:W-:Y:S02]  /*27f0*/  ISETP.GT.AND P3, PT, R2, 0x28, !P4 ;  /* 0x000000280200780c */ /* 0x000fe40006764270 */
[----:B------:R-:W-:Y:S02]  /*2800*/  P2R R41, PR, RZ, 0x10 ;  /* 0x00000010ff297803 */ /* 0x000fe40000000000 */
[----:B------:R-:W-:Y:S02]  /*2810*/  ISETP.LT.OR P3, PT, R0, 0x29, P3 ;  /* 0x000000290000780c */ /* 0x000fe40001f61670 */
[----:B------:R-:W-:Y:S02]  /*2820*/  ISETP.GE.AND P4, PT, R14, 0x2a, PT ;  /* 0x0000002a0e00780c */ /* 0x000fe40003f86270 */
[----:B------:R-:W-:Y:S02]  /*2830*/  FSEL R44, R44, -INF , !P3 ;  /* 0xff8000002c2c7808 */ /* 0x000fe40005800000 */
[----:B------:R-:W-:-:S02]  /*2840*/  ISETP.GT.AND P3, PT, R2, 0x29, !P4 ;  /* 0x000000290200780c */ /* 0x000fc40006764270 */
[----:B------:R-:W-:Y:S02]  /*2850*/  P2R R77, PR, RZ, 0x10 ;  /* 0x00000010ff4d7803 */ /* 0x000fe40000000000 */
        /* <DEDUP_REMOVED lines=41> */
[----:B------:R-:W-:Y:S02]  /*2af0*/  P2R R29, PR, RZ, 0x20 ;  /* 0x00000020ff1d7803 */ /* 0x000fe40000000000 */
[----:B------:R-:W-:Y:S02]  /*2b00*/  FSEL R90, R61, -INF , !P3 ;  /* 0xff8000003d5a7808 */ /* 0x000fe40005800000 */
[----:B------:R-:W-:Y:S02]  /*2b10*/  ISETP.GE.AND P3, PT, R14, 0x51, PT ;  /* 0x000000510e00780c */ /* 0x000fe40003f66270 */
[----:B------:R-:W-:Y:S02]  /*2b20*/  P2R R21, PR, RZ, 0x40 ;  /* 0x00000040ff157803 */ /* 0x000fe40000000000 */
[----:B------:R-:W-:Y:S02]  /*2b30*/  ISETP.GT.AND P4, PT, R2, 0x50, !P3 ;  /* 0x000000500200780c */ /* 0x000fe40005f84270 */
[----:B------:R-:W-:-:S02]  /*2b40*/  R2UR UR4, R18 ;  /* 0x00000000120472ca */ /* 0x000fc400000e0000 */
[----:B------:R-:W-:-:S04]  /*2b50*/  ISETP.LT.OR P4, PT, R0, 0x51, P4 ;  /* 0x000000510000780c */ /* 0x000fc80002781670 */
[----:B------:R-:W-:Y:S02]  /*2b60*/  FSEL R64, R64, -INF , !P4 ;  /* 0xff80000040407808 */ /* 0x000fe40006000000 */
[----:B------:R-:W-:-:S04]  /*2b70*/  ISETP.GE.AND P4, PT, R14, 0x52, PT ;  /* 0x000000520e00780c */ /* 0x000fc80003f86270 */
[----:B------:R-:W-:Y:S01]  /*2b80*/  ISETP.GT.AND P5, PT, R2, 0x51, !P4 ;  /* 0x000000510200780c */ /* 0x000fe200067a4270 */
[----:B------:R-:W-:-:S03]  /*2b90*/  UISETP.NE.AND UP0, UPT, UR4, URZ, UPT ;  /* 0x0000003f0400728c */ /* 0x000fc6000bf05270 */
[----:B------:R-:W-:-:S04]  /*2ba0*/  ISETP.LT.OR P5, PT, R0, 0x52, P5 ;  /* 0x000000520000780c */ /* 0x000fc80002fa1670 */
[----:B------:R-:W-:Y:S02]  /*2bb0*/  FSEL R92, R65, -INF , !P5 ;  /* 0xff800000415c7808 */ /* 0x000fe40006800000 */
[----:B------:R-:W-:-:S04]  /*2bc0*/  ISETP.GE.AND P5, PT, R14, 0x59, PT ;  /* 0x000000590e00780c */ /* 0x000fc80003fa6270 */
[----:B------:R-:W-:-:S04]  /*2bd0*/  ISETP.GT.AND P6, PT, R2, 0x58, !P5 ;  /* 0x000000580200780c */ /* 0x000fc80006fc4270 */
[----:B------:R-:W-:-:S04]  /*2be0*/  ISETP.LT.OR P6, PT, R0, 0x59, P6 ;  /* 0x000000590000780c */ /* 0x000fc800037c1670 */
[----:B------:R-:W-:Y:S02]  /*2bf0*/  FSEL R68, R68, -INF , !P6 ;  /* 0xff80000044447808 */ /* 0x000fe40007000000 */
[----:B------:R-:W-:-:S04]  /*2c00*/  ISETP.GE.AND P6, PT, R14, 0x1, PT ;  /* 0x000000010e00780c */ /* 0x000fc80003fc6270 */
[----:B------:R-:W-:Y:S02]  /*2c10*/  P2R R15, PR, RZ, 0x40 ;  /* 0x00000040ff0f7803 */ /* 0x000fe40000000000 */
[----:B------:R-:W-:-:S04]  /*2c20*/  ISETP.GT.AND P6, PT, R2, RZ, !P6 ;  /* 0x000000ff0200720c */ /* 0x000fc800077c4270 */
[----:B------:R-:W-:-:S04]  /*2c30*/  ISETP.LT.OR P6, PT, R0, 0x1, P6 ;  /* 0x000000010000780c */ /* 0x000fc800037c1670 */
[----:B------:R-:W-:Y:S02]  /*2c40*/  FSEL R24, R24, -INF , !P6 ;  /* 0xff80000018187808 */ /* 0x000fe40007000000 */
[----:B------:R-:W-:-:S04]  /*2c50*/  ISETP.GE.AND P6, PT, R14, 0x5a, PT ;  /* 0x0000005a0e00780c */ /* 0x000fc80003fc6270 */
[----:B------:R-:W-:Y:S02]  /*2c60*/  P2R R61, PR, RZ, 0x40 ;  /* 0x00000040ff3d7803 */ /* 0x000fe40000000000 */
[----:B------:R-:W-:-:S04]  /*2c70*/  ISETP.GT.AND P6, PT, R2, 0x59, !P6 ;  /* 0x000000590200780c */ /* 0x000fc800077c4270 */
[----:B------:R-:W-:Y:S02]  /*2c80*/  ISETP.LT.OR P6, PT, R0, 0x5a, P6 ;  /* 0x0000005a0000780c */ /* 0x000fe400037c1670 */
[----:B------:R-:W0:Y:S02]  /*2c90*/  SHFL.IDX PT, R0, R3, 0x1, 0x1c1f ;  /* 0x003c1f0003007f89 */ /* 0x000e2400000e0000 */
[----:B------:R-:W-:Y:S02]  /*2ca0*/  FSEL R94, R69, -INF , !P6 ;  /* 0xff800000455e7808 */ /* 0x000fe40007000000 */
[----:B------:R-:W-:Y:S02]  /*2cb0*/  PLOP3.LUT P6, PT, PT, PT, UP0, 0x40, 0x0 ;  /* 0x000000000000781c */ /* 0x000fe40003fce808 */
[----:B0-----:R-:W-:Y:S01]  /*2cc0*/  VIADDMNMX R2, R0, R9, R8, PT ;  /* 0x0000000900027246 */ /* 0x001fe20003800108 */
[----:B------:R-:W-:-:S10]  /*2cd0*/  IMAD.IADD R4, R13, 0x1, R0 ;  /* 0x000000010d047824 */ /* 0x000fd400078e0200 */
[----:B------:R-:W-:Y:S05]  /*2ce0*/  @P6 BRA `(.L_x_990) ;  /* 0x00000000005c6947 */ /* 0x000fea0003800000 */
        /* <DEDUP_REMOVED lines=13> */
.L_x_992:
[----:B------:R-:W-:Y:S02]  /*2dc0*/  ULDC UR4, c[0x0][0x9e4] ;  /* 0x0002790000047ab9 */ /* 0x000fe40000000800 */
[----:B------:R-:W-:-:S05]  /*2dd0*/  IMAD.U32 R5, RZ, RZ, UR4 ;  /* 0x00000004ff057e24 */ /* 0x000fca000f8e00ff */
[----:B------:R-:W-:-:S13]  /*2de0*/  ISETP.NE.AND P6, PT, R5, 0x1, PT ;  /* 0x000000010500780c */ /* 0x000fda0003fc5270 */
[----:B------:R-:W0:Y:S02]  /*2df0*/  @P6 LDC.64 R8, c[0x0][0x9e8] ;  /* 0x00027a00ff086b82 */ /* 0x000e240000000a00 */
[----:B0-----:R-:W-:-:S05]  /*2e00*/  @P6 IMAD.HI.U32 R0, R3, R8, RZ ;  /* 0x0000000803006227 */ /* 0x001fca00078e00ff */
[----:B------:R-:W-:-:S07]  /*2e10*/  @P6 SHF.R.U32.HI R3, RZ, R9, R0 ;  /* 0x00000009ff036219 */ /* 0x000fce0000011600 */
.L_x_993:
[----:B------:R-:W-:Y:S05]  /*2e20*/  BSYNC B0 ;  /* 0x0000000000007941 */ /* 0x000fea0003800000 */
.L_x_991:
[----:B------:R-:W-:-:S05]  /*2e30*/  IMAD R3, R3, R5, R20 ;  /* 0x0000000503037224 */ /* 0x000fca00078e0214 */
[----:B------:R-:W-:Y:S02]  /*2e40*/  VIADDMNMX R2, R3, R5, R2, PT ;  /* 0x0000000503027246 */ /* 0x000fe40003800102 */
[----:B------:R-:W-:-:S07]  /*2e50*/  VIMNMX R4, R4, R3, !PT ;  /* 0x0000000304047248 */ /* 0x000fce0007fe0100 */
.L_x_990:
[C---:B------:R-:W-:Y:S02]  /*2e60*/  ISETP.GT.AND P1, PT, R4.reuse, 0x1, !P1 ;  /* 0x000000010400780c */ /* 0x040fe40004f24270 */
[----:B------:R-:W-:Y:S02]  /*2e70*/  ISETP.GT.AND P2, PT, R4, 0x8, !P2 ;  /* 0x000000080400780c */ /* 0x000fe40005744270 */
[C---:B------:R-:W-:Y:S02]  /*2e80*/  ISETP.LT.OR P1, PT, R2.reuse, 0x2, P1 ;  /* 0x000000020200780c */ /* 0x040fe40000f21670 */
[----:B------:R-:W-:Y:S02]  /*2e90*/  ISETP.LT.OR P2, PT, R2, 0x9, P2 ;  /* 0x000000090200780c */ /* 0x000fe40001741670 */
[----:B------:R-:W-:Y:S02]  /*2ea0*/  FSEL R27, R27, -INF , !P1 ;  /* 0xff8000001b1b7808 */ /* 0x000fe40004800000 */
[----:B------:R-:W-:-:S02]  /*2eb0*/  ISETP.NE.AND P1, PT, R21, RZ, PT ;  /* 0x000000ff1500720c */ /* 0x000fc40003f25270 */
[----:B------:R-:W-:Y:S02]  /*2ec0*/  FSEL R9, R30, -INF , !P2 ;  /* 0xff8000001e097808 */ /* 0x000fe40005000000 */
[----:B------:R-:W-:Y:S02]  /*2ed0*/  ISETP.GT.AND P1, PT, R4, 0x9, !P1 ;  /* 0x000000090400780c */ /* 0x000fe40004f24270 */
[----:B------:R-:W-:Y:S02]  /*2ee0*/  ISETP.NE.AND P2, PT, R29, RZ, PT ;  /* 0x000000ff1d00720c */ /* 0x000fe40003f45270 */
[----:B------:R-:W-:Y:S02]  /*2ef0*/  ISETP.LT.OR P1, PT, R2, 0xa, P1 ;  /* 0x0000000a0200780c */ /* 0x000fe40000f21670 */
[----:B------:R-:W-:Y:S02]  /*2f00*/  ISETP.NE.AND P6, PT, R33, RZ, PT ;  /* 0x000000ff2100720c */ /* 0x000fe40003fc5270 */
[----:B------:R-:W-:-:S02]  /*2f10*/  FSEL R31, R31, -INF , !P1 ;  /* 0xff8000001f1f7808 */ /* 0x000fc40004800000 */
[----:B------:R-:W-:Y:S02]  /*2f20*/  ISETP.NE.AND P1, PT, R25, RZ, PT ;  /* 0x000000ff1900720c */ /* 0x000fe40003f25270 */
[----:B------:R-:W-:Y:S02]  /*2f30*/  FMNMX.FTZ R0, R24, R72, !PT ;  /* 0x0000004818007209 */ /* 0x000fe40007810000 */
[----:B------:R-:W-:Y:S02]  /*2f40*/  ISETP.GT.AND P1, PT, R4, 0x10, !P1 ;  /* 0x000000100400780c */ /* 0x000fe40004f24270 */
[----:B------:R-:W-:Y:S02]  /*2f50*/  FMNMX.FTZ R0, R28, R0, !PT ;  /* 0x000000001c007209 */ /* 0x000fe40007810000 */
[----:B------:R-:W-:Y:S02]  /*2f60*/  ISETP.LT.OR P1, PT, R2, 0x11, P1 ;  /* 0x000000110200780c */ /* 0x000fe40000f21670 */
[----:B------:R-:W-:-:S02]  /*2f70*/  FMNMX.FTZ R0, R74, R0, !PT ;  /* 0x000000004a007209 */ /* 0x000fc40007810000 */
[----:B------:R-:W-:Y:S02]  /*2f80*/  FSEL R13, R34, -INF , !P1 ;  /* 0xff800000220d7808 */ /* 0x000fe40004800000 */
[----:B------:R-:W-:Y:S02]  /*2f90*/  ISETP.GT.AND P1, PT, R4, 0x11, !P2 ;  /* 0x000000110400780c */ /* 0x000fe40005724270 */
[----:B------:R-:W-:Y:S02]  /*2fa0*/  FMNMX.FTZ R0, R32, R0, !PT ;  /* 0x0000000020007209 */ /* 0x000fe40007810000 */
[----:B------:R-:W-:Y:S02]  /*2fb0*/  ISETP.LT.OR P1, PT, R2, 0x12, P1 ;  /* 0x000000120200780c */ /* 0x000fe40000f21670 */
[----:B------:R-:W-:Y:S02]  /*2fc0*/  FMNMX.FTZ R0, R76, R0, !PT ;  /* 0x000000004c007209 */ /* 0x000fe40007810000 */
[----:B------:R-:W-:-:S02]  /*2fd0*/  FSEL R35, R35, -INF , !P1 ;  /* 0xff80000023237808 */ /* 0x000fc40004800000 */
[----:B------:R-:W-:Y:S02]  /*2fe0*/  ISETP.GT.AND P1, PT, R4, 0x18, !P6 ;  /* 0x000000180400780c */ /* 0x000fe40007724270 */
[----:B------:R-:W-:Y:S02]  /*2ff0*/  ISETP.NE.AND P6, PT, R15, RZ, PT ;  /* 0x000000ff0f00720c */ /* 0x000fe40003fc5270 */
[----:B------:R-:W-:Y:S02]  /*3000*/  ISETP.LT.OR P1, PT, R2, 0x19, P1 ;  /* 0x000000190200780c */ /* 0x000fe40000f21670 */
[----:B------:R-:W-:Y:S02]  /*3010*/  FMNMX.FTZ R0, R36, R0, !PT ;  /* 0x0000000024007209 */ /* 0x000fe40007810000 */
[----:B------:R-:W-:Y:S02]  /*3020*/  FSEL R15, R38, -INF , !P1 ;  /* 0xff800000260f7808 */ /* 0x000fe40004800000 */
[----:B------:R-:W-:-:S02]  /*3030*/  ISETP.NE.AND P1, PT, R73, RZ, PT ;  /* 0x000000ff4900720c */ /* 0x000fc40003f25270 */
[----:B------:R-:W-:Y:S02]  /*3040*/  FMNMX.FTZ R0, R78, R0, !PT ;  /* 0x000000004e007209 */ /* 0x000fe40007810000 */
[----:B------:R-:W-:Y:S02]  /*3050*/  ISETP.GT.AND P1, PT, R4, 0x19, !P1 ;  /* 0x000000190400780c */ /* 0x000fe40004f24270 */
[----:B------:R-:W-:Y:S02]  /*3060*/  FMNMX.FTZ R0, R40, R0, !PT ;  /* 0x0000000028007209 */ /* 0x000fe40007810000 */
[----:B------:R-:W-:Y:S02]  /*3070*/  ISETP.LT.OR P1, PT, R2, 0x1a, P1 ;  /* 0x0000001a0200780c */ /* 0x000fe40000f21670 */
[----:B------:R-:W-:Y:S02]  /*3080*/  FMNMX.FTZ R0, R80, R0, !PT ;  /* 0x0000000050007209 */ /* 0x000fe40007810000 */
        /* <DEDUP_REMOVED lines=8> */
[----:B------:R-:W-:Y:S02]  /*3110*/  ISETP.NE.AND P1, PT, R75, RZ, PT ;  /* 0x000000ff4b00720c */ /* 0x000fe40003f25270 */
[----:B------:R-:W-:Y:S02]  /*3120*/  FMNMX.FTZ R0, R84, R0, !PT ;  /* 0x0000000054007209 */ /* 0x000fe40007810000 */
[----:B------:R-:W-:Y:S02]  /*3130*/  ISETP.GT.AND P1, PT, R4, 0x21, !P1 ;  /* 0x000000210400780c */ /* 0x000fe40004f24270 */
[----:B------:R-:W-:Y:S02]  /*3140*/  FMNMX.FTZ R0, R52, R0, !PT ;  /* 0x0000000034007209 */ /* 0x000fe40007810000 */
[----:B------:R-:W-:-:S02]  /*3150*/  ISETP.LT.OR P1, PT, R2, 0x22, P1 ;  /* 0x000000220200780c */ /* 0x000fc40000f21670 */
[----:B------:R-:W-:Y:S02]  /*3160*/  FMNMX.FTZ R0, R86, R0, !PT ;  /* 0x0000000056007209 */ /* 0x000fe40007810000 */
[----:B------:R-:W-:Y:S02]  /*3170*/  FSEL R43, R43, -INF , !P1 ;  /* 0xff8000002b2b7808 */ /* 0x000fe40004800000 */
[----:B------:R-:W-:Y:S02]  /*3180*/  ISETP.NE.AND P1, PT, R41, RZ, PT ;  /* 0x000000ff2900720c */ /* 0x000fe40003f25270 */
[----:B------:R-:W-:Y:S02]  /*3190*/  FMNMX.FTZ R0, R56, R0, !PT ;  /* 0x0000000038007209 */ /* 0x000fe40007810000 */
[----:B------:R-:W-:Y:S02]  /*31a0*/  ISETP.GT.AND P1, PT, R4, 0x28, !P1 ;  /* 0x000000280400780c */ /* 0x000fe40004f24270 */
[----:B------:R-:W-:-:S02]  /*31b0*/  FMNMX.FTZ R0, R88, R0, !PT ;  /* 0x0000000058007209 */ /* 0x000fc40007810000 */
[----:B------:R-:W-:Y:S02]  /*31c0*/  ISETP.LT.OR P1, PT, R2, 0x29, P1 ;  /* 0x000000290200780c */ /* 0x000fe40000f21670 */
[----:B------:R-:W-:Y:S02]  /*31d0*/  FMNMX.FTZ R0, R60, R0, !PT ;  /* 0x000000003c007209 */ /* 0x000fe40007810000 */
[----:B------:R-:W-:Y:S02]  /*31e0*/  FSEL R25, R46, -INF , !P1 ;  /* 0xff8000002e197808 */ /* 0x000fe40004800000 */
[----:B------:R-:W-:Y:S02]  /*31f0*/  ISETP.NE.AND P1, PT, R77, RZ, PT ;  /* 0x000000ff4d00720c */ /* 0x000fe40003f25270 */
[----:B------:R-:W-:Y:S02]  /*3200*/  FMNMX.FTZ R0, R90, R0, !PT ;  /* 0x000000005a007209 */ /* 0x000fe40007810000 */
[----:B------:R-:W-:-:S02]  /*3210*/  ISETP.GT.AND P1, PT, R4, 0x29, !P1 ;  /* 0x000000290400780c */ /* 0x000fc40004f24270 */
[----:B------:R-:W-:Y:S02]  /*3220*/  FMNMX.FTZ R0, R64, R0, !PT ;  /* 0x0000000040007209 */ /* 0x000fe40007810000 */
[----:B------:R-:W-:Y:S02]  /*3230*/  ISETP.LT.OR P1, PT, R2, 0x2a, P1 ;  /* 0x0000002a0200780c */ /* 0x000fe40000f21670 */
[----:B------:R-:W-:Y:S02]  /*3240*/  FMNMX.FTZ R0, R92, R0, !PT ;  /* 0x000000005c007209 */ /* 0x000fe40007810000 */
[----:B------:R-:W-:Y:S02]  /*3250*/  FSEL R47, R47, -INF , !P1 ;  /* 0xff8000002f2f7808 */ /* 0x000fe40004800000 */
[----:B------:R-:W-:Y:S02]  /*3260*/  ISETP.NE.AND P1, PT, R45, RZ, PT ;  /* 0x000000ff2d00720c */ /* 0x000fe40003f25270 */
[----:B------:R-:W-:-:S02]  /*3270*/  FMNMX.FTZ R0, R68, R0, !PT ;  /* 0x0000000044007209 */ /* 0x000fc40007810000 */
[----:B------:R-:W-:Y:S02]  /*3280*/  ISETP.GT.AND P1, PT, R4, 0x30, !P1 ;  /* 0x000000300400780c */ /* 0x000fe40004f24270 */
[----:B------:R-:W-:Y:S02]  /*3290*/  FMNMX.FTZ R8, R94, R0, !PT ;  /* 0x000000005e087209 */ /* 0x000fe40007810000 */
[----:B------:R-:W-:Y:S02]  /*32a0*/  ISETP.LT.OR P1, PT, R2, 0x31, P1 ;  /* 0x000000310200780c */ /* 0x000fe40000f21670 */
[----:B------:R-:W-:Y:S01]  /*32b0*/  ISETP.NE.AND P2, PT, R53, RZ, PT ;  /* 0x000000ff3500720c */ /* 0x000fe20003f45270 */
[----:B------:R-:W0:Y:S01]  /*32c0*/  SHFL.BFLY PT, R5, R8, 0x2, 0x1f ;  /* 0x0c401f0008057f89 */ /* 0x000e2200000e0000 */
[----:B------:R-:W-:Y:S02]  /*32d0*/  FSEL R29, R50, -INF , !P1 ;  /* 0xff800000321d7808 */ /* 0x000fe40004800000 */
[----:B------:R-:W-:-:S02]  /*32e0*/  ISETP.NE.AND P1, PT, R79, RZ, PT ;  /* 0x000000ff4f00720c */ /* 0x000fc40003f25270 */
[----:B------:R-:W-:Y:S02]  /*32f0*/  R2UR UR4, R18 ;  /* 0x00000000120472ca */ /* 0x000fe400000e0000 */
[C---:B------:R-:W-:Y:S02]  /*3300*/  ISETP.GT.AND P1, PT, R4.reuse, 0x31, !P1 ;  /* 0x000000310400780c */ /* 0x040fe40004f24270 */
[----:B------:R-:W-:Y:S02]  /*3310*/  ISETP.GT.AND P3, PT, R4, 0x50, !P3 ;  /* 0x000000500400780c */ /* 0x000fe40005f64270 */
[----:B------:R-:W-:Y:S02]  /*3320*/  ISETP.LT.OR P1, PT, R2, 0x32, P1 ;  /* 0x000000320200780c */ /* 0x000fe40000f21670 */
[----:B------:R-:W-:Y:S02]  /*3330*/  ISETP.GT.AND P4, PT, R4, 0x51, !P4 ;  /* 0x000000510400780c */ /* 0x000fe40006784270 */
[----:B------:R-:W-:-:S02]  /*3340*/  FSEL R51, R51, -INF , !P1 ;  /* 0xff80000033337808 */ /* 0x000fc40004800000 */
[----:B------:R-:W-:Y:S01]  /*3350*/  ISETP.NE.AND P1, PT, R49, RZ, PT ;  /* 0x000000ff3100720c */ /* 0x000fe20003f25270 */
[----:B------:R-:W-:Y:S01]  /*3360*/  UISETP.NE.AND UP0, UPT, UR4, URZ, UPT ;  /* 0x0000003f0400728c */ /* 0x000fe2000bf05270 */
[----:B------:R-:W-:Y:S02]  /*3370*/  ISETP.LT.OR P3, PT, R2, 0x51, P3 ;  /* 0x000000510200780c */ /* 0x000fe40001f61670 */
[C---:B------:R-:W-:Y:S01]  /*3380*/  ISETP.GT.AND P1, PT, R4.reuse, 0x38, !P1 ;  /* 0x000000380400780c */ /* 0x040fe20004f24270 */
[----:B------:R-:W-:Y:S01]  /*3390*/  ULDC UR4, c[0x0][0x988] ;  /* 0x0002620000047ab9 */ /* 0x000fe20000000800 */
[----:B------:R-:W-:Y:S01]  /*33a0*/  ISETP.GT.AND P5, PT, R4, 0x58, !P5 ;  /* 0x000000580400780c */ /* 0x000fe20006fa4270 */
[----:B------:R-:W-:Y:S01]  /*33b0*/  IMAD.U32 R0, RZ, RZ, UR4 ;  /* 0x00000004ff007e24 */ /* 0x000fe2000f8e00ff */
[----:B------:R-:W-:Y:S02]  /*33c0*/  ISETP.LT.OR P1, PT, R2, 0x39, P1 ;  /* 0x000000390200780c */ /* 0x000fe40000f21670 */
[----:B0-----:R-:W-:-:S02]  /*33d0*/  FMNMX.FTZ R14, R8, R5, !PT ;  /* 0x00000005080e7209 */ /* 0x001fc40007810000 */
[----:B------:R-:W-:Y:S02]  /*33e0*/  FSEL R33, R54, -INF , !P1 ;  /* 0xff80000036217808 */ /* 0x000fe40004800000 */
[----:B------:R-:W-:Y:S01]  /*33f0*/  ISETP.NE.AND P1, PT, R81, RZ, PT ;  /* 0x000000ff5100720c */ /* 0x000fe20003f25270 */
[----:B------:R-:W0:Y:S01]  /*3400*/  SHFL.BFLY PT, R5, R14, 0x1, 0x1f ;  /* 0x0c201f000e057f89 */ /* 0x000e2200000e0000 */
[----:B------:R-:W-:Y:S02]  /*3410*/  ISETP.LT.OR P4, PT, R2, 0x52, P4 ;  /* 0x000000520200780c */ /* 0x000fe40002781670 */
[----:B------:R-:W-:Y:S02]  /*3420*/  ISETP.GT.AND P1, PT, R4, 0x39, !P1 ;  /* 0x000000390400780c */ /* 0x000fe40004f24270 */
[----:B------:R-:W-:Y:S02]  /*3430*/  FSEL R45, R66, -INF , !P3 ;  /* 0xff800000422d7808 */ /* 0x000fe40005800000 */
[----:B------:R-:W-:-:S02]  /*3440*/  ISETP.LT.OR P1, PT, R2, 0x3a, P1 ;  /* 0x0000003a0200780c */ /* 0x000fc40000f21670 */
[----:B------:R-:W-:Y:S02]  /*3450*/  ISETP.LT.OR P5, PT, R2, 0x59, P5 ;  /* 0x000000590200780c */ /* 0x000fe40002fa1670 */
[----:B------:R-:W-:Y:S02]  /*3460*/  FSEL R55, R55, -INF , !P1 ;  /* 0xff80000037377808 */ /* 0x000fe40004800000 */
[----:B------:R-:W-:Y:S02]  /*3470*/  ISETP.GT.AND P1, PT, R4, 0x40, !P2 ;  /* 0x000000400400780c */ /* 0x000fe40005724270 */
[----:B------:R-:W-:Y:S02]  /*3480*/  ISETP.NE.AND P2, PT, R57, RZ, PT ;  /* 0x000000ff3900720c */ /* 0x000fe40003f45270 */
[----:B------:R-:W-:Y:S02]  /*3490*/  ISETP.LT.OR P1, PT, R2, 0x41, P1 ;  /* 0x000000410200780c */ /* 0x000fe40000f21670 */
[----:B------:R-:W-:-:S02]  /*34a0*/  ISETP.GT.AND P2, PT, R4, 0x49, !P2 ;  /* 0x000000490400780c */ /* 0x000fc40005744270 */
[----:B------:R-:W-:Y:S02]  /*34b0*/  FSEL R37, R58, -INF , !P1 ;  /* 0xff8000003a257808 */ /* 0x000fe40004800000 */
[----:B------:R-:W-:Y:S02]  /*34c0*/  ISETP.GT.AND P1, PT, R4, RZ, !P6 ;  /* 0x000000ff0400720c */ /* 0x000fe40007724270 */
[----:B0-----:R-:W-:Y:S02]  /*34d0*/  FMNMX.FTZ R5, R14, R5, !PT ;  /* 0x000000050e057209 */ /* 0x001fe40007810000 */
[----:B------:R-:W-:Y:S02]  /*34e0*/  ISETP.LT.OR P1, PT, R2, 0x1, P1 ;  /* 0x000000010200780c */ /* 0x000fe40000f21670 */
[----:B------:R-:W-:Y:S01]  /*34f0*/  ISETP.NE.AND P6, PT, R83, RZ, PT ;  /* 0x000000ff5300720c */ /* 0x000fe20003fc5270 */
[----:B------:R-:W-:Y:S01]  /*3500*/  FMUL.FTZ R20, R5, R0 ;  /* 0x0000000005147220 */ /* 0x000fe20000410000 */
[----:B------:R-:W-:-:S02]  /*3510*/  FSEL R3, R26, -INF , !P1 ;  /* 0xff8000001a037808 */ /* 0x000fc40004800000 */
[----:B------:R-:W-:Y:S02]  /*3520*/  FSETP.NEU.FTZ.AND P1, PT, R5, -INF , PT ;  /* 0xff8000000500780b */ /* 0x000fe40003f3d000 */
[----:B------:R-:W-:Y:S02]  /*3530*/  FMNMX.FTZ R8, R3, R27, !PT ;  /* 0x0000001b03087209 */ /* 0x000fe40007810000 */
[----:B------:R-:W-:Y:S02]  /*3540*/  FSEL R57, R20, RZ, P1 ;  /* 0x000000ff14397208 */ /* 0x000fe40000800000 */
[----:B------:R-:W-:Y:S02]  /*3550*/  FMNMX.FTZ R8, R9, R8, !PT ;  /* 0x0000000809087209 */ /* 0x000fe40007810000 */
[----:B------:R-:W-:Y:S01]  /*3560*/  ISETP.GT.AND P1, PT, R4, 0x41, !P6 ;  /* 0x000000410400780c */ /* 0x000fe20007724270 */
[--C-:B------:R-:W-:Y:S01]  /*3570*/  FFMA.FTZ R14, R24, R0, -R57.reuse ;  /* 0x00000000180e7223 */ /* 0x100fe20000010839 */
[----:B------:R-:W-:Y:S01]  /*3580*/  FMNMX.FTZ R8, R31, R8, !PT ;  /* 0x000000081f087209 */ /* 0x000fe20007810000 */
[-CC-:B------:R-:W-:Y:S01]  /*3590*/  FFMA.FTZ R20, R72, R0.reuse, -R57.reuse ;  /* 0x0000000048147223 */ /* 0x180fe20000010839 */
[----:B------:R-:W-:Y:S01]  /*35a0*/  ISETP.LT.OR P1, PT, R2, 0x42, P1 ;  /* 0x000000420200780c */ /* 0x000fe20000f21670 */
[--C-:B------:R-:W-:Y:S01]  /*35b0*/  FFMA.FTZ R24, R28, R0, -R57.reuse ;  /* 0x000000001c187223 */ /* 0x100fe20000010839 */
[----:B------:R-:W-:Y:S01]  /*35c0*/  FMNMX.FTZ R8, R13, R8, !PT ;  /* 0x000000080d087209 */ /* 0x000fe20007810000 */
[----:B------:R-:W-:Y:S01]  /*35d0*/  MUFU.EX2 R14, R14 ;  /* 0x0000000e000e7308 */ /* 0x000fe20000000800 */
[----:B------:R-:W-:Y:S01]  /*35e0*/  FSEL R59, R59, -INF , !P1 ;  /* 0xff8000003b3b7808 */ /* 0x000fe20004800000 */
[--C-:B------:R-:W-:Y:S01]  /*35f0*/  FFMA.FTZ R26, R74, R0, -R57.reuse ;  /* 0x000000004a1a7223 */ /* 0x100fe20000010839 */
[----:B------:R-:W-:Y:S01]  /*3600*/  FMNMX.FTZ R8, R35, R8, !PT ;  /* 0x0000000823087209 */ /* 0x000fe20007810000 */
[-CC-:B------:R-:W-:Y:S01]  /*3610*/  FFMA.FTZ R28, R32, R0.reuse, -R57.reuse ;  /* 0x00000000201c7223 */ /* 0x180fe20000010839 */
[----:B------:R-:W-:Y:S01]  /*3620*/  ISETP.NE.AND P1, PT, R85, RZ, PT ;  /* 0x000000ff5500720c */ /* 0x000fe20003f25270 */
[--C-:B------:R-:W-:Y:S01]  /*3630*/  FFMA.FTZ R34, R84, R0, -R57.reuse ;  /* 0x0000000054227223 */ /* 0x100fe20000010839 */
[----:B------:R-:W-:Y:S01]  /*3640*/  FMNMX.FTZ R8, R15, R8, !PT ;  /* 0x000000080f087209 */ /* 0x000fe20007810000 */
[----:B------:R-:W-:Y:S01]  /*3650*/  MUFU.EX2 R24, R24 ;  /* 0x0000001800187308 */ /* 0x000fe20000000800 */
[----:B------:R-:W-:Y:S01]  /*3660*/  ISETP.GT.AND P1, PT, R4, 0x48, !P1 ;  /* 0x000000480400780c */ /* 0x000fe20004f24270 */
[--C-:B------:R-:W-:Y:S01]  /*3670*/  FFMA.FTZ R42, R92, R0, -R57.reuse ;  /* 0x000000005c2a7223 */ /* 0x100fe20000010839 */
[----:B------:R-:W-:Y:S01]  /*3680*/  FMNMX.FTZ R8, R39, R8, !PT ;  /* 0x0000000827087209 */ /* 0x000fe20007810000 */
[-CC-:B------:R-:W-:Y:S01]  /*3690*/  FFMA.FTZ R30, R82, R0.reuse, -R57.reuse ;  /* 0x00000000521e7223 */ /* 0x180fe20000010839 */
[----:B------:R-:W-:Y:S01]  /*36a0*/  ISETP.LT.OR P1, PT, R2, 0x49, P1 ;  /* 0x000000490200780c */ /* 0x000fe20000f21670 */
[--C-:B------:R-:W-:Y:S01]  /*36b0*/  FFMA.FTZ R32, R48, R0, -R57.reuse ;  /* 0x0000000030207223 */ /* 0x100fe20000010839 */
[----:B------:R-:W-:Y:S01]  /*36c0*/  FMNMX.FTZ R8, R21, R8, !PT ;  /* 0x0000000815087209 */ /* 0x000fe20007810000 */
[----:B------:R0:W-:Y:S01]  /*36d0*/  MUFU.EX2 R65, R26 ;  /* 0x0000001a00417308 */ /* 0x0001e20000000800 */
[----:B------:R-:W-:Y:S01]  /*36e0*/  ISETP.LT.OR P2, PT, R2, 0x4a, P2 ;  /* 0x0000004a0200780c */ /* 0x000fe20001741670 */
[----:B------:R-:W-:Y:S01]  /*36f0*/  FFMA.FTZ R38, R86, R0, -R57 ;  /* 0x0000000056267223 */ /* 0x000fe20000010839 */
[----:B------:R-:W-:-:S02]  /*3700*/  FMNMX.FTZ R8, R43, R8, !PT ;  /* 0x000000082b087209 */ /* 0x000fc40007810000 */
[----:B------:R-:W-:Y:S02]  /*3710*/  FSEL R41, R62, -INF , !P1 ;  /* 0xff8000003e297808 */ /* 0x000fe40004800000 */
[----:B------:R-:W-:Y:S01]  /*3720*/  FMNMX.FTZ R8, R25, R8, !PT ;  /* 0x0000000819087209 */ /* 0x000fe20007810000 */
[----:B------:R-:W-:Y:S01]  /*3730*/  MUFU.EX2 R28, R28 ;  /* 0x0000001c001c7308 */ /* 0x000fe20000000800 */
[----:B------:R-:W-:Y:S01]  /*3740*/  FSEL R63, R63, -INF , !P2 ;  /* 0xff8000003f3f7808 */ /* 0x000fe20005000000 */
[--C-:B0-----:R-:W-:Y:S01]  /*3750*/  FFMA.FTZ R26, R36, R0, -R57.reuse ;  /* 0x00000000241a7223 */ /* 0x101fe20000010839 */
[----:B------:R-:W-:Y:S01]  /*3760*/  FMNMX.FTZ R8, R47, R8, !PT ;  /* 0x000000082f087209 */ /* 0x000fe20007810000 */
[--C-:B------:R-:W-:Y:S01]  /*3770*/  FFMA.FTZ R36, R52, R0, -R57.reuse ;  /* 0x0000000034247223 */ /* 0x100fe20000010839 */
[----:B------:R-:W-:Y:S02]  /*3780*/  ISETP.NE.AND P6, PT, R61, RZ, PT ;  /* 0x000000ff3d00720c */ /* 0x000fe40003fc5270 */
[----:B------:R-:W-:Y:S01]  /*3790*/  FMNMX.FTZ R8, R29, R8, !PT ;  /* 0x000000081d087209 */ /* 0x000fe20007810000 */
[----:B------:R0:W1:Y:S01]  /*37a0*/  MUFU.EX2 R61, R20 ;  /* 0x00000014003d7308 */ /* 0x0000620000000800 */
[----:B------:R-:W-:Y:S01]  /*37b0*/  ISETP.GT.AND P6, PT, R4, 0x59, !P6 ;  /* 0x000000590400780c */ /* 0x000fe200077c4270 */
[----:B------:R-:W-:Y:S01]  /*37c0*/  FFMA.FTZ R4, R78, R0, -R57 ;  /* 0x000000004e047223 */ /* 0x000fe20000010839 */
[----:B------:R-:W-:-:S02]  /*37d0*/  FMNMX.FTZ R8, R51, R8, !PT ;  /* 0x0000000833087209 */ /* 0x000fc40007810000 */
[----:B------:R-:W-:Y:S02]  /*37e0*/  FSEL R67, R67, -INF , !P4 ;  /* 0xff80000043437808 */ /* 0x000fe40006000000 */
[----:B------:R-:W-:Y:S01]  /*37f0*/  FMNMX.FTZ R8, R33, R8, !PT ;  /* 0x0000000821087209 */ /* 0x000fe20007810000 */
[----:B------:R2:W-:Y:S01]  /*3800*/  MUFU.EX2 R73, R4 ;  /* 0x0000000400497308 */ /* 0x0005e20000000800 */
[----:B------:R-:W-:Y:S01]  /*3810*/  ISETP.LT.OR P6, PT, R2, 0x5a, P6 ;  /* 0x0000005a0200780c */ /* 0x000fe200037c1670 */
[--C-:B0-----:R-:W-:Y:S01]  /*3820*/  FFMA.FTZ R20, R76, R0, -R57.reuse ;  /* 0x000000004c147223 */ /* 0x101fe20000010839 */
[----:B------:R-:W-:Y:S01]  /*3830*/  FMNMX.FTZ R8, R55, R8, !PT ;  /* 0x0000000837087209 */ /* 0x000fe20007810000 */
[-CC-:B------:R-:W-:Y:S01]  /*3840*/  FFMA.FTZ R2, R44, R0.reuse, -R57.reuse ;  /* 0x000000002c027223 */ /* 0x180fe20000010839 */
[----:B------:R-:W-:Y:S01]  /*3850*/  FSEL R49, R70, -INF , !P5 ;  /* 0xff80000046317808 */ /* 0x000fe20006800000 */
[--C-:B------:R-:W-:Y:S01]  /*3860*/  FFMA.FTZ R44, R68, R0, -R57.reuse ;  /* 0x00000000442c7223 */ /* 0x100fe20000010839 */
[----:B------:R-:W-:Y:S01]  /*3870*/  FMNMX.FTZ R8, R37, R8, !PT ;  /* 0x0000000825087209 */ /* 0x000fe20007810000 */
[----:B------:R0:W3:Y:S01]  /*3880*/  MUFU.EX2 R69, R20 ;  /* 0x0000001400457308 */ /* 0x0000e20000000800 */
[----:B------:R-:W-:Y:S01]  /*3890*/  FSEL R71, R71, -INF , !P6 ;  /* 0xff80000047477808 */ /* 0x000fe20007000000 */
[----:B--2---:R-:W-:Y:S01]  /*38a0*/  FFMA.FTZ R4, R80, R0, -R57 ;  /* 0x0000000050047223 */ /* 0x004fe20000010839 */
[----:B------:R-:W-:-:S02]  /*38b0*/  FMNMX.FTZ R8, R59, R8, !PT ;  /* 0x000000083b087209 */ /* 0x000fc40007810000 */
[----:B-1----:R-:W-:Y:S02]  /*38c0*/  F2FP.F16.F32.PACK_AB R188, R61, R14 ;  /* 0x0000000e3dbc723e */ /* 0x002fe400000000ff */
[----:B------:R-:W-:Y:S01]  /*38d0*/  FMNMX.FTZ R8, R41, R8, !PT ;  /* 0x0000000829087209 */ /* 0x000fe20007810000 */
[----:B------:R-:W-:Y:S01]  /*38e0*/  MUFU.EX2 R75, R4 ;  /* 0x00000004004b7308 */ /* 0x000fe20000000800 */
[-CC-:B0-----:R-:W-:Y:S01]  /*38f0*/  FFMA.FTZ R20, R40, R0.reuse, -R57.reuse ;  /* 0x0000000028147223 */ /* 0x181fe20000010839 */
[----:B------:R-:W-:Y:S01]  /*3900*/  FFMA.FTZ R40, R56, R0, -R57 ;  /* 0x0000000038287223 */ /* 0x000fe20000010839 */
[----:B------:R-:W-:Y:S02]  /*3910*/  FMNMX.FTZ R8, R63, R8, !PT ;  /* 0x000000083f087209 */ /* 0x000fe40007810000 */
[----:B------:R-:W-:Y:S02]  /*3920*/  F2FP.F16.F32.PACK_AB R190, R65, R24 ;  /* 0x0000001841be723e */ /* 0x000fe400000000ff */
[----:B------:R-:W-:Y:S01]  /*3930*/  FMNMX.FTZ R8, R45, R8, !PT ;  /* 0x000000082d087209 */ /* 0x000fe20007810000 */
[----:B------:R0:W-:Y:S01]  /*3940*/  MUFU.EX2 R79, R34 ;  /* 0x00000022004f7308 */ /* 0x0001e20000000800 */
[----:B------:R-:W-:-:S02]  /*3950*/  R2UR UR5, R19 ;  /* 0x00000000130572ca */ /* 0x000fc400000e0000 */
[----:B------:R-:W-:Y:S02]  /*3960*/  FMNMX.FTZ R8, R67, R8, !PT ;  /* 0x0000000843087209 */ /* 0x000fe40007810000 */
[----:B------:R-:W-:Y:S02]  /*3970*/  R2UR UR7, R120 ;  /* 0x00000000780772ca */ /* 0x000fe400000e0000 */
[----:B------:R-:W-:Y:S01]  /*3980*/  FMNMX.FTZ R8, R49, R8, !PT ;  /* 0x0000000831087209 */ /* 0x000fe20007810000 */
[----:B------:R-:W1:Y:S01]  /*3990*/  MUFU.EX2 R26, R26 ;  /* 0x0000001a001a7308 */ /* 0x000e620000000800 */
[----:B0-----:R-:W-:Y:S01]  /*39a0*/  FFMA.FTZ R34, R90, R0, -R57 ;  /* 0x000000005a227223 */ /* 0x001fe20000010839 */
[----:B---3--:R-:W-:Y:S02]  /*39b0*/  F2FP.F16.F32.PACK_AB R184, R69, R28 ;  /* 0x0000001c45b8723e */ /* 0x008fe400000000ff */
[----:B------:R-:W-:Y:S02]  /*39c0*/  FMNMX.FTZ R8, R71, R8, !PT ;  /* 0x0000000847087209 */ /* 0x000fe40007810000 */
[----:B------:R-:W-:-:S02]  /*39d0*/  UISETP.NE.AND UP1, UPT, UR5, URZ, UPT ;  /* 0x0000003f0500728c */ /* 0x000fc4000bf25270 */
[----:B------:R-:W-:Y:S01]  /*39e0*/  MUFU.EX2 R85, R34 ;  /* 0x0000002200557308 */ /* 0x000fe20000000800 */
[----:B------:R-:W0:Y:S07]  /*39f0*/  SHFL.BFLY PT, R53, R8, 0x2, 0x1f ;  /* 0x0c401f0008357f89 */ /* 0x000e2e00000e0000 */
[----:B------:R-:W2:Y:S01]  /*3a00*/  MUFU.EX2 R20, R20 ;  /* 0x0000001400147308 */ /* 0x000ea20000000800 */
[----:B------:R-:W-:Y:S01]  /*3a10*/  @UP1 ULDC UR4, c[0x0][0x44c] ;  /* 0x0001130000041ab9 */ /* 0x000fe20000000800 */
[----:B------:R-:W-:Y:S01]  /*3a20*/  @UP1 ULDC UR11, c[0x0][0x450] ;  /* 0x00011400000b1ab9 */ /* 0x000fe20000000800 */
[----:B------:R-:W-:Y:S01]  /*3a30*/  UIMAD.WIDE.U32 UR4, UR39, UR4, URZ ;  /* 0x00000004270472a5 */ /* 0x000fe2000f8e003f */
[----:B-1----:R-:W-:-:S03]  /*3a40*/  F2FP.F16.F32.PACK_AB R186, R73, R26 ;  /* 0x0000001a49ba723e */ /* 0x002fc600000000ff */
[----:B------:R-:W-:Y:S01]  /*3a50*/  @UP1 USHF.R.U32.HI UR39, URZ, UR11, UR5 ;  /* 0x0000000b3f271299 */ /* 0x000fe20008011605 */
[----:B------:R-:W-:Y:S03]  /*3a60*/  MUFU.EX2 R87, R42 ;  /* 0x0000002a00577308 */ /* 0x000fe60000000800 */
[----:B------:R-:W-:-:S04]  /*3a70*/  UIADD3 UR39, UR7, UR39, URZ ;  /* 0x0000002707277290 */ /* 0x000fc8000fffe03f */
[----:B------:R-:W-:Y:S01]  /*3a80*/  UIADD3 UR6, UR39, UR6, URZ ;  /* 0x0000000627067290 */ /* 0x000fe2000fffe03f */
[----:B------:R-:W-:Y:S01]  /*3a90*/  MUFU.EX2 R2, R2 ;  /* 0x0000000200027308 */ /* 0x000fe20000000800 */
[----:B0-----:R-:W-:Y:S01]  /*3aa0*/  FMNMX.FTZ R53, R8, R53, !PT ;  /* 0x0000003508357209 */ /* 0x001fe20007810000 */
[----:B------:R-:W-:Y:S01]  /*3ab0*/  FFMA.FTZ R8, R88, R0, -R57 ;  /* 0x0000000058087223 */ /* 0x000fe20000010839 */
[----:B--2---:R-:W-:-:S03]  /*3ac0*/  F2FP.F16.F32.PACK_AB R180, R75, R20 ;  /* 0x000000144bb4723e */ /* 0x004fc600000000ff */
[----:B------:R-:W0:Y:S02]  /*3ad0*/  SHFL.BFLY PT, R4, R53, 0x1, 0x1f ;  /* 0x0c201f0035047f89 */ /* 0x000e2400000e0000 */
[----:B------:R-:W-:Y:S08]  /*3ae0*/  MUFU.EX2 R83, R8 ;  /* 0x0000000800537308 */ /* 0x000ff00000000800 */
[----:B------:R1:W2:Y:S08]  /*3af0*/  MUFU.EX2 R77, R30 ;  /* 0x0000001e004d7308 */ /* 0x0002b00000000800 */
[----:B------:R-:W3:Y:S01]  /*3b00*/  MUFU.EX2 R32, R32 ;  /* 0x0000002000207308 */ /* 0x000ee20000000800 */
[----:B-1----:R-:W-:Y:S01]  /*3b10*/  FFMA.FTZ R30, R60, R0, -R57 ;  /* 0x000000003c1e7223 */ /* 0x002fe20000010839 */
[----:B0-----:R-:W-:-:S06]  /*3b20*/  FMNMX.FTZ R4, R53, R4, !PT ;  /* 0x0000000435047209 */ /* 0x001fcc0007810000 */
[----:B------:R-:W-:Y:S01]  /*3b30*/  MUFU.EX2 R36, R36 ;  /* 0x0000002400247308 */ /* 0x000fe20000000800 */
[----:B--2---:R-:W-:Y:S01]  /*3b40*/  F2FP.F16.F32.PACK_AB R182, R77, R2 ;  /* 0x000000024db6723e */ /* 0x004fe200000000ff */
[C---:B------:R-:W-:Y:S01]  /*3b50*/  FMUL.FTZ R8, R4.reuse, R0 ;  /* 0x0000000004087220 */ /* 0x040fe20000410000 */
[----:B------:R-:W-:-:S04]  /*3b60*/  FSETP.NEU.FTZ.AND P1, PT, R4, -INF , PT ;  /* 0xff8000000400780b */ /* 0x000fc80003f3d000 */
[----:B------:R-:W-:Y:S01]  /*3b70*/  FSEL R8, R8, RZ, P1 ;  /* 0x000000ff08087208 */ /* 0x000fe20000800000 */
[----:B------:R-:W-:Y:S01]  /*3b80*/  MUFU.EX2 R81, R38 ;  /* 0x0000002600517308 */ /* 0x000fe20000000800 */
[----:B------:R-:W-:Y:S02]  /*3b90*/  PLOP3.LUT P1, PT, PT, PT, UP0, 0x40, 0x0 ;  /* 0x000000000000781c */ /* 0x000fe40003f2e808 */
[----:B---3--:R-:W-:Y:S01]  /*3ba0*/  F2FP.F16.F32.PACK_AB R176, R79, R32 ;  /* 0x000000204fb0723e */ /* 0x008fe200000000ff */
[-CC-:B------:R-:W-:Y:S01]  /*3bb0*/  FFMA.FTZ R9, R9, R0.reuse, -R8.reuse ;  /* 0x0000000009097223 */ /* 0x180fe20000010808 */
[-CC-:B------:R-:W-:Y:S01]  /*3bc0*/  FFMA.FTZ R3, R3, R0.reuse, -R8.reuse ;  /* 0x0000000003037223 */ /* 0x180fe20000010808 */
[-CC-:B------:R-:W-:Y:S01]  /*3bd0*/  FFMA.FTZ R27, R27, R0.reuse, -R8.reuse ;  /* 0x000000001b1b7223 */ /* 0x180fe20000010808 */
[-CC-:B------:R-:W-:Y:S01]  /*3be0*/  FFMA.FTZ R31, R31, R0.reuse, -R8.reuse ;  /* 0x000000001f1f7223 */ /* 0x180fe20000010808 */
[----:B------:R0:W-:Y:S01]  /*3bf0*/  MUFU.EX2 R191, R9 ;  /* 0x0000000900bf7308 */ /* 0x0001e20000000800 */
        /* <DEDUP_REMOVED lines=8> */
[----:B0-----:R-:W-:Y:S01]  /*3c80*/  FADD.FTZ R9, R14, R61 ;  /* 0x0000003d0e097221 */ /* 0x001fe20000010000 */
[-CC-:B------:R-:W-:Y:S01]  /*3c90*/  FFMA.FTZ R47, R47, R0.reuse, -R8.reuse ;  /* 0x000000002f2f7223 */ /* 0x180fe20000010808 */
[-CC-:B------:R-:W-:Y:S01]  /*3ca0*/  FFMA.FTZ R29, R29, R0.reuse, -R8.reuse ;  /* 0x000000001d1d7223 */ /* 0x180fe20000010808 */
[-CC-:B------:R-:W-:Y:S01]  /*3cb0*/  FFMA.FTZ R51, R51, R0.reuse, -R8.reuse ;  /* 0x0000000033337223 */ /* 0x180fe20000010808 */
[----:B------:R-:W-:Y:S01]  /*3cc0*/  FADD.FTZ R54, R24, R9 ;  /* 0x0000000918367221 */ /* 0x000fe20000010000 */
[-C--:B------:R-:W-:Y:S01]  /*3cd0*/  FFMA.FTZ R38, R64, R0.reuse, -R57 ;  /* 0x0000000040267223 */ /* 0x080fe20000010839 */
[-C--:B------:R-:W-:Y:S01]  /*3ce0*/  FFMA.FTZ R33, R33, R0.reuse, -R8 ;  /* 0x0000000021217223 */ /* 0x080fe20000010808 */
[----:B------:R-:W0:Y:S01]  /*3cf0*/  MUFU.EX2 R34, R27 ;  /* 0x0000001b00227308 */ /* 0x000e220000000800 */
[----:B------:R-:W-:Y:S01]  /*3d00*/  FADD.FTZ R9, R65, R54 ;  /* 0x0000003641097221 */ /* 0x000fe20000010000 */
[-CC-:B------:R-:W-:Y:S01]  /*3d10*/  FFMA.FTZ R55, R55, R0.reuse, -R8.reuse ;  /* 0x0000000037377223 */ /* 0x180fe20000010808 */
[-CC-:B------:R-:W-:Y:S01]  /*3d20*/  FFMA.FTZ R37, R37, R0.reuse, -R8.reuse ;  /* 0x0000000025257223 */ /* 0x180fe20000010808 */
[-CC-:B------:R-:W-:Y:S01]  /*3d30*/  FFMA.FTZ R59, R59, R0.reuse, -R8.reuse ;  /* 0x000000003b3b7223 */ /* 0x180fe20000010808 */
[----:B------:R-:W-:Y:S01]  /*3d40*/  FADD.FTZ R54, R28, R9 ;  /* 0x000000091c367221 */ /* 0x000fe20000010000 */
[-CC-:B------:R-:W-:Y:S01]  /*3d50*/  FFMA.FTZ R41, R41, R0.reuse, -R8.reuse ;  /* 0x0000000029297223 */ /* 0x180fe20000010808 */
[-C--:B------:R-:W-:Y:S01]  /*3d60*/  FFMA.FTZ R63, R63, R0.reuse, -R8 ;  /* 0x000000003f3f7223 */ /* 0x080fe20000010808 */
[----:B------:R-:W1:Y:S01]  /*3d70*/  MUFU.EX2 R42, R31 ;  /* 0x0000001f002a7308 */ /* 0x000e620000000800 */
[----:B------:R-:W-:Y:S01]  /*3d80*/  FADD.FTZ R9, R69, R54 ;  /* 0x0000003645097221 */ /* 0x000fe20000010000 */
[-CC-:B------:R-:W-:Y:S01]  /*3d90*/  FFMA.FTZ R45, R45, R0.reuse, -R8.reuse ;  /* 0x000000002d2d7223 */ /* 0x180fe20000010808 */
[-CC-:B------:R-:W-:Y:S01]  /*3da0*/  FFMA.FTZ R67, R67, R0.reuse, -R8.reuse ;  /* 0x0000000043437223 */ /* 0x180fe20000010808 */
[-CC-:B------:R-:W-:Y:S01]  /*3db0*/  FFMA.FTZ R49, R49, R0.reuse, -R8.reuse ;  /* 0x0000000031317223 */ /* 0x180fe20000010808 */
[----:B------:R-:W-:Y:S01]  /*3dc0*/  FADD.FTZ R56, R26, R9 ;  /* 0x000000091a387221 */ /* 0x000fe20000010000 */
[-C--:B------:R-:W-:Y:S01]  /*3dd0*/  FFMA.FTZ R71, R71, R0.reuse, -R8 ;  /* 0x0000000047477223 */ /* 0x080fe20000010808 */
[----:B------:R-:W-:Y:S01]  /*3de0*/  FFMA.FTZ R57, R94, R0, -R57 ;  /* 0x000000005e397223 */ /* 0x000fe20000010839 */
[----:B------:R-:W2:Y:S01]  /*3df0*/  MUFU.EX2 R13, R13 ;  /* 0x0000000d000d7308 */ /* 0x000ea20000000800 */
[----:B------:R-:W-:Y:S01]  /*3e00*/  FADD.FTZ R9, R73, R56 ;  /* 0x0000003849097221 */ /* 0x000fe20000010000 */
[----:B0-----:R-:W-:Y:S01]  /*3e10*/  FADD.FTZ R56, R3, R34 ;  /* 0x0000002203387221 */ /* 0x001fe20000010000 */
[----:B------:R-:W-:-:S02]  /*3e20*/  F2FP.F16.F32.PACK_AB R189, R34, R3 ;  /* 0x0000000322bd723e */ /* 0x000fc400000000ff */
[----:B------:R-:W-:Y:S01]  /*3e30*/  FADD.FTZ R58, R20, R9 ;  /* 0x00000009143a7221 */ /* 0x000fe20000010000 */
[----:B------:R-:W-:Y:S01]  /*3e40*/  FADD.FTZ R9, R191, R56 ;  /* 0x00000038bf097221 */ /* 0x000fe20000010000 */
[----:B------:R-:W-:Y:S01]  /*3e50*/  F2FP.F16.F32.PACK_AB R178, R81, R36 ;  /* 0x0000002451b2723e */ /* 0x000fe200000000ff */
[----:B------:R-:W0:Y:S01]  /*3e60*/  MUFU.EX2 R46, R35 ;  /* 0x00000023002e7308 */ /* 0x000e220000000800 */
[----:B------:R-:W-:Y:S01]  /*3e70*/  FADD.FTZ R27, R75, R58 ;  /* 0x0000003a4b1b7221 */ /* 0x000fe20000010000 */
[C---:B-1----:R-:W-:Y:S01]  /*3e80*/  FADD.FTZ R58, R42.reuse, R9 ;  /* 0x000000092a3a7221 */ /* 0x042fe20000010000 */
[----:B------:R-:W-:Y:S02]  /*3e90*/  F2FP.F16.F32.PACK_AB R191, R42, R191 ;  /* 0x000000bf2abf723e */ /* 0x000fe400000000ff */
[----:B------:R-:W-:-:S03]  /*3ea0*/  FADD.FTZ R60, R2, R27 ;  /* 0x0000001b023c7221 */ /* 0x000fc60000010000 */
[----:B------:R-:W1:Y:S01]  /*3eb0*/  MUFU.EX2 R15, R15 ;  /* 0x0000000f000f7308 */ /* 0x000e620000000800 */
[----:B--2---:R-:W-:Y:S01]  /*3ec0*/  FADD.FTZ R9, R13, R58 ;  /* 0x0000003a0d097221 */ /* 0x004fe20000010000 */
[----:B------:R-:W-:-:S04]  /*3ed0*/  FADD.FTZ R27, R77, R60 ;  /* 0x0000003c4d1b7221 */ /* 0x000fc80000010000 */
[----:B------:R-:W-:Y:S02]  /*3ee0*/  FADD.FTZ R60, R32, R27 ;  /* 0x0000001b203c7221 */ /* 0x000fe40000010000 */
[----:B------:R-:W2:Y:S01]  /*3ef0*/  MUFU.EX2 R48, R39 ;  /* 0x0000002700307308 */ /* 0x000ea20000000800 */
[C---:B0-----:R-:W-:Y:S01]  /*3f00*/  FADD.FTZ R58, R46.reuse, R9 ;  /* 0x000000092e3a7221 */ /* 0x041fe20000010000 */
[----:B------:R-:W-:Y:S01]  /*3f10*/  FADD.FTZ R27, R79, R60 ;  /* 0x0000003c4f1b7221 */ /* 0x000fe20000010000 */
[----:B------:R-:W-:-:S03]  /*3f20*/  F2FP.F16.F32.PACK_AB R185, R46, R13 ;  /* 0x0000000d2eb9723e */ /* 0x000fc600000000ff */
[----:B------:R-:W-:Y:S02]  /*3f30*/  FADD.FTZ R62, R36, R27 ;  /* 0x0000001b243e7221 */ /* 0x000fe40000010000 */
[----:B------:R-:W0:Y:S01]  /*3f40*/  MUFU.EX2 R21, R21 ;  /* 0x0000001500157308 */ /* 0x000e220000000800 */
[----:B-1----:R-:W-:Y:S01]  /*3f50*/  FADD.FTZ R9, R15, R58 ;  /* 0x0000003a0f097221 */ /* 0x002fe20000010000 */
[----:B------:R-:W-:-:S06]  /*3f60*/  FADD.FTZ R27, R81, R62 ;  /* 0x0000003e511b7221 */ /* 0x000fcc0000010000 */
[----:B------:R-:W1:Y:S01]  /*3f70*/  MUFU.EX2 R50, R43 ;  /* 0x0000002b00327308 */ /* 0x000e620000000800 */
[C---:B--2---:R-:W-:Y:S01]  /*3f80*/  FADD.FTZ R60, R48.reuse, R9 ;  /* 0x00000009303c7221 */ /* 0x044fe20000010000 */
[----:B------:R-:W-:Y:S01]  /*3f90*/  F2FP.F16.F32.PACK_AB R187, R48, R15 ;  /* 0x0000000f30bb723e */ /* 0x000fe200000000ff */
[----:B------:R-:W-:-:S05]  /*3fa0*/  VIADD R15, R16, 0xfffffffe ;  /* 0xfffffffe100f7836 */ /* 0x000fca0000000000 */
[----:B------:R-:W2:Y:S01]  /*3fb0*/  MUFU.EX2 R40, R40 ;  /* 0x0000002800287308 */ /* 0x000ea20000000800 */
[----:B0-----:R-:W-:-:S07]  /*3fc0*/  FADD.FTZ R9, R21, R60 ;  /* 0x0000003c15097221 */ /* 0x001fce0000010000 */
[----:B------:R-:W0:Y:S01]  /*3fd0*/  MUFU.EX2 R25, R25 ;  /* 0x0000001900197308 */ /* 0x000e220000000800 */
[C---:B-1----:R-:W-:Y:S01]  /*3fe0*/  FADD.FTZ R8, R50.reuse, R9 ;  /* 0x0000000932087221 */ /* 0x042fe20000010000 */
[----:B------:R-:W-:-:S06]  /*3ff0*/  F2FP.F16.F32.PACK_AB R181, R50, R21 ;  /* 0x0000001532b5723e */ /* 0x000fcc00000000ff */
[----:B------:R-:W1:Y:S01]  /*4000*/  MUFU.EX2 R52, R47 ;  /* 0x0000002f00347308 */ /* 0x000e620000000800 */
[----:B--2---:R-:W-:Y:S01]  /*4010*/  FADD.FTZ R14, R40, R27 ;  /* 0x0000001b280e7221 */ /* 0x004fe20000010000 */
[----:B------:R-:W-:-:S03]  /*4020*/  F2FP.F16.F32.PACK_AB R172, R83, R40 ;  /* 0x0000002853ac723e */ /* 0x000fc600000000ff */
[----:B------:R-:W-:-:S03]  /*4030*/  FADD.FTZ R27, R83, R14 ;  /* 0x0000000e531b7221 */ /* 0x000fc60000010000 */
        /* <DEDUP_REMOVED lines=24> */
[----:B--2---:R-:W-:-:S07]  /*41c0*/  FADD.FTZ R20, R44, R27 ;  /* 0x0000001b2c147221 */ /* 0x004fce0000010000 */
        /* <DEDUP_REMOVED lines=8> */
[C---:B0-----:R-:W-:Y:S01]  /*4250*/  FADD.FTZ R9, R57.reuse, R20 ;  /* 0x0000001439097221 */ /* 0x041fe20000010000 */
[----:B------:R-:W-:-:S06]  /*4260*/  F2FP.F16.F32.PACK_AB R170, R57, R44 ;  /* 0x0000002c39aa723e */ /* 0x000fcc00000000ff */
[----:B------:R-:W0:Y:S01]  /*4270*/  MUFU.EX2 R2, R67 ;  /* 0x0000004300027308 */ /* 0x000e220000000800 */
[C---:B-1----:R-:W-:Y:S01]  /*4280*/  FADD.FTZ R20, R8.reuse, R3 ;  /* 0x0000000308147221 */ /* 0x042fe20000010000 */
[----:B------:R-:W-:-:S06]  /*4290*/  F2FP.F16.F32.PACK_AB R175, R8, R41 ;  /* 0x0000002908af723e */ /* 0x000fcc00000000ff */
[----:B------:R-:W1:Y:S01]  /*42a0*/  MUFU.EX2 R49, R49 ;  /* 0x0000003100317308 */ /* 0x000e620000000800 */
[----:B--2---:R-:W-:-:S07]  /*42b0*/  FADD.FTZ R3, R45, R20 ;  /* 0x000000142d037221 */ /* 0x004fce0000010000 */
[----:B------:R-:W2:Y:S01]  /*42c0*/  MUFU.EX2 R14, R71 ;  /* 0x00000047000e7308 */ /* 0x000ea20000000800 */
[C---:B0-----:R-:W-:Y:S01]  /*42d0*/  FADD.FTZ R20, R2.reuse, R3 ;  /* 0x0000000302147221 */ /* 0x041fe20000010000 */
[----:B------:R-:W-:-:S03]  /*42e0*/  F2FP.F16.F32.PACK_AB R169, R2, R45 ;  /* 0x0000002d02a9723e */ /* 0x000fc600000000ff */
[----:B-1----:R-:W-:-:S04]  /*42f0*/  FADD.FTZ R3, R49, R20 ;  /* 0x0000001431037221 */ /* 0x002fc80000010000 */
[C---:B--2---:R-:W-:Y:S01]  /*4300*/  FADD.FTZ R8, R14.reuse, R3 ;  /* 0x000000030e087221 */ /* 0x044fe20000010000 */
[----:B------:R-:W-:Y:S01]  /*4310*/  F2FP.F16.F32.PACK_AB R171, R14, R49 ;  /* 0x000000310eab723e */ /* 0x000fe200000000ff */
[----:B------:R-:W-:Y:S06]  /*4320*/  @P1 BRA `(.L_x_994) ;  /* 0x00000000004c1947 */ /* 0x000fec0003800000 */
[----:B------:R-:W-:Y:S01]  /*4330*/  ISETP.LT.AND P1, PT, RZ, UR39, PT ;  /* 0x00000027ff007c0c */ /* 0x000fe2000bf21270 */
[----:B------:R-:W-:-:S12]  /*4340*/  UIADD3 UR7, UR39, -0x1, URZ ;  /* 0xffffffff27077890 */ /* 0x000fd8000fffe03f */
[----:B------:R-:W-:Y:S05]  /*4350*/  @P1 BRA `(.L_x_995) ;  /* 0x0000000000201947 */ /* 0x000fea0003800000 */
[----:B------:R-:W-:Y:S01]  /*4360*/  ULDC UR11, c[0x0][0x9e4] ;  /* 0x00027900000b7ab9 */ /* 0x000fe20000000800 */
[----:B------:R-:W-:Y:S02]  /*4370*/  UIADD3 UR7, -UR39, URZ, URZ ;  /* 0x0000003f27077290 */ /* 0x000fe4000fffe13f */
[----:B------:R-:W-:-:S11]  /*4380*/  UISETP.NE.AND UP0, UPT, UR11, 0x1, UPT ;  /* 0x000000010b00788c */ /* 0x000fd6000bf05270 */
[----:B------:R-:W-:Y:S02]  /*4390*/  @UP0 ULDC.64 UR14, c[0x0][0x9e8] ;  /* 0x00027a00000e0ab9 */ /* 0x000fe40000000a00 */
[----:B------:R-:W-:-:S04]  /*43a0*/  UIMAD.WIDE.U32 UR4, UR7, UR14, URZ ;  /* 0x0000000e070472a5 */ /* 0x000fc8000f8e003f */
[----:B------:R-:W-:-:S04]  /*43b0*/  @UP0 USHF.R.U32.HI UR7, URZ, UR15, UR5 ;  /* 0x0000000f3f070299 */ /* 0x000fc80008011605 */
[----:B------:R-:W-:Y:S01]  /*43c0*/  ULOP3.LUT UR7, URZ, UR7, URZ, 0x33, !UPT ;  /* 0x000000073f077292 */ /* 0x000fe2000f8e333f */
[----:B------:R-:W-:Y:S11]  /*43d0*/  BRA `(.L_x_996) ;  /* 0x0000000000147947 */ /* 0x000ff60003800000 */
.L_x_995:
[----:B------:R-:W-:Y:S02]  /*43e0*/  ULDC UR11, c[0x0][0x9e4] ;  /* 0x00027900000b7ab9 */ /* 0x000fe40000000800 */
[----:B------:R-:W-:-:S11]  /*43f0*/  UISETP.NE.AND UP0, UPT, UR11, 0x1, UPT ;  /* 0x000000010b00788c */ /* 0x000fd6000bf05270 */
[----:B------:R-:W-:Y:S02]  /*4400*/  @UP0 ULDC.64 UR14, c[0x0][0x9e8] ;  /* 0x00027a00000e0ab9 */ /* 0x000fe40000000a00 */
[----:B------:R-:W-:-:S04]  /*4410*/  UIMAD.WIDE.U32 UR4, UR7, UR14, URZ ;  /* 0x0000000e070472a5 */ /* 0x000fc8000f8e003f */
[----:B------:R-:W-:-:S12]  /*4420*/  @UP0 USHF.R.U32.HI UR7, URZ, UR15, UR5 ;  /* 0x0000000f3f070299 */ /* 0x000fd80008011605 */
.L_x_996:
[----:B------:R-:W-:-:S04]  /*4430*/  UIMAD UR7, UR7, UR11, UR11 ;  /* 0x0000000b070772a4 */ /* 0x000fc8000f8e020b */
[----:B------:R-:W-:-:S04]  /*4440*/  UISETP.LT.AND UP0, UPT, UR6, UR7, UPT ;  /* 0x000000070600728c */ /* 0x000fc8000bf01270 */
[----:B------:R-:W-:-:S12]  /*4450*/  USEL UR6, UR6, UR7, UP0 ;  /* 0x0000000706067287 */ /* 0x000fd80008000000 */
.L_x_994:
[----:B------:R-:W-:Y:S01]  /*4460*/  R2UR UR7, R22 ;  /* 0x00000000160772ca */ /* 0x000fe200000e0000 */
[----:B------:R-:W-:Y:S01]  /*4470*/  UIMAD.WIDE UR4, UR6, 0x2aaaaaab, URZ ;  /* 0x2aaaaaab060478a5 */ /* 0x000fe2000f8e023f */
[----:B------:R-:W-:Y:S01]  /*4480*/  IMAD.MOV.U32 R3, RZ, RZ, 0x3f800000 ;  /* 0x3f800000ff037424 */ /* 0x000fe200078e00ff */
[----:B------:R-:W-:Y:S01]  /*4490*/  CS2R R118, SRZ ;  /* 0x0000000000767805 */ /* 0x000fe2000001ff00 */
[----:B------:R-:W-:Y:S01]  /*44a0*/  UMOV UR6, URZ ;  /* 0x0000003f00067c82 */ /* 0x000fe20008000000 */
[----:B------:R-:W-:Y:S01]  /*44b0*/  USHF.R.U32.HI UR4, URZ, 0x1f, UR5 ;  /* 0x0000001f3f047899 */ /* 0x000fe20008011605 */
[----:B------:R-:W-:Y:S01]  /*44c0*/  IMAD.MOV.U32 R2, RZ, RZ, 0x3f800000 ;  /* 0x3f800000ff027424 */ /* 0x000fe200078e00ff */
[----:B------:R-:W-:Y:S02]  /*44d0*/  CS2R R116, SRZ ;  /* 0x0000000000747805 */ /* 0x000fe4000001ff00 */
[----:B------:R-:W-:Y:S01]  /*44e0*/  CS2R R114, SRZ ;  /* 0x0000000000727805 */ /* 0x000fe2000001ff00 */
[----:B------:R-:W-:Y:S01]  /*44f0*/  ULEA.HI.SX32 UR4, UR5, UR4, 0x1c ;  /* 0x0000000405047291 */ /* 0x000fe2000f8fe23f */
[----:B------:R-:W-:-:S02]  /*4500*/  CS2R R112, SRZ ;  /* 0x0000000000707805 */ /* 0x000fc4000001ff00 */
[----:B------:R-:W-:Y:S02]  /*4510*/  CS2R R110, SRZ ;  /* 0x00000000006e7805 */ /* 0x000fe4000001ff00 */
[----:B------:R-:W-:Y:S01]  /*4520*/  CS2R R108, SRZ ;  /* 0x00000000006c7805 */ /* 0x000fe2000001ff00 */
[----:B------:R-:W-:Y:S01]  /*4530*/  UISETP.LT.AND UP0, UPT, UR7, UR4, UPT ;  /* 0x000000040700728c */ /* 0x000fe2000bf01270 */
[----:B------:R-:W-:Y:S02]  /*4540*/  CS2R R106, SRZ ;  /* 0x00000000006a7805 */ /* 0x000fe4000001ff00 */
[----:B------:R-:W-:Y:S02]  /*4550*/  CS2R R104, SRZ ;  /* 0x0000000000687805 */ /* 0x000fe4000001ff00 */
[----:B------:R-:W-:Y:S01]  /*4560*/  CS2R R102, SRZ ;  /* 0x0000000000667805 */ /* 0x000fe2000001ff00 */
[----:B------:R-:W-:Y:S01]  /*4570*/  USEL UR60, UR7, UR4, !UP0 ;  /* 0x00000004073c7287 */ /* 0x000fe2000c000000 */
[----:B------:R-:W-:-:S02]  /*4580*/  CS2R R100, SRZ ;  /* 0x0000000000647805 */ /* 0x000fc4000001ff00 */
[----:B------:R-:W-:Y:S01]  /*4590*/  CS2R R98, SRZ ;  /* 0x0000000000627805 */ /* 0x000fe2000001ff00 */
[----:B------:R-:W-:Y:S01]  /*45a0*/  UMOV UR4, URZ ;  /* 0x0000003f00047c82 */ /* 0x000fe20008000000 */
[----:B------:R-:W-:Y:S02]  /*45b0*/  CS2R R96, SRZ ;  /* 0x0000000000607805 */ /* 0x000fe4000001ff00 */
[----:B------:R-:W-:Y:S02]  /*45c0*/  CS2R R94, SRZ ;  /* 0x00000000005e7805 */ /* 0x000fe4000001ff00 */
[----:B------:R-:W-:Y:S02]  /*45d0*/  ISETP.GE.AND P1, PT, R15, UR60, PT ;  /* 0x0000003c0f007c0c */ /* 0x000fe4000bf26270 */
        /* <DEDUP_REMOVED lines=35> */
[----:B------:R-:W-:Y:S06]  /*4810*/  @!P1 BRA `(.L_x_997) ;  /* 0x0000003000709947 */ /* 0x000fec0003800000 */
[----:B------:R-:W-:Y:S01]  /*4820*/  IMAD.MOV.U32 R14, RZ, RZ, R4 ;  /* 0x000000ffff0e7224 */ /* 0x000fe200078e0004 */
[----:B------:R-:W-:Y:S01]  /*4830*/  UMOV UR5, URZ ;  /* 0x0000003f00057c82 */ /* 0x000fe20008000000 */
[----:B------:R-:W-:Y:S01]  /*4840*/  IMAD.MOV.U32 R13, RZ, RZ, R5 ;  /* 0x000000ffff0d7224 */ /* 0x000fe200078e0005 */
[----:B------:R-:W-:Y:S01]  /*4850*/  UMOV UR7, URZ ;  /* 0x0000003f00077c82 */ /* 0x000fe20008000000 */
[----:B------:R-:W-:Y:S02]  /*4860*/  IMAD.MOV.U32 R3, RZ, RZ, 0x3f800000 ;  /* 0x3f800000ff037424 */ /* 0x000fe400078e00ff */
[----:B------:R-:W-:-:S07]  /*4870*/  IMAD.MOV.U32 R119, RZ, RZ, RZ ;  /* 0x000000ffff777224 */ /* 0x000fce00078e00ff */
.L_x_1016:
[----:B------:R-:W-:-:S04]  /*4880*/  UISETP.NE.AND UP0, UPT, UR7, 0x1, UPT ;  /* 0x000000010700788c */ /* 0x000fc8000bf05270 */
[----:B------:R-:W-:-:S04]  /*4890*/  USEL UR6, URZ, 0x1, UP0 ;  /* 0x000000013f067887 */ /* 0x000fc80008000000 */
[----:B------:R-:W-:Y:S01]  /*48a0*/  ULOP3.LUT UR6, UR5, UR6, URZ, 0x3c, !UPT ;  /* 0x0000000605067292 */ /* 0x000fe2000f8e3c3f */
[----:B------:R-:W-:Y:S11]  /*48b0*/  @!P0 BRA `(.L_x_998) ;  /* 0x0000000000048947 */ /* 0x000ff60003800000 */
[----:B------:R-:W-:Y:S01]  /*48c0*/  BPT.TRAP 0x1 ;  /* 0x000000040000795c */ /* 0x000fe20000300000 */
.L_x_998:
[----:B------:R-:W-:Y:S01]  /*48d0*/  UIADD3 UR4, UR7, 0x1, URZ ;  /* 0x0000000107047890 */ /* 0x000fe2000fffe03f */
[----:B------:R-:W-:-:S03]  /*48e0*/  IMAD.U32 R0, RZ, RZ, UR6 ;  /* 0x00000006ff007e24 */ /* 0x000fc6000f8e00ff */
[----:B------:R-:W-:Y:S02]  /*48f0*/  UISETP.NE.AND UP0, UPT, UR4, 0x2, UPT ;  /* 0x000000020400788c */ /* 0x000fe4000bf05270 */
[----:B------:R-:W-:Y:S02]  /*4900*/  SHF.L.U32 R0, R0, 0x1f, RZ ;  /* 0x0000001f00007819 */ /* 0x000fe400000006ff */
[----:B------:R-:W-:-:S04]  /*4910*/  USEL UR4, UR4, URZ, UP0 ;  /* 0x0000003f04047287 */ /* 0x000fc80008000000 */
[----:B------:R-:W-:-:S09]  /*4920*/  ULEA UR39, UR4, UR38, 0x3 ;  /* 0x0000002604277291 */ /* 0x000fd2000f8e183f */
[----:B------:R0:W1:Y:S01]  /*4930*/  SYNCS.PHASECHK.TRANS64.TRYWAIT P1, [UR39+0x30830], R0 ;  /* 0x03083000ff0075a7 */ /* 0x0000620008020167 */
[----:B------:R-:W-:Y:S05]  /*4940*/  @!P0 BRA `(.L_x_999) ;  /* 0x0000000000048947 */ /* 0x000fea0003800000 */
[----:B------:R-:W-:Y:S01]  /*4950*/  BPT.TRAP 0x1 ;  /* 0x000000040000795c */ /* 0x000fe20000300000 */
.L_x_999:
[----:B-1----:R-:W-:Y:S05]  /*4960*/  @P1 BRA `(.L_x_1000) ;  /* 0x0000000000081947 */ /* 0x002fea0003800000 */
[----:B------:R-:W1:Y:S02]  /*4970*/  SYNCS.PHASECHK.TRANS64.TRYWAIT P1, [UR39+0x30830], R0 ;  /* 0x03083000ff0075a7 */ /* 0x000e640008020167 */
[----:B-1----:R-:W-:Y:S05]  /*4980*/  @!P1 BRA `(.L_x_1001) ;  /* 0x000000f4000c9947 */ /* 0x002fea0003800000 */
.L_x_1000:
        /* <DEDUP_REMOVED lines=120> */
[-C--:B------:R-:W-:Y:S01]  /*5110*/  FMUL.FTZ R107, R107, R3.reuse ;  /* 0x000000036b6b7220 */ /* 0x080fe20000410000 */
[-C--:B------:R-:W-:Y:S01]  /*5120*/  FMUL.FTZ R110, R110, R3.reuse ;  /* 0x000000036e6e7220 */ /* 0x080fe20000410000 */
[-C--:B------:R-:W-:Y:S01]  /*5130*/  FMUL.FTZ R111, R111, R3.reuse ;  /* 0x000000036f6f7220 */ /* 0x080fe20000410000 */
[-C--:B------:R-:W-:Y:S01]  /*5140*/  FMUL.FTZ R114, R114, R3.reuse ;  /* 0x0000000372727220 */ /* 0x080fe20000410000 */
[----:B------:R-:W-:Y:S01]  /*5150*/  HGMMA.64x96x16.F32 R120, gdesc[UR8], R120, gsb0 ;  /* 0x01600000087879f0 */ /* 0x000fe20008000878 */
[-C--:B------:R-:W-:Y:S01]  /*5160*/  FMUL.FTZ R115, R115, R3.reuse ;  /* 0x0000000373737220 */ /* 0x080fe20000410000 */
[-C--:B------:R-:W-:Y:S01]  /*5170*/  FMUL.FTZ R118, R118, R3.reuse ;  /* 0x0000000376767220 */ /* 0x080fe20000410000 */
[----:B------:R-:W-:Y:S01]  /*5180*/  FMUL.FTZ R119, R119, R3 ;  /* 0x0000000377777220 */ /* 0x000fe20000410000 */
        /* <DEDUP_REMOVED lines=33> */
.L_x_1002:
[----:B------:R-:W-:Y:S01]  /*53a0*/  ULEA UR14, UR7, UR38, 0x3 ;  /* 0x00000026070e7291 */ /* 0x000fe2000f8e183f */
[----:B01----:R-:W-:-:S05]  /*53b0*/  IMAD.U32 R0, RZ, RZ, UR5 ;  /* 0x00000005ff007e24 */ /* 0x003fca000f8e00ff */
[----:B------:R-:W-:-:S04]  /*53c0*/  SHF.L.U32 R0, R0, 0x1f, RZ ;  /* 0x0000001f00007819 */ /* 0x000fc800000006ff */
[----:B------:R0:W1:Y:S01]  /*53d0*/  SYNCS.PHASECHK.TRANS64.TRYWAIT P1, [UR14+0x30850], R0 ;  /* 0x03085000ff0075a7 */ /* 0x000062000802014e */
[----:B------:R-:W-:Y:S05]  /*53e0*/  @!P0 BRA `(.L_x_1003) ;  /* 0x0000000000048947 */ /* 0x000fea0003800000 */
[----:B------:R-:W-:Y:S01]  /*53f0*/  BPT.TRAP 0x1 ;  /* 0x000000040000795c */ /* 0x000fe20000300000 */
.L_x_1003:
[----:B-1----:R-:W-:Y:S05]  /*5400*/  @P1 BRA `(.L_x_1004) ;  /* 0x0000000000081947 */ /* 0x002fea0003800000 */
[----:B------:R-:W1:Y:S02]  /*5410*/  SYNCS.PHASECHK.TRANS64.TRYWAIT P1, [UR14+0x30850], R0 ;  /* 0x03085000ff0075a7 */ /* 0x000e64000802014e */
[----:B-1----:R-:W-:Y:S05]  /*5420*/  @!P1 BRA `(.L_x_1005) ;  /* 0x000000e8007c9947 */ /* 0x002fea0003800000 */
.L_x_1004:
[----:B------:R-:W-:Y:S01]  /*5430*/  UIADD3 UR5, UR38, 0x400, URZ ;  /* 0x0000040026057890 */ /* 0x000fe2000fffe03f */
[----:B------:R-:W-:Y:S01]  /*5440*/  WARPGROUP.ARRIVE ;  /* 0x00000000000079c5 */ /* 0x000fe20000000000 */
[----:B------:R-:W-:Y:S02]  /*5450*/  UMOV UR11, 0x40000040 ;  /* 0x40000040000b7882 */ /* 0x000fe40000000000 */
[----:B------:R-:W-:-:S04]  /*5460*/  USHF.R.U32.HI UR5, URZ, 0x4, UR5 ;  /* 0x000000043f057899 */ /* 0x000fc80008011605 */
[----:B------:R-:W-:-:S04]  /*5470*/  ULOP3.LUT UR5, UR5, 0x3fff, URZ, 0xc0, !UPT ;  /* 0x00003fff05057892 */ /* 0x000fc8000f8ec03f */
[----:B------:R-:W-:-:S04]  /*5480*/  ULOP3.LUT UR5, UR5, 0x3000000, URZ, 0xfc, !UPT ;  /* 0x0300000005057892 */ /* 0x000fc8000f8efc3f */
[----:B------:R-:W-:-:S07]  /*5490*/  UIMAD UR5, UR7, 0x900, UR5 ;  /* 0x00000900070578a4 */ /* 0x000fce000f8e0205 */
        /* <DEDUP_REMOVED lines=30> */
.L_x_1006:
[----:B------:R-:W-:Y:S01]  /*5680*/  R2UR UR10, R19 ;  /* 0x00000000130a72ca */ /* 0x000fe200000e0000 */
[----:B01----:R-:W-:Y:S01]  /*5690*/  IMAD.MOV.U32 R0, RZ, RZ, R10 ;  /* 0x000000ffff007224 */ /* 0x003fe200078e000a */
[----:B------:R-:W-:Y:S01]  /*56a0*/  R2UR UR5, R18 ;  /* 0x00000000120572ca */ /* 0x000fe200000e0000 */
[----:B------:R-:W-:Y:S01]  /*56b0*/  IMAD R174, R15, -0x60, RZ ;  /* 0xffffffa00fae7824 */ /* 0x000fe200078e02ff */
[----:B------:R-:W-:Y:S01]  /*56c0*/  R2UR UR7, R12 ;  /* 0x000000000c0772ca */ /* 0x000fe200000e0000 */
[----:B------:R-:W-:Y:S01]  /*56d0*/  UIADD3 UR39, UR39, 0x30840, URZ ;  /* 0x0003084027277890 */ /* 0x000fe2000fffe03f */
[----:B------:R-:W-:-:S07]  /*56e0*/  ULDC UR11, c[0x0][0x2f0] ;  /* 0x0000bc00000b7ab9 */ /* 0x000fce0000000800 */
[----:B------:R-:W-:Y:S01]  /*56f0*/  UISETP.NE.AND UP1, UPT, UR10, URZ, UPT ;  /* 0x0000003f0a00728c */ /* 0x000fe2000bf25270 */
[----:B------:R-:W0:Y:S01]  /*5700*/  S2UR UR10, SR_CgaCtaId ;  /* 0x00000000000a79c3 */ /* 0x000e220000008800 */
[----:B------:R-:W-:-:S04]  /*5710*/  UISETP.NE.AND UP0, UPT, UR5, URZ, UPT ;  /* 0x0000003f0500728c */ /* 0x000fc8000bf05270 */
[----:B------:R-:W-:Y:S02]  /*5720*/  PLOP3.LUT P1, PT, PT, PT, UP1, 0x80, 0x0 ;  /* 0x000000000000781c */ /* 0x000fe40003f2f018 */
[----:B------:R-:W-:-:S03]  /*5730*/  PLOP3.LUT P2, PT, PT, PT, UP1, 0x80, 0x0 ;  /* 0x000000000000781c */ /* 0x000fc60003f4f018 */
[----:B------:R-:W-:-:S08]  /*5740*/  @UP1 ULDC UR5, c[0x0][0x44c] ;  /* 0x0001130000051ab9 */ /* 0x000fd00000000800 */
[----:B------:R-:W-:Y:S01]  /*5750*/  @P1 IMAD.HI.U32 R2, R10, UR5, RZ ;  /* 0x000000050a021c27 */ /* 0x000fe2000f8e00ff */
[----:B------:R-:W-:Y:S01]  /*5760*/  @UP1 ULDC UR5, c[0x0][0x450] ;  /* 0x0001140000051ab9 */ /* 0x000fe20000000800 */
[----:B------:R-:W-:-:S03]  /*5770*/  PLOP3.LUT P1, PT, PT, PT, UP0, 0x40, 0x0 ;  /* 0x000000000000781c */ /* 0x000fc60003f2e808 */
[----:B------:R-:W-:Y:S01]  /*5780*/  @P2 SHF.R.U32.HI R0, RZ, UR5, R2 ;  /* 0x00000005ff002c19 */ /* 0x000fe20008011602 */
[----:B------:R-:W-:Y:S01]  /*5790*/  VIADD R2, R174, 0x1 ;  /* 0x00000001ae027836 */ /* 0x000fe20000000000 */
[----:B0-----:R-:W-:-:S03]  /*57a0*/  UPRMT UR39, UR10, 0x654, UR39 ;  /* 0x000006540a277896 */ /* 0x001fc60008000027 */
[----:B------:R-:W0:Y:S01]  /*57b0*/  SHFL.IDX PT, R20, R0, RZ, 0x1c1f ;  /* 0x001c1fff00147589 */ /* 0x000e2200000e0000 */
[----:B------:R-:W-:Y:S01]  /*57c0*/  IMAD R2, R11, -0x2, R2 ;  /* 0xfffffffe0b027824 */ /* 0x000fe200078e0202 */
[----:B------:R-:W-:-:S03]  /*57d0*/  ULDC UR10, c[0x0][0x288] ;  /* 0x0000a200000a7ab9 */ /* 0x000fc60000000800 */
[----:B------:R-:W-:Y:S01]  /*57e0*/  IMAD R3, R17, UR11, R2 ;  /* 0x0000000b11037c24 */ /* 0x000fe2000f8e0202 */
[----:B------:R-:W-:Y:S01]  /*57f0*/  ULDC UR11, c[0x0][0x9e0] ;  /* 0x00027800000b7ab9 */ /* 0x000fe20000000800 */
[----:B------:R-:W-:Y:S01]  /*5800*/  SYNCS.ARRIVE.TRANS64.RED.A1T0 RZ, [UR39], RZ ;  /* 0x000000ffffff79a7 */ /* 0x000fe20008100427 */
[----:B------:R-:W-:Y:S02]  /*5810*/  VIADD R170, R2, 0xffffffff ;  /* 0xffffffff02aa7836 */ /* 0x000fe40000000000 */
[----:B------:R-:W-:-:S04]  /*5820*/  VIADD R3, R3, -UR10 ;  /* 0x8000000a03037c36 */ /* 0x000fc80008000000 */
[C---:B------:R-:W-:Y:S02]  /*5830*/  VIADD R5, R3.reuse, UR11 ;  /* 0x0000000b03057c36 */ /* 0x040fe40008000000 */
[----:B------:R-:W-:Y:S02]  /*5840*/  VIADD R168, R3, UR7 ;  /* 0x0000000703a87c36 */ /* 0x000fe40008000000 */
[--C-:B0-----:R-:W-:Y:S02]  /*5850*/  IMAD.IADD R2, R5, 0x1, R20.reuse ;  /* 0x0000000105027824 */ /* 0x101fe400078e0214 */
[----:B------:R-:W-:Y:S01]  /*5860*/  IMAD.IADD R4, R168, 0x1, R20 ;  /* 0x00000001a8047824 */ /* 0x000fe200078e0214 */
[----:B------:R-:W-:Y:S06]  /*5870*/  @P1 BRA `(.L_x_1007) ;  /* 0x0000000000641947 */ /* 0x000fec0003800000 */
[----:B------:R-:W-:Y:S01]  /*5880*/  ULDC UR5, c[0x0][0x2f0] ;  /* 0x0000bc0000057ab9 */ /* 0x000fe20000000800 */
[----:B------:R-:W-:Y:S01]  /*5890*/  BSSY B0, `(.L_x_1008) ;  /* 0x0000014000007945 */ /* 0x000fe20003800000 */
[----:B------:R-:W-:-:S04]  /*58a0*/  IMAD R3, R17, UR5, R20 ;  /* 0x0000000511037c24 */ /* 0x000fc8000f8e0214 */
[----:B------:R-:W-:-:S05]  /*58b0*/  VIADD R3, R3, -UR10 ;  /* 0x8000000a03037c36 */ /* 0x000fca0008000000 */
        /* <DEDUP_REMOVED lines=11> */
.L_x_1009:
[----:B------:R-:W-:Y:S02]  /*5970*/  ULDC UR5, c[0x0][0x9e4] ;  /* 0x0002790000057ab9 */ /* 0x000fe40000000800 */
[----:B------:R-:W-:-:S05]  /*5980*/  IMAD.U32 R21, RZ, RZ, UR5 ;  /* 0x00000005ff157e24 */ /* 0x000fca000f8e00ff */
[----:B------:R-:W-:-:S13]  /*5990*/  ISETP.NE.AND P1, PT, R21, 0x1, PT ;  /* 0x000000011500780c */ /* 0x000fda0003f25270 */
[----:B------:R-:W0:Y:S02]  /*59a0*/  @P1 LDC.64 R172, c[0x0][0x9e8] ;  /* 0x00027a00ffac1b82 */ /* 0x000e240000000a00 */
[----:B0-----:R-:W-:-:S05]  /*59b0*/  @P1 IMAD.HI.U32 R20, R3, R172, RZ ;  /* 0x000000ac03141227 */ /* 0x001fca00078e00ff */
[----:B------:R-:W-:-:S07]  /*59c0*/  @P1 SHF.R.U32.HI R3, RZ, R173, R20 ;  /* 0x000000adff031219 */ /* 0x000fce0000011614 */
.L_x_1010:
[----:B------:R-:W-:Y:S05]  /*59d0*/  BSYNC B0 ;  /* 0x0000000000007941 */ /* 0x000fea0003800000 */
.L_x_1008:
[----:B------:R-:W-:-:S05]  /*59e0*/  IMAD R3, R3, R21, R170 ;  /* 0x0000001503037224 */ /* 0x000fca00078e02aa */
[----:B------:R-:W-:Y:S02]  /*59f0*/  VIADDMNMX R2, R3, R21, R2, PT ;  /* 0x0000001503027246 */ /* 0x000fe40003800102 */
[----:B------:R-:W-:-:S07]  /*5a00*/  VIMNMX R4, R4, R3, !PT ;  /* 0x0000000304047248 */ /* 0x000fce0007fe0100 */
.L_x_1007:
[C---:B------:R-:W-:Y:S01]  /*5a10*/  ISETP.GE.AND P6, PT, R174.reuse, 0xa, PT ;  /* 0x0000000aae00780c */ /* 0x040fe20003fc6270 */
[----:B------:R-:W0:Y:S01]  /*5a20*/  SHFL.IDX PT, R0, R0, 0x1, 0x1c1f ;  /* 0x003c1f0000007f89 */ /* 0x000e2200000e0000 */
[C---:B------:R-:W-:Y:S02]  /*5a30*/  ISETP.GE.AND P1, PT, R174.reuse, 0x2, PT ;  /* 0x00000002ae00780c */ /* 0x040fe40003f26270 */
[C---:B------:R-:W-:Y:S02]  /*5a40*/  ISETP.GE.AND P2, PT, R174.reuse, 0x9, PT ;  /* 0x00000009ae00780c */ /* 0x040fe40003f46270 */
[----:B------:R-:W-:Y:S02]  /*5a50*/  ISETP.GE.AND P5, PT, R174, 0x11, PT ;  /* 0x00000011ae00780c */ /* 0x000fe40003fa6270 */
[----:B------:R-:W-:Y:S02]  /*5a60*/  LOP3.LUT R16, R16, 0xfffffffb, RZ, 0xc0, !PT ;  /* 0xfffffffb10107812 */ /* 0x000fe400078ec0ff */
[----:B------:R-:W-:-:S02]  /*5a70*/  ISETP.GT.AND P4, PT, R4, 0x1, !P1 ;  /* 0x000000010400780c */ /* 0x000fc40004f84270 */
[----:B------:R-:W-:Y:S02]  /*5a80*/  ISETP.GT.AND P3, PT, R4, 0x8, !P2 ;  /* 0x000000080400780c */ /* 0x000fe40005764270 */
[----:B------:R-:W-:Y:S02]  /*5a90*/  @P6 LOP3.LUT R16, R16, 0x4, RZ, 0xfc, !PT ;  /* 0x0000000410106812 */ /* 0x000fe400078efcff */
[C---:B------:R-:W-:Y:S02]  /*5aa0*/  ISETP.LT.OR P4, PT, R2.reuse, 0x2, P4 ;  /* 0x000000020200780c */ /* 0x040fe40002781670 */
[----:B------:R-:W-:Y:S02]  /*5ab0*/  ISETP.LT.OR P3, PT, R2, 0x9, P3 ;  /* 0x000000090200780c */ /* 0x000fe40001f61670 */
[----:B------:R-:W-:Y:S02]  /*5ac0*/  LOP3.LUT R16, R16, 0xfffffff7, RZ, 0xc0, !PT ;  /* 0xfffffff710107812 */ /* 0x000fe400078ec0ff */
[----:B------:R-:W-:-:S02]  /*5ad0*/  FSEL R203, R121, -INF , !P4 ;  /* 0xff80000079cb7808 */ /* 0x000fc40006000000 */
[----:B------:R-:W-:Y:S02]  /*5ae0*/  FSEL R171, R124, -INF , !P3 ;  /* 0xff8000007cab7808 */ /* 0x000fe40005800000 */
[----:B------:R-:W-:Y:S02]  /*5af0*/  ISETP.GT.AND P4, PT, R4, 0x9, !P6 ;  /* 0x000000090400780c */ /* 0x000fe40007784270 */
[----:B------:R-:W-:Y:S02]  /*5b00*/  @P5 LOP3.LUT R16, R16, 0x8, RZ, 0xfc, !PT ;  /* 0x0000000810105812 */ /* 0x000fe400078efcff */
[----:B------:R-:W-:Y:S02]  /*5b10*/  ISETP.GT.AND P3, PT, R4, 0x10, !P5 ;  /* 0x000000100400780c */ /* 0x000fe40006f64270 */
[----:B------:R-:W-:Y:S02]  /*5b20*/  ISETP.GE.AND P5, PT, R174, 0x12, PT ;  /* 0x00000012ae00780c */ /* 0x000fe40003fa6270 */
[----:B------:R-:W-:-:S02]  /*5b30*/  ISETP.LT.OR P4, PT, R2, 0xa, P4 ;  /* 0x0000000a0200780c */ /* 0x000fc40002781670 */
[----:B------:R-:W-:Y:S02]  /*5b40*/  ISETP.LT.OR P3, PT, R2, 0x11, P3 ;  /* 0x000000110200780c */ /* 0x000fe40001f61670 */
[----:B------:R-:W-:Y:S02]  /*5b50*/  FSEL R173, R125, -INF , !P4 ;  /* 0xff8000007dad7808 */ /* 0x000fe40006000000 */
[----:B------:R-:W-:Y:S02]  /*5b60*/  ISETP.GE.AND P4, PT, R174, 0x19, PT ;  /* 0x00000019ae00780c */ /* 0x000fe40003f86270 */
[----:B------:R-:W-:Y:S02]  /*5b70*/  LOP3.LUT R16, R16, 0xffffffef, RZ, 0xc0, !PT ;  /* 0xffffffef10107812 */ /* 0x000fe400078ec0ff */
[----:B------:R-:W-:Y:S02]  /*5b80*/  FSEL R175, R128, -INF , !P3 ;  /* 0xff80000080af7808 */ /* 0x000fe40005800000 */
[----:B------:R-:W-:-:S02]  /*5b90*/  ISETP.GT.AND P3, PT, R4, 0x11, !P5 ;  /* 0x000000110400780c */ /* 0x000fc40006f64270 */
[----:B------:R-:W-:Y:S02]  /*5ba0*/  @P5 LOP3.LUT R16, R16, 0x10, RZ, 0xfc, !PT ;  /* 0x0000001010105812 */ /* 0x000fe400078efcff */
[----:B------:R-:W-:Y:S02]  /*5bb0*/  ISETP.LT.OR P3, PT, R2, 0x12, P3 ;  /* 0x000000120200780c */ /* 0x000fe40001f61670 */
[----:B------:R-:W-:Y:S02]  /*5bc0*/  LOP3.LUT R16, R16, 0xfffbffff, RZ, 0xc0, !PT ;  /* 0xfffbffff10107812 */ /* 0x000fe400078ec0ff */
[----:B------:R-:W-:Y:S02]  /*5bd0*/  FSEL R177, R129, -INF , !P3 ;  /* 0xff80000081b17808 */ /* 0x000fe40005800000 */
[----:B------:R-:W-:Y:S02]  /*5be0*/  @P4 LOP3.LUT R16, R16, 0x40000, RZ, 0xfc, !PT ;  /* 0x0004000010104812 */ /* 0x000fe400078efcff */
[----:B------:R-:W-:-:S02]  /*5bf0*/  ISETP.GT.AND P3, PT, R4, 0x18, !P4 ;  /* 0x000000180400780c */ /* 0x000fc40006764270 */
[----:B------:R-:W-:Y:S02]  /*5c00*/  ISETP.GE.AND P4, PT, R174, 0x1a, PT ;  /* 0x0000001aae00780c */ /* 0x000fe40003f86270 */
[----:B------:R-:W-:Y:S02]  /*5c10*/  ISETP.LT.OR P3, PT, R2, 0x19, P3 ;  /* 0x000000190200780c */ /* 0x000fe40001f61670 */
[----:B------:R-:W-:Y:S02]  /*5c20*/  LOP3.LUT R16, R16, 0xfffdffff, RZ, 0xc0, !PT ;  /* 0xfffdffff10107812 */ /* 0x000fe400078ec0ff */
[----:B------:R-:W-:Y:S02]  /*5c30*/  FSEL R179, R132, -INF , !P3 ;  /* 0xff80000084b37808 */ /* 0x000fe40005800000 */
[----:B------:R-:W-:Y:S02]  /*5c40*/  ISETP.GT.AND P3, PT, R4, 0x19, !P4 ;  /* 0x000000190400780c */ /* 0x000fe40006764270 */
[----:B------:R-:W-:-:S02]  /*5c50*/  R2UR UR5, R18 ;  /* 0x00000000120572ca */ /* 0x000fc400000e0000 */
[----:B------:R-:W-:Y:S02]  /*5c60*/  ISETP.LT.OR P3, PT, R2, 0x1a, P3 ;  /* 0x0000001a0200780c */ /* 0x000fe40001f61670 */
[----:B------:R-:W-:Y:S02]  /*5c70*/  @P4 LOP3.LUT R16, R16, 0x20000, RZ, 0xfc, !PT ;  /* 0x0002000010104812 */ /* 0x000fe400078efcff */
[----:B------:R-:W-:Y:S02]  /*5c80*/  ISETP.GE.AND P4, PT, R174, 0x21, PT ;  /* 0x00000021ae00780c */ /* 0x000fe40003f86270 */
[----:B------:R-:W-:Y:S02]  /*5c90*/  LOP3.LUT R16, R16, 0xfffeffff, RZ, 0xc0, !PT ;  /* 0xfffeffff10107812 */ /* 0x000fe400078ec0ff */
[----:B------:R-:W-:Y:S02]  /*5ca0*/  FSEL R181, R133, -INF , !P3 ;  /* 0xff80000085b57808 */ /* 0x000fe40005800000 */
[----:B------:R-:W-:Y:S01]  /*5cb0*/  ISETP.GT.AND P3, PT, R4, 0x20, !P4 ;  /* 0x000000200400780c */ /* 0x000fe20006764270 */
[----:B------:R-:W-:-:S03]  /*5cc0*/  UISETP.NE.AND UP0, UPT, UR5, URZ, UPT ;  /* 0x0000003f0500728c */ /* 0x000fc6000bf05270 */
[----:B------:R-:W-:-:S03]  /*5cd0*/  ISETP.LT.OR P3, PT, R2, 0x21, P3 ;  /* 0x000000210200780c */ /* 0x000fc60001f61670 */
[----:B------:R-:W-:Y:S02]  /*5ce0*/  @P4 LOP3.LUT R16, R16, 0x10000, RZ, 0xfc, !PT ;  /* 0x0001000010104812 */ /* 0x000fe400078efcff */
[----:B------:R-:W-:Y:S02]  /*5cf0*/  ISETP.GE.AND P4, PT, R174, 0x22, PT ;  /* 0x00000022ae00780c */ /* 0x000fe40003f86270 */
[----:B------:R-:W-:Y:S02]  /*5d00*/  LOP3.LUT R16, R16, 0xffff7fff, RZ, 0xc0, !PT ;  /* 0xffff7fff10107812 */ /* 0x000fe400078ec0ff */
[----:B------:R-:W-:Y:S02]  /*5d10*/  FSEL R183, R136, -INF , !P3 ;  /* 0xff80000088b77808 */ /* 0x000fe40005800000 */
[----:B------:R-:W-:-:S04]  /*5d20*/  ISETP.GT.AND P3, PT, R4, 0x21, !P4 ;  /* 0x000000210400780c */ /* 0x000fc80006764270 */
        /* <DEDUP_REMOVED lines=51> */
[----:B------:R-:W-:Y:S02]  /*6060*/  FSEL R153, R153, -INF , !P3 ;  /* 0xff80000099997808 */ /* 0x000fe40005800000 */
[----:B------:R-:W-:Y:S02]  /*6070*/  LOP3.LUT R16, R16, 0xffffffbf, RZ, 0xc0, !PT ;  /* 0xffffffbf10107812 */ /* 0x000fe400078ec0ff */
[----:B------:R-:W-:-:S04]  /*6080*/  ISETP.GT.AND P3, PT, R4, 0x48, !P4 ;  /* 0x000000480400780c */ /* 0x000fc80006764270 */
[----:B------:R-:W-:-:S03]  /*6090*/  ISETP.LT.OR P3, PT, R2, 0x49, P3 ;  /* 0x000000490200780c */ /* 0x000fc60001f61670 */
[----:B------:R-:W-:Y:S02]  /*60a0*/  @P4 LOP3.LUT R16, R16, 0x40, RZ, 0xfc, !PT ;  /* 0x0000004010104812 */ /* 0x000fe400078efcff */
[----:B------:R-:W-:Y:S02]  /*60b0*/  ISETP.GE.AND P4, PT, R174, 0x4a, PT ;  /* 0x0000004aae00780c */ /* 0x000fe40003f86270 */
[----:B------:R-:W-:Y:S02]  /*60c0*/  FSEL R3, R156, -INF , !P3 ;  /* 0xff8000009c037808 */ /* 0x000fe40005800000 */
[----:B------:R-:W-:Y:S02]  /*60d0*/  ISETP.GT.AND P3, PT, R4, 0x49, !P4 ;  /* 0x000000490400780c */ /* 0x000fe40006764270 */
[----:B------:R-:W-:Y:S02]  /*60e0*/  LOP3.LUT R16, R16, 0xffffffdf, RZ, 0xc0, !PT ;  /* 0xffffffdf10107812 */ /* 0x000fe400078ec0ff */
[----:B------:R-:W-:-:S04]  /*60f0*/  ISETP.LT.OR P3, PT, R2, 0x4a, P3 ;  /* 0x0000004a0200780c */ /* 0x000fc80001f61670 */
[----:B------:R-:W-:Y:S02]  /*6100*/  FSEL R157, R157, -INF , !P3 ;  /* 0xff8000009d9d7808 */ /* 0x000fe40005800000 */
[----:B------:R-:W-:Y:S02]  /*6110*/  ISETP.GE.AND P3, PT, R174, 0x51, PT ;  /* 0x00000051ae00780c */ /* 0x000fe40003f66270 */
[----:B------:R-:W-:Y:S02]  /*6120*/  @P4 LOP3.LUT R16, R16, 0x20, RZ, 0xfc, !PT ;  /* 0x0000002010104812 */ /* 0x000fe400078efcff */
[----:B------:R-:W-:Y:S02]  /*6130*/  ISETP.GT.AND P4, PT, R4, 0x50, !P3 ;  /* 0x000000500400780c */ /* 0x000fe40005f84270 */
[----:B------:R-:W-:Y:S02]  /*6140*/  LOP3.LUT R16, R16, 0xfffffffd, RZ, 0xc0, !PT ;  /* 0xfffffffd10107812 */ /* 0x000fe400078ec0ff */
[----:B------:R-:W-:-:S04]  /*6150*/  ISETP.LT.OR P4, PT, R2, 0x51, P4 ;  /* 0x000000510200780c */ /* 0x000fc80002781670 */
[----:B------:R-:W-:Y:S02]  /*6160*/  FSEL R133, R160, -INF , !P4 ;  /* 0xff800000a0857808 */ /* 0x000fe40006000000 */
[----:B------:R-:W-:-:S04]  /*6170*/  ISETP.GE.AND P4, PT, R174, 0x52, PT ;  /* 0x00000052ae00780c */ /* 0x000fc80003f86270 */
[----:B------:R-:W-:-:S04]  /*6180*/  ISETP.GT.AND P5, PT, R4, 0x51, !P4 ;  /* 0x000000510400780c */ /* 0x000fc800067a4270 */
[----:B------:R-:W-:-:S04]  /*6190*/  ISETP.LT.OR P5, PT, R2, 0x52, P5 ;  /* 0x000000520200780c */ /* 0x000fc80002fa1670 */
[----:B------:R-:W-:Y:S02]  /*61a0*/  FSEL R161, R161, -INF , !P5 ;  /* 0xff800000a1a17808 */ /* 0x000fe40006800000 */
[----:B------:R-:W-:-:S04]  /*61b0*/  ISETP.GE.AND P5, PT, R174, 0x59, PT ;  /* 0x00000059ae00780c */ /* 0x000fc80003fa6270 */
[----:B------:R-:W-:-:S04]  /*61c0*/  ISETP.GT.AND P6, PT, R4, 0x58, !P5 ;  /* 0x000000580400780c */ /* 0x000fc80006fc4270 */
[----:B------:R-:W-:-:S04]  /*61d0*/  ISETP.LT.OR P6, PT, R2, 0x59, P6 ;  /* 0x000000590200780c */ /* 0x000fc800037c1670 */
[----:B------:R-:W-:Y:S02]  /*61e0*/  FSEL R129, R164, -INF , !P6 ;  /* 0xff800000a4817808 */ /* 0x000fe40007000000 */
[----:B------:R-:W-:-:S13]  /*61f0*/  ISETP.GE.AND P6, PT, R174, 0x1, PT ;  /* 0x00000001ae00780c */ /* 0x000fda0003fc6270 */
[----:B------:R-:W-:Y:S02]  /*6200*/  @P6 LOP3.LUT R16, R16, 0x2, RZ, 0xfc, !PT ;  /* 0x0000000210106812 */ /* 0x000fe400078efcff */
[----:B------:R-:W-:Y:S02]  /*6210*/  ISETP.GT.AND P6, PT, R4, RZ, !P6 ;  /* 0x000000ff0400720c */ /* 0x000fe400077c4270 */
[----:B------:R-:W-:Y:S02]  /*6220*/  LOP3.LUT R16, R16, 0xfffffffe, RZ, 0xc0, !PT ;  /* 0xfffffffe10107812 */ /* 0x000fe400078ec0ff */
[----:B------:R-:W-:-:S04]  /*6230*/  ISETP.LT.OR P6, PT, R2, 0x1, P6 ;  /* 0x000000010200780c */ /* 0x000fc800037c1670 */
[----:B------:R-:W-:Y:S02]  /*6240*/  FSEL R205, R120, -INF , !P6 ;  /* 0xff80000078cd7808 */ /* 0x000fe40007000000 */
[----:B------:R-:W-:-:S13]  /*6250*/  ISETP.GE.AND P6, PT, R174, 0x5a, PT ;  /* 0x0000005aae00780c */ /* 0x000fda0003fc6270 */
[----:B------:R-:W-:Y:S02]  /*6260*/  @P6 LOP3.LUT R16, R16, 0x1, RZ, 0xfc, !PT ;  /* 0x0000000110106812 */ /* 0x000fe400078efcff */
[----:B------:R-:W-:Y:S01]  /*6270*/  ISETP.GT.AND P6, PT, R4, 0x59, !P6 ;  /* 0x000000590400780c */ /* 0x000fe200077c4270 */
[----:B0-----:R-:W-:-:S03]  /*6280*/  IMAD.IADD R4, R168, 0x1, R0 ;  /* 0x00000001a8047824 */ /* 0x001fc600078e0200 */
[----:B------:R-:W-:Y:S01]  /*6290*/  ISETP.LT.OR P6, PT, R2, 0x5a, P6 ;  /* 0x0000005a0200780c */ /* 0x000fe200037c1670 */
[----:B------:R-:W-:-:S03]  /*62a0*/  IMAD.IADD R2, R5, 0x1, R0 ;  /* 0x0000000105027824 */ /* 0x000fc600078e0200 */
[----:B------:R-:W-:Y:S02]  /*62b0*/  FSEL R165, R165, -INF , !P6 ;  /* 0xff800000a5a57808 */ /* 0x000fe40007000000 */
[----:B------:R-:W-:-:S13]  /*62c0*/  PLOP3.LUT P6, PT, PT, PT, UP0, 0x40, 0x0 ;  /* 0x000000000000781c */ /* 0x000fda0003fce808 */
[----:B------:R-:W-:Y:S05]  /*62d0*/  @P6 BRA `(.L_x_1011) ;  /* 0x0000000000646947 */ /* 0x000fea0003800000 */
        /* <DEDUP_REMOVED lines=15> */
.L_x_1013:
[----:B------:R-:W-:Y:S02]  /*63d0*/  ULDC UR5, c[0x0][0x9e4] ;  /* 0x0002790000057ab9 */ /* 0x000fe40000000800 */
[----:B------:R-:W-:-:S05]  /*63e0*/  IMAD.U32 R20, RZ, RZ, UR5 ;  /* 0x00000005ff147e24 */ /* 0x000fca000f8e00ff */
[----:B------:R-:W-:-:S13]  /*63f0*/  ISETP.NE.AND P6, PT, R20, 0x1, PT ;  /* 0x000000011400780c */ /* 0x000fda0003fc5270 */
[----:B------:R-:W0:Y:S02]  /*6400*/  @P6 LDC.64 R184, c[0x0][0x9e8] ;  /* 0x00027a00ffb86b82 */ /* 0x000e240000000a00 */
[----:B0-----:R-:W-:-:S05]  /*6410*/  @P6 IMAD.HI.U32 R0, R5, R184, RZ ;  /* 0x000000b805006227 */ /* 0x001fca00078e00ff */
[----:B------:R-:W-:-:S07]  /*6420*/  @P6 SHF.R.U32.HI R5, RZ, R185, R0 ;  /* 0x000000b9ff056219 */ /* 0x000fce0000011600 */
.L_x_1014:
[----:B------:R-:W-:Y:S05]  /*6430*/  BSYNC B0 ;  /* 0x0000000000007941 */ /* 0x000fea0003800000 */
.L_x_1012:
[----:B------:R-:W-:-:S05]  /*6440*/  IMAD R5, R5, R20, R170 ;  /* 0x0000001405057224 */ /* 0x000fca00078e02aa */
[----:B------:R-:W-:Y:S02]  /*6450*/  VIADDMNMX R2, R5, R20, R2, PT ;  /* 0x0000001405027246 */ /* 0x000fe40003800102 */
[----:B------:R-:W-:-:S07]  /*6460*/  VIMNMX R4, R4, R5, !PT ;  /* 0x0000000504047248 */ /* 0x000fce0007fe0100 */
.L_x_1011:
[C---:B------:R-:W-:Y:S02]  /*6470*/  ISETP.GT.AND P1, PT, R4.reuse, 0x1, !P1 ;  /* 0x000000010400780c */ /* 0x040fe40004f24270 */
[----:B------:R-:W-:Y:S02]  /*6480*/  ISETP.GT.AND P2, PT, R4, 0x8, !P2 ;  /* 0x000000080400780c */ /* 0x000fe40005744270 */
[C---:B------:R-:W-:Y:S02]  /*6490*/  ISETP.LT.OR P1, PT, R2.reuse, 0x2, P1 ;  /* 0x000000020200780c */ /* 0x040fe40000f21670 */
[----:B------:R-:W-:Y:S02]  /*64a0*/  ISETP.LT.OR P2, PT, R2, 0x9, P2 ;  /* 0x000000090200780c */ /* 0x000fe40001741670 */
[----:B------:R-:W-:Y:S02]  /*64b0*/  FSEL R185, R123, -INF , !P1 ;  /* 0xff8000007bb97808 */ /* 0x000fe40004800000 */
[----:B------:R-:W-:-:S02]  /*64c0*/  LOP3.LUT P1, RZ, R16, 0x4, RZ, 0xc0, !PT ;  /* 0x0000000410ff7812 */ /* 0x000fc4000782c0ff */
[----:B------:R-:W-:Y:S02]  /*64d0*/  FSEL R187, R126, -INF , !P2 ;  /* 0xff8000007ebb7808 */ /* 0x000fe40005000000 */
[----:B------:R-:W-:Y:S02]  /*64e0*/  ISETP.GT.AND P1, PT, R4, 0x9, !P1 ;  /* 0x000000090400780c */ /* 0x000fe40004f24270 */
[----:B------:R-:W-:Y:S02]  /*64f0*/  LOP3.LUT P2, RZ, R16, 0x40000, RZ, 0xc0, !PT ;  /* 0x0004000010ff7812 */ /* 0x000fe4000784c0ff */
[----:B------:R-:W-:Y:S02]  /*6500*/  ISETP.LT.OR P1, PT, R2, 0xa, P1 ;  /* 0x0000000a0200780c */ /* 0x000fe40000f21670 */
[----:B------:R-:W-:Y:S02]  /*6510*/  LOP3.LUT P6, RZ, R16, 0x20000, RZ, 0xc0, !PT ;  /* 0x0002000010ff7812 */ /* 0x000fe400078cc0ff */
[----:B------:R-:W-:-:S02]  /*6520*/  FSEL R189, R127, -INF , !P1 ;  /* 0xff8000007fbd7808 */ /* 0x000fc40004800000 */
[----:B------:R-:W-:Y:S02]  /*6530*/  LOP3.LUT P1, RZ, R16, 0x8, RZ, 0xc0, !PT ;  /* 0x0000000810ff7812 */ /* 0x000fe4000782c0ff */
[----:B------:R-:W-:Y:S02]  /*6540*/  FMNMX.FTZ R0, R205, R13, !PT ;  /* 0x0000000dcd007209 */ /* 0x000fe40007810000 */
[----:B------:R-:W-:Y:S02]  /*6550*/  ISETP.GT.AND P1, PT, R4, 0x10, !P1 ;  /* 0x000000100400780c */ /* 0x000fe40004f24270 */
[----:B------:R-:W-:Y:S02]  /*6560*/  FMNMX.FTZ R0, R203, R0, !PT ;  /* 0x00000000cb007209 */ /* 0x000fe40007810000 */
[----:B------:R-:W-:Y:S02]  /*6570*/  ISETP.LT.OR P1, PT, R2, 0x11, P1 ;  /* 0x000000110200780c */ /* 0x000fe40000f21670 */
[----:B------:R-:W-:-:S02]  /*6580*/  FMNMX.FTZ R0, R171, R0, !PT ;  /* 0x00000000ab007209 */ /* 0x000fc40007810000 */
[----:B------:R-:W-:Y:S02]  /*6590*/  FSEL R191, R130, -INF , !P1 ;  /* 0xff80000082bf7808 */ /* 0x000fe40004800000 */
[----:B------:R-:W-:Y:S02]  /*65a0*/  LOP3.LUT P1, RZ, R16, 0x10, RZ, 0xc0, !PT ;  /* 0x0000001010ff7812 */ /* 0x000fe4000782c0ff */
[----:B------:R-:W-:Y:S02]  /*65b0*/  FMNMX.FTZ R0, R173, R0, !PT ;  /* 0x00000000ad007209 */ /* 0x000fe40007810000 */
[----:B------:R-:W-:Y:S02]  /*65c0*/  ISETP.GT.AND P1, PT, R4, 0x11, !P1 ;  /* 0x000000110400780c */ /* 0x000fe40004f24270 */
[----:B------:R-:W-:Y:S02]  /*65d0*/  FMNMX.FTZ R0, R175, R0, !PT ;  /* 0x00000000af007209 */ /* 0x000fe40007810000 */
[----:B------:R-:W-:-:S02]  /*65e0*/  ISETP.LT.OR P1, PT, R2, 0x12, P1 ;  /* 0x000000120200780c */ /* 0x000fc40000f21670 */
[----:B------:R-:W-:Y:S02]  /*65f0*/  FMNMX.FTZ R0, R177, R0, !PT ;  /* 0x00000000b1007209 */ /* 0x000fe40007810000 */
[----:B------:R-:W-:Y:S02]  /*6600*/  FSEL R193, R131, -INF , !P1 ;  /* 0xff80000083c17808 */ /* 0x000fe40004800000 */
        /* <DEDUP_REMOVED lines=24> */
[----:B------:R-:W-:Y:S02]  /*6790*/  LOP3.LUT P1, RZ, R16, 0x4000, RZ, 0xc0, !PT ;  /* 0x0000400010ff7812 */ /* 0x000fe4000782c0ff */
[----:B------:R-:W-:Y:S02]  /*67a0*/  FMNMX.FTZ R0, R125, R0, !PT ;  /* 0x000000007d007209 */ /* 0x000fe40007810000 */
[----:B------:R-:W-:Y:S02]  /*67b0*/  ISETP.GT.AND P1, PT, R4, 0x28, !P1 ;  /* 0x000000280400780c */ /* 0x000fe40004f24270 */
[----:B------:R-:W-:-:S02]  /*67c0*/  FMNMX.FTZ R0, R153, R0, !PT ;  /* 0x0000000099007209 */ /* 0x000fc40007810000 */
[----:B------:R-:W-:Y:S02]  /*67d0*/  ISETP.LT.OR P1, PT, R2, 0x29, P1 ;  /* 0x000000290200780c */ /* 0x000fe40000f21670 */
[----:B------:R-:W-:Y:S02]  /*67e0*/  FMNMX.FTZ R0, R3, R0, !PT ;  /* 0x0000000003007209 */ /* 0x000fe40007810000 */
[----:B------:R-:W-:Y:S02]  /*67f0*/  FSEL R199, R142, -INF , !P1 ;  /* 0xff8000008ec77808 */ /* 0x000fe40004800000 */
[----:B------:R-:W-:Y:S02]  /*6800*/  LOP3.LUT P1, RZ, R16, 0x2000, RZ, 0xc0, !PT ;  /* 0x0000200010ff7812 */ /* 0x000fe4000782c0ff */
[----:B------:R-:W-:Y:S02]  /*6810*/  FMNMX.FTZ R0, R157, R0, !PT ;  /* 0x000000009d007209 */ /* 0x000fe40007810000 */
[----:B------:R-:W-:-:S02]  /*6820*/  ISETP.GT.AND P1, PT, R4, 0x29, !P1 ;  /* 0x000000290400780c */ /* 0x000fc40004f24270 */
[----:B------:R-:W-:Y:S02]  /*6830*/  FMNMX.FTZ R0, R133, R0, !PT ;  /* 0x0000000085007209 */ /* 0x000fe40007810000 */
[----:B------:R-:W-:Y:S02]  /*6840*/  ISETP.LT.OR P1, PT, R2, 0x2a, P1 ;  /* 0x0000002a0200780c */ /* 0x000fe40000f21670 */
[----:B------:R-:W-:Y:S02]  /*6850*/  FMNMX.FTZ R0, R161, R0, !PT ;  /* 0x00000000a1007209 */ /* 0x000fe40007810000 */
[----:B------:R-:W-:Y:S02]  /*6860*/  FSEL R143, R143, -INF , !P1 ;  /* 0xff8000008f8f7808 */ /* 0x000fe40004800000 */
[C---:B------:R-:W-:Y:S02]  /*6870*/  LOP3.LUT P1, RZ, R16.reuse, 0x1000, RZ, 0xc0, !PT ;  /* 0x0000100010ff7812 */ /* 0x040fe4000782c0ff */
[----:B------:R-:W-:-:S02]  /*6880*/  LOP3.LUT P2, RZ, R16, 0x80, RZ, 0xc0, !PT ;  /* 0x0000008010ff7812 */ /* 0x000fc4000784c0ff */
[----:B------:R-:W-:Y:S02]  /*6890*/  ISETP.GT.AND P1, PT, R4, 0x30, !P1 ;  /* 0x000000300400780c */ /* 0x000fe40004f24270 */
[----:B------:R-:W-:Y:S02]  /*68a0*/  FMNMX.FTZ R0, R129, R0, !PT ;  /* 0x0000000081007209 */ /* 0x000fe40007810000 */
[----:B------:R-:W-:Y:S02]  /*68b0*/  ISETP.LT.OR P1, PT, R2, 0x31, P1 ;  /* 0x000000310200780c */ /* 0x000fe40000f21670 */
[----:B------:R-:W-:Y:S02]  /*68c0*/  FMNMX.FTZ R120, R165, R0, !PT ;  /* 0x00000000a5787209 */ /* 0x000fe40007810000 */
[----:B------:R-:W-:Y:S01]  /*68d0*/  FSEL R123, R146, -INF , !P1 ;  /* 0xff800000927b7808 */ /* 0x000fe20004800000 */
[----:B------:R-:W0:Y:S01]  /*68e0*/  LDC R0, c[0x0][0x988] ;  /* 0x00026200ff007b82 */ /* 0x000e220000000800 */
[C---:B------:R-:W-:Y:S01]  /*68f0*/  LOP3.LUT P1, RZ, R16.reuse, 0x800, RZ, 0xc0, !PT ;  /* 0x0000080010ff7812 */ /* 0x040fe2000782c0ff */
[----:B------:R-:W1:Y:S01]  /*6900*/  SHFL.BFLY PT, R5, R120, 0x2, 0x1f ;  /* 0x0c401f0078057f89 */ /* 0x000e6200000e0000 */
[----:B------:R-:W-:-:S02]  /*6910*/  LOP3.LUT P6, RZ, R16, 0x40, RZ, 0xc0, !PT ;  /* 0x0000004010ff7812 */ /* 0x000fc400078cc0ff */
[C---:B------:R-:W-:Y:S02]  /*6920*/  ISETP.GT.AND P1, PT, R4.reuse, 0x31, !P1 ;  /* 0x000000310400780c */ /* 0x040fe40004f24270 */
[----:B------:R-:W-:Y:S02]  /*6930*/  ISETP.GT.AND P3, PT, R4, 0x50, !P3 ;  /* 0x000000500400780c */ /* 0x000fe40005f64270 */
[----:B------:R-:W-:Y:S02]  /*6940*/  ISETP.LT.OR P1, PT, R2, 0x32, P1 ;  /* 0x000000320200780c */ /* 0x000fe40000f21670 */
[----:B------:R-:W-:Y:S02]  /*6950*/  ISETP.GT.AND P4, PT, R4, 0x51, !P4 ;  /* 0x000000510400780c */ /* 0x000fe40006784270 */
[----:B------:R-:W-:Y:S02]  /*6960*/  FSEL R147, R147, -INF , !P1 ;  /* 0xff80000093937808 */ /* 0x000fe40004800000 */
[----:B------:R-:W-:-:S02]  /*6970*/  LOP3.LUT P1, RZ, R16, 0x400, RZ, 0xc0, !PT ;  /* 0x0000040010ff7812 */ /* 0x000fc4000782c0ff */
[----:B------:R-:W-:Y:S02]  /*6980*/  ISETP.LT.OR P3, PT, R2, 0x51, P3 ;  /* 0x000000510200780c */ /* 0x000fe40001f61670 */
[C---:B------:R-:W-:Y:S02]  /*6990*/  ISETP.GT.AND P1, PT, R4.reuse, 0x38, !P1 ;  /* 0x000000380400780c */ /* 0x040fe40004f24270 */
[----:B------:R-:W-:Y:S02]  /*69a0*/  ISETP.GT.AND P5, PT, R4, 0x58, !P5 ;  /* 0x000000580400780c */ /* 0x000fe40006fa4270 */
[C---:B------:R-:W-:Y:S02]  /*69b0*/  ISETP.LT.OR P1, PT, R2.reuse, 0x39, P1 ;  /* 0x000000390200780c */ /* 0x040fe40000f21670 */
[----:B------:R-:W-:Y:S02]  /*69c0*/  ISETP.LT.OR P4, PT, R2, 0x52, P4 ;  /* 0x000000520200780c */ /* 0x000fe40002781670 */
[----:B------:R-:W-:-:S02]  /*69d0*/  FSEL R127, R150, -INF , !P1 ;  /* 0xff800000967f7808 */ /* 0x000fc40004800000 */
[----:B------:R-:W-:Y:S02]  /*69e0*/  LOP3.LUT P1, RZ, R16, 0x200, RZ, 0xc0, !PT ;  /* 0x0000020010ff7812 */ /* 0x000fe4000782c0ff */
[----:B-1----:R-:W-:Y:S02]  /*69f0*/  FMNMX.FTZ R124, R120, R5, !PT ;  /* 0x00000005787c7209 */ /* 0x002fe40007810000 */
[----:B------:R-:W-:Y:S02]  /*6a00*/  ISETP.GT.AND P1, PT, R4, 0x39, !P1 ;  /* 0x000000390400780c */ /* 0x000fe40004f24270 */
[C---:B------:R-:W-:Y:S01]  /*6a10*/  ISETP.LT.OR P5, PT, R2.reuse, 0x59, P5 ;  /* 0x000000590200780c */ /* 0x040fe20002fa1670 */
[----:B------:R-:W1:Y:S01]  /*6a20*/  SHFL.BFLY PT, R5, R124, 0x1, 0x1f ;  /* 0x0c201f007c057f89 */ /* 0x000e6200000e0000 */
[----:B------:R-:W-:Y:S02]  /*6a30*/  ISETP.LT.OR P1, PT, R2, 0x3a, P1 ;  /* 0x0000003a0200780c */ /* 0x000fe40000f21670 */
[----:B------:R-:W-:-:S02]  /*6a40*/  FSEL R163, R163, -INF , !P4 ;  /* 0xff800000a3a37808 */ /* 0x000fc40006000000 */
[----:B------:R-:W-:Y:S02]  /*6a50*/  FSEL R151, R151, -INF , !P1 ;  /* 0xff80000097977808 */ /* 0x000fe40004800000 */
[----:B------:R-:W-:-:S04]  /*6a60*/  LOP3.LUT P1, RZ, R16, 0x100, RZ, 0xc0, !PT ;  /* 0x0000010010ff7812 */ /* 0x000fc8000782c0ff */
[----:B------:R-:W-:-:S04]  /*6a70*/  ISETP.GT.AND P1, PT, R4, 0x40, !P1 ;  /* 0x000000400400780c */ /* 0x000fc80004f24270 */
[----:B------:R-:W-:-:S04]  /*6a80*/  ISETP.LT.OR P1, PT, R2, 0x41, P1 ;  /* 0x000000410200780c */ /* 0x000fc80000f21670 */
[----:B------:R-:W-:Y:S02]  /*6a90*/  FSEL R131, R154, -INF , !P1 ;  /* 0xff8000009a837808 */ /* 0x000fe40004800000 */
[----:B------:R-:W-:Y:S02]  /*6aa0*/  ISETP.GT.AND P1, PT, R4, 0x41, !P2 ;  /* 0x000000410400780c */ /* 0x000fe40005724270 */
[----:B------:R-:W-:Y:S02]  /*6ab0*/  LOP3.LUT P2, RZ, R16, 0x20, RZ, 0xc0, !PT ;  /* 0x0000002010ff7812 */ /* 0x000fe4000784c0ff */
[----:B------:R-:W-:Y:S02]  /*6ac0*/  ISETP.LT.OR P1, PT, R2, 0x42, P1 ;  /* 0x000000420200780c */ /* 0x000fe40000f21670 */
[----:B-1----:R-:W-:Y:S02]  /*6ad0*/  FMNMX.FTZ R5, R124, R5, !PT ;  /* 0x000000057c057209 */ /* 0x002fe40007810000 */
[----:B------:R-:W-:-:S02]  /*6ae0*/  FSEL R155, R155, -INF , !P1 ;  /* 0xff8000009b9b7808 */ /* 0x000fc40004800000 */
[----:B------:R-:W-:Y:S01]  /*6af0*/  ISETP.GT.AND P1, PT, R4, 0x48, !P6 ;  /* 0x000000480400780c */ /* 0x000fe20007724270 */
[----:B0-----:R-:W-:Y:S01]  /*6b00*/  FMUL.FTZ R20, R5, R0 ;  /* 0x0000000005147220 */ /* 0x001fe20000410000 */
[----:B------:R-:W-:Y:S02]  /*6b10*/  LOP3.LUT P6, RZ, R16, 0x2, RZ, 0xc0, !PT ;  /* 0x0000000210ff7812 */ /* 0x000fe400078cc0ff */
[----:B------:R-:W-:Y:S02]  /*6b20*/  ISETP.LT.OR P1, PT, R2, 0x49, P1 ;  /* 0x000000490200780c */ /* 0x000fe40000f21670 */
[----:B------:R-:W-:Y:S02]  /*6b30*/  ISETP.GT.AND P2, PT, R4, 0x49, !P2 ;  /* 0x000000490400780c */ /* 0x000fe40005744270 */
[----:B------:R-:W-:Y:S02]  /*6b40*/  FSEL R201, R158, -INF , !P1 ;  /* 0xff8000009ec97808 */ /* 0x000fe40004800000 */
[----:B------:R-:W-:-:S02]  /*6b50*/  ISETP.GT.AND P1, PT, R4, RZ, !P6 ;  /* 0x000000ff0400720c */ /* 0x000fc40007724270 */
[C---:B------:R-:W-:Y:S02]  /*6b60*/  ISETP.LT.OR P2, PT, R2.reuse, 0x4a, P2 ;  /* 0x0000004a0200780c */ /* 0x040fe40001741670 */
[----:B------:R-:W-:Y:S02]  /*6b70*/  ISETP.LT.OR P1, PT, R2, 0x1, P1 ;  /* 0x000000010200780c */ /* 0x000fe40000f21670 */
[----:B------:R-:W-:Y:S02]  /*6b80*/  LOP3.LUT P6, RZ, R16, 0x1, RZ, 0xc0, !PT ;  /* 0x0000000110ff7812 */ /* 0x000fe400078cc0ff */
[----:B------:R-:W-:Y:S02]  /*6b90*/  FSEL R207, R122, -INF , !P1 ;  /* 0xff8000007acf7808 */ /* 0x000fe40004800000 */
[----:B------:R-:W-:Y:S02]  /*6ba0*/  FSETP.NEU.FTZ.AND P1, PT, R5, -INF , PT ;  /* 0xff8000000500780b */ /* 0x000fe40003f3d000 */
[----:B------:R-:W-:-:S02]  /*6bb0*/  FMNMX.FTZ R120, R207, R14, !PT ;  /* 0x0000000ecf787209 */ /* 0x000fc40007810000 */
[----:B------:R-:W-:Y:S02]  /*6bc0*/  FSEL R20, R20, RZ, P1 ;  /* 0x000000ff14147208 */ /* 0x000fe40000800000 */
[----:B------:R-:W-:Y:S02]  /*6bd0*/  FMNMX.FTZ R120, R185, R120, !PT ;  /* 0x00000078b9787209 */ /* 0x000fe40007810000 */
[----:B------:R-:W-:Y:S01]  /*6be0*/  ISETP.GT.AND P6, PT, R4, 0x59, !P6 ;  /* 0x000000590400780c */ /* 0x000fe200077c4270 */
[--C-:B------:R-:W-:Y:S01]  /*6bf0*/  FFMA.FTZ R190, R171, R0, -R20.reuse ;  /* 0x00000000abbe7223 */ /* 0x100fe20000010814 */
[----:B------:R-:W-:Y:S01]  /*6c00*/  FMNMX.FTZ R120, R187, R120, !PT ;  /* 0x00000078bb787209 */ /* 0x000fe20007810000 */
[-CC-:B------:R-:W-:Y:S01]  /*6c10*/  FFMA.FTZ R171, R173, R0.reuse, -R20.reuse ;  /* 0x00000000adab7223 */ /* 0x180fe20000010814 */
[-CC-:B------:R-:W-:Y:S01]  /*6c20*/  FFMA.FTZ R173, R177, R0.reuse, -R20.reuse ;  /* 0x00000000b1ad7223 */ /* 0x180fe20000010814 */
[----:B------:R-:W-:Y:S01]  /*6c30*/  FSEL R177, R159, -INF , !P2 ;  /* 0xff8000009fb17808 */ /* 0x000fe20005000000 */
[--C-:B------:R-:W-:Y:S01]  /*6c40*/  FFMA.FTZ R186, R179, R0, -R20.reuse ;  /* 0x00000000b3ba7223 */ /* 0x100fe20000010814 */
[----:B------:R-:W-:Y:S01]  /*6c50*/  FMNMX.FTZ R120, R189, R120, !PT ;  /* 0x00000078bd787209 */ /* 0x000fe20007810000 */
[-CC-:B------:R-:W-:Y:S01]  /*6c60*/  FFMA.FTZ R159, R169, R0.reuse, -R20.reuse ;  /* 0x00000000a99f7223 */ /* 0x180fe20000010814 */
[----:B------:R-:W-:Y:S01]  /*6c70*/  FSEL R179, R162, -INF , !P3 ;  /* 0xff800000a2b37808 */ /* 0x000fe20005800000 */
[--C-:B------:R-:W-:Y:S01]  /*6c80*/  FFMA.FTZ R182, R137, R0, -R20.reuse ;  /* 0x0000000089b67223 */ /* 0x100fe20000010814 */
[----:B------:R-:W-:Y:S01]  /*6c90*/  FMNMX.FTZ R120, R191, R120, !PT ;  /* 0x00000078bf787209 */ /* 0x000fe20007810000 */
[-CC-:B------:R-:W-:Y:S01]  /*6ca0*/  FFMA.FTZ R137, R141, R0.reuse, -R20.reuse ;  /* 0x000000008d897223 */ /* 0x180fe20000010814 */
[----:B------:R-:W-:Y:S01]  /*6cb0*/  ISETP.LT.OR P6, PT, R2, 0x5a, P6 ;  /* 0x0000005a0200780c */ /* 0x000fe200037c1670 */
[--C-:B------:R-:W-:Y:S01]  /*6cc0*/  FFMA.FTZ R176, R21, R0, -R20.reuse ;  /* 0x0000000015b07223 */ /* 0x100fe20000010814 */
[----:B------:R-:W-:Y:S01]  /*6cd0*/  FMNMX.FTZ R120, R193, R120, !PT ;  /* 0x00000078c1787209 */ /* 0x000fe20007810000 */
        /* <DEDUP_REMOVED lines=9> */
[----:B------:R-:W-:Y:S01]  /*6d70*/  FSEL R2, R5, RZ, P1 ;  /* 0x000000ff05027208 */ /* 0x000fe20000800000 */
[--C-:B------:R-:W-:Y:S01]  /*6d80*/  FFMA.FTZ R168, R133, R0, -R20.reuse ;  /* 0x0000000085a87223 */ /* 0x100fe20000010814 */
[----:B------:R-:W-:Y:S01]  /*6d90*/  FMNMX.FTZ R120, R197, R120, !PT ;  /* 0x00000078c5787209 */ /* 0x000fe20007810000 */
[-CC-:B------:R-:W-:Y:S01]  /*6da0*/  FFMA.FTZ R205, R205, R0.reuse, -R20.reuse ;  /* 0x00000000cdcd7223 */ /* 0x180fe20000010814 */
[--C-:B------:R-:W-:Y:S01]  /*6db0*/  FFMA.FTZ R188, R203, R0, -R20.reuse ;  /* 0x00000000cbbc7223 */ /* 0x100fe20000010814 */
[----:B------:R-:W-:Y:S01]  /*6dc0*/  FADD.FTZ R3, -R2, R13 ;  /* 0x0000000d02037221 */ /* 0x000fe20000010100 */
[----:B------:R-:W-:Y:S01]  /*6dd0*/  FMNMX.FTZ R120, R139, R120, !PT ;  /* 0x000000788b787209 */ /* 0x000fe20007810000 */
[-CC-:B------:R-:W-:Y:S01]  /*6de0*/  FFMA.FTZ R175, R181, R0.reuse, -R20.reuse ;  /* 0x00000000b5af7223 */ /* 0x180fe20000010814 */
[-CC-:B------:R-:W-:Y:S01]  /*6df0*/  FFMA.FTZ R180, R183, R0.reuse, -R20.reuse ;  /* 0x00000000b7b47223 */ /* 0x180fe20000010814 */
[----:B------:R-:W-:Y:S01]  /*6e00*/  FMUL.FTZ R3, R3, R0 ;  /* 0x0000000003037220 */ /* 0x000fe20000410000 */
[----:B------:R-:W-:Y:S01]  /*6e10*/  FMNMX.FTZ R120, R199, R120, !PT ;  /* 0x00000078c7787209 */ /* 0x000fe20007810000 */
[-CC-:B------:R-:W-:Y:S01]  /*6e20*/  FFMA.FTZ R121, R149, R0.reuse, -R20.reuse ;  /* 0x0000000095797223 */ /* 0x180fe20000010814 */
[-CC-:B------:R-:W-:Y:S01]  /*6e30*/  FFMA.FTZ R125, R153, R0.reuse, -R20.reuse ;  /* 0x00000000997d7223 */ /* 0x180fe20000010814 */
[--C-:B------:R-:W-:Y:S01]  /*6e40*/  FFMA.FTZ R133, R161, R0, -R20.reuse ;  /* 0x00000000a1857223 */ /* 0x100fe20000010814 */
[----:B------:R-:W-:Y:S01]  /*6e50*/  FMNMX.FTZ R120, R143, R120, !PT ;  /* 0x000000788f787209 */ /* 0x000fe20007810000 */
[-CC-:B------:R-:W-:Y:S01]  /*6e60*/  FFMA.FTZ R170, R129, R0.reuse, -R20.reuse ;  /* 0x0000000081aa7223 */ /* 0x180fe20000010814 */
[----:B------:R-:W-:Y:S01]  /*6e70*/  FFMA.FTZ R13, R165, R0, -R20 ;  /* 0x00000000a50d7223 */ /* 0x000fe20000010814 */
[----:B------:R-:W-:Y:S01]  /*6e80*/  MUFU.EX2 R2, R3 ;  /* 0x0000000300027308 */ /* 0x000fe20000000800 */
[----:B------:R-:W-:-:S04]  /*6e90*/  FMNMX.FTZ R120, R123, R120, !PT ;  /* 0x000000787b787209 */ /* 0x000fc80007810000 */
[----:B------:R-:W-:-:S03]  /*6ea0*/  FMNMX.FTZ R120, R147, R120, !PT ;  /* 0x0000007893787209 */ /* 0x000fc60007810000 */
[----:B------:R-:W0:Y:S01]  /*6eb0*/  MUFU.EX2 R205, R205 ;  /* 0x000000cd00cd7308 */ /* 0x000e220000000800 */
[----:B------:R-:W-:-:S04]  /*6ec0*/  FMNMX.FTZ R120, R127, R120, !PT ;  /* 0x000000787f787209 */ /* 0x000fc80007810000 */
[----:B------:R-:W-:-:S03]  /*6ed0*/  FMNMX.FTZ R120, R151, R120, !PT ;  /* 0x0000007897787209 */ /* 0x000fc60007810000 */
[----:B------:R-:W1:Y:S01]  /*6ee0*/  MUFU.EX2 R188, R188 ;  /* 0x000000bc00bc7308 */ /* 0x000e620000000800 */
[----:B------:R-:W-:-:S04]  /*6ef0*/  FMNMX.FTZ R120, R131, R120, !PT ;  /* 0x0000007883787209 */ /* 0x000fc80007810000 */
[----:B------:R-:W-:-:S03]  /*6f00*/  FMNMX.FTZ R120, R155, R120, !PT ;  /* 0x000000789b787209 */ /* 0x000fc60007810000 */
[----:B------:R-:W-:Y:S01]  /*6f10*/  MUFU.EX2 R190, R190 ;  /* 0x000000be00be7308 */ /* 0x000fe20000000800 */
[----:B------:R-:W-:Y:S01]  /*6f20*/  FMNMX.FTZ R120, R201, R120, !PT ;  /* 0x00000078c9787209 */ /* 0x000fe20007810000 */
[----:B0-----:R-:W-:-:S03]  /*6f30*/  FFMA.FTZ R9, R2, R9, R205 ;  /* 0x0000000902097223 */ /* 0x001fc600000100cd */
[----:B------:R-:W-:-:S03]  /*6f40*/  FMNMX.FTZ R120, R177, R120, !PT ;  /* 0x00000078b1787209 */ /* 0x000fc60007810000 */
[----:B------:R-:W-:Y:S01]  /*6f50*/  MUFU.EX2 R171, R171 ;  /* 0x000000ab00ab7308 */ /* 0x000fe20000000800 */
[----:B------:R-:W-:Y:S01]  /*6f60*/  FMNMX.FTZ R120, R179, R120, !PT ;  /* 0x00000078b3787209 */ /* 0x000fe20007810000 */
[----:B-1----:R-:W-:-:S03]  /*6f70*/  FADD.FTZ R9, R188, R9 ;  /* 0x00000009bc097221 */ /* 0x002fc60000010000 */
[----:B------:R-:W-:-:S03]  /*6f80*/  FMNMX.FTZ R120, R163, R120, !PT ;  /* 0x00000078a3787209 */ /* 0x000fc60007810000 */
[----:B------:R-:W-:Y:S01]  /*6f90*/  MUFU.EX2 R184, R184 ;  /* 0x000000b800b87308 */ /* 0x000fe20000000800 */
[----:B------:R-:W-:-:S04]  /*6fa0*/  FMNMX.FTZ R120, R169, R120, !PT ;  /* 0x00000078a9787209 */ /* 0x000fc80007810000 */
[----:B------:R-:W-:-:S03]  /*6fb0*/  FMNMX.FTZ R120, R167, R120, !PT ;  /* 0x00000078a7787209 */ /* 0x000fc60007810000 */
[----:B------:R-:W-:Y:S02]  /*6fc0*/  MUFU.EX2 R173, R173 ;  /* 0x000000ad00ad7308 */ /* 0x000fe40000000800 */
[----:B------:R-:W0:Y:S06]  /*6fd0*/  SHFL.BFLY PT, R141, R120, 0x2, 0x1f ;  /* 0x0c401f00788d7f89 */ /* 0x000e2c00000e0000 */
[----:B------:R-:W-:Y:S08]  /*6fe0*/  MUFU.EX2 R186, R186 ;  /* 0x000000ba00ba7308 */ /* 0x000ff00000000800 */
[----:B------:R-:W-:Y:S08]  /*6ff0*/  MUFU.EX2 R175, R175 ;  /* 0x000000af00af7308 */ /* 0x000ff00000000800 */
[----:B------:R-:W-:Y:S01]  /*7000*/  MUFU.EX2 R180, R180 ;  /* 0x000000b400b47308 */ /* 0x000fe20000000800 */
[----:B0-----:R-:W-:Y:S01]  /*7010*/  FMNMX.FTZ R4, R120, R141, !PT ;  /* 0x0000008d78047209 */ /* 0x001fe20007810000 */
[----:B------:R-:W-:-:S04]  /*7020*/  FFMA.FTZ R141, R157, R0, -R20 ;  /* 0x000000009d8d7223 */ /* 0x000fc80000010814 */
[----:B------:R-:W0:Y:S02]  /*7030*/  SHFL.BFLY PT, R145, R4, 0x1, 0x1f ;  /* 0x0c201f0004917f89 */ /* 0x000e2400000e0000 */
[----:B------:R-:W-:Y:S08]  /*7040*/  MUFU.EX2 R159, R159 ;  /* 0x0000009f009f7308 */ /* 0x000ff00000000800 */
[----:B------:R-:W-:Y:S08]  /*7050*/  MUFU.EX2 R182, R182 ;  /* 0x000000b600b67308 */ /* 0x000ff00000000800 */
[----:B------:R-:W-:Y:S01]  /*7060*/  MUFU.EX2 R137, R137 ;  /* 0x0000008900897308 */ /* 0x000fe20000000800 */
[----:B0-----:R-:W-:-:S07]  /*7070*/  FMNMX.FTZ R4, R4, R145, !PT ;  /* 0x0000009104047209 */ /* 0x001fce0007810000 */
[----:B------:R-:W-:Y:S01]  /*7080*/  MUFU.EX2 R176, R176 ;  /* 0x000000b000b07308 */ /* 0x000fe20000000800 */
[C---:B------:R-:W-:Y:S01]  /*7090*/  FSETP.NEU.FTZ.AND P1, PT, R4.reuse, -INF , PT ;  /* 0xff8000000400780b */ /* 0x040fe20003f3d000 */
[----:B------:R-:W-:-:S03]  /*70a0*/  FMUL.FTZ R20, R4, R0 ;  /* 0x0000000004147220 */ /* 0x000fc60000410000 */
[----:B------:R-:W-:-:S03]  /*70b0*/  FSEL R3, R4, RZ, P1 ;  /* 0x000000ff04037208 */ /* 0x000fc60000800000 */
[----:B------:R-:W-:Y:S01]  /*70c0*/  MUFU.EX2 R21, R21 ;  /* 0x0000001500157308 */ /* 0x000fe20000000800 */
[----:B------:R-:W-:Y:S01]  /*70d0*/  FSEL R20, R20, RZ, P1 ;  /* 0x000000ff14147208 */ /* 0x000fe20000800000 */
[----:B------:R-:W-:-:S04]  /*70e0*/  FADD.FTZ R3, -R3, R14 ;  /* 0x0000000e03037221 */ /* 0x000fc80000010100 */
[-CC-:B------:R-:W-:Y:S01]  /*70f0*/  FFMA.FTZ R120, R207, R0.reuse, -R20.reuse ;  /* 0x00000000cf787223 */ /* 0x180fe20000010814 */
[-CC-:B------:R-:W-:Y:S01]  /*7100*/  FFMA.FTZ R129, R185, R0.reuse, -R20.reuse ;  /* 0x00000000b9817223 */ /* 0x180fe20000010814 */
[-C--:B------:R-:W-:Y:S01]  /*7110*/  FMUL.FTZ R3, R3, R0.reuse ;  /* 0x0000000003037220 */ /* 0x080fe20000410000 */
        /* <DEDUP_REMOVED lines=11> */
[----:B------:R-:W0:Y:S01]  /*71d0*/  MUFU.EX2 R3, R3 ;  /* 0x0000000300037308 */ /* 0x000e220000000800 */
        /* <DEDUP_REMOVED lines=12> */
[----:B------:R-:W-:-:S03]  /*72a0*/  FFMA.FTZ R20, R167, R0, -R20 ;  /* 0x00000000a7147223 */ /* 0x000fc60000010814 */
[----:B------:R-:W2:Y:S01]  /*72b0*/  MUFU.EX2 R122, R122 ;  /* 0x0000007a007a7308 */ /* 0x000ea20000000800 */
[----:B0-----:R-:W-:-:S07]  /*72c0*/  FFMA.FTZ R8, R3, R8, R120 ;  /* 0x0000000803087223 */ /* 0x001fce0000010078 */
[----:B------:R-:W0:Y:S01]  /*72d0*/  MUFU.EX2 R145, R145 ;  /* 0x0000009100917308 */ /* 0x000e220000000800 */
[----:B-1----:R-:W-:Y:S01]  /*72e0*/  FADD.FTZ R135, R129, R8 ;  /* 0x0000000881877221 */ /* 0x002fe20000010000 */
[----:B------:R-:W-:-:S04]  /*72f0*/  FADD.FTZ R8, R190, R9 ;  /* 0x00000009be087221 */ /* 0x000fc80000010000 */
[----:B------:R-:W-:Y:S02]  /*7300*/  FADD.FTZ R9, R171, R8 ;  /* 0x00000008ab097221 */ /* 0x000fe40000010000 */
[----:B------:R-:W1:Y:S01]  /*7310*/  MUFU.EX2 R185, R185 ;  /* 0x000000b900b97308 */ /* 0x000e620000000800 */
[----:B--2---:R-:W-:Y:S01]  /*7320*/  FADD.FTZ R134, R122, R135 ;  /* 0x000000877a867221 */ /* 0x004fe20000010000 */
[----:B------:R-:W-:-:S04]  /*7330*/  FADD.FTZ R8, R184, R9 ;  /* 0x00000009b8087221 */ /* 0x000fc80000010000 */
[----:B------:R-:W-:Y:S02]  /*7340*/  FADD.FTZ R135, R173, R8 ;  /* 0x00000008ad877221 */ /* 0x000fe40000010000 */
[----:B------:R-:W2:Y:S01]  /*7350*/  MUFU.EX2 R124, R124 ;  /* 0x0000007c007c7308 */ /* 0x000ea20000000800 */
[----:B0-----:R-:W-:-:S07]  /*7360*/  FADD.FTZ R134, R145, R134 ;  /* 0x0000008691867221 */ /* 0x001fce0000010000 */
        /* <DEDUP_REMOVED lines=9> */
[----:B0-----:R-:W-:Y:S01]  /*7400*/  FADD.FTZ R9, R187, R8 ;  /* 0x00000008bb097221 */ /* 0x001fe20000010000 */
[----:B------:R-:W-:-:S04]  /*7410*/  FADD.FTZ R134, R182, R135 ;  /* 0x00000087b6867221 */ /* 0x000fc80000010000 */
[----:B------:R-:W-:Y:S02]  /*7420*/  FADD.FTZ R135, R137, R134 ;  /* 0x0000008689877221 */ /* 0x000fe40000010000 */
[----:B------:R-:W0:Y:S01]  /*7430*/  MUFU.EX2 R128, R128 ;  /* 0x0000008000807308 */ /* 0x000e220000000800 */
[----:B-1----:R-:W-:Y:S01]  /*7440*/  FADD.FTZ R8, R126, R9 ;  /* 0x000000097e087221 */ /* 0x002fe20000010000 */
[----:B------:R-:W-:-:S04]  /*7450*/  FADD.FTZ R134, R176, R135 ;  /* 0x00000087b0867221 */ /* 0x000fc80000010000 */
[----:B------:R-:W-:Y:S02]  /*7460*/  FADD.FTZ R135, R21, R134 ;  /* 0x0000008615877221 */ /* 0x000fe40000010000 */
        /* <DEDUP_REMOVED lines=52> */
.L_x_1015:
[----:B------:R-:W0:Y:S01]  /*77b0*/  S2UR UR5, SR_CgaCtaId ;  /* 0x00000000000579c3 */ /* 0x000e220000008800 */
[----:B------:R-:W-:Y:S01]  /*77c0*/  UIADD3 UR14, UR14, 0x30860, URZ ;  /* 0x000308600e0e7890 */ /* 0x000fe2000fffe03f */
[----:B------:R-:W-:Y:S01]  /*77d0*/  ISETP.GT.AND P1, PT, R15, UR60, PT ;  /* 0x0000003c0f007c0c */ /* 0x000fe2000bf24270 */
[----:B------:R-:W-:Y:S01]  /*77e0*/  UMOV UR7, UR4 ;  /* 0x0000000400077c82 */ /* 0x000fe20008000000 */
[----:B------:R-:W-:Y:S01]  /*77f0*/  F2FP.F16.F32.PACK_AB R190, R171, R190 ;  /* 0x000000beabbe723e */ /* 0x000fe200000000ff */
[----:B------:R-:W-:Y:S01]  /*7800*/  VIADD R15, R15, 0xffffffff ;  /* 0xffffffff0f0f7836 */ /* 0x000fe20000000000 */
[----:B------:R-:W-:Y:S02]  /*7810*/  F2FP.F16.F32.PACK_AB R184, R173, R184 ;  /* 0x000000b8adb8723e */ /* 0x000fe400000000ff */
[----:B------:R-:W-:Y:S02]  /*7820*/  F2FP.F16.F32.PACK_AB R186, R175, R186 ;  /* 0x000000baafba723e */ /* 0x000fe400000000ff */
[----:B------:R-:W-:Y:S01]  /*7830*/  F2FP.F16.F32.PACK_AB R183, R14, R183 ;  /* 0x000000b70eb7723e */ /* 0x000fe200000000ff */
[----:B------:R-:W-:Y:S01]  /*7840*/  IMAD.MOV.U32 R14, RZ, RZ, R4 ;  /* 0x000000ffff0e7224 */ /* 0x000fe200078e0004 */
[----:B------:R-:W-:Y:S01]  /*7850*/  F2FP.F16.F32.PACK_AB R170, R13, R170 ;  /* 0x000000aa0daa723e */ /* 0x000fe200000000ff */
[----:B------:R-:W-:Y:S01]  /*7860*/  IMAD.MOV.U32 R13, RZ, RZ, R5 ;  /* 0x000000ffff0d7224 */ /* 0x000fe200078e0005 */
[----:B------:R-:W-:-:S02]  /*7870*/  F2FP.F16.F32.PACK_AB R188, R188, R205 ;  /* 0x000000cdbcbc723e */ /* 0x000fc400000000ff */
[----:B------:R-:W-:Y:S02]  /*7880*/  F2FP.F16.F32.PACK_AB R189, R129, R120 ;  /* 0x0000007881bd723e */ /* 0x000fe400000000ff */
[----:B------:R-:W-:Y:S02]  /*7890*/  F2FP.F16.F32.PACK_AB R191, R145, R122 ;  /* 0x0000007a91bf723e */ /* 0x000fe400000000ff */
[----:B------:R-:W-:Y:S02]  /*78a0*/  F2FP.F16.F32.PACK_AB R185, R124, R185 ;  /* 0x000000b97cb9723e */ /* 0x000fe400000000ff */
[----:B------:R-:W-:Y:S01]  /*78b0*/  F2FP.F16.F32.PACK_AB R187, R126, R187 ;  /* 0x000000bb7ebb723e */ /* 0x000fe200000000ff */
[----:B0-----:R-:W-:Y:S01]  /*78c0*/  UPRMT UR14, UR5, 0x654, UR14 ;  /* 0x00000654050e7896 */ /* 0x001fe2000800000e */
[----:B------:R-:W-:Y:S02]  /*78d0*/  F2FP.F16.F32.PACK_AB R180, R159, R180 ;  /* 0x000000b49fb4723e */ /* 0x000fe400000000ff */
[----:B------:R-:W-:Y:S01]  /*78e0*/  UMOV UR5, UR6 ;  /* 0x0000000600057c82 */ /* 0x000fe20008000000 */
[----:B------:R-:W-:-:S02]  /*78f0*/  F2FP.F16.F32.PACK_AB R181, R128, R181 ;  /* 0x000000b580b5723e */ /* 0x000fc400000000ff */
[----:B------:R-:W-:Y:S02]  /*7900*/  F2FP.F16.F32.PACK_AB R182, R137, R182 ;  /* 0x000000b689b6723e */ /* 0x000fe400000000ff */
[----:B------:R-:W-:Y:S01]  /*7910*/  F2FP.F16.F32.PACK_AB R176, R21, R176 ;  /* 0x000000b015b0723e */ /* 0x000fe200000000ff */
[----:B------:R-:W-:Y:S01]  /*7920*/  SYNCS.ARRIVE.TRANS64.RED.A1T0 RZ, [UR14], RZ ;  /* 0x000000ffffff79a7 */ /* 0x000fe2000810040e */
        /* <DEDUP_REMOVED lines=11> */
.L_x_997:
[----:B------:R-:W-:Y:S01]  /*79e0*/  R2UR UR5, R18 ;  /* 0x00000000120572ca */ /* 0x000fe200000e0000 */
[----:B------:R-:W0:Y:S01]  /*79f0*/  LDC R14, c[0x0][0x2f0] ;  /* 0x0000bc00ff0e7b82 */ /* 0x000e220000000800 */
[----:B------:R-:W-:Y:S01]  /*7a00*/  R2UR UR7, R19 ;  /* 0x00000000130772ca */ /* 0x000fe200000e0000 */
[----:B------:R-:W-:-:S10]  /*7a10*/  UIADD3 UR10, -UR10, 0x1, URZ ;  /* 0x000000010a0a7890 */ /* 0x000fd4000fffe13f */
[----:B------:R-:W-:Y:S01]  /*7a20*/  UISETP.NE.AND UP0, UPT, UR5, URZ, UPT ;  /* 0x0000003f0500728c */ /* 0x000fe2000bf05270 */
[----:B------:R-:W1:Y:S01]  /*7a30*/  S2UR UR5, SR_CTAID.X ;  /* 0x00000000000579c3 */ /* 0x000e620000002500 */
[----:B------:R-:W-:-:S04]  /*7a40*/  UISETP.NE.AND UP1, UPT, UR7, URZ, UPT ;  /* 0x0000003f0700728c */ /* 0x000fc8000bf25270 */
[----:B------:R-:W-:Y:S01]  /*7a50*/  PLOP3.LUT P1, PT, PT, PT, UP0, 0x40, 0x0 ;  /* 0x000000000000781c */ /* 0x000fe20003f2e808 */
[----:B0-----:R-:W-:-:S06]  /*7a60*/  IMAD R14, R17, R14, UR10 ;  /* 0x0000000a110e7e24 */ /* 0x001fcc000f8e020e */
[----:B------:R-:W-:Y:S01]  /*7a70*/  @UP1 ULDC UR10, c[0x0][0x44c] ;  /* 0x00011300000a1ab9 */ /* 0x000fe20000000800 */
[----:B------:R-:W-:Y:S01]  /*7a80*/  @UP1 ULDC UR14, c[0x0][0x450] ;  /* 0x00011400000e1ab9 */ /* 0x000fe20000000800 */
[----:B------:R-:W-:Y:S01]  /*7a90*/  R2UR UR7, R14 ;  /* 0x000000000e0772ca */ /* 0x000fe200000e0000 */
[----:B-1----:R-:W-:-:S04]  /*7aa0*/  ULEA UR5, UR5, 0x7f, 0x7 ;  /* 0x0000007f05057891 */ /* 0x002fc8000f8e383f */
[----:B------:R-:W-:-:S04]  /*7ab0*/  UIMAD.WIDE.U32 UR10, UR5, UR10, URZ ;  /* 0x0000000a050a72a5 */ /* 0x000fc8000f8e003f */
[----:B------:R-:W-:-:S04]  /*7ac0*/  @UP1 USHF.R.U32.HI UR5, URZ, UR14, UR11 ;  /* 0x0000000e3f051299 */ /* 0x000fc8000801160b */
[----:B------:R-:W-:-:S03]  /*7ad0*/  UIADD3 UR5, UR7, UR5, URZ ;  /* 0x0000000507057290 */ /* 0x000fc6000fffe03f */
[----:B------:R-:W-:Y:S02]  /*7ae0*/  ULDC UR7, c[0x0][0x9dc] ;  /* 0x0002770000077ab9 */ /* 0x000fe40000000800 */
[----:B------:R-:W-:Y:S01]  /*7af0*/  UIADD3 UR7, UR5, -UR7, URZ ;  /* 0x8000000705077290 */ /* 0x000fe2000fffe03f */
[----:B------:R-:W-:Y:S11]  /*7b00*/  @P1 BRA `(.L_x_1017) ;  /* 0x00000000004c1947 */ /* 0x000ff60003800000 */
[----:B------:R-:W-:-:S06]  /*7b10*/  UISETP.GT.AND UP0, UPT, UR5, -0x1, UPT ;  /* 0xffffffff0500788c */ /* 0x000fcc000bf04270 */
[----:B------:R-:W-:-:S13]  /*7b20*/  PLOP3.LUT P1, PT, PT, PT, UP0, 0x80, 0x0 ;  /* 0x000000000000781c */ /* 0x000fda0003f2f008 */
[----:B------:R-:W-:Y:S05]  /*7b30*/  @P1 BRA `(.L_x_1018) ;  /* 0x0000000000201947 */ /* 0x000fea0003800000 */
[----:B------:R-:W-:Y:S01]  /*7b40*/  ULDC UR14, c[0x0][0x9e4] ;  /* 0x00027900000e7ab9 */ /* 0x000fe20000000800 */
[----:B------:R-:W-:Y:S02]  /*7b50*/  ULOP3.LUT UR5, URZ, UR5, URZ, 0x33, !UPT ;  /* 0x000000053f057292 */ /* 0x000fe4000f8e333f */
[----:B------:R-:W-:-:S11]  /*7b60*/  UISETP.NE.AND UP0, UPT, UR14, 0x1, UPT ;  /* 0x000000010e00788c */ /* 0x000fd6000bf05270 */
[----:B------:R-:W-:Y:S02]  /*7b70*/  @UP0 ULDC.64 UR18, c[0x0][0x9e8] ;  /* 0x00027a0000120ab9 */ /* 0x000fe40000000a00 */
[----:B------:R-:W-:-:S04]  /*7b80*/  UIMAD.WIDE.U32 UR10, UR5, UR18, URZ ;  /* 0x00000012050a72a5 */ /* 0x000fc8000f8e003f */
[----:B------:R-:W-:-:S04]  /*7b90*/  @UP0 USHF.R.U32.HI UR5, URZ, UR19, UR11 ;  /* 0x000000133f050299 */ /* 0x000fc8000801160b */
[----:B------:R-:W-:Y:S01]  /*7ba0*/  ULOP3.LUT UR5, URZ, UR5, URZ, 0x33, !UPT ;  /* 0x000000053f057292 */ /* 0x000fe2000f8e333f */
[----:B------:R-:W-:Y:S11]  /*7bb0*/  BRA `(.L_x_1019) ;  /* 0x0000000000147947 */ /* 0x000ff60003800000 */
.L_x_1018:
[----:B------:R-:W-:Y:S02]  /*7bc0*/  ULDC UR14, c[0x0][0x9e4] ;  /* 0x00027900000e7ab9 */ /* 0x000fe40000000800 */
[----:B------:R-:W-:-:S11]  /*7bd0*/  UISETP.NE.AND UP0, UPT, UR14, 0x1, UPT ;  /* 0x000000010e00788c */ /* 0x000fd6000bf05270 */
[----:B------:R-:W-:Y:S02]  /*7be0*/  @UP0 ULDC.64 UR18, c[0x0][0x9e8] ;  /* 0x00027a0000120ab9 */ /* 0x000fe40000000a00 */
[----:B------:R-:W-:-:S04]  /*7bf0*/  UIMAD.WIDE.U32 UR10, UR5, UR18, URZ ;  /* 0x00000012050a72a5 */ /* 0x000fc8000f8e003f */
[----:B------:R-:W-:-:S12]  /*7c00*/  @UP0 USHF.R.U32.HI UR5, URZ, UR19, UR11 ;  /* 0x000000133f050299 */ /* 0x000fd8000801160b */
.L_x_1019:
[----:B------:R-:W-:-:S04]  /*7c10*/  UIMAD UR5, UR5, UR14, URZ ;  /* 0x0000000e050572a4 */ /* 0x000fc8000f8e023f */
[----:B------:R-:W-:-:S04]  /*7c20*/  UISETP.LT.AND UP0, UPT, UR7, UR5, UPT ;  /* 0x000000050700728c */ /* 0x000fc8000bf01270 */
[----:B------:R-:W-:-:S12]  /*7c30*/  USEL UR7, UR7, UR5, !UP0 ;  /* 0x0000000507077287 */ /* 0x000fd8000c000000 */
.L_x_1017:
[----:B------:R-:W-:Y:S01]  /*7c40*/  UIADD3 UR10, UR7, 0x5f, URZ ;  /* 0x0000005f070a7890 */ /* 0x000fe2000fffe03f */
[----:B------:R-:W-:-:S03]  /*7c50*/  R2UR UR14, R22 ;  /* 0x00000000160e72ca */ /* 0x000fc600000e0000 */
[----:B------:R-:W-:-:S04]  /*7c60*/  UIMAD.WIDE UR10, UR10, 0x2aaaaaab, URZ ;  /* 0x2aaaaaab0a0a78a5 */ /* 0x000fc8000f8e023f */
[----:B------:R-:W-:-:S04]  /*7c70*/  USHF.R.U32.HI UR5, URZ, 0x1f, UR11 ;  /* 0x0000001f3f057899 */ /* 0x000fc8000801160b */
[----:B------:R-:W-:-:S04]  /*7c80*/  ULEA.HI.SX32 UR5, UR11, UR5, 0x1c ;  /* 0x000000050b057291 */ /* 0x000fc8000f8fe23f */
[----:B------:R-:W-:-:S04]  /*7c90*/  UISETP.LT.AND UP0, UPT, UR14, UR5, UPT ;  /* 0x000000050e00728c */ /* 0x000fc8000bf01270 */
[----:B------:R-:W-:-:S06]  /*7ca0*/  USEL UR60, UR14, UR5, !UP0 ;  /* 0x000000050e3c7287 */ /* 0x000fcc000c000000 */
[----:B------:R-:W-:-:S13]  /*7cb0*/  ISETP.GE.AND P1, PT, R15, UR60, PT ;  /* 0x0000003c0f007c0c */ /* 0x000fda000bf26270 */
[----:B------:R-:W-:Y:S05]  /*7cc0*/  @!P1 BRA `(.L_x_1020) ;  /* 0x0000001c00809947 */ /* 0x000fea0003800000 */
[----:B------:R-:W-:Y:S01]  /*7cd0*/  IMAD.MOV.U32 R21, RZ, RZ, R4 ;  /* 0x000000ffff157224 */ /* 0x000fe200078e0004 */
[----:B------:R-:W-:Y:S01]  /*7ce0*/  UMOV UR39, UR6 ;  /* 0x0000000600277c82 */ /* 0x000fe20008000000 */
[----:B------:R-:W-:Y:S01]  /*7cf0*/  IMAD.MOV.U32 R14, RZ, RZ, R5 ;  /* 0x000000ffff0e7224 */ /* 0x000fe200078e0005 */
[----:B------:R-:W-:Y:S01]  /*7d00*/  UMOV UR7, UR4 ;  /* 0x0000000400077c82 */ /* 0x000fe20008000000 */
[----:B------:R-:W-:-:S07]  /*7d10*/  IMAD.MOV.U32 R13, RZ, RZ, R15 ;  /* 0x000000ffff0d7224 */ /* 0x000fce00078e000f */
.L_x_1031:
[----:B------:R-:W-:-:S04]  /*7d20*/  UIADD3 UR4, UR7, 0x1, URZ ;  /* 0x0000000107047890 */ /* 0x000fc8000fffe03f */
[----:B------:R-:W-:-:S04]  /*7d30*/  UISETP.NE.AND UP0, UPT, UR4, 0x2, UPT ;  /* 0x000000020400788c */ /* 0x000fc8000bf05270 */
[----:B------:R-:W-:Y:S02]  /*7d40*/  USEL UR6, URZ, 0x1, UP0 ;  /* 0x000000013f067887 */ /* 0x000fe40008000000 */
[----:B------:R-:W-:Y:S02]  /*7d50*/  USEL UR4, UR4, URZ, UP0 ;  /* 0x0000003f04047287 */ /* 0x000fe40008000000 */
[----:B------:R-:W-:Y:S01]  /*7d60*/  ULOP3.LUT UR6, UR39, UR6, URZ, 0x3c, !UPT ;  /* 0x0000000627067292 */ /* 0x000fe2000f8e3c3f */
[----:B------:R-:W-:Y:S11]  /*7d70*/  @!P0 BRA `(.L_x_1021) ;  /* 0x0000000000048947 */ /* 0x000ff60003800000 */
[----:B------:R-:W-:Y:S01]  /*7d80*/  BPT.TRAP 0x1 ;  /* 0x000000040000795c */ /* 0x000fe20000300000 */
.L_x_1021:
[----:B------:R-:W-:Y:S01]  /*7d90*/  ULEA UR5, UR4, UR38, 0x3 ;  /* 0x0000002604057291 */ /* 0x000fe2000f8e183f */
[----:B------:R-:W-:-:S05]  /*7da0*/  IMAD.U32 R0, RZ, RZ, UR6 ;  /* 0x00000006ff007e24 */ /* 0x000fca000f8e00ff */
[----:B------:R-:W-:-:S04]  /*7db0*/  SHF.L.U32 R0, R0, 0x1f, RZ ;  /* 0x0000001f00007819 */ /* 0x000fc800000006ff */
[----:B------:R0:W1:Y:S01]  /*7dc0*/  SYNCS.PHASECHK.TRANS64.TRYWAIT P1, [UR5+0x30830], R0 ;  /* 0x03083000ff0075a7 */ /* 0x0000620008020145 */
[----:B------:R-:W-:Y:S05]  /*7dd0*/  @!P0 BRA `(.L_x_1022) ;  /* 0x0000000000048947 */ /* 0x000fea0003800000 */
[----:B------:R-:W-:Y:S01]  /*7de0*/  BPT.TRAP 0x1 ;  /* 0x000000040000795c */ /* 0x000fe20000300000 */
.L_x_1022:
[----:B-1----:R-:W-:Y:S05]  /*7df0*/  @P1 BRA `(.L_x_1023) ;  /* 0x0000000000081947 */ /* 0x002fea0003800000 */
[----:B------:R-:W1:Y:S02]  /*7e00*/  SYNCS.PHASECHK.TRANS64.TRYWAIT P1, [UR5+0x30830], R0 ;  /* 0x03083000ff0075a7 */ /* 0x000e640008020145 */
[----:B-1----:R-:W-:Y:S05]  /*7e10*/  @!P1 BRA `(.L_x_1024) ;  /* 0x000000c000189947 */ /* 0x002fea0003800000 */
.L_x_1023:
        /* <DEDUP_REMOVED lines=161> */
.L_x_1025:
[----:B------:R-:W-:Y:S01]  /*8830*/  ULEA UR5, UR7, UR38, 0x3 ;  /* 0x0000002607057291 */ /* 0x000fe2000f8e183f */
[----:B01----:R-:W-:-:S05]  /*8840*/  IMAD.U32 R0, RZ, RZ, UR39 ;  /* 0x00000027ff007e24 */ /* 0x003fca000f8e00ff */
[----:B------:R-:W-:-:S04]  /*8850*/  SHF.L.U32 R0, R0, 0x1f, RZ ;  /* 0x0000001f00007819 */ /* 0x000fc800000006ff */
[----:B------:R0:W1:Y:S01]  /*8860*/  SYNCS.PHASECHK.TRANS64.TRYWAIT P1, [UR5+0x30850], R0 ;  /* 0x03085000ff0075a7 */ /* 0x0000620008020145 */
[----:B------:R-:W-:Y:S05]  /*8870*/  @!P0 BRA `(.L_x_1026) ;  /* 0x0000000000048947 */ /* 0x000fea0003800000 */
[----:B------:R-:W-:Y:S01]  /*8880*/  BPT.TRAP 0x1 ;  /* 0x000000040000795c */ /* 0x000fe20000300000 */
.L_x_1026:
[----:B-1----:R-:W-:Y:S05]  /*8890*/  @P1 BRA `(.L_x_1027) ;  /* 0x0000000000081947 */ /* 0x002fea0003800000 */
[----:B------:R-:W1:Y:S02]  /*88a0*/  SYNCS.PHASECHK.TRANS64.TRYWAIT P1, [UR5+0x30850], R0 ;  /* 0x03085000ff0075a7 */ /* 0x000e640008020145 */
[----:B-1----:R-:W-:Y:S05]  /*88b0*/  @!P1 BRA `(.L_x_1028) ;  /* 0x000000b400889947 */ /* 0x002fea0003800000 */
.L_x_1027:
        /* <DEDUP_REMOVED lines=37> */
.L_x_1029:
[----:B01----:R-:W-:Y:S01]  /*8b10*/  FMNMX.FTZ R0, R120, R14, !PT ;  /* 0x0000000e78007209 */ /* 0x003fe20007810000 */
[----:B------:R-:W0:Y:S01]  /*8b20*/  S2UR UR10, SR_CgaCtaId ;  /* 0x00000000000a79c3 */ /* 0x000e220000008800 */
[----:B------:R-:W-:Y:S01]  /*8b30*/  FMNMX.FTZ R2, R122, R21, !PT ;  /* 0x000000157a027209 */ /* 0x000fe20007810000 */
[----:B------:R-:W-:Y:S01]  /*8b40*/  ULEA UR7, UR4, UR38, 0x3 ;  /* 0x0000002604077291 */ /* 0x000fe2000f8e183f */
[----:B------:R-:W-:Y:S02]  /*8b50*/  FMNMX.FTZ R3, R121, R0, !PT ;  /* 0x0000000079037209 */ /* 0x000fe40007810000 */
[----:B------:R-:W-:Y:S01]  /*8b60*/  FMNMX.FTZ R5, R123, R2, !PT ;  /* 0x000000027b057209 */ /* 0x000fe20007810000 */
[----:B------:R-:W-:Y:S01]  /*8b70*/  UIADD3 UR7, UR7, 0x30840, URZ ;  /* 0x0003084007077890 */ /* 0x000fe2000fffe03f */
        /* <DEDUP_REMOVED lines=45> */
[----:B------:R-:W-:-:S03]  /*8e50*/  FMNMX.FTZ R2, R167, R2, !PT ;  /* 0x00000002a7027209 */ /* 0x000fc60007810000 */
[----:B------:R-:W0:Y:S04]  /*8e60*/  SHFL.BFLY PT, R0, R3, 0x2, 0x1f ;  /* 0x0c401f0003007f89 */ /* 0x000e2800000e0000 */
[----:B------:R-:W1:Y:S01]  /*8e70*/  SHFL.BFLY PT, R5, R2, 0x2, 0x1f ;  /* 0x0c401f0002057f89 */ /* 0x000e6200000e0000 */
[----:B0-----:R-:W-:Y:S02]  /*8e80*/  FMNMX.FTZ R15, R3, R0, !PT ;  /* 0x00000000030f7209 */ /* 0x001fe40007810000 */
[----:B------:R-:W0:Y:S01]  /*8e90*/  LDC R0, c[0x0][0x988] ;  /* 0x00026200ff007b82 */ /* 0x000e220000000800 */
[----:B-1----:R-:W-:Y:S02]  /*8ea0*/  FMNMX.FTZ R20, R2, R5, !PT ;  /* 0x0000000502147209 */ /* 0x002fe40007810000 */
[----:B------:R-:W1:Y:S04]  /*8eb0*/  SHFL.BFLY PT, R4, R15, 0x1, 0x1f ;  /* 0x0c201f000f047f89 */ /* 0x000e6800000e0000 */
[----:B------:R-:W2:Y:S01]  /*8ec0*/  SHFL.BFLY PT, R169, R20, 0x1, 0x1f ;  /* 0x0c201f0014a97f89 */ /* 0x000ea200000e0000 */
[----:B-1----:R-:W-:-:S02]  /*8ed0*/  FMNMX.FTZ R5, R15, R4, !PT ;  /* 0x000000040f057209 */ /* 0x002fc40007810000 */
[----:B--2---:R-:W-:-:S03]  /*8ee0*/  FMNMX.FTZ R4, R20, R169, !PT ;  /* 0x000000a914047209 */ /* 0x004fc60007810000 */
[C---:B0-----:R-:W-:Y:S01]  /*8ef0*/  FMUL.FTZ R171, R5.reuse, R0 ;  /* 0x0000000005ab7220 */ /* 0x041fe20000410000 */
[----:B------:R-:W-:-:S03]  /*8f00*/  FADD.FTZ R169, -R5, R14 ;  /* 0x0000000e05a97221 */ /* 0x000fc60000010100 */
[-CC-:B------:R-:W-:Y:S01]  /*8f10*/  FFMA.FTZ R188, R121, R0.reuse, -R171.reuse ;  /* 0x0000000079bc7223 */ /* 0x180fe200000108ab */
[-CC-:B------:R-:W-:Y:S01]  /*8f20*/  FFMA.FTZ R121, R129, R0.reuse, -R171.reuse ;  /* 0x0000000081797223 */ /* 0x180fe200000108ab */
[-CC-:B------:R-:W-:Y:S01]  /*8f30*/  FFMA.FTZ R129, R137, R0.reuse, -R171.reuse ;  /* 0x0000000089817223 */ /* 0x180fe200000108ab */
[-CC-:B------:R-:W-:Y:S01]  /*8f40*/  FFMA.FTZ R137, R145, R0.reuse, -R171.reuse ;  /* 0x0000000091897223 */ /* 0x180fe200000108ab */
[-CC-:B------:R-:W-:Y:S01]  /*8f50*/  FFMA.FTZ R145, R153, R0.reuse, -R171.reuse ;  /* 0x0000000099917223 */ /* 0x180fe200000108ab */
[-C--:B------:R-:W-:Y:S01]  /*8f60*/  FFMA.FTZ R153, R161, R0.reuse, -R171 ;  /* 0x00000000a1997223 */ /* 0x080fe200000108ab */
[C---:B------:R-:W-:Y:S01]  /*8f70*/  FADD.FTZ R3, -R4.reuse, R21 ;  /* 0x0000001504037221 */ /* 0x040fe20000010100 */
[-C--:B------:R-:W-:Y:S01]  /*8f80*/  FMUL.FTZ R161, R4, R0.reuse ;  /* 0x0000000004a17220 */ /* 0x080fe20000410000 */
[-C--:B------:R-:W-:Y:S01]  /*8f90*/  FFMA.FTZ R15, R120, R0.reuse, -R171 ;  /* 0x00000000780f7223 */ /* 0x080fe200000108ab */
[-C--:B------:R-:W-:Y:S01]  /*8fa0*/  FMUL.FTZ R169, R169, R0.reuse ;  /* 0x00000000a9a97220 */ /* 0x080fe20000410000 */
[-C--:B------:R-:W-:Y:S01]  /*8fb0*/  FMUL.FTZ R3, R3, R0.reuse ;  /* 0x0000000003037220 */ /* 0x080fe20000410000 */
[-CC-:B------:R-:W-:Y:S01]  /*8fc0*/  FFMA.FTZ R14, R122, R0.reuse, -R161.reuse ;  /* 0x000000007a0e7223 */ /* 0x180fe200000108a1 */
[-C--:B------:R-:W-:Y:S01]  /*8fd0*/  FFMA.FTZ R189, R123, R0.reuse, -R161 ;  /* 0x000000007bbd7223 */ /* 0x080fe200000108a1 */
[----:B------:R-:W-:Y:S01]  /*8fe0*/  MUFU.EX2 R2, R169 ;  /* 0x000000a900027308 */ /* 0x000fe20000000800 */
[-C--:B------:R-:W-:Y:S01]  /*8ff0*/  FFMA.FTZ R190, R124, R0.reuse, -R171 ;  /* 0x000000007cbe7223 */ /* 0x080fe200000108ab */
[-C--:B------:R-:W-:Y:S01]  /*9000*/  FFMA.FTZ R191, R126, R0.reuse, -R161 ;  /* 0x000000007ebf7223 */ /* 0x080fe200000108a1 */
[-C--:B------:R-:W-:Y:S01]  /*9010*/  FFMA.FTZ R21, R125, R0.reuse, -R171 ;  /* 0x000000007d157223 */ /* 0x080fe200000108ab */
[-C--:B------:R-:W-:Y:S01]  /*9020*/  FFMA.FTZ R20, R127, R0.reuse, -R161 ;  /* 0x000000007f147223 */ /* 0x080fe200000108a1 */
[-C--:B------:R-:W-:Y:S01]  /*9030*/  FFMA.FTZ R184, R128, R0.reuse, -R171 ;  /* 0x0000000080b87223 */ /* 0x080fe200000108ab */
[-CC-:B------:R-:W-:Y:S01]  /*9040*/  FFMA.FTZ R185, R130, R0.reuse, -R161.reuse ;  /* 0x0000000082b97223 */ /* 0x180fe200000108a1 */
[-C--:B------:R-:W-:Y:S01]  /*9050*/  FFMA.FTZ R120, R131, R0.reuse, -R161 ;  /* 0x0000000083787223 */ /* 0x080fe200000108a1 */
[----:B------:R-:W0:Y:S01]  /*9060*/  MUFU.EX2 R15, R15 ;  /* 0x0000000f000f7308 */ /* 0x000e220000000800 */
[-C--:B------:R-:W-:Y:S01]  /*9070*/  FFMA.FTZ R186, R132, R0.reuse, -R171 ;  /* 0x0000000084ba7223 */ /* 0x080fe200000108ab */
[-C--:B------:R-:W-:Y:S01]  /*9080*/  FFMA.FTZ R187, R134, R0.reuse, -R161 ;  /* 0x0000000086bb7223 */ /* 0x080fe200000108a1 */
[-C--:B------:R-:W-:Y:S01]  /*9090*/  FFMA.FTZ R125, R133, R0.reuse, -R171 ;  /* 0x00000000857d7223 */ /* 0x080fe200000108ab */
[-C--:B------:R-:W-:Y:S01]  /*90a0*/  FFMA.FTZ R122, R135, R0.reuse, -R161 ;  /* 0x00000000877a7223 */ /* 0x080fe200000108a1 */
[-C--:B------:R-:W-:Y:S01]  /*90b0*/  FFMA.FTZ R180, R136, R0.reuse, -R171 ;  /* 0x0000000088b47223 */ /* 0x080fe200000108ab */
        /* <DEDUP_REMOVED lines=10> */
[----:B------:R-:W1:Y:S01]  /*9160*/  MUFU.EX2 R14, R14 ;  /* 0x0000000e000e7308 */ /* 0x000e620000000800 */
[----:B0-----:R-:W-:Y:S01]  /*9170*/  FFMA.FTZ R9, R2, R9, R15 ;  /* 0x0000000902097223 */ /* 0x001fe2000001000f */
[-C--:B------:R-:W-:Y:S01]  /*9180*/  FFMA.FTZ R178, R148, R0.reuse, -R171 ;  /* 0x0000000094b27223 */ /* 0x080fe200000108ab */
[-C--:B------:R-:W-:Y:S01]  /*9190*/  FFMA.FTZ R179, R150, R0.reuse, -R161 ;  /* 0x0000000096b37223 */ /* 0x080fe200000108a1 */
[-C--:B------:R-:W-:Y:S01]  /*91a0*/  FFMA.FTZ R141, R149, R0.reuse, -R171 ;  /* 0x00000000958d7223 */ /* 0x080fe200000108ab */
[-C--:B------:R-:W-:Y:S01]  /*91b0*/  FFMA.FTZ R130, R151, R0.reuse, -R161 ;  /* 0x0000000097827223 */ /* 0x080fe200000108a1 */
[-C--:B------:R-:W-:Y:S01]  /*91c0*/  FFMA.FTZ R172, R152, R0.reuse, -R171 ;  /* 0x0000000098ac7223 */ /* 0x080fe200000108ab */
[-CC-:B------:R-:W-:Y:S01]  /*91d0*/  FFMA.FTZ R173, R154, R0.reuse, -R161.reuse ;  /* 0x000000009aad7223 */ /* 0x180fe200000108a1 */
[----:B------:R-:W0:Y:S01]  /*91e0*/  MUFU.EX2 R188, R188 ;  /* 0x000000bc00bc7308 */ /* 0x000e220000000800 */
[-C--:B------:R-:W-:Y:S01]  /*91f0*/  FFMA.FTZ R155, R155, R0.reuse, -R161 ;  /* 0x000000009b9b7223 */ /* 0x080fe200000108a1 */
[-C--:B------:R-:W-:Y:S01]  /*9200*/  FFMA.FTZ R174, R156, R0.reuse, -R171 ;  /* 0x000000009cae7223 */ /* 0x080fe200000108ab */
[-C--:B------:R-:W-:Y:S01]  /*9210*/  FFMA.FTZ R158, R158, R0.reuse, -R161 ;  /* 0x000000009e9e7223 */ /* 0x080fe200000108a1 */
[-C--:B------:R-:W-:Y:S01]  /*9220*/  FFMA.FTZ R149, R157, R0.reuse, -R171 ;  /* 0x000000009d957223 */ /* 0x080fe200000108ab */
[-C--:B------:R-:W-:Y:S01]  /*9230*/  FFMA.FTZ R159, R159, R0.reuse, -R161 ;  /* 0x000000009f9f7223 */ /* 0x080fe200000108a1 */
[-C--:B------:R-:W-:Y:S01]  /*9240*/  FFMA.FTZ R168, R160, R0.reuse, -R171 ;  /* 0x00000000a0a87223 */ /* 0x080fe200000108ab */
[--C-:B------:R-:W-:Y:S01]  /*9250*/  FFMA.FTZ R162, R162, R0, -R161.reuse ;  /* 0x00000000a2a27223 */ /* 0x100fe200000108a1 */
[----:B------:R-:W2:Y:S01]  /*9260*/  MUFU.EX2 R189, R189 ;  /* 0x000000bd00bd7308 */ /* 0x000ea20000000800 */
[----:B-1----:R-:W-:Y:S01]  /*9270*/  FFMA.FTZ R8, R3, R8, R14 ;  /* 0x0000000803087223 */ /* 0x002fe2000001000e */
[-C--:B------:R-:W-:Y:S01]  /*9280*/  FFMA.FTZ R163, R163, R0.reuse, -R161 ;  /* 0x00000000a3a37223 */ /* 0x080fe200000108a1 */
[-C--:B------:R-:W-:Y:S01]  /*9290*/  FFMA.FTZ R170, R164, R0.reuse, -R171 ;  /* 0x00000000a4aa7223 */ /* 0x080fe200000108ab */
[-C--:B------:R-:W-:Y:S01]  /*92a0*/  FFMA.FTZ R166, R166, R0.reuse, -R161 ;  /* 0x00000000a6a67223 */ /* 0x080fe200000108a1 */
[-C--:B------:R-:W-:Y:S01]  /*92b0*/  FFMA.FTZ R157, R165, R0.reuse, -R171 ;  /* 0x00000000a59d7223 */ /* 0x080fe200000108ab */
[----:B------:R-:W-:-:S02]  /*92c0*/  FFMA.FTZ R161, R167, R0, -R161 ;  /* 0x00000000a7a17223 */ /* 0x000fc400000108a1 */
        /* <DEDUP_REMOVED lines=92> */
.L_x_1030:
[----:B------:R-:W0:Y:S01]  /*9890*/  S2UR UR7, SR_CgaCtaId ;  /* 0x00000000000779c3 */ /* 0x000e220000008800 */
[----:B------:R-:W-:Y:S01]  /*98a0*/  UIADD3 UR5, UR5, 0x30860, URZ ;  /* 0x0003086005057890 */ /* 0x000fe2000fffe03f */
[----:B------:R-:W-:Y:S01]  /*98b0*/  ISETP.GT.AND P1, PT, R13, UR60, PT ;  /* 0x0000003c0d007c0c */ /* 0x000fe2000bf24270 */
[----:B------:R-:W-:Y:S01]  /*98c0*/  UMOV UR39, UR6 ;  /* 0x0000000600277c82 */ /* 0x000fe20008000000 */
[----:B------:R-:W-:Y:S01]  /*98d0*/  F2FP.F16.F32.PACK_AB R189, R189, R14 ;  /* 0x0000000ebdbd723e */ /* 0x000fe200000000ff */
[----:B------:R-:W-:Y:S01]  /*98e0*/  VIADD R13, R13, 0xffffffff ;  /* 0xffffffff0d0d7836 */ /* 0x000fe20000000000 */
        /* <DEDUP_REMOVED lines=27> */
[----:B------:R-:W-:Y:S01]  /*9aa0*/  F2FP.F16.F32.PACK_AB R171, R161, R171 ;  /* 0x000000aba1ab723e */ /* 0x000fe200000000ff */
[----:B------:R-:W-:Y:S06]  /*9ab0*/  @P1 BRA `(.L_x_1031) ;  /* 0xffffffe000981947 */ /* 0x000fec000383ffff */
[----:B------:R-:W-:-:S07]  /*9ac0*/  IMAD.MOV.U32 R15, RZ, RZ, R13 ;  /* 0x000000ffff0f7224 */ /* 0x000fce00078e000d */
.L_x_1020:
[----:B------:R-:W-:-:S13]  /*9ad0*/  R2UR UR5, R22 ;  /* 0x00000000160572ca */ /* 0x000fda00000e0000 */
[----:B------:R-:W-:-:S13]  /*9ae0*/  ISETP.GE.AND P1, PT, R15, UR5, PT ;  /* 0x000000050f007c0c */ /* 0x000fda000bf26270 */
[----:B------:R-:W-:Y:S05]  /*9af0*/  @!P1 BRA `(.L_x_1032) ;  /* 0x0000003000689947 */ /* 0x000fea0003800000 */
[----:B------:R-:W-:Y:S01]  /*9b00*/  IMAD.MOV.U32 R14, RZ, RZ, R4 ;  /* 0x000000ffff0e7224 */ /* 0x000fe200078e0004 */
[----:B------:R-:W-:Y:S01]  /*9b10*/  UMOV UR60, UR6 ;  /* 0x00000006003c7c82 */ /* 0x000fe20008000000 */
[----:B------:R-:W-:Y:S01]  /*9b20*/  IMAD.MOV.U32 R13, RZ, RZ, R5 ;  /* 0x000000ffff0d7224 */ /* 0x000fe200078e0005 */
[----:B------:R-:W-:-:S06]  /*9b30*/  UMOV UR7, UR4 ;  /* 0x0000000400077c82 */ /* 0x000fcc0008000000 */
.L_x_1051:
[----:B------:R-:W-:-:S04]  /*9b40*/  UIADD3 UR4, UR7, 0x1, URZ ;  /* 0x0000000107047890 */ /* 0x000fc8000fffe03f */
[----:B------:R-:W-:-:S04]  /*9b50*/  UISETP.NE.AND UP0, UPT, UR4, 0x2, UPT ;  /* 0x000000020400788c */ /* 0x000fc8000bf05270 */
[----:B------:R-:W-:Y:S02]  /*9b60*/  USEL UR6, URZ, 0x1, UP0 ;  /* 0x000000013f067887 */ /* 0x000fe40008000000 */
[----:B------:R-:W-:Y:S02]  /*9b70*/  USEL UR4, UR4, URZ, UP0 ;  /* 0x0000003f04047287 */ /* 0x000fe40008000000 */
[----:B------:R-:W-:Y:S01]  /*9b80*/  ULOP3.LUT UR6, UR60, UR6, URZ, 0x3c, !UPT ;  /* 0x000000063c067292 */ /* 0x000fe2000f8e3c3f */
[----:B------:R-:W-:Y:S11]  /*9b90*/  @!P0 BRA `(.L_x_1033) ;  /* 0x0000000000048947 */ /* 0x000ff60003800000 */
[----:B------:R-:W-:Y:S01]  /*9ba0*/  BPT.TRAP 0x1 ;  /* 0x000000040000795c */ /* 0x000fe20000300000 */
.L_x_1033:
[----:B------:R-:W-:Y:S01]  /*9bb0*/  ULEA UR39, UR4, UR38, 0x3 ;  /* 0x0000002604277291 */ /* 0x000fe2000f8e183f */
[----:B------:R-:W-:-:S05]  /*9bc0*/  IMAD.U32 R0, RZ, RZ, UR6 ;  /* 0x00000006ff007e24 */ /* 0x000fca000f8e00ff */
[----:B------:R-:W-:-:S04]  /*9bd0*/  SHF.L.U32 R0, R0, 0x1f, RZ ;  /* 0x0000001f00007819 */ /* 0x000fc800000006ff */
[----:B------:R0:W1:Y:S01]  /*9be0*/  SYNCS.PHASECHK.TRANS64.TRYWAIT P1, [UR39+0x30830], R0 ;  /* 0x03083000ff0075a7 */ /* 0x0000620008020167 */
[----:B------:R-:W-:Y:S05]  /*9bf0*/  @!P0 BRA `(.L_x_1034) ;  /* 0x0000000000048947 */ /* 0x000fea0003800000 */
[----:B------:R-:W-:Y:S01]  /*9c00*/  BPT.TRAP 0x1 ;  /* 0x000000040000795c */ /* 0x000fe20000300000 */
.L_x_1034:
[----:B-1----:R-:W-:Y:S05]  /*9c10*/  @P1 BRA `(.L_x_1035) ;  /* 0x0000000000081947 */ /* 0x002fea0003800000 */
[----:B------:R-:W1:Y:S02]  /*9c20*/  SYNCS.PHASECHK.TRANS64.TRYWAIT P1, [UR39+0x30830], R0 ;  /* 0x03083000ff0075a7 */ /* 0x000e640008020167 */
[----:B-1----:R-:W-:Y:S05]  /*9c30*/  @!P1 BRA `(.L_x_1036) ;  /* 0x000000a000c09947 */ /* 0x002fea0003800000 */
.L_x_1035:
        /* <DEDUP_REMOVED lines=161> */
.L_x_1037:
[----:B------:R-:W-:Y:S01]  /*a650*/  ULEA UR5, UR7, UR38, 0x3 ;  /* 0x0000002607057291 */ /* 0x000fe2000f8e183f */
[----:B01----:R-:W-:-:S05]  /*a660*/  IMAD.U32 R0, RZ, RZ, UR60 ;  /* 0x0000003cff007e24 */ /* 0x003fca000f8e00ff */
[----:B------:R-:W-:-:S04]  /*a670*/  SHF.L.U32 R0, R0, 0x1f, RZ ;  /* 0x0000001f00007819 */ /* 0x000fc800000006ff */
[----:B------:R0:W1:Y:S01]  /*a680*/  SYNCS.PHASECHK.TRANS64.TRYWAIT P1, [UR5+0x30850], R0 ;  /* 0x03085000ff0075a7 */ /* 0x0000620008020145 */
[----:B------:R-:W-:Y:S05]  /*a690*/  @!P0 BRA `(.L_x_1038) ;  /* 0x0000000000048947 */ /* 0x000fea0003800000 */
[----:B------:R-:W-:Y:S01]  /*a6a0*/  BPT.TRAP 0x1 ;  /* 0x000000040000795c */ /* 0x000fe20000300000 */
.L_x_1038:
[----:B-1----:R-:W-:Y:S05]  /*a6b0*/  @P1 BRA `(.L_x_1039) ;  /* 0x0000000000081947 */ /* 0x002fea0003800000 */
[----:B------:R-:W1:Y:S02]  /*a6c0*/  SYNCS.PHASECHK.TRANS64.TRYWAIT P1, [UR5+0x30850], R0 ;  /* 0x03085000ff0075a7 */ /* 0x000e640008020145 */
[----:B-1----:R-:W-:Y:S05]  /*a6d0*/  @!P1 BRA `(.L_x_1040) ;  /* 0x0000009800309947 */ /* 0x002fea0003800000 */
.L_x_1039:
        /* <DEDUP_REMOVED lines=37> */
.L_x_1041:
        /* <DEDUP_REMOVED lines=22> */
[C---:B------:R-:W-:Y:S01]  /*aa90*/  VIADD R172, R2.reuse, 0xffffffff ;  /* 0xffffffff02ac7836 */ /* 0x040fe20000000000 */
[----:B------:R-:W-:Y:S01]  /*aaa0*/  IADD3 R3, R2, -UR14, R23 ;  /* 0x8000000e02037c10 */ /* 0x000fe2000fffe017 */
[----:B------:R-:W-:Y:S04]  /*aab0*/  SYNCS.ARRIVE.TRANS64.RED.A1T0 RZ, [UR39], RZ ;  /* 0x000000ffffff79a7 */ /* 0x000fe80008100427 */
[C---:B------:R-:W-:Y:S02]  /*aac0*/  VIADD R168, R3.reuse, UR11 ;  /* 0x0000000b03a87c36 */ /* 0x040fe40008000000 */
[----:B------:R-:W-:Y:S02]  /*aad0*/  VIADD R170, R3, UR10 ;  /* 0x0000000a03aa7c36 */ /* 0x000fe40008000000 */
[----:B0-----:R-:W-:-:S02]  /*aae0*/  IMAD.IADD R2, R168, 0x1, R21 ;  /* 0x00000001a8027824 */ /* 0x001fc400078e0215 */
[----:B------:R-:W-:Y:S01]  /*aaf0*/  IMAD.IADD R4, R170, 0x1, R21 ;  /* 0x00000001aa047824 */ /* 0x000fe200078e0215 */
[----:B------:R-:W-:Y:S06]  /*ab00*/  @P1 BRA `(.L_x_1042) ;  /* 0x0000000000681947 */ /* 0x000fec0003800000 */
[----:B------:R-:W-:Y:S01]  /*ab10*/  ULDC UR10, c[0x0][0x2f0] ;  /* 0x0000bc00000a7ab9 */ /* 0x000fe20000000800 */
[----:B------:R-:W-:Y:S01]  /*ab20*/  ULDC UR7, c[0x0][0x288] ;  /* 0x0000a20000077ab9 */ /* 0x000fe20000000800 */
[----:B------:R-:W-:Y:S01]  /*ab30*/  IMAD R3, R17, UR10, R21 ;  /* 0x0000000a11037c24 */ /* 0x000fe2000f8e0215 */
[----:B------:R-:W-:Y:S03]  /*ab40*/  BSSY B0, `(.L_x_1043) ;  /* 0x0000013000007945 */ /* 0x000fe60003800000 */
        /* <DEDUP_REMOVED lines=12> */
.L_x_1044:
[----:B------:R-:W-:Y:S02]  /*ac10*/  ULDC UR7, c[0x0][0x9e4] ;  /* 0x0002790000077ab9 */ /* 0x000fe40000000800 */
[----:B------:R-:W-:-:S05]  /*ac20*/  IMAD.U32 R21, RZ, RZ, UR7 ;  /* 0x00000007ff157e24 */ /* 0x000fca000f8e00ff */
[----:B------:R-:W-:-:S13]  /*ac30*/  ISETP.NE.AND P1, PT, R21, 0x1, PT ;  /* 0x000000011500780c */ /* 0x000fda0003f25270 */
[----:B------:R-:W0:Y:S02]  /*ac40*/  @P1 LDC.64 R174, c[0x0][0x9e8] ;  /* 0x00027a00ffae1b82 */ /* 0x000e240000000a00 */
[----:B0-----:R-:W-:-:S05]  /*ac50*/  @P1 IMAD.HI.U32 R20, R3, R174, RZ ;  /* 0x000000ae03141227 */ /* 0x001fca00078e00ff */
[----:B------:R-:W-:-:S07]  /*ac60*/  @P1 SHF.R.U32.HI R3, RZ, R175, R20 ;  /* 0x000000afff031219 */ /* 0x000fce0000011614 */
.L_x_1045:
[----:B------:R-:W-:Y:S05]  /*ac70*/  BSYNC B0 ;  /* 0x0000000000007941 */ /* 0x000fea0003800000 */
.L_x_1043:
[----:B------:R-:W-:-:S05]  /*ac80*/  IMAD R3, R3, R21, R172 ;  /* 0x0000001503037224 */ /* 0x000fca00078e02ac */
[----:B------:R-:W-:Y:S02]  /*ac90*/  VIADDMNMX R2, R3, R21, R2, PT ;  /* 0x0000001503027246 */ /* 0x000fe40003800102 */
[----:B------:R-:W-:-:S07]  /*aca0*/  VIMNMX R4, R4, R3, !PT ;  /* 0x0000000304047248 */ /* 0x000fce0007fe0100 */
.L_x_1042:
[C---:B------:R-:W-:Y:S02]  /*acb0*/  ISETP.GE.AND P6, PT, R5.reuse, 0xa, PT ;  /* 0x0000000a0500780c */ /* 0x040fe40003fc6270 */
        /* <DEDUP_REMOVED lines=130> */
[----:B------:R-:W-:Y:S02]  /*b4e0*/  ISETP.GE.AND P6, PT, R5, 0x5a, PT ;  /* 0x0000005a0500780c */ /* 0x000fe40003fc6270 */
[----:B------:R-:W0:Y:S11]  /*b4f0*/  SHFL.IDX PT, R5, R0, 0x1, 0x1c1f ;  /* 0x003c1f0000057f89 */ /* 0x000e3600000e0000 */
[----:B------:R-:W-:-:S02]  /*b500*/  @P6 LOP3.LUT R16, R16, 0x1, RZ, 0xfc, !PT ;  /* 0x0000000110106812 */ /* 0x000fc400078efcff */
[----:B------:R-:W-:-:S04]  /*b510*/  ISETP.GT.AND P6, PT, R4, 0x59, !P6 ;  /* 0x000000590400780c */ /* 0x000fc800077c4270 */
[----:B------:R-:W-:-:S04]  /*b520*/  ISETP.LT.OR P6, PT, R2, 0x5a, P6 ;  /* 0x0000005a0200780c */ /* 0x000fc800037c1670 */
[----:B------:R-:W-:Y:S02]  /*b530*/  FSEL R165, R165, -INF , !P6 ;  /* 0xff800000a5a57808 */ /* 0x000fe40007000000 */
[----:B------:R-:W-:Y:S01]  /*b540*/  PLOP3.LUT P6, PT, PT, PT, UP0, 0x40, 0x0 ;  /* 0x000000000000781c */ /* 0x000fe20003fce808 */
[--C-:B0-----:R-:W-:Y:S02]  /*b550*/  IMAD.IADD R2, R168, 0x1, R5.reuse ;  /* 0x00000001a8027824 */ /* 0x101fe400078e0205 */
[----:B------:R-:W-:-:S10]  /*b560*/  IMAD.IADD R4, R170, 0x1, R5 ;  /* 0x00000001aa047824 */ /* 0x000fd400078e0205 */
[----:B------:R-:W-:Y:S05]  /*b570*/  @P6 BRA `(.L_x_1046) ;  /* 0x0000000000686947 */ /* 0x000fea0003800000 */
        /* <DEDUP_REMOVED lines=16> */
.L_x_1048:
[----:B------:R-:W-:Y:S02]  /*b680*/  ULDC UR7, c[0x0][0x9e4] ;  /* 0x0002790000077ab9 */ /* 0x000fe40000000800 */
[----:B------:R-:W-:-:S05]  /*b690*/  IMAD.U32 R20, RZ, RZ, UR7 ;  /* 0x00000007ff147e24 */ /* 0x000fca000f8e00ff */
[----:B------:R-:W-:-:S13]  /*b6a0*/  ISETP.NE.AND P6, PT, R20, 0x1, PT ;  /* 0x000000011400780c */ /* 0x000fda0003fc5270 */
[----:B------:R-:W0:Y:S02]  /*b6b0*/  @P6 LDC.64 R184, c[0x0][0x9e8] ;  /* 0x00027a00ffb86b82 */ /* 0x000e240000000a00 */
[----:B0-----:R-:W-:-:S05]  /*b6c0*/  @P6 IMAD.HI.U32 R0, R5, R184, RZ ;  /* 0x000000b805006227 */ /* 0x001fca00078e00ff */
[----:B------:R-:W-:-:S07]  /*b6d0*/  @P6 SHF.R.U32.HI R5, RZ, R185, R0 ;  /* 0x000000b9ff056219 */ /* 0x000fce0000011600 */
.L_x_1049:
[----:B------:R-:W-:Y:S05]  /*b6e0*/  BSYNC B0 ;  /* 0x0000000000007941 */ /* 0x000fea0003800000 */
.L_x_1047:
[----:B------:R-:W-:-:S05]  /*b6f0*/  IMAD R5, R5, R20, R172 ;  /* 0x0000001405057224 */ /* 0x000fca00078e02ac */
[----:B------:R-:W-:Y:S02]  /*b700*/  VIADDMNMX R2, R5, R20, R2, PT ;  /* 0x0000001405027246 */ /* 0x000fe40003800102 */
[----:B------:R-:W-:-:S07]  /*b710*/  VIMNMX R4, R4, R5, !PT ;  /* 0x0000000504047248 */ /* 0x000fce0007fe0100 */
.L_x_1046:
        /* <DEDUP_REMOVED lines=308> */
.L_x_1050:
[----:B------:R-:W0:Y:S01]  /*ca60*/  S2UR UR10, SR_CgaCtaId ;  /* 0x00000000000a79c3 */ /* 0x000e220000008800 */
[----:B------:R-:W-:Y:S01]  /*ca70*/  R2UR UR7, R22 ;  /* 0x00000000160772ca */ /* 0x000fe200000e0000 */
[----:B------:R-:W-:Y:S01]  /*ca80*/  UIADD3 UR5, UR5, 0x30860, URZ ;  /* 0x0003086005057890 */ /* 0x000fe2000fffe03f */
[----:B------:R-:W-:Y:S01]  /*ca90*/  F2FP.F16.F32.PACK_AB R190, R171, R190 ;  /* 0x000000beabbe723e */ /* 0x000fe200000000ff */
[----:B------:R-:W-:Y:S01]  /*caa0*/  UMOV UR60, UR6 ;  /* 0x00000006003c7c82 */ /* 0x000fe20008000000 */
[----:B------:R-:W-:Y:S02]  /*cab0*/  F2FP.F16.F32.PACK_AB R184, R173, R184 ;  /* 0x000000b8adb8723e */ /* 0x000fe400000000ff */
[----:B------:R-:W-:Y:S02]  /*cac0*/  F2FP.F16.F32.PACK_AB R186, R175, R186 ;  /* 0x000000baafba723e */ /* 0x000fe400000000ff */
[----:B------:R-:W-:Y:S01]  /*cad0*/  F2FP.F16.F32.PACK_AB R183, R14, R183 ;  /* 0x000000b70eb7723e */ /* 0x000fe200000000ff */
[----:B------:R-:W-:Y:S01]  /*cae0*/  IMAD.MOV.U32 R14, RZ, RZ, R4 ;  /* 0x000000ffff0e7224 */ /* 0x000fe200078e0004 */
[----:B------:R-:W-:Y:S01]  /*caf0*/  F2FP.F16.F32.PACK_AB R170, R13, R170 ;  /* 0x000000aa0daa723e */ /* 0x000fe200000000ff */
[----:B------:R-:W-:Y:S01]  /*cb00*/  IMAD.MOV.U32 R13, RZ, RZ, R5 ;  /* 0x000000ffff0d7224 */ /* 0x000fe200078e0005 */
[----:B------:R-:W-:-:S02]  /*cb10*/  F2FP.F16.F32.PACK_AB R188, R188, R205 ;  /* 0x000000cdbcbc723e */ /* 0x000fc400000000ff */
[----:B------:R-:W-:Y:S01]  /*cb20*/  ISETP.GT.AND P1, PT, R15, UR7, PT ;  /* 0x000000070f007c0c */ /* 0x000fe2000bf24270 */
[----:B------:R-:W-:Y:S01]  /*cb30*/  UMOV UR7, UR4 ;  /* 0x0000000400077c82 */ /* 0x000fe20008000000 */
[----:B------:R-:W-:Y:S01]  /*cb40*/  F2FP.F16.F32.PACK_AB R189, R129, R120 ;  /* 0x0000007881bd723e */ /* 0x000fe200000000ff */
[----:B------:R-:W-:Y:S01]  /*cb50*/  VIADD R15, R15, 0xffffffff ;  /* 0xffffffff0f0f7836 */ /* 0x000fe20000000000 */
        /* <DEDUP_REMOVED lines=20> */
.L_x_1032:
        /* <DEDUP_REMOVED lines=99> */
.L_x_1052:
[----:B------:R-:W-:Y:S01]  /*d2d0*/  ULEA UR5, UR4, UR38, 0x3 ;  /* 0x0000002604057291 */ /* 0x000fe2000f8e183f */
[----:B------:R-:W-:-:S05]  /*d2e0*/  IMAD.U32 R2, RZ, RZ, UR6 ;  /* 0x00000006ff027e24 */ /* 0x000fca000f8e00ff */
[----:B------:R-:W-:-:S04]  /*d2f0*/  SHF.L.U32 R2, R2, 0x1f, RZ ;  /* 0x0000001f02027819 */ /* 0x000fc800000006ff */
[----:B------:R0:W1:Y:S01]  /*d300*/  SYNCS.PHASECHK.TRANS64.TRYWAIT P1, [UR5+0x30850], R2 ;  /* 0x03085002ff0075a7 */ /* 0x0000620008020145 */
[----:B------:R-:W-:Y:S05]  /*d310*/  @!P0 BRA `(.L_x_1053) ;  /* 0x0000000000048947 */ /* 0x000fea0003800000 */
[----:B------:R-:W-:Y:S01]  /*d320*/  BPT.TRAP 0x1 ;  /* 0x000000040000795c */ /* 0x000fe20000300000 */
.L_x_1053:
[----:B-1----:R-:W-:Y:S05]  /*d330*/  @P1 BRA `(.L_x_1054) ;  /* 0x0000000000081947 */ /* 0x002fea0003800000 */
[----:B------:R-:W1:Y:S02]  /*d340*/  SYNCS.PHASECHK.TRANS64.TRYWAIT P1, [UR5+0x30850], R2 ;  /* 0x03085002ff0075a7 */ /* 0x000e640008020145 */
[----:B-1----:R-:W-:Y:S05]  /*d350*/  @!P1 BRA `(.L_x_1055) ;  /* 0x0000006c00289947 */ /* 0x002fea0003800000 */
.L_x_1054:
[----:B------:R-:W-:Y:S01]  /*d360*/  UIADD3 UR38, UR38, 0x400, URZ ;  /* 0x0000040026267890 */ /* 0x000fe2000fffe03f */
[----:B------:R-:W-:Y:S01]  /*d370*/  WARPGROUP.ARRIVE ;  /* 0x00000000000079c5 */ /* 0x000fe20000000000 */
[----:B------:R-:W-:Y:S01]  /*d380*/  UMOV UR7, 0x40000040 ;  /* 0x4000004000077882 */ /* 0x000fe20000000000 */
[----:B01----:R-:W0:Y:S01]  /*d390*/  SHFL.BFLY PT, R2, R9, 0x2, 0x1f ;  /* 0x0c401f0009027f89 */ /* 0x003e2200000e0000 */
[----:B------:R-:W-:-:S03]  /*d3a0*/  USHF.R.U32.HI UR38, URZ, 0x4, UR38 ;  /* 0x000000043f267899 */ /* 0x000fc60008011626 */
[----:B------:R-:W1:Y:S01]  /*d3b0*/  SHFL.BFLY PT, R3, R8, 0x2, 0x1f ;  /* 0x0c401f0008037f89 */ /* 0x000e6200000e0000 */
[----:B------:R-:W-:-:S04]  /*d3c0*/  ULOP3.LUT UR38, UR38, 0x3fff, URZ, 0xc0, !UPT ;  /* 0x00003fff26267892 */ /* 0x000fc8000f8ec03f */
[----:B------:R-:W-:-:S04]  /*d3d0*/  ULOP3.LUT UR38, UR38, 0x3000000, URZ, 0xfc, !UPT ;  /* 0x0300000026267892 */ /* 0x000fc8000f8efc3f */
[----:B------:R-:W-:-:S07]  /*d3e0*/  UIMAD UR4, UR4, 0x900, UR38 ;  /* 0x00000900040478a4 */ /* 0x000fce000f8e0226 */
[----:B------:R-:W-:Y:S02]  /*d3f0*/  UMOV UR6, UR4 ;  /* 0x0000000400067c82 */ /* 0x000fe40008000000 */
[----:B------:R-:W-:Y:S01]  /*d400*/  HGMMA.64x192x16.F32 R24, R188, gdesc[UR4].tnspB, R24, gsb0 ;  /* 0x42e00004bc187df0 */ /* 0x000fe20008000818 */
[----:B------:R-:W-:Y:S01]  /*d410*/  UIADD3 UR6, UR4, 0x80, URZ ;  /* 0x0000008004067890 */ /* 0x000fe2000fffe03f */
[----:B0-----:R-:W-:Y:S01]  /*d420*/  FADD.FTZ R2, R2, R9 ;  /* 0x0000000902027221 */ /* 0x001fe20000010000 */
[----:B------:R-:W-:Y:S01]  /*d430*/  UMOV UR7, 0x40000040 ;  /* 0x4000004000077882 */ /* 0x000fe20000000000 */
[----:B-1----:R-:W-:Y:S01]  /*d440*/  FADD.FTZ R6, R3, R8 ;  /* 0x0000000803067221 */ /* 0x002fe20000010000 */
[----:B------:R-:W-:Y:S02]  /*d450*/  IMAD.MOV.U32 R8, RZ, RZ, RZ ;  /* 0x000000ffff087224 */ /* 0x000fe400078e00ff */
[----:B------:R-:W0:Y:S04]  /*d460*/  SHFL.BFLY PT, R3, R2, 0x1, 0x1f ;  /* 0x0c201f0002037f89 */ /* 0x000e2800000e0000 */
[----:B------:R-:W1:Y:S01]  /*d470*/  SHFL.BFLY PT, R7, R6, 0x1, 0x1f ;  /* 0x0c201f0006077f89 */ /* 0x000e6200000e0000 */
[----:B0-----:R-:W-:Y:S01]  /*d480*/  FADD.FTZ R12, R2, R3 ;  /* 0x00000003020c7221 */ /* 0x001fe20000010000 */
[----:B------:R-:W-:-:S02]  /*d490*/  IMAD.MOV.U32 R3, RZ, RZ, -0x800000 ;  /* 0xff800000ff037424 */ /* 0x000fc400078e00ff */
[----:B------:R-:W-:Y:S02]  /*d4a0*/  IMAD.MOV.U32 R2, RZ, RZ, -0x800000 ;  /* 0xff800000ff027424 */ /* 0x000fe400078e00ff */
[----:B-1----:R-:W-:Y:S01]  /*d4b0*/  FADD.FTZ R13, R6, R7 ;  /* 0x00000007060d7221 */ /* 0x002fe20000010000 */
[----:B------:R-:W-:Y:S01]  /*d4c0*/  FSETP.NE.FTZ.AND P1, PT, R12, RZ, PT ;  /* 0x000000ff0c00720b */ /* 0x000fe20003f35000 */
[----:B------:R-:W-:-:S03]  /*d4d0*/  IMAD.MOV.U32 R7, RZ, RZ, RZ ;  /* 0x000000ffff077224 */ /* 0x000fc600078e00ff */
        /* <DEDUP_REMOVED lines=38> */
.L_x_1056:
        /* <DEDUP_REMOVED lines=101> */
.L_x_978:
[----:B------:R-:W-:Y:S05]  /*dd90*/  @P0 BRA `(.L_x_1057) ;  /* 0x0000001800d40947 */ /* 0x000fea0003800000 */
[----:B------:R-:W2:Y:S01]  /*dda0*/  LDL R0, [R1] ;  /* 0x0000000001007983 */ /* 0x000ea20000100800 */
[----:B------:R-:W0:Y:S01]  /*ddb0*/  LDC R17, c[0x0][0xbe8] ;  /* 0x0002fa00ff117b82 */ /* 0x000e220000000800 */
[----:B------:R-:W-:Y:S01]  /*ddc0*/  ULDC.64 UR8, c[0x0][0xbd0] ;  /* 0x0002f40000087ab9 */ /* 0x000fe20000000a00 */
[----:B------:R-:W-:Y:S01]  /*ddd0*/  BSSY B0, `(.L_x_1058) ;  /* 0x000011d000007945 */ /* 0x000fe20003800000 */
[----:B------:R-:W1:Y:S05]  /*dde0*/  S2R R19, SR_CTAID.X ;  /* 0x0000000000137919 */ /* 0x000e6a0000002500 */
[----:B------:R-:W3:Y:S08]  /*ddf0*/  S2UR UR12, SR_CTAID.Z ;  /* 0x00000000000c79c3 */ /* 0x000ef00000002700 */
[----:B------:R-:W4:Y:S08]  /*de00*/  S2UR UR11, SR_CTAID.Y ;  /* 0x00000000000b79c3 */ /* 0x000f300000002600 */
[----:B------:R-:W-:Y:S01]  /*de10*/  BAR.SYNC.DEFER_BLOCKING 0x1, 0x100 ;  /* 0x0044000000007b1d */ /* 0x000fe20000010000 */
[----:B0-----:R-:W-:-:S07]  /*de20*/  ISETP.NE.AND P0, PT, R17, 0x1, PT ;  /* 0x000000011100780c */ /* 0x001fce0003f05270 */
[----:B------:R-:W4:Y:S01]  /*de30*/  LDC R21, c[0x0][0xc50] ;  /* 0x00031400ff157b82 */ /* 0x000f220000000800 */
[----:B---3--:R-:W-:-:S07]  /*de40*/  USHF.R.S32.HI UR10, URZ, 0x1f, UR12 ;  /* 0x0000001f3f0a7899 */ /* 0x008fce000801140c */
[----:B------:R-:W0:Y:S08]  /*de50*/  LDC.64 R14, c[0x0][0xb40] ;  /* 0x0002d000ff0e7b82 */ /* 0x000e300000000a00 */
[----:B------:R-:W3:Y:S08]  /*de60*/  @P0 LDC R13, c[0x0][0xbf0] ;  /* 0x0002fc00ff0d0b82 */ /* 0x000ef00000000800 */
[----:B------:R-:W5:Y:S08]  /*de70*/  @P0 LDC R121, c[0x0][0xbec] ;  /* 0x0002fb00ff790b82 */ /* 0x000f700000000800 */
[----:B------:R-:W5:Y:S01]  /*de80*/  @P0 LDC R22, c[0x0][0xbf0] ;  /* 0x0002fc00ff160b82 */ /* 0x000f620000000800 */
[----:B0-----:R-:W-:Y:S01]  /*de90*/  IMAD R12, R14, UR10, RZ ;  /* 0x0000000a0e0c7c24 */ /* 0x001fe2000f8e02ff */
[----:B--2---:R-:W-:-:S02]  /*dea0*/  R2UR UR13, R0 ;  /* 0x00000000000d72ca */ /* 0x004fc400000e0000 */
[----:B------:R-:W0:Y:S11]  /*deb0*/  S2R R0, SR_TID.X ;  /* 0x0000000000007919 */ /* 0x000e360000002100 */
[----:B------:R-:W-:-:S02]  /*dec0*/  USHF.R.S32.HI UR7, URZ, 0x1f, UR13 ;  /* 0x0000001f3f077899 */ /* 0x000fc4000801140d */
[----:B------:R-:W-:Y:S01]  /*ded0*/  IMAD R16, RZ, RZ, -UR13 ;  /* 0x8000000dff107e24 */ /* 0x000fe2000f8e02ff */
[----:B------:R-:W-:Y:S02]  /*dee0*/  UIMAD.WIDE.U32 UR4, UR13, UR8, URZ ;  /* 0x000000080d0472a5 */ /* 0x000fe4000f8e003f */
[----:B------:R-:W-:Y:S01]  /*def0*/  UIMAD UR6, UR7, UR8, URZ ;  /* 0x00000008070672a4 */ /* 0x000fe2000f8e023f */
[----:B----4-:R-:W-:-:S03]  /*df00*/  IMAD R21, R21, R16, UR11 ;  /* 0x0000000b15157e24 */ /* 0x010fc6000f8e0210 */
[----:B------:R-:W-:-:S03]  /*df10*/  UIMAD UR6, UR13, UR9, UR6 ;  /* 0x000000090d0672a4 */ /* 0x000fc6000f8e0206 */
[----:B------:R-:W-:Y:S01]  /*df20*/  ULDC.64 UR8, c[0x0][0xb38] ;  /* 0x0002ce0000087ab9 */ /* 0x000fe20000000a00 */
[----:B------:R-:W-:Y:S02]  /*df30*/  UIADD3 UR6, UR5, UR6, URZ ;  /* 0x0000000605067290 */ /* 0x000fe4000fffe03f */
[----:B------:R-:W-:Y:S01]  /*df40*/  UIMAD UR7, UR7, UR8, URZ ;  /* 0x00000008070772a4 */ /* 0x000fe2000f8e023f */
[----:B0-----:R-:W-:-:S05]  /*df50*/  VIADD R4, R0, 0xffffff80 ;  /* 0xffffff8000047836 */ /* 0x001fca0000000000 */
[----:B------:R-:W-:-:S04]  /*df60*/  SHF.R.S32.HI R5, RZ, 0x1f, R4 ;  /* 0x0000001fff057819 */ /* 0x000fc80000011404 */
[CC--:B------:R-:W-:Y:S02]  /*df70*/  LEA.HI R0, R5.reuse, R4.reuse, RZ, 0x7 ;  /* 0x0000000405007211 */ /* 0x0c0fe400078f38ff */
[----:B------:R-:W-:Y:S02]  /*df80*/  LEA.HI R5, R5, R4, RZ, 0x2 ;  /* 0x0000000405057211 */ /* 0x000fe400078f10ff */
[----:B------:R-:W-:Y:S02]  /*df90*/  LOP3.LUT R7, R0, 0xffffff80, RZ, 0xc0, !PT ;  /* 0xffffff8000077812 */ /* 0x000fe400078ec0ff */
[----:B------:R-:W-:-:S03]  /*dfa0*/  LOP3.LUT R5, R5, 0xfffffffc, RZ, 0xc0, !PT ;  /* 0xfffffffc05057812 */ /* 0x000fc600078ec0ff */
[C---:B------:R-:W-:Y:S01]  /*dfb0*/  IMAD.IADD R18, R4.reuse, 0x1, -R7 ;  /* 0x0000000104127824 */ /* 0x040fe200078e0a07 */
[----:B------:R-:W-:Y:S01]  /*dfc0*/  SHF.R.S32.HI R7, RZ, 0x7, R0 ;  /* 0x00000007ff077819 */ /* 0x000fe20000011400 */
[----:B------:R-:W-:-:S03]  /*dfd0*/  IMAD.IADD R5, R4, 0x1, -R5 ;  /* 0x0000000104057824 */ /* 0x000fc600078e0a05 */
[----:B------:R-:W-:Y:S02]  /*dfe0*/  SHF.R.S32.HI R9, RZ, 0x1f, R18 ;  /* 0x0000001fff097819 */ /* 0x000fe40000011412 */
[----:B------:R-:W-:Y:S02]  /*dff0*/  LEA.HI R0, R0, R7, RZ, 0x1 ;  /* 0x0000000700007211 */ /* 0x000fe400078f08ff */
[-C--:B------:R-:W-:Y:S02]  /*e000*/  LEA.HI R20, R9, R18.reuse, RZ, 0x2 ;  /* 0x0000001209147211 */ /* 0x080fe400078f10ff */
[----:B------:R-:W-:Y:S02]  /*e010*/  LOP3.LUT R0, R0, 0x3fffffe, RZ, 0xc0, !PT ;  /* 0x03fffffe00007812 */ /* 0x000fe400078ec0ff */
[--C-:B------:R-:W-:Y:S02]  /*e020*/  SHF.R.S32.HI R6, RZ, 0x2, R20.reuse ;  /* 0x00000002ff067819 */ /* 0x100fe40000011414 */
[----:B------:R-:W-:Y:S01]  /*e030*/  SHF.R.S32.HI R11, RZ, 0x1f, R20 ;  /* 0x0000001fff0b7819 */ /* 0x000fe20000011414 */
[----:B------:R-:W-:Y:S01]  /*e040*/  IMAD.IADD R0, R7, 0x1, -R0 ;  /* 0x0000000107007824 */ /* 0x000fe200078e0a00 */
[----:B------:R-:W-:-:S02]  /*e050*/  LEA.HI R9, R9, R18, RZ, 0x5 ;  /* 0x0000001209097211 */ /* 0x000fc400078f28ff */
[----:B------:R-:W-:Y:S02]  /*e060*/  LEA.HI R11, R11, R6, RZ, 0x3 ;  /* 0x000000060b0b7211 */ /* 0x000fe400078f18ff */
[----:B------:R-:W-:Y:S02]  /*e070*/  SHF.R.S32.HI R7, RZ, 0x5, R9 ;  /* 0x00000005ff077819 */ /* 0x000fe40000011409 */
[----:B------:R-:W-:Y:S01]  /*e080*/  LOP3.LUT R11, R11, 0xfffffff8, RZ, 0xc0, !PT ;  /* 0xfffffff80b0b7812 */ /* 0x000fe200078ec0ff */
[----:B------:R-:W0:Y:S04]  /*e090*/  @P0 LDC R9, c[0x0][0xbec] ;  /* 0x0002fb00ff090b82 */ /* 0x000e280000000800 */
[----:B------:R-:W-:Y:S01]  /*e0a0*/  IMAD.IADD R4, R6, 0x1, -R11 ;  /* 0x0000000106047824 */ /* 0x000fe200078e0a0b */
[----:B------:R-:W-:-:S03]  /*e0b0*/  LEA.HI R6, R5, R5, RZ, 0x1 ;  /* 0x0000000505067211 */ /* 0x000fc600078f08ff */
[----:B------:R-:W2:Y:S01]  /*e0c0*/  LDC.64 R10, c[0x0][0xbd8] ;  /* 0x0002f600ff0a7b82 */ /* 0x000ea20000000a00 */
[----:B------:R-:W-:Y:S01]  /*e0d0*/  LOP3.LUT R6, R6, 0x1ffffffe, RZ, 0xc0, !PT ;  /* 0x1ffffffe06067812 */ /* 0x000fe200078ec0ff */
[----:B------:R-:W-:Y:S02]  /*e0e0*/  IMAD R7, R7, 0x10, R4 ;  /* 0x0000001007077824 */ /* 0x000fe400078e0204 */
[----:B------:R-:W-:Y:S02]  /*e0f0*/  IMAD.U32 R4, RZ, RZ, UR4 ;  /* 0x00000004ff047e24 */ /* 0x000fe4000f8e00ff */
[----:B------:R-:W-:Y:S02]  /*e100*/  IMAD.IADD R23, R5, 0x1, -R6 ;  /* 0x0000000105177824 */ /* 0x000fe400078e0a06 */
[----:B------:R-:W-:Y:S02]  /*e110*/  IMAD R0, R0, 0x40, R7 ;  /* 0x0000004000007824 */ /* 0x000fe400078e0207 */
[----:B------:R-:W-:Y:S01]  /*e120*/  IMAD.U32 R5, RZ, RZ, UR5 ;  /* 0x00000005ff057e24 */ /* 0x000fe2000f8e00ff */
[----:B------:R-:W-:Y:S01]  /*e130*/  UIMAD.WIDE.U32 UR4, UR13, UR8, URZ ;  /* 0x000000080d0472a5 */ /* 0x000fe2000f8e003f */
[----:B------:R-:W-:Y:S01]  /*e140*/  IMAD.U32 R5, RZ, RZ, UR6 ;  /* 0x00000006ff057e24 */ /* 0x000fe2000f8e00ff */
[----:B------:R-:W-:Y:S01]  /*e150*/  UIMAD UR6, UR13, UR9, UR7 ;  /* 0x000000090d0672a4 */ /* 0x000fe2000f8e0207 */
[----:B------:R-:W-:-:S02]  /*e160*/  IMAD R6, R23, 0x8, R0 ;  /* 0x0000000817067824 */ /* 0x000fc400078e0200 */
[----:B------:R-:W-:Y:S01]  /*e170*/  ULDC.64 UR8, c[0x0][0xb28] ;  /* 0x0002ca0000087ab9 */ /* 0x000fe20000000a00 */
[----:B------:R-:W-:Y:S02]  /*e180*/  UIADD3 UR6, UR5, UR6, URZ ;  /* 0x0000000605067290 */ /* 0x000fe4000fffe03f */
[----:B------:R-:W-:Y:S02]  /*e190*/  IMAD.U32 R7, RZ, RZ, UR5 ;  /* 0x00000005ff077e24 */ /* 0x000fe4000f8e00ff */
[----:B-1----:R-:W-:Y:S02]  /*e1a0*/  IMAD R0, R19, 0x80, R0 ;  /* 0x0000008013007824 */ /* 0x002fe400078e0200 */
[----:B------:R-:W-:Y:S01]  /*e1b0*/  IMAD.U32 R7, RZ, RZ, UR6 ;  /* 0x00000006ff077e24 */ /* 0x000fe2000f8e00ff */
[----:B------:R-:W-:Y:S01]  /*e1c0*/  ULDC.64 UR6, c[0x0][0xb48] ;  /* 0x0002d20000067ab9 */ /* 0x000fe20000000a00 */
[C---:B--2---:R-:W-:Y:S02]  /*e1d0*/  IMAD R8, R10.reuse, UR10, RZ ;  /* 0x0000000a0a087c24 */ /* 0x044fe4000f8e02ff */
[----:B------:R-:W-:-:S04]  /*e1e0*/  IMAD.WIDE.U32 R4, R10, UR12, R4 ;  /* 0x0000000c0a047c25 */ /* 0x000fc8000f8e0004 */
[----:B------:R-:W-:Y:S02]  /*e1f0*/  IMAD R11, R11, UR12, R8 ;  /* 0x0000000c0b0b7c24 */ /* 0x000fe4000f8e0208 */
[----:B------:R-:W-:Y:S02]  /*e200*/  IMAD R8, R19, 0x80, R6 ;  /* 0x0000008013087824 */ /* 0x000fe400078e0206 */
[----:B------:R-:W-:Y:S01]  /*e210*/  IMAD.U32 R6, RZ, RZ, UR4 ;  /* 0x00000004ff067e24 */ /* 0x000fe2000f8e00ff */
[----:B------:R-:W-:Y:S01]  /*e220*/  ULDC.64 UR4, c[0x0][0xbe0] ;  /* 0x0002f80000047ab9 */ /* 0x000fe20000000a00 */
[----:B0-----:R-:W-:-:S04]  /*e230*/  @P0 IMAD.HI.U32 R10, R8, R9, RZ ;  /* 0x00000009080a0227 */ /* 0x001fc800078e00ff */
[----:B------:R-:W-:Y:S01]  /*e240*/  IMAD.MOV.U32 R9, RZ, RZ, R8 ;  /* 0x000000ffff097224 */ /* 0x000fe200078e0008 */
[----:B---3--:R-:W-:Y:S01]  /*e250*/  @P0 SHF.R.U32.HI R9, RZ, R13, R10 ;  /* 0x0000000dff090219 */ /* 0x008fe2000001160a */
[----:B------:R-:W-:Y:S01]  /*e260*/  IMAD R13, R15, UR12, R12 ;  /* 0x0000000c0f0d7c24 */ /* 0x000fe2000f8e020c */
[----:B------:R-:W-:Y:S01]  /*e270*/  SHF.R.S32.HI R12, RZ, 0x1f, R21 ;  /* 0x0000001fff0c7819 */ /* 0x000fe20000011415 */
[----:B------:R-:W-:-:S04]  /*e280*/  IMAD.WIDE.U32 R6, R14, UR12, R6 ;  /* 0x0000000c0e067c25 */ /* 0x000fc8000f8e0006 */
[----:B------:R-:W-:Y:S02]  /*e290*/  IMAD.IADD R5, R5, 0x1, R11 ;  /* 0x0000000105057824 */ /* 0x000fe400078e020b */
[----:B-----5:R-:W-:-:S04]  /*e2a0*/  @P0 IMAD.HI.U32 R121, R8, R121, RZ ;  /* 0x0000007908790227 */ /* 0x020fc800078e00ff */
[----:B------:R-:W-:Y:S02]  /*e2b0*/  IMAD.IADD R7, R7, 0x1, R13 ;  /* 0x0000000107077824 */ /* 0x000fe400078e020d */
[----:B------:R-:W-:Y:S02]  /*e2c0*/  IMAD R13, R12, UR6, RZ ;  /* 0x000000060c0d7c24 */ /* 0x000fe4000f8e02ff */
[----:B------:R-:W-:-:S04]  /*e2d0*/  IMAD.WIDE.U32 R4, R21, UR4, R4 ;  /* 0x0000000415047c25 */ /* 0x000fc8000f8e0004 */
[----:B------:R-:W-:Y:S01]  /*e2e0*/  IMAD.MOV.U32 R11, RZ, RZ, R8 ;  /* 0x000000ffff0b7224 */ /* 0x000fe200078e0008 */
[----:B------:R-:W-:Y:S01]  /*e2f0*/  @P0 SHF.R.U32.HI R11, RZ, R22, R121 ;  /* 0x00000016ff0b0219 */ /* 0x000fe20000011679 */
[----:B------:R-:W-:Y:S01]  /*e300*/  IMAD R10, R12, UR4, RZ ;  /* 0x000000040c0a7c24 */ /* 0x000fe2000f8e02ff */
[----:B------:R-:W-:Y:S01]  /*e310*/  IADD3 R4, P0, R9, R4, RZ ;  /* 0x0000000409047210 */ /* 0x000fe20007f1e0ff */
[C---:B------:R-:W-:Y:S01]  /*e320*/  IMAD R15, R21.reuse, UR7, R13 ;  /* 0x00000007150f7c24 */ /* 0x040fe2000f8e020d */
[--C-:B------:R-:W-:Y:S01]  /*e330*/  SHF.R.S32.HI R13, RZ, 0x1f, R9.reuse ;  /* 0x0000001fff0d7819 */ /* 0x100fe20000011409 */
[----:B------:R-:W-:Y:S02]  /*e340*/  IMAD.MOV R9, RZ, RZ, -R9 ;  /* 0x000000ffff097224 */ /* 0x000fe400078e0a09 */
[----:B------:R-:W-:Y:S01]  /*e350*/  IMAD R12, R21, UR5, R10 ;  /* 0x00000005150c7c24 */ /* 0x000fe2000f8e020a */
[--C-:B------:R-:W-:Y:S01]  /*e360*/  SHF.R.S32.HI R10, RZ, 0x1f, R11.reuse ;  /* 0x0000001fff0a7819 */ /* 0x100fe2000001140b */
[----:B------:R-:W-:Y:S01]  /*e370*/  IMAD.MOV R14, RZ, RZ, -R11 ;  /* 0x000000ffff0e7224 */ /* 0x000fe200078e0a0b */
[----:B------:R-:W-:Y:S01]  /*e380*/  ULDC.64 UR4, c[0x0][0xb30] ;  /* 0x0002cc0000047ab9 */ /* 0x000fe20000000a00 */
[----:B------:R-:W-:Y:S01]  /*e390*/  IMAD R9, R17, R9, R8 ;  /* 0x0000000911097224 */ /* 0x000fe200078e0208 */
[----:B------:R-:W-:Y:S01]  /*e3a0*/  IADD3.X R5, R13, R5, R12, P0, !PT ;  /* 0x000000050d057210 */ /* 0x000fe200007fe40c */
[----:B------:R-:W-:Y:S01]  /*e3b0*/  IMAD.WIDE.U32 R6, R21, UR6, R6 ;  /* 0x0000000615067c25 */ /* 0x000fe2000f8e0006 */
[----:B------:R-:W-:-:S03]  /*e3c0*/  ULDC.64 UR6, c[0x0][0xbc8] ;  /* 0x0002f20000067ab9 */ /* 0x000fc60000000a00 */
[----:B------:R-:W-:Y:S02]  /*e3d0*/  IMAD R10, R10, UR4, RZ ;  /* 0x000000040a0a7c24 */ /* 0x000fe4000f8e02ff */
[----:B------:R-:W-:Y:S01]  /*e3e0*/  IMAD R13, R17, R14, R8 ;  /* 0x0000000e110d7224 */ /* 0x000fe200078e0208 */
[----:B------:R-:W-:Y:S01]  /*e3f0*/  SHF.R.S32.HI R8, RZ, 0x1f, R9 ;  /* 0x0000001fff087819 */ /* 0x000fe20000011409 */
[----:B------:R-:W-:Y:S02]  /*e400*/  IMAD.IADD R7, R7, 0x1, R15 ;  /* 0x0000000107077824 */ /* 0x000fe400078e020f */
[C---:B------:R-:W-:Y:S01]  /*e410*/  IMAD R15, R11.reuse, UR5, R10 ;  /* 0x000000050b0f7c24 */ /* 0x040fe2000f8e020a */
[----:B------:R-:W-:Y:S01]  /*e420*/  SHF.R.S32.HI R10, RZ, 0x1f, R13 ;  /* 0x0000001fff0a7819 */ /* 0x000fe2000001140d */
[----:B------:R-:W-:Y:S01]  /*e430*/  IMAD.WIDE.U32 R6, R11, UR4, R6 ;  /* 0x000000040b067c25 */ /* 0x000fe2000f8e0006 */
[----:B------:R-:W0:Y:S01]  /*e440*/  S2UR UR5, SR_CgaCtaId ;  /* 0x00000000000579c3 */ /* 0x000e220000008800 */
[----:B------:R-:W-:-:S02]  /*e450*/  UMOV UR4, 0x400 ;  /* 0x0000040000047882 */ /* 0x000fc40000000000 */
[----:B------:R-:W-:Y:S02]  /*e460*/  IMAD R8, R8, UR6, RZ ;  /* 0x0000000608087c24 */ /* 0x000fe4000f8e02ff */
        /* <DEDUP_REMOVED lines=11> */
[----:B------:R-:W-:Y:S01]  /*e520*/  SHFL.IDX PT, R10, R14, RZ, 0x1c1f ;  /* 0x001c1fff0e0a7589 */ /* 0x000fe200000e0000 */
[----:B------:R-:W-:Y:S01]  /*e530*/  IMAD.IADD R9, R9, 0x1, R15 ;  /* 0x0000000109097824 */ /* 0x000fe200078e020f */
[----:B------:R-:W-:Y:S01]  /*e540*/  LEA R6, P1, R8, UR8, 0x2 ;  /* 0x0000000808067c11 */ /* 0x000fe2000f8210ff */
[----:B0-----:R-:W-:Y:S01]  /*e550*/  ULEA UR4, UR5, UR4, 0x18 ;  /* 0x0000000405047291 */ /* 0x001fe2000f8ec03f */
[----:B------:R-:W-:Y:S01]  /*e560*/  LEA.HI.X R15, R4, UR7, R5, 0x2, P0 ;  /* 0x00000007040f7c11 */ /* 0x000fe200080f1405 */
[----:B------:R-:W-:Y:S01]  /*e570*/  SHFL.IDX PT, R12, R14, 0x1, 0x1c1f ;  /* 0x003c1f000e0c7f89 */ /* 0x000fe200000e0000 */
[----:B------:R-:W-:Y:S01]  /*e580*/  LEA.HI.X R9, R8, UR9, R9, 0x2, P1 ;  /* 0x0000000908097c11 */ /* 0x000fe200088f1409 */
[----:B------:R-:W-:Y:S01]  /*e590*/  IMAD R7, R17, UR6, RZ ;  /* 0x0000000611077c24 */ /* 0x000fe2000f8e02ff */
[----:B------:R-:W-:Y:S01]  /*e5a0*/  LOP3.LUT P0, RZ, R18, 0x3, RZ, 0xc0, !PT ;  /* 0x0000000312ff7812 */ /* 0x000fe2000780c0ff */
[----:B------:R-:W0:Y:S01]  /*e5b0*/  SHFL.IDX PT, R11, R15, RZ, 0x1c1f ;  /* 0x001c1fff0f0b7589 */ /* 0x000e2200000e0000 */
[C---:B------:R-:W-:Y:S01]  /*e5c0*/  VIADD R8, R0.reuse, 0x8 ;  /* 0x0000000800087836 */ /* 0x040fe20000000000 */
[----:B------:R-:W-:Y:S01]  /*e5d0*/  UIADD3 UR4, UR4, 0x30820, URZ ;  /* 0x0003082004047890 */ /* 0x000fe2000fffe03f */
[CC--:B------:R-:W-:Y:S01]  /*e5e0*/  ISETP.GE.OR P1, PT, R0.reuse, R7.reuse, P0 ;  /* 0x000000070000720c */ /* 0x0c0fe20000726670 */
[----:B------:R1:W2:Y:S01]  /*e5f0*/  SHFL.IDX PT, R13, R15, 0x1, 0x1c1f ;  /* 0x003c1f000f0d7f89 */ /* 0x0002a200000e0000 */
[-C--:B------:R-:W-:Y:S01]  /*e600*/  ISETP.GE.AND P2, PT, R0, R7.reuse, PT ;  /* 0x000000070000720c */ /* 0x080fe20003f46270 */
[----:B------:R-:W-:Y:S01]  /*e610*/  UPRMT UR4, URZ, 0x654, UR4 ;  /* 0x000006543f047896 */ /* 0x000fe20008000004 */
[----:B------:R-:W-:Y:S01]  /*e620*/  ISETP.GE.OR P0, PT, R8, R7, P0 ;  /* 0x000000070800720c */ /* 0x000fe20000706670 */
[----:B------:R3:W4:Y:S01]  /*e630*/  SHFL.IDX PT, R4, R6, RZ, 0x1c1f ;  /* 0x001c1fff06047589 */ /* 0x00072200000e0000 */
[----:B-1----:R-:W-:-:S03]  /*e640*/  LOP3.LUT R15, R20, 0x7ffffffc, RZ, 0xc0, !PT ;  /* 0x7ffffffc140f7812 */ /* 0x002fc600078ec0ff */
[----:B------:R3:W1:Y:S03]  /*e650*/  SHFL.IDX PT, R5, R9, RZ, 0x1c1f ;  /* 0x001c1fff09057589 */ /* 0x00066600000e0000 */
[----:B------:R-:W-:Y:S01]  /*e660*/  SYNCS.ARRIVE.TRANS64.RED.A1T0 RZ, [UR4], RZ ;  /* 0x000000ffffff79a7 */ /* 0x000fe20008100404 */
[----:B------:R-:W-:-:S04]  /*e670*/  IMAD.IADD R15, R18, 0x1, -R15 ;  /* 0x00000001120f7824 */ /* 0x000fc800078e0a0f */
[----:B------:R-:W-:Y:S01]  /*e680*/  IMAD.SHL.U32 R0, R15, 0x2, RZ ;  /* 0x000000020f007824 */ /* 0x000fe200078e00ff */
[----:B0-----:R3:W-:Y:S04]  /*e690*/  @!P1 ST.E desc[UR36][R10.64], R3 ;  /* 0x000000030a009985 */ /* 0x0017e8000c101924 */
[----:B--2---:R3:W-:Y:S01]  /*e6a0*/  @!P0 ST.E desc[UR36][R12.64], R2 ;  /* 0x000000020c008985 */ /* 0x0047e2000c101924 */
[----:B------:R-:W-:Y:S05]  /*e6b0*/  @P2 BRA `(.L_x_1059) ;  /* 0x0000000800382947 */ /* 0x000fea0003800000 */
[C---:B---3--:R-:W-:Y:S01]  /*e6c0*/  VIADD R2, R0.reuse, 0x8 ;  /* 0x0000000800027836 */ /* 0x048fe20000000000 */
[----:B------:R-:W-:Y:S01]  /*e6d0*/  ULDC UR4, c[0x0][0xac8] ;  /* 0x0002b20000047ab9 */ /* 0x000fe20000000800 */
[C---:B------:R-:W-:Y:S01]  /*e6e0*/  VIADD R3, R0.reuse, 0x10 ;  /* 0x0000001000037836 */ /* 0x040fe20000000000 */
[C---:B------:R-:W-:Y:S01]  /*e6f0*/  ISETP.GE.AND P0, PT, R0.reuse, UR4, PT ;  /* 0x0000000400007c0c */ /* 0x040fe2000bf06270 */
[----:B------:R-:W-:Y:S01]  /*e700*/  VIADD R14, R0, 0x18 ;  /* 0x00000018000e7836 */ /* 0x000fe20000000000 */
[----:B------:R-:W-:Y:S01]  /*e710*/  ISETP.GE.AND P1, PT, R2, UR4, PT ;  /* 0x0000000402007c0c */ /* 0x000fe2000bf26270 */
[C---:B------:R-:W-:Y:S01]  /*e720*/  VIADD R15, R0.reuse, 0x20 ;  /* 0x00000020000f7836 */ /* 0x040fe20000000000 */
[----:B------:R-:W-:Y:S01]  /*e730*/  ISETP.GE.AND P2, PT, R3, UR4, PT ;  /* 0x0000000403007c0c */ /* 0x000fe2000bf46270 */
[----:B------:R-:W-:Y:S01]  /*e740*/  VIADD R16, R0, 0x28 ;  /* 0x0000002800107836 */ /* 0x000fe20000000000 */
[----:B------:R-:W-:Y:S01]  /*e750*/  ISETP.GE.AND P5, PT, R14, UR4, PT ;  /* 0x000000040e007c0c */ /* 0x000fe2000bfa6270 */
[C---:B------:R-:W-:Y:S01]  /*e760*/  VIADD R17, R0.reuse, 0x30 ;  /* 0x0000003000117836 */ /* 0x040fe20000000000 */
[----:B------:R-:W-:Y:S01]  /*e770*/  ISETP.GE.AND P6, PT, R15, UR4, PT ;  /* 0x000000040f007c0c */ /* 0x000fe2000bfc6270 */
[----:B------:R-:W-:-:S02]  /*e780*/  VIADD R18, R0, 0x38 ;  /* 0x0000003800127836 */ /* 0x000fc40000000000 */
[C---:B------:R-:W-:Y:S01]  /*e790*/  VIADD R19, R0.reuse, 0x40 ;  /* 0x0000004000137836 */ /* 0x040fe20000000000 */
[----:B------:R-:W-:Y:S01]  /*e7a0*/  ISETP.GE.AND P4, PT, R17, UR4, PT ;  /* 0x0000000411007c0c */ /* 0x000fe2000bf86270 */
[----:B------:R-:W-:Y:S01]  /*e7b0*/  VIADD R20, R0, 0x48 ;  /* 0x0000004800147836 */ /* 0x000fe20000000000 */
[----:B------:R-:W-:Y:S01]  /*e7c0*/  ISETP.GE.AND P3, PT, R18, UR4, PT ;  /* 0x0000000412007c0c */ /* 0x000fe2000bf66270 */
[----:B------:R-:W-:Y:S01]  /*e7d0*/  VIADD R22, R0, 0x50 ;  /* 0x0000005000167836 */ /* 0x000fe20000000000 */
[----:B------:R-:W-:Y:S01]  /*e7e0*/  @!P1 LEA.HI R2, R2, R2, RZ, 0x1 ;  /* 0x0000000202029211 */ /* 0x000fe200078f08ff */
[----:B------:R-:W-:Y:S01]  /*e7f0*/  VIADD R23, R0, 0x58 ;  /* 0x0000005800177836 */ /* 0x000fe20000000000 */
[----:B------:R-:W-:Y:S02]  /*e800*/  @!P2 LEA.HI R3, R3, R3, RZ, 0x1 ;  /* 0x000000030303a211 */ /* 0x000fe400078f08ff */
[----:B------:R-:W-:Y:S02]  /*e810*/  @!P1 LOP3.LUT R11, R2, 0xfffffffe, RZ, 0xc0, !PT ;  /* 0xfffffffe020b9812 */ /* 0x000fe400078ec0ff */
[----:B------:R-:W-:Y:S01]  /*e820*/  @!P2 LOP3.LUT R13, R3, 0xfffffffe, RZ, 0xc0, !PT ;  /* 0xfffffffe030da812 */ /* 0x000fe200078ec0ff */
[----:B-1--4-:R-:W-:Y:S01]  /*e830*/  @!P0 IMAD.WIDE R2, R0, 0x4, R4 ;  /* 0x0000000400028825 */ /* 0x012fe200078e0204 */
[----:B------:R-:W-:-:S02]  /*e840*/  @!P5 LEA.HI R14, R14, R14, RZ, 0x1 ;  /* 0x0000000e0e0ed211 */ /* 0x000fc400078f08ff */
[----:B------:R-:W-:Y:S01]  /*e850*/  @!P6 LEA.HI R15, R15, R15, RZ, 0x1 ;  /* 0x0000000f0f0fe211 */ /* 0x000fe200078f08ff */
[--C-:B------:R-:W-:Y:S01]  /*e860*/  @!P1 IMAD.WIDE R10, R11, 0x4, R4.reuse ;  /* 0x000000040b0a9825 */ /* 0x100fe200078e0204 */
[----:B------:R0:W-:Y:S01]  /*e870*/  @!P0 ST.E.64 desc[UR36][R2.64], R24 ;  /* 0x0000001802008985 */ /* 0x0001e2000c101b24 */
[----:B------:R-:W-:Y:S02]  /*e880*/  ISETP.GE.AND P0, PT, R16, UR4, PT ;  /* 0x0000000410007c0c */ /* 0x000fe4000bf06270 */
[----:B------:R-:W-:Y:S01]  /*e890*/  @!P2 IMAD.WIDE R12, R13, 0x4, R4 ;  /* 0x000000040d0ca825 */ /* 0x000fe200078e0204 */
[----:B------:R1:W-:Y:S01]  /*e8a0*/  @!P1 ST.E.64 desc[UR36][R10.64], R28 ;  /* 0x0000001c0a009985 */ /* 0x0003e2000c101b24 */
[----:B------:R-:W-:Y:S02]  /*e8b0*/  ISETP.GE.AND P1, PT, R20, UR4, PT ;  /* 0x0000000414007c0c */ /* 0x000fe4000bf26270 */
[----:B------:R-:W-:Y:S01]  /*e8c0*/  @!P4 LEA.HI R17, R17, R17, RZ, 0x1 ;  /* 0x000000111111c211 */ /* 0x000fe200078f08ff */
[----:B------:R2:W-:Y:S01]  /*e8d0*/  @!P2 ST.E.64 desc[UR36][R12.64], R32 ;  /* 0x000000200c00a985 */ /* 0x0005e2000c101b24 */
[----:B------:R-:W-:-:S02]  /*e8e0*/  ISETP.GE.AND P2, PT, R19, UR4, PT ;  /* 0x0000000413007c0c */ /* 0x000fc4000bf46270 */
[----:B------:R-:W-:Y:S02]  /*e8f0*/  @!P3 LEA.HI R18, R18, R18, RZ, 0x1 ;  /* 0x000000121212b211 */ /* 0x000fe400078f08ff */
[----:B------:R-:W-:Y:S01]  /*e900*/  @!P4 LOP3.LUT R17, R17, 0xfffffffe, RZ, 0xc0, !PT ;  /* 0xfffffffe1111c812 */ /* 0x000fe200078ec0ff */
[----:B0-----:R-:W-:Y:S01]  /*e910*/  VIADD R24, R0, 0x80 ;  /* 0x0000008000187836 */ /* 0x001fe20000000000 */
[----:B------:R-:W-:Y:S02]  /*e920*/  @!P5 LOP3.LUT R3, R14, 0xfffffffe, RZ, 0xc0, !PT ;  /* 0xfffffffe0e03d812 */ /* 0x000fe400078ec0ff */
[----:B------:R-:W-:Y:S02]  /*e930*/  @!P0 LEA.HI R16, R16, R16, RZ, 0x1 ;  /* 0x0000001010108211 */ /* 0x000fe400078f08ff */
[----:B-1----:R-:W-:Y:S01]  /*e940*/  @!P6 LOP3.LUT R11, R15, 0xfffffffe, RZ, 0xc0, !PT ;  /* 0xfffffffe0f0be812 */ /* 0x002fe200078ec0ff */
[----:B------:R-:W-:Y:S01]  /*e950*/  @!P5 IMAD.WIDE R2, R3, 0x4, R4 ;  /* 0x000000040302d825 */ /* 0x000fe200078e0204 */
[----:B------:R-:W-:-:S02]  /*e960*/  @!P1 LEA.HI R20, R20, R20, RZ, 0x1 ;  /* 0x0000001414149211 */ /* 0x000fc400078f08ff */
[----:B------:R-:W-:Y:S01]  /*e970*/  @!P2 LEA.HI R19, R19, R19, RZ, 0x1 ;  /* 0x000000131313a211 */ /* 0x000fe200078f08ff */
[----:B------:R-:W-:Y:S01]  /*e980*/  @!P6 IMAD.WIDE R10, R11, 0x4, R4 ;  /* 0x000000040b0ae825 */ /* 0x000fe200078e0204 */
[----:B--2---:R-:W-:Y:S01]  /*e990*/  @!P0 LOP3.LUT R13, R16, 0xfffffffe, RZ, 0xc0, !PT ;  /* 0xfffffffe100d8812 */ /* 0x004fe200078ec0ff */
[----:B------:R0:W-:Y:S01]  /*e9a0*/  @!P5 ST.E.64 desc[UR36][R2.64], R36 ;  /* 0x000000240200d985 */ /* 0x0001e2000c101b24 */
[----:B------:R-:W-:Y:S01]  /*e9b0*/  @!P3 LOP3.LUT R15, R18, 0xfffffffe, RZ, 0xc0, !PT ;  /* 0xfffffffe120fb812 */ /* 0x000fe200078ec0ff */
[----:B------:R-:W-:Y:S01]  /*e9c0*/  VIADD R18, R0, 0x60 ;  /* 0x0000006000127836 */ /* 0x000fe20000000000 */
[----:B------:R-:W-:Y:S01]  /*e9d0*/  @!P2 LOP3.LUT R19, R19, 0xfffffffe, RZ, 0xc0, !PT ;  /* 0xfffffffe1313a812 */ /* 0x000fe200078ec0ff */
[----:B------:R1:W-:Y:S01]  /*e9e0*/  @!P6 ST.E.64 desc[UR36][R10.64], R40 ;  /* 0x000000280a00e985 */ /* 0x0003e2000c101b24 */
[----:B------:R-:W-:Y:S01]  /*e9f0*/  @!P1 LOP3.LUT R21, R20, 0xfffffffe, RZ, 0xc0, !PT ;  /* 0xfffffffe14159812 */ /* 0x000fe200078ec0ff */
[----:B------:R-:W-:Y:S01]  /*ea00*/  VIADD R20, R0, 0x70 ;  /* 0x0000007000147836 */ /* 0x000fe20000000000 */
[----:B------:R-:W-:-:S02]  /*ea10*/  ISETP.GE.AND P5, PT, R22, UR4, PT ;  /* 0x0000000416007c0c */ /* 0x000fc4000bfa6270 */
        /* <DEDUP_REMOVED lines=8> */
[----:B------:R-:W-:Y:S01]  /*eaa0*/  @!P2 IMAD.WIDE R14, R19, 0x4, R4 ;  /* 0x00000004130ea825 */ /* 0x000fe200078e0204 */
[----:B------:R2:W-:Y:S01]  /*eab0*/  @!P3 ST.E.64 desc[UR36][R12.64], R52 ;  /* 0x000000340c00b985 */ /* 0x0005e2000c101b24 */
[----:B------:R-:W-:-:S02]  /*eac0*/  @!P5 LEA.HI R22, R22, R22, RZ, 0x1 ;  /* 0x000000161616d211 */ /* 0x000fc400078f08ff */
[----:B------:R-:W-:Y:S01]  /*ead0*/  @!P1 IMAD.WIDE R16, R21, 0x4, R4 ;  /* 0x0000000415109825 */ /* 0x000fe200078e0204 */
[----:B------:R3:W-:Y:S01]  /*eae0*/  @!P2 ST.E.64 desc[UR36][R14.64], R56 ;  /* 0x000000380e00a985 */ /* 0x0007e2000c101b24 */
[----:B------:R-:W-:Y:S02]  /*eaf0*/  ISETP.GE.AND P2, PT, R20, UR4, PT ;  /* 0x0000000414007c0c */ /* 0x000fe4000bf46270 */
[C---:B------:R-:W-:Y:S01]  /*eb00*/  VIADD R19, R0.reuse, 0x68 ;  /* 0x0000006800137836 */ /* 0x040fe20000000000 */
[----:B------:R4:W-:Y:S01]  /*eb10*/  @!P1 ST.E.64 desc[UR36][R16.64], R60 ;  /* 0x0000003c10009985 */ /* 0x0009e2000c101b24 */
[----:B------:R-:W-:Y:S01]  /*eb20*/  VIADD R21, R0, 0x78 ;  /* 0x0000007800157836 */ /* 0x000fe20000000000 */
[----:B------:R-:W-:Y:S02]  /*eb30*/  @!P6 LEA.HI R23, R23, R23, RZ, 0x1 ;  /* 0x000000171717e211 */ /* 0x000fe400078f08ff */
[----:B------:R-:W-:Y:S02]  /*eb40*/  ISETP.GE.AND P1, PT, R19, UR4, PT ;  /* 0x0000000413007c0c */ /* 0x000fe4000bf26270 */
[----:B------:R-:W-:-:S02]  /*eb50*/  ISETP.GE.AND P3, PT, R21, UR4, PT ;  /* 0x0000000415007c0c */ /* 0x000fc4000bf66270 */
[----:B0-----:R-:W-:Y:S02]  /*eb60*/  @!P5 LOP3.LUT R3, R22, 0xfffffffe, RZ, 0xc0, !PT ;  /* 0xfffffffe1603d812 */ /* 0x001fe400078ec0ff */
[----:B------:R-:W-:Y:S02]  /*eb70*/  @!P0 LEA.HI R18, R18, R18, RZ, 0x1 ;  /* 0x0000001212128211 */ /* 0x000fe400078f08ff */
[----:B-1----:R-:W-:Y:S01]  /*eb80*/  @!P6 LOP3.LUT R11, R23, 0xfffffffe, RZ, 0xc0, !PT ;  /* 0xfffffffe170be812 */ /* 0x002fe200078ec0ff */
[--C-:B------:R-:W-:Y:S01]  /*eb90*/  @!P5 IMAD.WIDE R2, R3, 0x4, R4.reuse ;  /* 0x000000040302d825 */ /* 0x100fe200078e0204 */
[----:B--2---:R-:W-:Y:S02]  /*eba0*/  @!P0 LOP3.LUT R13, R18, 0xfffffffe, RZ, 0xc0, !PT ;  /* 0xfffffffe120d8812 */ /* 0x004fe400078ec0ff */
[----:B------:R-:W-:Y:S01]  /*ebb0*/  @!P2 LEA.HI R20, R20, R20, RZ, 0x1 ;  /* 0x000000141414a211 */ /* 0x000fe200078f08ff */
[--C-:B------:R-:W-:Y:S01]  /*ebc0*/  @!P6 IMAD.WIDE R10, R11, 0x4, R4.reuse ;  /* 0x000000040b0ae825 */ /* 0x100fe200078e0204 */
[----:B------:R-:W-:Y:S01]  /*ebd0*/  @!P1 LEA.HI R19, R19, R19, RZ, 0x1 ;  /* 0x0000001313139211 */ /* 0x000fe200078f08ff */
[----:B------:R0:W-:Y:S01]  /*ebe0*/  @!P5 ST.E.64 desc[UR36][R2.64], R64 ;  /* 0x000000400200d985 */ /* 0x0001e2000c101b24 */
[----:B------:R-:W-:Y:S01]  /*ebf0*/  @!P3 LEA.HI R21, R21, R21, RZ, 0x1 ;  /* 0x000000151515b211 */ /* 0x000fe200078f08ff */
[----:B------:R-:W-:Y:S01]  /*ec00*/  @!P0 IMAD.WIDE R12, R13, 0x4, R4 ;  /* 0x000000040d0c8825 */ /* 0x000fe200078e0204 */
[----:B------:R-:W-:Y:S01]  /*ec10*/  @!P1 LOP3.LUT R19, R19, 0xfffffffe, RZ, 0xc0, !PT ;  /* 0xfffffffe13139812 */ /* 0x000fe200078ec0ff */
[----:B------:R1:W-:Y:S01]  /*ec20*/  @!P6 ST.E.64 desc[UR36][R10.64], R68 ;  /* 0x000000440a00e985 */ /* 0x0003e2000c101b24 */
[----:B------:R-:W-:Y:S01]  /*ec30*/  @!P4 LEA.HI R24, R24, R24, RZ, 0x1 ;  /* 0x000000181818c211 */ /* 0x000fe200078f08ff */
[----:B------:R-:W-:Y:S01]  /*ec40*/  VIADD R18, R0, 0x88 ;  /* 0x0000008800127836 */ /* 0x000fe20000000000 */
[----:B---3--:R-:W-:Y:S01]  /*ec50*/  @!P2 LOP3.LUT R15, R20, 0xfffffffe, RZ, 0xc0, !PT ;  /* 0xfffffffe140fa812 */ /* 0x008fe200078ec0ff */
[----:B------:R-:W-:Y:S01]  /*ec60*/  @!P0 ST.E.64 desc[UR36][R12.64], R72 ;  /* 0x000000480c008985 */ /* 0x000fe2000c101b24 */
[----:B------:R-:W-:Y:S01]  /*ec70*/  @!P3 LOP3.LUT R21, R21, 0xfffffffe, RZ, 0xc0, !PT ;  /* 0xfffffffe1515b812 */ /* 0x000fe200078ec0ff */
[----:B------:R-:W-:Y:S01]  /*ec80*/  VIADD R20, R0, 0x98 ;  /* 0x0000009800147836 */ /* 0x000fe20000000000 */
[----:B----4-:R-:W-:-:S02]  /*ec90*/  @!P4 LOP3.LUT R17, R24, 0xfffffffe, RZ, 0xc0, !PT ;  /* 0xfffffffe1811c812 */ /* 0x010fc400078ec0ff */
[----:B------:R-:W-:Y:S01]  /*eca0*/  ISETP.GE.AND P0, PT, R18, UR4, PT ;  /* 0x0000000412007c0c */ /* 0x000fe2000bf06270 */
[----:B0-----:R-:W-:-:S04]  /*ecb0*/  @!P1 IMAD.WIDE R2, R19, 0x4, R4 ;  /* 0x0000000413029825 */ /* 0x001fc800078e0204 */
[--C-:B-1----:R-:W-:Y:S01]  /*ecc0*/  @!P2 IMAD.WIDE R10, R15, 0x4, R4.reuse ;  /* 0x000000040f0aa825 */ /* 0x102fe200078e0204 */
[----:B------:R0:W-:Y:S03]  /*ecd0*/  @!P1 ST.E.64 desc[UR36][R2.64], R76 ;  /* 0x0000004c02009985 */ /* 0x0001e6000c101b24 */
[----:B------:R-:W-:Y:S01]  /*ece0*/  VIADD R19, R0, 0x90 ;  /* 0x0000009000137836 */ /* 0x000fe20000000000 */
[----:B------:R1:W-:Y:S01]  /*ecf0*/  @!P2 ST.E.64 desc[UR36][R10.64], R80 ;  /* 0x000000500a00a985 */ /* 0x0003e2000c101b24 */
[--C-:B------:R-:W-:Y:S01]  /*ed00*/  @!P3 IMAD.WIDE R14, R21, 0x4, R4.reuse ;  /* 0x00000004150eb825 */ /* 0x100fe200078e0204 */
[----:B------:R-:W-:Y:S02]  /*ed10*/  ISETP.GE.AND P2, PT, R20, UR4, PT ;  /* 0x0000000414007c0c */ /* 0x000fe4000bf46270 */
[----:B------:R-:W-:Y:S01]  /*ed20*/  ISETP.GE.AND P1, PT, R19, UR4, PT ;  /* 0x0000000413007c0c */ /* 0x000fe2000bf26270 */
[----:B------:R-:W-:Y:S01]  /*ed30*/  @!P4 IMAD.WIDE R16, R17, 0x4, R4 ;  /* 0x000000041110c825 */ /* 0x000fe200078e0204 */
[----:B------:R2:W-:Y:S01]  /*ed40*/  @!P3 ST.E.64 desc[UR36][R14.64], R84 ;  /* 0x000000540e00b985 */ /* 0x0005e2000c101b24 */
[----:B------:R-:W-:-:S02]  /*ed50*/  @!P0 LEA.HI R18, R18, R18, RZ, 0x1 ;  /* 0x0000001212128211 */ /* 0x000fc400078f08ff */
[C---:B------:R-:W-:Y:S01]  /*ed60*/  VIADD R21, R0.reuse, 0xa0 ;  /* 0x000000a000157836 */ /* 0x040fe20000000000 */
[----:B------:R3:W-:Y:S01]  /*ed70*/  @!P4 ST.E.64 desc[UR36][R16.64], R88 ;  /* 0x000000581000c985 */ /* 0x0007e2000c101b24 */
[C---:B0-----:R-:W-:Y:S02]  /*ed80*/  VIADD R3, R0.reuse, 0xb8 ;  /* 0x000000b800037836 */ /* 0x041fe40000000000 */
[C---:B------:R-:W-:Y:S01]  /*ed90*/  VIADD R12, R0.reuse, 0xa8 ;  /* 0x000000a8000c7836 */ /* 0x040fe20000000000 */
[----:B------:R-:W-:Y:S01]  /*eda0*/  ISETP.GE.AND P3, PT, R21, UR4, PT ;  /* 0x0000000415007c0c */ /* 0x000fe2000bf66270 */
[----:B------:R-:W-:Y:S01]  /*edb0*/  VIADD R13, R0, 0xb0 ;  /* 0x000000b0000d7836 */ /* 0x000fe20000000000 */
[----:B------:R-:W-:Y:S02]  /*edc0*/  ISETP.GE.AND P6, PT, R3, UR4, PT ;  /* 0x0000000403007c0c */ /* 0x000fe4000bfc6270 */
[----:B------:R-:W-:Y:S02]  /*edd0*/  ISETP.GE.AND P4, PT, R12, UR4, PT ;  /* 0x000000040c007c0c */ /* 0x000fe4000bf86270 */
[----:B------:R-:W-:-:S02]  /*ede0*/  ISETP.GE.AND P5, PT, R13, UR4, PT ;  /* 0x000000040d007c0c */ /* 0x000fc4000bfa6270 */
[----:B------:R-:W-:Y:S02]  /*edf0*/  @!P1 LEA.HI R19, R19, R19, RZ, 0x1 ;  /* 0x0000001313139211 */ /* 0x000fe400078f08ff */
[----:B------:R-:W-:Y:S02]  /*ee00*/  @!P2 LEA.HI R20, R20, R20, RZ, 0x1 ;  /* 0x000000141414a211 */ /* 0x000fe400078f08ff */
[----:B-1----:R-:W-:Y:S02]  /*ee10*/  @!P1 LOP3.LUT R11, R19, 0xfffffffe, RZ, 0xc0, !PT ;  /* 0xfffffffe130b9812 */ /* 0x002fe400078ec0ff */
[----:B------:R-:W-:Y:S02]  /*ee20*/  @!P3 LEA.HI R21, R21, R21, RZ, 0x1 ;  /* 0x000000151515b211 */ /* 0x000fe400078f08ff */
[----:B------:R-:W-:Y:S02]  /*ee30*/  @!P6 LEA.HI R10, R3, R3, RZ, 0x1 ;  /* 0x00000003030ae211 */ /* 0x000fe400078f08ff */
[----:B------:R-:W-:-:S02]  /*ee40*/  @!P4 LEA.HI R12, R12, R12, RZ, 0x1 ;  /* 0x0000000c0c0cc211 */ /* 0x000fc400078f08ff */
[----:B------:R-:W-:Y:S02]  /*ee50*/  @!P5 LEA.HI R2, R13, R13, RZ, 0x1 ;  /* 0x0000000d0d02d211 */ /* 0x000fe400078f08ff */
[----:B------:R-:W-:Y:S02]  /*ee60*/  @!P0 LOP3.LUT R3, R18, 0xfffffffe, RZ, 0xc0, !PT ;  /* 0xfffffffe12038812 */ /* 0x000fe400078ec0ff */
[----:B------:R-:W-:Y:S02]  /*ee70*/  @!P2 LOP3.LUT R13, R20, 0xfffffffe, RZ, 0xc0, !PT ;  /* 0xfffffffe140da812 */ /* 0x000fe400078ec0ff */
[----:B--2---:R-:W-:Y:S02]  /*ee80*/  @!P3 LOP3.LUT R15, R21, 0xfffffffe, RZ, 0xc0, !PT ;  /* 0xfffffffe150fb812 */ /* 0x004fe400078ec0ff */
[----:B---3--:R-:W-:Y:S01]  /*ee90*/  @!P4 LOP3.LUT R17, R12, 0xfffffffe, RZ, 0xc0, !PT ;  /* 0xfffffffe0c11c812 */ /* 0x008fe200078ec0ff */
[----:B------:R-:W-:Y:S01]  /*eea0*/  @!P2 IMAD.WIDE R12, R13, 0x4, R4 ;  /* 0x000000040d0ca825 */ /* 0x000fe200078e0204 */
[----:B------:R-:W-:-:S02]  /*eeb0*/  @!P5 LOP3.LUT R19, R2, 0xfffffffe, RZ, 0xc0, !PT ;  /* 0xfffffffe0213d812 */ /* 0x000fc400078ec0ff */
        /* <DEDUP_REMOVED lines=14> */
.L_x_1059:
[----:B------:R-:W-:Y:S05]  /*efa0*/  BSYNC B0 ;  /* 0x0000000000007941 */ /* 0x000fea0003800000 */
.L_x_1058:
[----:B------:R-:W-:Y:S01]  /*efb0*/  ISETP.GE.AND P0, PT, R8, R7, PT ;  /* 0x000000070800720c */ /* 0x000fe20003f06270 */
[----:B0--3--:R0:W2:Y:S04]  /*efc0*/  SHFL.IDX PT, R3, R9, 0x1, 0x1c1f ;  /* 0x003c1f0009037f89 */ /* 0x0090a800000e0000 */
[----:B------:R0:W3:Y:S08]  /*efd0*/  SHFL.IDX PT, R2, R6, 0x1, 0x1c1f ;  /* 0x003c1f0006027f89 */ /* 0x0000f000000e0000 */
[----:B0-----:R-:W-:Y:S05]  /*efe0*/  @P0 BRA `(.L_x_970) ;  /* 0x0000004c003c0947 */ /* 0x001fea0003800000 */
[C---:B----4-:R-:W-:Y:S01]  /*eff0*/  VIADD R4, R0.reuse, 0x8 ;  /* 0x0000000800047836 */ /* 0x050fe20000000000 */
[----:B------:R-:W-:Y:S01]  /*f000*/  ULDC UR4, c[0x0][0xac8] ;  /* 0x0002b20000047ab9 */ /* 0x000fe20000000800 */
[C---:B------:R-:W-:Y:S01]  /*f010*/  VIADD R8, R0.reuse, 0x10 ;  /* 0x0000001000087836 */ /* 0x040fe20000000000 */
[C---:B------:R-:W-:Y:S01]  /*f020*/  ISETP.GE.AND P2, PT, R0.reuse, UR4, PT ;  /* 0x0000000400007c0c */ /* 0x040fe2000bf46270 */
[----:B------:R-:W-:Y:S01]  /*f030*/  VIADD R9, R0, 0x18 ;  /* 0x0000001800097836 */ /* 0x000fe20000000000 */
[----:B------:R-:W-:Y:S01]  /*f040*/  ISETP.GE.AND P3, PT, R4, UR4, PT ;  /* 0x0000000404007c0c */ /* 0x000fe2000bf66270 */
[----:B------:R-:W-:Y:S01]  /*f050*/  VIADD R10, R0, 0x20 ;  /* 0x00000020000a7836 */ /* 0x000fe20000000000 */
[----:B------:R-:W-:Y:S01]  /*f060*/  ISETP.GE.AND P0, PT, R8, UR4, PT ;  /* 0x0000000408007c0c */ /* 0x000fe2000bf06270 */
[C---:B------:R-:W-:Y:S01]  /*f070*/  VIADD R11, R0.reuse, 0x28 ;  /* 0x00000028000b7836 */ /* 0x040fe20000000000 */
[----:B------:R-:W-:Y:S01]  /*f080*/  ISETP.GE.AND P1, PT, R9, UR4, PT ;  /* 0x0000000409007c0c */ /* 0x000fe2000bf26270 */
[----:B------:R-:W-:-:S02]  /*f090*/  VIADD R12, R0, 0x30 ;  /* 0x00000030000c7836 */ /* 0x000fc40000000000 */
[C---:B------:R-:W-:Y:S02]  /*f0a0*/  VIADD R13, R0.reuse, 0x38 ;  /* 0x00000038000d7836 */ /* 0x040fe40000000000 */
[----:B------:R-:W-:Y:S01]  /*f0b0*/  VIADD R14, R0, 0x40 ;  /* 0x00000040000e7836 */ /* 0x000fe20000000000 */
[----:B------:R-:W-:Y:S01]  /*f0c0*/  ISETP.GE.AND P4, PT, R12, UR4, PT ;  /* 0x000000040c007c0c */ /* 0x000fe2000bf86270 */
[C---:B------:R-:W-:Y:S01]  /*f0d0*/  VIADD R16, R0.reuse, 0x48 ;  /* 0x0000004800107836 */ /* 0x040fe20000000000 */
[----:B------:R-:W-:Y:S01]  /*f0e0*/  ISETP.GE.AND P5, PT, R13, UR4, PT ;  /* 0x000000040d007c0c */ /* 0x000fe2000bfa6270 */
[----:B------:R-:W-:Y:S01]  /*f0f0*/  VIADD R18, R0, 0x50 ;  /* 0x0000005000127836 */ /* 0x000fe20000000000 */
[----:B------:R-:W-:Y:S01]  /*f100*/  @!P3 LEA.HI R4, R4, R4, RZ, 0x1 ;  /* 0x000000040404b211 */ /* 0x000fe200078f08ff */
[----:B------:R-:W-:Y:S01]  /*f110*/  VIADD R19, R0, 0x70 ;  /* 0x0000007000137836 */ /* 0x000fe20000000000 */
[----:B------:R-:W-:Y:S01]  /*f120*/  ISETP.GE.AND P6, PT, R14, UR4, PT ;  /* 0x000000040e007c0c */ /* 0x000fe2000bfc6270 */
[----:B------:R-:W-:Y:S01]  /*f130*/  VIADD R20, R0, 0x78 ;  /* 0x0000007800147836 */ /* 0x000fe20000000000 */
[----:B------:R-:W-:Y:S01]  /*f140*/  @!P3 LOP3.LUT R7, R4, 0xfffffffe, RZ, 0xc0, !PT ;  /* 0xfffffffe0407b812 */ /* 0x000fe200078ec0ff */
[----:B-123--:R-:W-:Y:S01]  /*f150*/  @!P2 IMAD.WIDE R4, R0, 0x4, R2 ;  /* 0x000000040004a825 */ /* 0x00efe200078e0202 */
[----:B------:R-:W-:-:S02]  /*f160*/  @!P0 LEA.HI R8, R8, R8, RZ, 0x1 ;  /* 0x0000000808088211 */ /* 0x000fc400078f08ff */
[----:B------:R-:W-:Y:S01]  /*f170*/  @!P1 LEA.HI R9, R9, R9, RZ, 0x1 ;  /* 0x0000000909099211 */ /* 0x000fe200078f08ff */
[----:B------:R-:W-:Y:S01]  /*f180*/  @!P3 IMAD.WIDE R6, R7, 0x4, R2 ;  /* 0x000000040706b825 */ /* 0x000fe200078e0202 */
[----:B------:R0:W-:Y:S01]  /*f190*/  @!P2 ST.E.64 desc[UR36][R4.64], R26 ;  /* 0x0000001a0400a985 */ /* 0x0001e2000c101b24 */
[----:B------:R-:W-:Y:S02]  /*f1a0*/  ISETP.GE.AND P2, PT, R10, UR4, PT ;  /* 0x000000040a007c0c */ /* 0x000fe4000bf46270 */
[----:B------:R-:W-:Y:S01]  /*f1b0*/  @!P4 LEA.HI R12, R12, R12, RZ, 0x1 ;  /* 0x0000000c0c0cc211 */ /* 0x000fe200078f08ff */
[----:B------:R1:W-:Y:S01]  /*f1c0*/  @!P3 ST.E.64 desc[UR36][R6.64], R30 ;  /* 0x0000001e0600b985 */ /* 0x0003e2000c101b24 */
[----:B------:R-:W-:Y:S02]  /*f1d0*/  ISETP.GE.AND P3, PT, R11, UR4, PT ;  /* 0x000000040b007c0c */ /* 0x000fe4000bf66270 */
[----:B------:R-:W-:-:S04]  /*f1e0*/  @!P6 LEA.HI R14, R14, R14, RZ, 0x1 ;  /* 0x0000000e0e0ee211 */ /* 0x000fc800078f08ff */
[----:B------:R-:W-:Y:S01]  /*f1f0*/  @!P6 LOP3.LUT R17, R14, 0xfffffffe, RZ, 0xc0, !PT ;  /* 0xfffffffe0e11e812 */ /* 0x000fe200078ec0ff */
[----:B------:R-:W-:Y:S01]  /*f200*/  VIADD R14, R0, 0x58 ;  /* 0x00000058000e7836 */ /* 0x000fe20000000000 */
        /* <DEDUP_REMOVED lines=24> */
[----:B------:R-:W-:-:S02]  /*f390*/  ISETP.GE.AND P4, PT, R19, UR4, PT ;  /* 0x0000000413007c0c */ /* 0x000fc4000bf86270 */
[----:B------:R-:W-:Y:S01]  /*f3a0*/  @!P6 IMAD.WIDE R12, R17, 0x4, R2 ;  /* 0x00000004110ce825 */ /* 0x000fe200078e0202 */
[----:B------:R3:W-:Y:S01]  /*f3b0*/  @!P5 ST.E.64 desc[UR36][R10.64], R54 ;  /* 0x000000360a00d985 */ /* 0x0007e2000c101b24 */
[----:B------:R-:W-:Y:S02]  /*f3c0*/  @!P1 LEA.HI R16, R16, R16, RZ, 0x1 ;  /* 0x0000001010109211 */ /* 0x000fe400078f08ff */
[C---:B------:R-:W-:Y:S01]  /*f3d0*/  VIADD R15, R0.reuse, 0x60 ;  /* 0x00000060000f7836 */ /* 0x040fe20000000000 */
[----:B------:R4:W-:Y:S01]  /*f3e0*/  @!P6 ST.E.64 desc[UR36][R12.64], R58 ;  /* 0x0000003a0c00e985 */ /* 0x0009e2000c101b24 */
[----:B------:R-:W-:Y:S01]  /*f3f0*/  VIADD R17, R0, 0x68 ;  /* 0x0000006800117836 */ /* 0x000fe20000000000 */
[----:B------:R-:W-:Y:S02]  /*f400*/  @!P0 LEA.HI R18, R18, R18, RZ, 0x1 ;  /* 0x0000001212128211 */ /* 0x000fe400078f08ff */
[----:B------:R-:W-:Y:S02]  /*f410*/  ISETP.GE.AND P6, PT, R15, UR4, PT ;  /* 0x000000040f007c0c */ /* 0x000fe4000bfc6270 */
[----:B------:R-:W-:-:S02]  /*f420*/  ISETP.GE.AND P5, PT, R17, UR4, PT ;  /* 0x0000000411007c0c */ /* 0x000fc4000bfa6270 */
[----:B0-----:R-:W-:Y:S01]  /*f430*/  @!P1 LOP3.LUT R5, R16, 0xfffffffe, RZ, 0xc0, !PT ;  /* 0xfffffffe10059812 */ /* 0x001fe200078ec0ff */
[----:B------:R-:W-:Y:S01]  /*f440*/  VIADD R16, R0, 0x80 ;  /* 0x0000008000107836 */ /* 0x000fe20000000000 */
[----:B-1----:R-:W-:Y:S01]  /*f450*/  @!P0 LOP3.LUT R7, R18, 0xfffffffe, RZ, 0xc0, !PT ;  /* 0xfffffffe12078812 */ /* 0x002fe200078ec0ff */
[----:B------:R-:W-:Y:S01]  /*f460*/  VIADD R18, R0, 0x88 ;  /* 0x0000008800127836 */ /* 0x000fe20000000000 */
        /* <DEDUP_REMOVED lines=10> */
[----:B------:R-:W-:Y:S01]  /*f510*/  @!P6 LOP3.LUT R15, R15, 0xfffffffe, RZ, 0xc0, !PT ;  /* 0xfffffffe0f0fe812 */ /* 0x000fe200078ec0ff */
[C---:B------:R-:W-:Y:S01]  /*f520*/  VIADD R14, R0.reuse, 0x90 ;  /* 0x00000090000e7836 */ /* 0x040fe20000000000 */
[----:B------:R-:W-:Y:S02]  /*f530*/  @!P5 LOP3.LUT R17, R17, 0xfffffffe, RZ, 0xc0, !PT ;  /* 0xfffffffe1111d812 */ /* 0x000fe400078ec0ff */
[----:B---3--:R-:W-:Y:S01]  /*f540*/  @!P4 LOP3.LUT R11, R19, 0xfffffffe, RZ, 0xc0, !PT ;  /* 0xfffffffe130bc812 */ /* 0x008fe200078ec0ff */
[----:B------:R-:W-:Y:S01]  /*f550*/  VIADD R19, R0, 0xa8 ;  /* 0x000000a800137836 */ /* 0x000fe20000000000 */
[----:B----4-:R-:W-:Y:S01]  /*f560*/  @!P3 LOP3.LUT R13, R20, 0xfffffffe, RZ, 0xc0, !PT ;  /* 0xfffffffe140db812 */ /* 0x010fe200078ec0ff */
[----:B------:R-:W-:Y:S01]  /*f570*/  VIADD R20, R0, 0xb0 ;  /* 0x000000b000147836 */ /* 0x000fe20000000000 */
[----:B------:R-:W-:Y:S01]  /*f580*/  ISETP.GE.AND P0, PT, R16, UR4, PT ;  /* 0x0000000410007c0c */ /* 0x000fe2000bf06270 */
[----:B0-----:R-:W-:Y:S01]  /*f590*/  @!P2 IMAD.WIDE R4, R9, 0x4, R2 ;  /* 0x000000040904a825 */ /* 0x001fe200078e0202 */
[----:B------:R-:W-:-:S03]  /*f5a0*/  ISETP.GE.AND P1, PT, R18, UR4, PT ;  /* 0x0000000412007c0c */ /* 0x000fc6000bf26270 */
        /* <DEDUP_REMOVED lines=15> */
[----:B------:R-:W-:Y:S01]  /*f6a0*/  @!P1 LEA.HI R18, R18, R18, RZ, 0x1 ;  /* 0x0000001212129211 */ /* 0x000fe200078f08ff */
[----:B------:R-:W-:Y:S01]  /*f6b0*/  VIADD R0, R0, 0xb8 ;  /* 0x000000b800007836 */ /* 0x000fe20000000000 */
[----:B------:R-:W-:Y:S02]  /*f6c0*/  ISETP.GE.AND P3, PT, R15, UR4, PT ;  /* 0x000000040f007c0c */ /* 0x000fe4000bf66270 */
[----:B------:R-:W-:-:S02]  /*f6d0*/  ISETP.GE.AND P4, PT, R17, UR4, PT ;  /* 0x0000000411007c0c */ /* 0x000fc4000bf86270 */
        /* <DEDUP_REMOVED lines=33> */
.L_x_1057:
[----:B------:R-:W0:Y:S02]  /*f8f0*/  S2R R0, SR_TID.X ;  /* 0x0000000000007919 */ /* 0x000e240000002100 */
[----:B0-----:R-:W-:-:S05]  /*f900*/  VIADD R2, R0, 0xffffff80 ;  /* 0xffffff8000027836 */ /* 0x001fca0000000000 */
        /* <DEDUP_REMOVED lines=10> */
[----:B------:R-:W2:Y:S01]  /*f9b0*/  LDL R4, [R1] ;  /* 0x0000000001047983 */ /* 0x000ea20000100800 */
[----:B------:R-:W-:Y:S01]  /*f9c0*/  ISETP.NE.AND P0, PT, R6, 0x1, PT ;  /* 0x000000010600780c */ /* 0x000fe20003f05270 */
[----:B------:R-:W-:Y:S01]  /*f9d0*/  S2UR UR7, SR_CTAID.Z ;  /* 0x00000000000779c3 */ /* 0x000fe20000002700 */
[----:B------:R-:W-:Y:S01]  /*f9e0*/  ULDC.64 UR8, c[0x0][0xbd0] ;  /* 0x0002f40000087ab9 */ /* 0x000fe20000000a00 */
[----:B------:R-:W-:-:S06]  /*f9f0*/  IMAD.MOV.U32 R5, RZ, RZ, R0 ;  /* 0x000000ffff057224 */ /* 0x000fcc00078e0000 */
[----:B------:R-:W0:Y:S08]  /*fa00*/  LDC.64 R10, c[0x0][0xbd8] ;  /* 0x0002f600ff0a7b82 */ /* 0x000e300000000a00 */
[----:B------:R-:W1:Y:S08]  /*fa10*/  @P0 LDC R7, c[0x0][0xbec] ;  /* 0x0002fb00ff070b82 */ /* 0x000e700000000800 */
[----:B------:R-:W3:Y:S08]  /*fa20*/  @P0 LDC R9, c[0x0][0xbf0] ;  /* 0x0002fc00ff090b82 */ /* 0x000ef00000000800 */
[----:B------:R-:W4:Y:S08]  /*fa30*/  S2UR UR10, SR_CTAID.Y ;  /* 0x00000000000a79c3 */ /* 0x000f300000002600 */
[----:B------:R-:W4:Y:S01]  /*fa40*/  LDC R8, c[0x0][0xc50] ;  /* 0x00031400ff087b82 */ /* 0x000f220000000800 */
[----:B--2---:R-:W-:Y:S01]  /*fa50*/  R2UR UR11, R4 ;  /* 0x00000000040b72ca */ /* 0x004fe200000e0000 */
[----:B-1----:R-:W-:-:S05]  /*fa60*/  @P0 IMAD.HI.U32 R4, R0, R7, RZ ;  /* 0x0000000700040227 */ /* 0x002fca00078e00ff */
[----:B---3--:R-:W-:-:S07]  /*fa70*/  @P0 SHF.R.U32.HI R5, RZ, R9, R4 ;  /* 0x00000009ff050219 */ /* 0x008fce0000011604 */
[----:B------:R-:W-:Y:S02]  /*fa80*/  USHF.R.S32.HI UR6, URZ, 0x1f, UR11 ;  /* 0x0000001f3f067899 */ /* 0x000fe4000801140b */
[----:B------:R-:W-:Y:S01]  /*fa90*/  IMAD R7, RZ, RZ, -UR11 ;  /* 0x8000000bff077e24 */ /* 0x000fe2000f8e02ff */
[----:B------:R-:W-:Y:S02]  /*faa0*/  UIMAD.WIDE.U32 UR4, UR11, UR8, URZ ;  /* 0x000000080b0472a5 */ /* 0x000fe4000f8e003f */
[----:B------:R-:W-:Y:S01]  /*fab0*/  UIMAD UR6, UR6, UR8, URZ ;  /* 0x00000008060672a4 */ /* 0x000fe2000f8e023f */
[----:B----4-:R-:W-:Y:S01]  /*fac0*/  IMAD R9, R8, R7, UR10 ;  /* 0x0000000a08097e24 */ /* 0x010fe2000f8e0207 */
[----:B------:R-:W-:Y:S01]  /*fad0*/  USHF.R.S32.HI UR8, URZ, 0x1f, UR7 ;  /* 0x0000001f3f087899 */ /* 0x000fe20008011407 */
[----:B------:R-:W-:Y:S01]  /*fae0*/  IMAD.MOV R7, RZ, RZ, -R5 ;  /* 0x000000ffff077224 */ /* 0x000fe200078e0a05 */
[----:B------:R-:W-:Y:S01]  /*faf0*/  UIMAD UR6, UR11, UR9, UR6 ;  /* 0x000000090b0672a4 */ /* 0x000fe2000f8e0206 */
[----:B------:R-:W-:Y:S01]  /*fb00*/  IMAD.U32 R3, RZ, RZ, UR5 ;  /* 0x00000005ff037e24 */ /* 0x000fe2000f8e00ff */
[----:B------:R-:W-:Y:S01]  /*fb10*/  SHF.R.S32.HI R4, RZ, 0x1f, R9 ;  /* 0x0000001fff047819 */ /* 0x000fe20000011409 */
[----:B------:R-:W-:Y:S01]  /*fb20*/  IMAD.U32 R2, RZ, RZ, UR4 ;  /* 0x00000004ff027e24 */ /* 0x000fe2000f8e00ff */
[----:B------:R-:W-:Y:S01]  /*fb30*/  UIADD3 UR6, UR5, UR6, URZ ;  /* 0x0000000605067290 */ /* 0x000fe2000fffe03f */
[----:B0-----:R-:W-:-:S02]  /*fb40*/  IMAD R12, R10, UR8, RZ ;  /* 0x000000080a0c7c24 */ /* 0x001fc4000f8e02ff */
[----:B------:R-:W-:Y:S01]  /*fb50*/  ULDC.64 UR4, c[0x0][0xbe0] ;  /* 0x0002f80000047ab9 */ /* 0x000fe20000000a00 */
[----:B------:R-:W-:Y:S02]  /*fb60*/  IMAD R7, R6, R7, R0 ;  /* 0x0000000706077224 */ /* 0x000fe400078e0200 */
[----:B------:R-:W-:Y:S02]  /*fb70*/  IMAD.U32 R3, RZ, RZ, UR6 ;  /* 0x00000006ff037e24 */ /* 0x000fe4000f8e00ff */
[----:B------:R-:W-:Y:S01]  /*fb80*/  IMAD R11, R11, UR7, R12 ;  /* 0x000000070b0b7c24 */ /* 0x000fe2000f8e020c */
[----:B------:R-:W-:Y:S01]  /*fb90*/  SHF.R.S32.HI R0, RZ, 0x1f, R7 ;  /* 0x0000001fff007819 */ /* 0x000fe20000011407 */
[----:B------:R-:W-:-:S04]  /*fba0*/  IMAD.WIDE.U32 R2, R10, UR7, R2 ;  /* 0x000000070a027c25 */ /* 0x000fc8000f8e0002 */
[----:B------:R-:W-:Y:S02]  /*fbb0*/  IMAD.IADD R3, R11, 0x1, R3 ;  /* 0x000000010b037824 */ /* 0x000fe400078e0203 */
[----:B------:R-:W-:Y:S02]  /*fbc0*/  IMAD R4, R4, UR4, RZ ;  /* 0x0000000404047c24 */ /* 0x000fe4000f8e02ff */
[----:B------:R-:W-:-:S04]  /*fbd0*/  IMAD.WIDE.U32 R2, R9, UR4, R2 ;  /* 0x0000000409027c25 */ /* 0x000fc8000f8e0002 */
[----:B------:R-:W-:Y:S01]  /*fbe0*/  IMAD R4, R9, UR5, R4 ;  /* 0x0000000509047c24 */ /* 0x000fe2000f8e0204 */
[----:B------:R-:W-:Y:S01]  /*fbf0*/  SHF.R.S32.HI R9, RZ, 0x1f, R5 ;  /* 0x0000001fff097819 */ /* 0x000fe20000011405 */
[----:B------:R-:W-:Y:S01]  /*fc00*/  ULDC.64 UR4, c[0x0][0xbc8] ;  /* 0x0002f20000047ab9 */ /* 0x000fe20000000a00 */
[----:B------:R-:W-:Y:S01]  /*fc10*/  IADD3 R2, P0, R5, R2, RZ ;  /* 0x0000000205027210 */ /* 0x000fe20007f1e0ff */
[----:B------:R-:W-:-:S03]  /*fc20*/  IMAD R0, R0, UR4, RZ ;  /* 0x0000000400007c24 */ /* 0x000fc6000f8e02ff */
[----:B------:R-:W-:Y:S01]  /*fc30*/  IADD3.X R3, R9, R3, R4, P0, !PT ;  /* 0x0000000309037210 */ /* 0x000fe200007fe404 */
        /* <DEDUP_REMOVED lines=9> */
.L_x_968:
        /* <DEDUP_REMOVED lines=18> */
.L_x_1060:
[----:B------:R-:W-:Y:S01]  /*fdf0*/  ULDC UR7, c[0x0][0xc50] ;  /* 0x0003140000077ab9 */ /* 0x000fe20000000800 */
[----:B------:R-:W-:Y:S01]  /*fe00*/  UMOV UR41, UR6 ;  /* 0x0000000600297c82 */ /* 0x000fe20008000000 */
[----:B------:R-:W-:-:S11]  /*fe10*/  UISETP.NE.AND UP0, UPT, UR7, 0x1, UPT ;  /* 0x000000010700788c */ /* 0x000fd6000bf05270 */
[----:B------:R-:W-:Y:S01]  /*fe20*/  @UP0 ULDC UR4, c[0x0][0xc54] ;  /* 0x0003150000040ab9 */ /* 0x000fe20000000800 */
[----:B------:R-:W-:Y:S01]  /*fe30*/  @UP0 ULDC UR8, c[0x0][0xc58] ;  /* 0x0003160000080ab9 */ /* 0x000fe20000000800 */
[----:B------:R-:W-:-:S04]  /*fe40*/  UIMAD.WIDE.U32 UR4, UR6, UR4, URZ ;  /* 0x00000004060472a5 */ /* 0x000fc8000f8e003f */
[----:B------:R-:W-:-:S12]  /*fe50*/  @UP0 USHF.R.U32.HI UR41, URZ, UR8, UR5 ;  /* 0x000000083f290299 */ /* 0x000fd80008011605 */
.L_x_1061:
[----:B------:R-:W-:Y:S01]  /*fe60*/  ISETP.GE.AND P0, PT, R26, RZ, PT ;  /* 0x000000ff1a00720c */ /* 0x000fe20003f06270 */
[----:B------:R-:W-:Y:S01]  /*fe70*/  UIADD3 UR47, -UR41, URZ, URZ ;  /* 0x0000003f292f7290 */ /* 0x000fe2000fffe13f */
[----:B------:R-:W-:Y:S02]  /*fe80*/  IMAD.MOV.U32 R28, RZ, RZ, 0x1 ;  /* 0x00000001ff1c7424 */ /* 0x000fe400078e00ff */
[----:B------:R-:W-:Y:S01]  /*fe90*/  IMAD.MOV.U32 R0, RZ, RZ, RZ ;  /* 0x000000ffff007224 */ /* 0x000fe200078e00ff */
[----:B------:R-:W-:Y:S01]  /*fea0*/  UIMAD UR47, UR7, UR47, UR6 ;  /* 0x0000002f072f72a4 */ /* 0x000fe2000f8e0206 */
[----:B------:R-:W-:-:S07]  /*feb0*/  IMAD.MOV.U32 R6, RZ, RZ, 0x1 ;  /* 0x00000001ff067424 */ /* 0x000fce00078e00ff */
[----:B------:R-:W-:Y:S05]  /*fec0*/  @!P0 BRA `(.L_x_1062) ;  /* 0x0000003800bc8947 */ /* 0x000fea0003800000 */
[----:B------:R-:W0:Y:S01]  /*fed0*/  LDC.64 R2, c[0x0][0xa28] ;  /* 0x00028a00ff027b82 */ /* 0x000e220000000a00 */
[----:B------:R-:W-:Y:S01]  /*fee0*/  IMAD.MOV.U32 R22, RZ, RZ, RZ ;  /* 0x000000ffff167224 */ /* 0x000fe200078e00ff */
[----:B------:R-:W-:Y:S01]  /*fef0*/  ULDC UR4, c[0x0][0x448] ;  /* 0x0001120000047ab9 */ /* 0x000fe20000000800 */
[----:B------:R-:W-:Y:S01]  /*ff00*/  ULDC UR6, c[0x0][0x2f0] ;  /* 0x0000bc0000067ab9 */ /* 0x000fe20000000800 */
[----:B------:R-:W-:Y:S01]  /*ff10*/  ULDC UR10, c[0x0][0x288] ;  /* 0x0000a200000a7ab9 */ /* 0x000fe20000000800 */
[----:B0-----:R-:W-:-:S04]  /*ff20*/  ISETP.NE.U32.AND P0, PT, R2, RZ, PT ;  /* 0x000000ff0200720c */ /* 0x001fc80003f05070 */
[----:B------:R-:W-:-:S13]  /*ff30*/  ISETP.NE.AND.EX P0, PT, R3, RZ, PT, P0 ;  /* 0x000000ff0300720c */ /* 0x000fda0003f05300 */
[----:B------:R-:W0:Y:S02]  /*ff40*/  @P0 LDC.64 R2, c[0x0][0xa28] ;  /* 0x00028a00ff020b82 */ /* 0x000e240000000a00 */
[----:B0-----:R-:W-:-:S05]  /*ff50*/  @P0 IMAD.WIDE R2, R26, 0x4, R2 ;  /* 0x000000041a020825 */ /* 0x001fca00078e0202 */
[----:B------:R0:W5:Y:S01]  /*ff60*/  @P0 LDG.E R22, desc[UR36][R2.64] ;  /* 0x0000002402160981 */ /* 0x000162000c1e1900 */
[----:B------:R-:W1:Y:S01]  /*ff70*/  S2UR UR42, SR_CTAID.X ;  /* 0x00000000002a79c3 */ /* 0x000e620000002500 */
[----:B------:R-:W-:-:S03]  /*ff80*/  UISETP.NE.AND UP1, UPT, UR4, 0x1, UPT ;  /* 0x000000010400788c */ /* 0x000fc6000bf25270 */
[----:B------:R-:W-:Y:S01]  /*ff90*/  ULDC.64 UR4, c[0x0][0x418] ;  /* 0x0001060000047ab9 */ /* 0x000fe20000000a00 */
[----:B------:R-:W-:Y:S02]  /*ffa0*/  UP2UR UR50, UPR, URZ, 0x2 ;  /* 0x000000023f327883 */ /* 0x000fe40008000000 */
[----:B------:R-:W-:-:S03]  /*ffb0*/  UISETP.NE.U32.AND UP0, UPT, UR4, URZ, UPT ;  /* 0x0000003f0400728c */ /* 0x000fc6000bf05070 */
[----:B------:R-:W-:Y:S01]  /*ffc0*/  ULDC UR4, c[0x0][0x424] ;  /* 0x0001090000047ab9 */ /* 0x000fe20000000800 */
[----:B------:R-:W-:Y:S01]  /*ffd0*/  UISETP.NE.AND.EX UP0, UPT, UR5, URZ, UPT, UP0 ;  /* 0x0000003f0500728c */ /* 0x000fe2000bf05300 */
[----:B------:R-:W-:Y:S02]  /*ffe0*/  @UP1 ULDC UR9, c[0x0][0x450] ;  /* 0x0001140000091ab9 */ /* 0x000fe40000000800 */
[----:B------:R-:W-:Y:S01]  /*fff0*/  @UP1 ULDC UR5, c[0x0][0x44c] ;  /* 0x0001130000051ab9 */ /* 0x000fe20000000800 */
[----:B------:R-:W-:-:S04]  /*10000*/  USEL UR43, UR4, 0x1, UP0 ;  /* 0x00000001042b7887 */ /* 0x000fc80008000000 */
[----:B------:R-:W-:Y:S02]  /*10010*/  UIMAD UR7, UR43, UR6, 0x5f ;  /* 0x0000005f2b0774a4 */ /* 0x000fe4000f8e0206 */
[----:B------:R-:W-:Y:S02]  /*10020*/  UIMAD UR43, UR43, UR6, URZ ;  /* 0x000000062b2b72a4 */ /* 0x000fe4000f8e023f */
[----:B------:R-:W-:Y:S02]  /*10030*/  UIMAD.WIDE UR6, UR7, 0x2aaaaaab, URZ ;  /* 0x2aaaaaab070678a5 */ /* 0x000fe4000f8e023f */
[----:B-1----:R-:W-:Y:S02]  /*10040*/  USHF.L.U32 UR42, UR42, 0x7, URZ ;  /* 0x000000072a2a7899 */ /* 0x002fe4000800063f */
[----:B------:R-:W-:Y:S02]  /*10050*/  USHF.R.U32.HI UR44, URZ, 0x1f, UR7 ;  /* 0x0000001f3f2c7899 */ /* 0x000fe40008011607 */
[----:B------:R-:W-:-:S02]  /*10060*/  UIADD3 UR8, UR42, 0x7f, URZ ;  /* 0x0000007f2a087890 */ /* 0x000fc4000fffe03f */
[----:B------:R-:W-:Y:S02]  /*10070*/  ULEA.HI.SX32 UR44, UR7, UR44, 0x1c ;  /* 0x0000002c072c7291 */ /* 0x000fe4000f8fe23f */
[----:B------:R-:W-:-:S04]  /*10080*/  UIMAD.WIDE.U32 UR4, UR8, UR5, URZ ;  /* 0x00000005080472a5 */ /* 0x000fc8000f8e003f */
[----:B------:R-:W-:Y:S02]  /*10090*/  @UP1 USHF.R.U32.HI UR8, URZ, UR9, UR5 ;  /* 0x000000093f081299 */ /* 0x000fe40008011605 */
[----:B------:R-:W-:Y:S01]  /*100a0*/  UIADD3 UR9, UR43, 0x1, -UR10 ;  /* 0x000000012b097890 */ /* 0x000fe2000fffe80a */
[----:B------:R-:W-:Y:S02]  /*100b0*/  ULDC.64 UR4, c[0x0][0x9e0] ;  /* 0x0002780000047ab9 */ /* 0x000fe40000000a00 */
[----:B------:R-:W-:Y:S02]  /*100c0*/  UISETP.GE.AND UP0, UPT, UR5, 0x1, UPT ;  /* 0x000000010500788c */ /* 0x000fe4000bf06270 */
[----:B------:R-:W-:-:S04]  /*100d0*/  UIADD3 UR9, UR9, UR8, URZ ;  /* 0x0000000809097290 */ /* 0x000fc8000fffe03f */
[----:B------:R-:W-:Y:S01]  /*100e0*/  PLOP3.LUT P1, PT, PT, PT, UP0, 0x80, 0x0 ;  /* 0x000000000000781c */ /* 0x000fe20003f2f008 */
[----:B------:R-:W-:-:S12]  /*100f0*/  UIADD3 UR4, UR9, UR4, URZ ;  /* 0x0000000409047290 */ /* 0x000fd8000fffe03f */
[----:B0-----:R-:W-:Y:S05]  /*10100*/  @!P1 BRA `(.L_x_1063) ;  /* 0x0000000000449947 */ /* 0x001fea0003800000 */
        /* <DEDUP_REMOVED lines=10> */
.L_x_1064:
[----:B------:R-:W-:-:S11]  /*101b0*/  UISETP.NE.AND UP0, UPT, UR5, 0x1, UPT ;  /* 0x000000010500788c */ /* 0x000fd6000bf05270 */
[----:B------:R-:W-:Y:S02]  /*101c0*/  @UP0 ULDC.64 UR12, c[0x0][0x9e8] ;  /* 0x00027a00000c0ab9 */ /* 0x000fe40000000a00 */
[----:B------:R-:W-:-:S04]  /*101d0*/  UIMAD.WIDE.U32 UR6, UR8, UR12, URZ ;  /* 0x0000000c080672a5 */ /* 0x000fc8000f8e003f */
[----:B------:R-:W-:-:S12]  /*101e0*/  @UP0 USHF.R.U32.HI UR8, URZ, UR13, UR7 ;  /* 0x0000000d3f080299 */ /* 0x000fd80008011607 */
.L_x_1065:
[----:B------:R-:W-:-:S04]  /*101f0*/  UIMAD UR8, UR8, UR5, UR5 ;  /* 0x00000005080872a4 */ /* 0x000fc8000f8e0205 */
[----:B------:R-:W-:-:S04]  /*10200*/  UISETP.LT.AND UP0, UPT, UR4, UR8, UPT ;  /* 0x000000080400728c */ /* 0x000fc8000bf01270 */
[----:B------:R-:W-:-:S12]  /*10210*/  USEL UR4, UR4, UR8, UP0 ;  /* 0x0000000804047287 */ /* 0x000fd80008000000 */
.L_x_1063:
[----:B------:R-:W-:Y:S02]  /*10220*/  UISETP.NE.AND UP0, UPT, UR50, URZ, UPT ;  /* 0x0000003f3200728c */ /* 0x000fe4000bf05270 */
[----:B------:R-:W-:-:S03]  /*10230*/  UIADD3 UR6, UR4, 0x5f, URZ ;  /* 0x0000005f04067890 */ /* 0x000fc6000fffe03f */
[----:B------:R-:W-:Y:S01]  /*10240*/  UMOV UR4, UR42 ;  /* 0x0000002a00047c82 */ /* 0x000fe20008000000 */
[----:B------:R-:W-:-:S04]  /*10250*/  UIMAD.WIDE UR6, UR6, 0x2aaaaaab, URZ ;  /* 0x2aaaaaab060678a5 */ /* 0x000fc8000f8e023f */
[----:B------:R-:W-:Y:S01]  /*10260*/  USHF.R.U32.HI UR45, URZ, 0x1f, UR7 ;  /* 0x0000001f3f2d7899 */ /* 0x000fe20008011607 */
[----:B------:R-:W-:Y:S02]  /*10270*/  @UP0 ULDC UR8, c[0x0][0x44c] ;  /* 0x0001130000080ab9 */ /* 0x000fe40000000800 */
[----:B------:R-:W-:Y:S01]  /*10280*/  @UP0 ULDC UR6, c[0x0][0x450] ;  /* 0x0001140000060ab9 */ /* 0x000fe20000000800 */
[----:B------:R-:W-:Y:S02]  /*10290*/  UIMAD.WIDE.U32 UR8, UR42, UR8, URZ ;  /* 0x000000082a0872a5 */ /* 0x000fe4000f8e003f */
[----:B------:R-:W-:Y:S02]  /*102a0*/  ULEA.HI.SX32 UR45, UR7, UR45, 0x1c ;  /* 0x0000002d072d7291 */ /* 0x000fe4000f8fe23f */
[----:B------:R-:W-:Y:S02]  /*102b0*/  @UP0 USHF.R.U32.HI UR4, URZ, UR6, UR9 ;  /* 0x000000063f040299 */ /* 0x000fe40008011609 */
[----:B------:R-:W-:-:S02]  /*102c0*/  UISETP.LT.AND UP0, UPT, UR44, UR45, UPT ;  /* 0x0000002d2c00728c */ /* 0x000fc4000bf01270 */
[----:B------:R-:W-:Y:S01]  /*102d0*/  UIADD3 UR4, UR4, -UR10, UR43 ;  /* 0x8000000a04047290 */ /* 0x000fe2000fffe02b */
[----:B------:R-:W-:Y:S01]  /*102e0*/  ULDC UR8, c[0x0][0x9dc] ;  /* 0x0002770000087ab9 */ /* 0x000fe20000000800 */
[----:B------:R-:W-:Y:S02]  /*102f0*/  USEL UR12, UR44, UR45, UP0 ;  /* 0x0000002d2c0c7287 */ /* 0x000fe40008000000 */
[----:B------:R-:W-:Y:S01]  /*10300*/  UIADD3 UR8, UR4, -UR8, URZ ;  /* 0x8000000804087290 */ /* 0x000fe2000fffe03f */
[----:B------:R-:W-:Y:S11]  /*10310*/  @!P1 BRA `(.L_x_1066) ;  /* 0x0000000000449947 */ /* 0x000ff60003800000 */
        /* <DEDUP_REMOVED lines=10> */
.L_x_1067:
[----:B------:R-:W-:-:S11]  /*103c0*/  UISETP.NE.AND UP0, UPT, UR5, 0x1, UPT ;  /* 0x000000010500788c */ /* 0x000fd6000bf05270 */
[----:B------:R-:W-:Y:S02]  /*103d0*/  @UP0 ULDC.64 UR10, c[0x0][0x9e8] ;  /* 0x00027a00000a0ab9 */ /* 0x000fe40000000a00 */
[----:B------:R-:W-:-:S04]  /*103e0*/  UIMAD.WIDE.U32 UR6, UR4, UR10, URZ ;  /* 0x0000000a040672a5 */ /* 0x000fc8000f8e003f */
[----:B------:R-:W-:-:S12]  /*103f0*/  @UP0 USHF.R.U32.HI UR4, URZ, UR11, UR7 ;  /* 0x0000000b3f040299 */ /* 0x000fd80008011607 */
.L_x_1068:
[----:B------:R-:W-:-:S04]  /*10400*/  UIMAD UR4, UR4, UR5, URZ ;  /* 0x00000005040472a4 */ /* 0x000fc8000f8e023f */
[----:B------:R-:W-:-:S04]  /*10410*/  UISETP.LT.AND UP0, UPT, UR8, UR4, UPT ;  /* 0x000000040800728c */ /* 0x000fc8000bf01270 */
[----:B------:R-:W-:-:S12]  /*10420*/  USEL UR8, UR8, UR4, !UP0 ;  /* 0x0000000408087287 */ /* 0x000fd8000c000000 */
.L_x_1066:
[----:B------:R-:W-:Y:S02]  /*10430*/  UIMAD.WIDE UR4, UR8, 0x2aaaaaab, URZ ;  /* 0x2aaaaaab080478a5 */ /* 0x000fe4000f8e023f */
[----:B------:R-:W-:Y:S02]  /*10440*/  USHF.R.U32.HI UR9, URZ, 0x10, UR47 ;  /* 0x000000103f097899 */ /* 0x000fe4000801162f */
[----:B------:R-:W-:Y:S02]  /*10450*/  USHF.R.U32.HI UR4, URZ, 0x1f, UR5 ;  /* 0x0000001f3f047899 */ /* 0x000fe40008011605 */
[----:B------:R-:W-:Y:S02]  /*10460*/  ULOP3.LUT UR47, UR47, 0xffff, URZ, 0xc0, !UPT ;  /* 0x0000ffff2f2f7892 */ /* 0x000fe4000f8ec03f */
[----:B------:R-:W-:Y:S01]  /*10470*/  ULEA.HI.SX32 UR4, UR5, UR4, 0x1c ;  /* 0x0000000405047291 */ /* 0x000fe2000f8fe23f */
[----:B------:R-:W-:-:S03]  /*10480*/  UMOV UR40, URZ ;  /* 0x0000003f00287c82 */ /* 0x000fc60008000000 */
[----:B------:R-:W-:-:S04]  /*10490*/  UISETP.LT.AND UP0, UPT, URZ, UR4, UPT ;  /* 0x000000043f00728c */ /* 0x000fc8000bf01270 */
[----:B------:R-:W-:Y:S02]  /*104a0*/  USEL UR46, URZ, UR4, !UP0 ;  /* 0x000000043f2e7287 */ /* 0x000fe4000c000000 */
[----:B------:R-:W-:Y:S02]  /*104b0*/  UISETP.NE.AND UP0, UPT, UR9, URZ, UPT ;  /* 0x0000003f0900728c */ /* 0x000fe4000bf05270 */
[----:B------:R-:W-:-:S06]  /*104c0*/  UISETP.GT.AND UP1, UPT, UR12, UR46, UPT ;  /* 0x0000002e0c00728c */ /* 0x000fcc000bf24270 */
[----:B------:R-:W-:-:S03]  /*104d0*/  PLOP3.LUT P0, PT, PT, PT, UP1, 0x80, 0x0 ;  /* 0x000000000000781c */ /* 0x000fc60003f0f018 */
[----:B------:R-:W-:-:S10]  /*104e0*/  @!UP0 ULDC UR9, c[0x0][0x9f0] ;  /* 0x00027c0000098ab9 */ /* 0x000fd40000000800 */
[----:B------:R-:W-:Y:S05]  /*104f0*/  @!P0 BRA `(.L_x_1069) ;  /* 0x00000000007c8947 */ /* 0x000fea0003800000 */
[----:B------:R-:W-:Y:S01]  /*10500*/  IABS R0, UR9 ;  /* 0x0000000900007c13 */ /* 0x000fe20008000000 */
[----:B------:R-:W-:Y:S02]  /*10510*/  UIADD3 UR4, UR9, -0x1, UR12 ;  /* 0xffffffff09047890 */ /* 0x000fe4000fffe00c */
[----:B------:R-:W-:Y:S02]  /*10520*/  IABS R4, UR9 ;  /* 0x0000000900047c13 */ /* 0x000fe40008000000 */
[----:B------:R-:W-:Y:S01]  /*10530*/  R2UR UR10, R0 ;  /* 0x00000000000a72ca */ /* 0x000fe200000e0000 */
[----:B------:R-:W-:-:S03]  /*10540*/  UIADD3 UR6, -UR46, UR4, URZ ;  /* 0x000000042e067290 */ /* 0x000fc6000fffe13f */
[----:B------:R-:W-:-:S03]  /*10550*/  UMOV UR4, URZ ;  /* 0x0000003f00047c82 */ /* 0x000fc60008000000 */
[----:B------:R-:W-:Y:S01]  /*10560*/  IABS R3, UR6 ;  /* 0x0000000600037c13 */ /* 0x000fe20008000000 */
[----:B------:R-:W-:-:S03]  /*10570*/  ULOP3.LUT UR6, UR6, UR9, URZ, 0x3c, !UPT ;  /* 0x0000000906067292 */ /* 0x000fc6000f8e3c3f */
[----:B------:R-:W-:Y:S02]  /*10580*/  R2UR UR8, R3 ;  /* 0x00000000030872ca */ /* 0x000fe400000e0000 */
        /* <DEDUP_REMOVED lines=22> */
.L_x_1069:
[----:B------:R-:W-:Y:S02]  /*106f0*/  UIMAD UR51, UR47, UR40, UR46 ;  /* 0x000000282f3372a4 */ /* 0x000fe4000f8e022e */
[----:B------:R-:W-:Y:S02]  /*10700*/  IMAD.U32 R0, RZ, RZ, UR40 ;  /* 0x00000028ff007e24 */ /* 0x000fe4000f8e00ff */
[----:B------:R-:W-:Y:S02]  /*10710*/  IMAD.MOV.U32 R28, RZ, RZ, 0x1 ;  /* 0x00000001ff1c7424 */ /* 0x000fe400078e00ff */
[----:B------:R-:W-:Y:S02]  /*10720*/  IMAD.MOV.U32 R6, RZ, RZ, 0x1 ;  /* 0x00000001ff067424 */ /* 0x000fe400078e00ff */
[----:B------:R-:W-:-:S05]  /*10730*/  IMAD.U32 R19, RZ, RZ, UR51 ;  /* 0x00000033ff137e24 */ /* 0x000fca000f8e00ff */
[----:B------:R-:W-:Y:S01]  /*10740*/  VIADDMNMX R19, R19, R0, UR12, PT ;  /* 0x0000000c13137e46 */ /* 0x000fe2000b800100 */
[----:B------:R-:W-:-:S03]  /*10750*/  IMAD.MOV.U32 R0, RZ, RZ, RZ ;  /* 0x000000ffff007224 */ /* 0x000fc600078e00ff */
[----:B------:R-:W-:-:S13]  /*10760*/  ISETP.GT.AND P0, PT, R19, UR51, PT ;  /* 0x0000003313007c0c */ /* 0x000fda000bf04270 */
        /* <DEDUP_REMOVED lines=11> */
[----:B------:R-:W-:Y:S02]  /*10820*/  IMAD.U32 R4, RZ, RZ, UR4 ;  /* 0x00000004ff047e24 */ /* 0x000fe4000f8e00ff */
[----:B------:R-:W-:Y:S01]  /*10830*/  IMAD.U32 R5, RZ, RZ, UR5 ;  /* 0x00000005ff057e24 */ /* 0x000fe2000f8e00ff */
[----:B------:R-:W0:Y:S01]  /*10840*/  LDC.64 R2, c[0x4][R2] ;  /* 0x0100000002027b82 */ /* 0x000e220000000a00 */
[----:B------:R-:W-:Y:S01]  /*10850*/  ULDC.64 UR4, c[0x4][0x8] ;  /* 0x0100020000047ab9 */ /* 0x000fe20000000a00 */
[----:B------:R-:W-:Y:S02]  /*10860*/  IMAD.U32 R6, RZ, RZ, UR6 ;  /* 0x00000006ff067e24 */ /* 0x000fe4000f8e00ff */
[----:B------:R-:W-:-:S02]  /*10870*/  IMAD.U32 R7, RZ, RZ, UR7 ;  /* 0x00000007ff077e24 */ /* 0x000fc4000f8e00ff */
[----:B------:R-:W-:Y:S02]  /*10880*/  IMAD.U32 R10, RZ, RZ, UR4 ;  /* 0x00000004ff0a7e24 */ /* 0x000fe4000f8e00ff */
[----:B------:R-:W-:Y:S02]  /*10890*/  IMAD.U32 R11, RZ, RZ, UR5 ;  /* 0x00000005ff0b7e24 */ /* 0x000fe4000f8e00ff */
[----:B------:R-:W-:Y:S02]  /*108a0*/  IMAD.MOV.U32 R8, RZ, RZ, 0x70 ;  /* 0x00000070ff087424 */ /* 0x000fe400078e00ff */
[----:B------:R-:W-:Y:S02]  /*108b0*/  IMAD.MOV.U32 R12, RZ, RZ, 0x1 ;  /* 0x00000001ff0c7424 */ /* 0x000fe400078e00ff */
[----:B------:R-:W-:-:S07]  /*108c0*/  IMAD.MOV.U32 R13, RZ, RZ, RZ ;  /* 0x000000ffff0d7224 */ /* 0x000fce00078e00ff */
[----:B------:R-:W-:-:S07]  /*108d0*/  LEPC R20, `(.L_x_1070) ;  /* 0x000000001014794e */ /* 0x000fce0000000000 */
[----:B0----5:R-:W-:Y:S05]  /*108e0*/  CALL.ABS.NOINC R2 ;  /* 0x0000000002007343 */ /* 0x021fea0003c00000 */
.L_x_1070:
        /* <DEDUP_REMOVED lines=19> */
[----:B-1---5:R-:W-:Y:S05]  /*10a20*/  CALL.ABS.NOINC R2 ;  /* 0x0000000002007343 */ /* 0x022fea0003c00000 */
.L_x_1072:
[----:B------:R0:W1:Y:S01]  /*10a30*/  LDC.64 R2, c[0x4][R16] ;  /* 0x0100000010027b82 */ /* 0x0000620000000a00 */
[----:B------:R-:W-:Y:S01]  /*10a40*/  ULDC.64 UR4, c[0x4][0x88] ;  /* 0x0100220000047ab9 */ /* 0x000fe20000000a00 */
[----:B------:R-:W-:Y:S01]  /*10a50*/  ULDC.64 UR6, c[0x4][0x90] ;  /* 0x0100240000067ab9 */ /* 0x000fe20000000a00 */
[----:B------:R-:W-:Y:S02]  /*10a60*/  IMAD.U32 R4, RZ, RZ, UR4 ;  /* 0x00000004ff047e24 */ /* 0x000fe4000f8e00ff */
        /* <DEDUP_REMOVED lines=11> */
.L_x_1071:
[----:B------:R-:W0:Y:S01]  /*10b20*/  LDC.64 R2, c[0x0][0x9f8] ;  /* 0x00027e00ff027b82 */ /* 0x000e220000000a00 */
[----:B------:R-:W-:-:S07]  /*10b30*/  IMAD.MOV.U32 R36, RZ, RZ, R26 ;  /* 0x000000ffff247224 */ /* 0x000fce00078e001a */
[----:B------:R-:W1:Y:S01]  /*10b40*/  LDC R17, c[0x0][0x430] ;  /* 0x00010c00ff117b82 */ /* 0x000e620000000800 */
[C---:B------:R-:W-:Y:S01]  /*10b50*/  IMAD.SHL.U32 R24, R25.reuse, 0x10, RZ ;  /* 0x0000001019187824 */ /* 0x040fe200078e00ff */
[----:B------:R-:W-:Y:S01]  /*10b60*/  LOP3.LUT R8, R25, 0x7f, RZ, 0xc0, !PT ;  /* 0x0000007f19087812 */ /* 0x000fe200078ec0ff */
[----:B------:R-:W-:Y:S01]  /*10b70*/  VIADD R31, R19, 0xffffffff ;  /* 0xffffffff131f7836 */ /* 0x000fe20000000000 */
[----:B------:R-:W-:Y:S01]  /*10b80*/  LOP3.LUT R16, R16, 0xffffffdf, RZ, 0xc0, !PT ;  /* 0xffffffdf10107812 */ /* 0x000fe200078ec0ff */
[----:B------:R-:W-:Y:S01]  /*10b90*/  ULDC UR4, c[0x0][0x2f4] ;  /* 0x0000bd0000047ab9 */ /* 0x000fe20000000800 */
[----:B0-----:R-:W-:-:S04]  /*10ba0*/  ISETP.NE.U32.AND P0, PT, R2, RZ, PT ;  /* 0x000000ff0200720c */ /* 0x001fc80003f05070 */
[----:B------:R-:W-:-:S13]  /*10bb0*/  ISETP.NE.AND.EX P0, PT, R3, RZ, PT, P0 ;  /* 0x000000ff0300720c */ /* 0x000fda0003f05300 */
[----:B------:R-:W0:Y:S02]  /*10bc0*/  @P0 LDC.64 R2, c[0x0][0x9f8] ;  /* 0x00027e00ff020b82 */ /* 0x000e240000000a00 */
[----:B0-----:R-:W-:-:S05]  /*10bd0*/  @P0 IMAD.WIDE R2, R26, 0x4, R2 ;  /* 0x000000041a020825 */ /* 0x001fca00078e0202 */
[----:B------:R0:W2:Y:S01]  /*10be0*/  @P0 LDG.E R36, desc[UR36][R2.64] ;  /* 0x0000002402240981 */ /* 0x0000a2000c1e1900 */
[----:B------:R-:W-:Y:S02]  /*10bf0*/  LOP3.LUT R24, R24, 0x70, RZ, 0xc0, !PT ;  /* 0x0000007018187812 */ /* 0x000fe400078ec0ff */
[----:B------:R-:W-:Y:S02]  /*10c00*/  SHF.R.U32.HI R0, RZ, 0x3, R8 ;  /* 0x00000003ff007819 */ /* 0x000fe40000011608 */
[----:B-1----:R-:W-:Y:S02]  /*10c10*/  ISETP.NE.AND P1, PT, R17, 0x1, PT ;  /* 0x000000011100780c */ /* 0x002fe40003f25270 */
[----:B------:R-:W-:-:S05]  /*10c20*/  LOP3.LUT R37, R24, R0, RZ, 0xfc, !PT ;  /* 0x0000000018257212 */ /* 0x000fca00078efcff */
[----:B------:R-:W-:-:S04]  /*10c30*/  IMAD R5, R31, 0x60, R37 ;  /* 0x000000601f057824 */ /* 0x000fc800078e0225 */
[C---:B-----5:R-:W-:Y:S01]  /*10c40*/  IMAD.IADD R10, R5.reuse, 0x1, R22 ;  /* 0x00000001050a7824 */ /* 0x060fe200078e0216 */
[----:B------:R-:W-:Y:S01]  /*10c50*/  ISETP.GE.AND P0, PT, R5, UR43, PT ;  /* 0x0000002b05007c0c */ /* 0x000fe2000bf06270 */
[----:B0-----:R-:W0:Y:S01]  /*10c60*/  @P1 LDC R3, c[0x0][0x434] ;  /* 0x00010d00ff031b82 */ /* 0x001e220000000800 */
[----:B------:R-:W-:Y:S01]  /*10c70*/  @P1 LOP3.LUT R16, R16, 0x20, RZ, 0xfc, !PT ;  /* 0x0000002010101812 */ /* 0x000fe200078efcff */
[----:B------:R-:W-:Y:S01]  /*10c80*/  IMAD.MOV.U32 R9, RZ, RZ, R10 ;  /* 0x000000ffff097224 */ /* 0x000fe200078e000a */
[----:B------:R-:W-:-:S05]  /*10c90*/  ISETP.GT.U32.OR P0, PT, R37, 0x5f, P0 ;  /* 0x0000005f2500780c */ /* 0x000fca0000704470 */
[----:B------:R-:W1:Y:S08]  /*10ca0*/  @P1 LDC R11, c[0x0][0x438] ;  /* 0x00010e00ff0b1b82 */ /* 0x000e700000000800 */
[----:B------:R-:W3:Y:S08]  /*10cb0*/  @!P0 LDC.64 R6, c[0x0][0x428] ;  /* 0x00010a00ff068b82 */ /* 0x000ef00000000a00 */
[----:B------:R-:W4:Y:S01]  /*10cc0*/  @!P0 LDC.64 R4, c[0x0][0x418] ;  /* 0x00010600ff048b82 */ /* 0x000f220000000a00 */
[----:B0-----:R-:W-:-:S05]  /*10cd0*/  @P1 IMAD.HI.U32 R0, R10, R3, RZ ;  /* 0x000000030a001227 */ /* 0x001fca00078e00ff */
[----:B-1----:R-:W-:-:S04]  /*10ce0*/  @P1 SHF.R.U32.HI R9, RZ, R11, R0 ;  /* 0x0000000bff091219 */ /* 0x002fc80000011600 */
[--C-:B------:R-:W-:Y:S01]  /*10cf0*/  @!P0 SHF.R.S32.HI R3, RZ, 0x1f, R9.reuse ;  /* 0x0000001fff038819 */ /* 0x100fe20000011409 */
[----:B------:R-:W-:Y:S01]  /*10d00*/  @!P0 IMAD.MOV.U32 R2, RZ, RZ, R9 ;  /* 0x000000ffff028224 */ /* 0x000fe200078e0009 */
[----:B------:R-:W-:Y:S01]  /*10d10*/  LOP3.LUT R16, R16, 0xfffffffb, RZ, 0xc0, !PT ;  /* 0xfffffffb10107812 */ /* 0x000fe200078ec0ff */
[----:B------:R-:W-:Y:S01]  /*10d20*/  UMOV UR5, 0xffffffff ;  /* 0xffffffff00057882 */ /* 0x000fe20000000000 */
[----:B--2---:R-:W-:Y:S01]  /*10d30*/  SHF.R.S32.HI R12, RZ, 0x1f, R36 ;  /* 0x0000001fff0c7819 */ /* 0x004fe20000011424 */
[----:B---3--:R-:W-:-:S04]  /*10d40*/  @!P0 IMAD.WIDE.U32 R2, R36, R6, R2 ;  /* 0x0000000624028225 */ /* 0x008fc800078e0002 */
[----:B------:R-:W-:Y:S01]  /*10d50*/  @!P0 IMAD R0, R12, R6, RZ ;  /* 0x000000060c008224 */ /* 0x000fe200078e02ff */
[----:B----4-:R-:W-:Y:S01]  /*10d60*/  @!P0 LEA R4, P1, R2, R4, 0x2 ;  /* 0x0000000402048211 */ /* 0x010fe200078210ff */
[----:B------:R0:W-:Y:S02]  /*10d70*/  STL [R1], R12 ;  /* 0x0000000c01007387 */ /* 0x0001e40000100800 */
[----:B------:R-:W-:-:S04]  /*10d80*/  @!P0 IMAD R7, R36, R7, R0 ;  /* 0x0000000724078224 */ /* 0x000fc800078e0200 */
[----:B------:R-:W-:-:S05]  /*10d90*/  @!P0 IMAD.IADD R0, R3, 0x1, R7 ;  /* 0x0000000103008824 */ /* 0x000fca00078e0207 */
[----:B------:R-:W-:Y:S01]  /*10da0*/  @!P0 LEA.HI.X R5, R2, R5, R0, 0x2, P1 ;  /* 0x0000000502058211 */ /* 0x000fe200008f1400 */
[----:B------:R-:W-:-:S06]  /*10db0*/  IMAD.MOV.U32 R0, RZ, RZ, RZ ;  /* 0x000000ffff007224 */ /* 0x000fcc00078e00ff */
[----:B------:R1:W5:Y:S02]  /*10dc0*/  @!P0 LDG.E R0, desc[UR36][R4.64] ;  /* 0x0000002404008981 */ /* 0x000364000c1e1900 */
[----:B-1----:R-:W-:-:S05]  /*10dd0*/  IMAD.SHL.U32 R4, R25, 0x8, RZ ;  /* 0x0000000819047824 */ /* 0x002fca00078e00ff */
[----:B------:R-:W-:-:S04]  /*10de0*/  LOP3.LUT R23, R4, 0x38, RZ, 0xc0, !PT ;  /* 0x0000003804177812 */ /* 0x000fc800078ec0ff */
[C---:B------:R-:W-:Y:S02]  /*10df0*/  ISETP.GE.AND P2, PT, R23.reuse, UR4, PT ;  /* 0x0000000417007c0c */ /* 0x040fe4000bf46270 */
[C---:B------:R-:W-:Y:S02]  /*10e00*/  LOP3.LUT R34, R23.reuse, 0x40, RZ, 0xfc, !PT ;  /* 0x0000004017227812 */ /* 0x040fe400078efcff */
[----:B------:R-:W-:Y:S02]  /*10e10*/  LOP3.LUT R33, R23, 0x80, RZ, 0xfc, !PT ;  /* 0x0000008017217812 */ /* 0x000fe400078efcff */
[----:B------:R-:W-:Y:S02]  /*10e20*/  ISETP.GE.AND P1, PT, R34, UR4, PT ;  /* 0x0000000422007c0c */ /* 0x000fe4000bf26270 */
[----:B------:R-:W-:-:S05]  /*10e30*/  ISETP.GE.AND P0, PT, R33, UR4, PT ;  /* 0x0000000421007c0c */ /* 0x000fca000bf06270 */
[----:B------:R-:W-:-:S04]  /*10e40*/  @P2 LOP3.LUT R16, R16, 0x4, RZ, 0xfc, !PT ;  /* 0x0000000410102812 */ /* 0x000fc800078efcff */
[----:B------:R-:W-:-:S04]  /*10e50*/  LOP3.LUT R16, R16, 0xfffffffe, RZ, 0xc0, !PT ;  /* 0xfffffffe10107812 */ /* 0x000fc800078ec0ff */
[----:B------:R-:W-:-:S04]  /*10e60*/  LOP3.LUT R16, R16, 0xfffffffd, RZ, 0xc0, !PT ;  /* 0xfffffffd10107812 */ /* 0x000fc800078ec0ff */
[----:B------:R-:W-:-:S04]  /*10e70*/  @P1 LOP3.LUT R16, R16, 0x2, RZ, 0xfc, !PT ;  /* 0x0000000210101812 */ /* 0x000fc800078efcff */
[----:B------:R-:W-:Y:S01]  /*10e80*/  @P0 LOP3.LUT R16, R16, 0x1, RZ, 0xfc, !PT ;  /* 0x0000000110100812 */ /* 0x000fe200078efcff */
[----:B0-----:R-:W-:Y:S06]  /*10e90*/  BRA.DIV UR5, `(.L_x_1073) ;  /* 0x0000003205707947 */ /* 0x001fec000b800000 */
.L_x_1115:
[----:B------:R-:W2:Y:S01]  /*10ea0*/  LDL R2, [R1+0x4] ;  /* 0x0000040001027983 */ /* 0x000ea20000100800 */
[----:B------:R-:W-:Y:S01]  /*10eb0*/  ISETP.GT.U32.AND P1, PT, R37, 0x5f, PT ;  /* 0x0000005f2500780c */ /* 0x000fe20003f24070 */
[----:B------:R-:W-:Y:S01]  /*10ec0*/  IMAD.U32 R35, RZ, RZ, UR41 ;  /* 0x00000029ff237e24 */ /* 0x000fe2000f8e00ff */
[----:B------:R-:W-:Y:S01]  /*10ed0*/  LOP3.LUT R16, R16, 0xfffffff7, RZ, 0xc0, !PT ;  /* 0xfffffff710107812 */ /* 0x000fe200078ec0ff */
[----:B------:R-:W-:-:S03]  /*10ee0*/  IMAD.MOV R3, RZ, RZ, -R9 ;  /* 0x000000ffff037224 */ /* 0x000fc600078e0a09 */
[----:B------:R-:W-:Y:S01]  /*10ef0*/  SHF.R.S32.HI R35, RZ, 0x1f, R35 ;  /* 0x0000001fff237819 */ /* 0x000fe20000011423 */
[----:B------:R-:W-:-:S06]  /*10f00*/  IMAD R10, R17, R3, R10 ;  /* 0x00000003110a7224 */ /* 0x000fcc00078e020a */
[----:B------:R-:W-:-:S04]  /*10f10*/  @P1 LOP3.LUT R16, R16, 0x8, RZ, 0xfc, !PT ;  /* 0x0000000810101812 */ /* 0x000fc800078efcff */
[----:B------:R-:W-:Y:S02]  /*10f20*/  LOP3.LUT R16, R16, 0xffffffef, RZ, 0xc0, !PT ;  /* 0xffffffef10107812 */ /* 0x000fe400078ec0ff */
[----:B--2---:R-:W-:-:S13]  /*10f30*/  R2UR UR4, R2 ;  /* 0x00000000020472ca */ /* 0x004fda00000e0000 */
[----:B------:R-:W-:-:S06]  /*10f40*/  ULOP3.LUT UR4, UR4, 0x2, URZ, 0xfc, !UPT ;  /* 0x0000000204047892 */ /* 0x000fcc000f8efc3f */
[----:B------:R-:W-:-:S05]  /*10f50*/  IMAD.U32 R2, RZ, RZ, UR4 ;  /* 0x00000004ff027e24 */ /* 0x000fca000f8e00ff */
[----:B------:R-:W-:-:S13]  /*10f60*/  ISETP.NE.AND P0, PT, R2, 0x3, PT ;  /* 0x000000030200780c */ /* 0x000fda0003f05270 */
[----:B------:R-:W-:Y:S01]  /*10f70*/  @P0 LOP3.LUT R16, R16, 0x10, RZ, 0xfc, !PT ;  /* 0x0000001010100812 */ /* 0x000fe200078efcff */
[----:B------:R-:W-:Y:S06]  /*10f80*/  @!P0 BRA `(.L_x_1074) ;  /* 0x0000000000048947 */ /* 0x000fec0003800000 */
[----:B------:R-:W-:Y:S01]  /*10f90*/  BPT.TRAP 0x1 ;  /* 0x000000040000795c */ /* 0x000fe20000300000 */
.L_x_1074:
[----:B------:R-:W-:Y:S01]  /*10fa0*/  SHF.R.S32.HI R6, RZ, 0x1f, R10 ;  /* 0x0000001fff067819 */ /* 0x000fe2000001140a */
[----:B------:R-:W-:Y:S01]  /*10fb0*/  ULDC.64 UR4, c[0x0][0x328] ;  /* 0x0000ca0000047ab9 */ /* 0x000fe20000000a00 */
[----:B------:R-:W-:-:S03]  /*10fc0*/  R2UR UR6, R35 ;  /* 0x00000000230672ca */ /* 0x000fc600000e0000 */
        /* <DEDUP_REMOVED lines=11> */
[----:B------:R-:W-:Y:S01]  /*11080*/  IMAD.U32 R7, RZ, RZ, UR4 ;  /* 0x00000004ff077e24 */ /* 0x000fe2000f8e00ff */
[----:B------:R-:W-:-:S03]  /*11090*/  UIMAD UR4, UR6, UR4, URZ ;  /* 0x00000004060472a4 */ /* 0x000fc6000f8e023f */
[----:B------:R-:W-:Y:S01]  /*110a0*/  IMAD.WIDE.U32 R2, R7, UR41, R2 ;  /* 0x0000002907027c25 */ /* 0x000fe2000f8e0002 */
[----:B------:R-:W-:Y:S01]  /*110b0*/  UIMAD UR4, UR41, UR5, UR4 ;  /* 0x00000005290472a4 */ /* 0x000fe2000f8e0204 */
[----:B------:R-:W-:Y:S02]  /*110c0*/  ULDC.64 UR6, c[0x0][0x318] ;  /* 0x0000c60000067ab9 */ /* 0x000fe40000000a00 */
[----:B------:R-:W-:-:S03]  /*110d0*/  LEA R17, P0, R2, UR6, 0x1 ;  /* 0x0000000602117c11 */ /* 0x000fc6000f8008ff */
[----:B------:R-:W-:-:S05]  /*110e0*/  VIADD R3, R3, UR4 ;  /* 0x0000000403037c36 */ /* 0x000fca0008000000 */
[----:B------:R-:W-:Y:S01]  /*110f0*/  LEA.HI.X R18, R2, UR7, R3, 0x1, P0 ;  /* 0x0000000702127c11 */ /* 0x000fe200080f0c03 */
[----:B------:R-:W-:-:S05]  /*11100*/  IMAD.MOV.U32 R2, RZ, RZ, 0x1 ;  /* 0x00000001ff027424 */ /* 0x000fca00078e00ff */
[----:B------:R-:W-:-:S04]  /*11110*/  SHF.L.U32 R2, R2, 0x1f, RZ ;  /* 0x0000001f02027819 */ /* 0x000fc800000006ff */
[----:B------:R-:W0:Y:S02]  /*11120*/  SYNCS.PHASECHK.TRANS64.TRYWAIT P0, [UR48+0x30840], R2 ;  /* 0x03084002ff0075a7 */ /* 0x000e240008000170 */
[----:B0-----:R-:W-:Y:S05]  /*11130*/  @!P0 BRA `(.L_x_1075) ;  /* 0x0000002c00e88947 */ /* 0x001fea0003800000 */
.L_x_1116:
[----:B------:R-:W-:Y:S01]  /*11140*/  ULDC.64 UR4, c[0x0][0x300] ;  /* 0x0000c00000047ab9 */ /* 0x000fe20000000a00 */
[----:B------:R-:W-:Y:S01]  /*11150*/  R2UR UR6, R35 ;  /* 0x00000000230672ca */ /* 0x000fe200000e0000 */
[----:B0-----:R-:W-:Y:S01]  /*11160*/  IMAD R3, R6, UR4, RZ ;  /* 0x0000000406037c24 */ /* 0x001fe2000f8e02ff */
[----:B------:R-:W-:Y:S01]  /*11170*/  SHF.R.U32.HI R27, RZ, 0x3, R8 ;  /* 0x00000003ff1b7819 */ /* 0x000fe20000011608 */
[----:B------:R-:W-:Y:S01]  /*11180*/  IMAD.MOV.U32 R6, RZ, RZ, -0x60 ;  /* 0xffffffa0ff067424 */ /* 0x000fe200078e00ff */
[----:B------:R-:W-:Y:S01]  /*11190*/  LOP3.LUT P3, RZ, R16, 0x4, RZ, 0xc0, !PT ;  /* 0x0000000410ff7812 */ /* 0x000fe2000786c0ff */
[----:B------:R-:W-:Y:S01]  /*111a0*/  IMAD R7, R10, UR5, R3 ;  /* 0x000000050a077c24 */ /* 0x000fe2000f8e0203 */
[----:B------:R-:W-:Y:S01]  /*111b0*/  LOP3.LUT P2, RZ, R16, 0x2, RZ, 0xc0, !PT ;  /* 0x0000000210ff7812 */ /* 0x000fe2000784c0ff */
[----:B------:R-:W-:Y:S01]  /*111c0*/  IMAD.WIDE.U32 R2, R10, UR4, RZ ;  /* 0x000000040a027c25 */ /* 0x000fe2000f8e00ff */
[----:B------:R-:W-:Y:S01]  /*111d0*/  ULDC.64 UR4, c[0x0][0x310] ;  /* 0x0000c40000047ab9 */ /* 0x000fe20000000a00 */
[----:B------:R-:W-:-:S02]  /*111e0*/  LOP3.LUT P1, RZ, R16, 0x1, RZ, 0xc0, !PT ;  /* 0x0000000110ff7812 */ /* 0x000fc4000782c0ff */
[----:B------:R-:W-:Y:S02]  /*111f0*/  IMAD.IADD R3, R3, 0x1, R7 ;  /* 0x0000000103037824 */ /* 0x000fe400078e0207 */
[----:B------:R-:W-:Y:S02]  /*11200*/  IMAD R5, R5, UR4, RZ ;  /* 0x0000000405057c24 */ /* 0x000fe4000f8e02ff */
[----:B------:R-:W-:-:S04]  /*11210*/  IMAD.WIDE.U32 R2, R0, UR4, R2 ;  /* 0x0000000400027c25 */ /* 0x000fc8000f8e0002 */
[----:B------:R-:W-:Y:S01]  /*11220*/  IMAD R5, R0, UR5, R5 ;  /* 0x0000000500057c24 */ /* 0x000fe2000f8e0205 */
[----:B------:R-:W-:Y:S01]  /*11230*/  ULDC.64 UR4, c[0x0][0x308] ;  /* 0x0000c20000047ab9 */ /* 0x000fe20000000a00 */
[----:B------:R-:W-:Y:S02]  /*11240*/  IMAD R6, R31, R6, UR43 ;  /* 0x0000002b1f067e24 */ /* 0x000fe4000f8e0206 */
[----:B------:R-:W-:Y:S02]  /*11250*/  IMAD.IADD R3, R3, 0x1, R5 ;  /* 0x0000000103037824 */ /* 0x000fe400078e0205 */
[----:B------:R-:W-:Y:S01]  /*11260*/  IMAD.U32 R5, RZ, RZ, UR4 ;  /* 0x00000004ff057e24 */ /* 0x000fe2000f8e00ff */
[----:B------:R-:W-:Y:S01]  /*11270*/  UIMAD UR4, UR6, UR4, URZ ;  /* 0x00000004060472a4 */ /* 0x000fe2000f8e023f */
[----:B------:R-:W-:Y:S02]  /*11280*/  IMAD.IADD R6, R6, 0x1, -R27 ;  /* 0x0000000106067824 */ /* 0x000fe400078e0a1b */
[----:B------:R-:W-:Y:S01]  /*11290*/  IMAD.WIDE.U32 R2, R5, UR41, R2 ;  /* 0x0000002905027c25 */ /* 0x000fe2000f8e0002 */
[----:B------:R-:W-:Y:S01]  /*112a0*/  UIMAD UR4, UR41, UR5, UR4 ;  /* 0x00000005290472a4 */ /* 0x000fe2000f8e0204 */
[----:B------:R-:W-:-:S02]  /*112b0*/  ULDC.64 UR6, c[0x0][0x2e8] ;  /* 0x0000ba0000067ab9 */ /* 0x000fc40000000a00 */
[----:B------:R-:W-:Y:S01]  /*112c0*/  IMAD.SHL.U32 R30, R8, 0x8, RZ ;  /* 0x00000008081e7824 */ /* 0x000fe200078e00ff */
[----:B------:R-:W-:Y:S02]  /*112d0*/  LEA R0, P0, R2, UR6, 0x1 ;  /* 0x0000000602007c11 */ /* 0x000fe4000f8008ff */
[----:B------:R-:W-:Y:S01]  /*112e0*/  VIADD R7, R3, UR4 ;  /* 0x0000000403077c36 */ /* 0x000fe20008000000 */
[----:B------:R-:W-:Y:S01]  /*112f0*/  LOP3.LUT R3, R4, 0x1c0, RZ, 0xc0, !PT ;  /* 0x000001c004037812 */ /* 0x000fe200078ec0ff */
[----:B------:R-:W-:-:S03]  /*11300*/  UMOV UR4, 0xffffffff ;  /* 0xffffffff00047882 */ /* 0x000fc60000000000 */
[----:B------:R-:W-:Y:S02]  /*11310*/  LOP3.LUT R4, R3, 0x38, R4, 0xf8, !PT ;  /* 0x0000003803047812 */ /* 0x000fe400078ef804 */
[----:B------:R-:W-:Y:S02]  /*11320*/  LEA.HI.X R7, R2, UR7, R7, 0x1, P0 ;  /* 0x0000000702077c11 */ /* 0x000fe400080f0c07 */
        /* <DEDUP_REMOVED lines=9> */
[----:B------:R-:W-:Y:S04]  /*113c0*/  SHFL.IDX PT, R8, R7, 0x2, 0x181f ;  /* 0x00581f0007087f89 */ /* 0x000fe800000e0000 */
[----:B------:R-:W1:Y:S04]  /*113d0*/  SHFL.IDX PT, R14, R0, 0x2, 0x181f ;  /* 0x00581f00000e7f89 */ /* 0x000e6800000e0000 */
[----:B------:R-:W2:Y:S01]  /*113e0*/  SHFL.IDX PT, R10, R0, 0x3, 0x181f ;  /* 0x00781f00000a7f89 */ /* 0x000ea200000e0000 */
[----:B0-----:R-:W-:-:S05]  /*113f0*/  @P0 IMAD.WIDE.U32 R2, R23, 0x2, R2 ;  /* 0x0000000217020825 */ /* 0x001fca00078e0002 */
[----:B------:R-:W-:Y:S04]  /*11400*/  @P0 LDGSTS.E.BYPASS.LTC128B.128 [R9+0x1e400], desc[UR36][R2.64], !P3 ;  /* 0x1e40000002090fae */ /* 0x000fe8000d901d64 */
[----:B------:R-:W-:Y:S04]  /*11410*/  @P0 LDGSTS.E.BYPASS.LTC128B.128 [R9+0x21400], desc[UR36][R2.64+0x80], !P2 ;  /* 0x2140008002090fae */ /* 0x000fe8000d101d64 */
[----:B------:R0:W-:Y:S01]  /*11420*/  @P0 LDGSTS.E.BYPASS.LTC128B.128 [R9+0x24400], desc[UR36][R2.64+0x100], !P1 ;  /* 0x2440010002090fae */ /* 0x0001e2000c901d64 */
[----:B------:R-:W-:-:S03]  /*11430*/  ISETP.GE.AND P0, PT, R6, 0x11, PT ;  /* 0x000000110600780c */ /* 0x000fc60003f06270 */
[----:B0-----:R-:W0:Y:S01]  /*11440*/  SHFL.IDX PT, R9, R7, 0x3, 0x181f ;  /* 0x00781f0007097f89 */ /* 0x001e2200000e0000 */
[----:B-1----:R-:W-:-:S09]  /*11450*/  IMAD.MOV.U32 R2, RZ, RZ, R14 ;  /* 0x000000ffff027224 */ /* 0x002fd200078e000e */
[----:B------:R-:W-:Y:S01]  /*11460*/  @P0 LEA R21, R30, UR48, 0x1 ;  /* 0x000000301e150c11 */ /* 0x000fe2000f8e08ff */
[----:B------:R-:W-:Y:S01]  /*11470*/  @P0 IMAD.WIDE.U32 R4, R23, 0x2, R4 ;  /* 0x0000000217040825 */ /* 0x000fe200078e0004 */
[----:B------:R-:W1:Y:S03]  /*11480*/  SHFL.IDX PT, R14, R0, 0x4, 0x181f ;  /* 0x00981f00000e7f89 */ /* 0x000e6600000e0000 */
[----:B------:R-:W-:Y:S01]  /*11490*/  IMAD.MOV.U32 R3, RZ, RZ, R8 ;  /* 0x000000ffff037224 */ /* 0x000fe200078e0008 */
[----:B------:R-:W-:Y:S04]  /*114a0*/  @P0 LDGSTS.E.BYPASS.LTC128B.128 [R21+0x1ec00], desc[UR36][R4.64], !P3 ;  /* 0x1ec0000004150fae */ /* 0x000fe8000d901d64 */
[----:B------:R-:W-:Y:S04]  /*114b0*/  @P0 LDGSTS.E.BYPASS.LTC128B.128 [R21+0x21c00], desc[UR36][R4.64+0x80], !P2 ;  /* 0x21c0008004150fae */ /* 0x000fe8000d101d64 */
[----:B------:R2:W-:Y:S01]  /*114c0*/  @P0 LDGSTS.E.BYPASS.LTC128B.128 [R21+0x24c00], desc[UR36][R4.64+0x100], !P1 ;  /* 0x24c0010004150fae */ /* 0x0005e2000c901d64 */
[----:B------:R-:W-:-:S03]  /*114d0*/  ISETP.GE.AND P0, PT, R6, 0x21, PT ;  /* 0x000000210600780c */ /* 0x000fc60003f06270 */
[----:B------:R-:W3:Y:S04]  /*114e0*/  SHFL.IDX PT, R8, R7, 0x4, 0x181f ;  /* 0x00981f0007087f89 */ /* 0x000ee800000e0000 */
[----:B------:R-:W4:Y:S01]  /*114f0*/  SHFL.IDX PT, R7, R7, 0x5, 0x181f ;  /* 0x00b81f0007077f89 */ /* 0x000f2200000e0000 */
[----:B--2---:R-:W-:-:S05]  /*11500*/  IMAD.MOV.U32 R4, RZ, RZ, R10 ;  /* 0x000000ffff047224 */ /* 0x004fca00078e000a */
[----:B------:R-:W-:Y:S01]  /*11510*/  @P0 IMAD.WIDE.U32 R2, R23, 0x2, R2 ;  /* 0x0000000217020825 */ /* 0x000fe200078e0002 */
[----:B------:R-:W-:-:S03]  /*11520*/  @P0 LEA R25, R30, UR48, 0x1 ;  /* 0x000000301e190c11 */ /* 0x000fc6000f8e08ff */
[----:B0-----:R-:W-:Y:S02]  /*11530*/  IMAD.MOV.U32 R5, RZ, RZ, R9 ;  /* 0x000000ffff057224 */ /* 0x001fe400078e0009 */
[----:B------:R-:W-:Y:S04]  /*11540*/  @P0 LDGSTS.E.BYPASS.LTC128B.128 [R25+0x1f400], desc[UR36][R2.64], !P3 ;  /* 0x1f40000002190fae */ /* 0x000fe8000d901d64 */
[----:B------:R-:W-:Y:S04]  /*11550*/  @P0 LDGSTS.E.BYPASS.LTC128B.128 [R25+0x22400], desc[UR36][R2.64+0x80], !P2 ;  /* 0x2240008002190fae */ /* 0x000fe8000d101d64 */
[----:B------:R1:W-:Y:S01]  /*11560*/  @P0 LDGSTS.E.BYPASS.LTC128B.128 [R25+0x25400], desc[UR36][R2.64+0x100], !P1 ;  /* 0x2540010002190fae */ /* 0x0003e2000c901d64 */
[----:B------:R-:W-:Y:S01]  /*11570*/  ISETP.GE.AND P0, PT, R6, 0x31, PT ;  /* 0x000000310600780c */ /* 0x000fe20003f06270 */
[----:B-1----:R-:W-:-:S12]  /*11580*/  IMAD.MOV.U32 R2, RZ, RZ, R14 ;  /* 0x000000ffff027224 */ /* 0x002fd800078e000e */
[----:B------:R-:W-:Y:S01]  /*11590*/  @P0 IMAD.WIDE.U32 R4, R23, 0x2, R4 ;  /* 0x0000000217040825 */ /* 0x000fe200078e0004 */
[----:B------:R-:W-:Y:S01]  /*115a0*/  @P0 LEA R9, R30, UR48, 0x1 ;  /* 0x000000301e090c11 */ /* 0x000fe2000f8e08ff */
[----:B------:R0:W1:Y:S02]  /*115b0*/  SHFL.IDX PT, R14, R0, 0x5, 0x181f ;  /* 0x00b81f00000e7f89 */ /* 0x00006400000e0000 */
[----:B---3--:R-:W-:Y:S02]  /*115c0*/  IMAD.MOV.U32 R3, RZ, RZ, R8 ;  /* 0x000000ffff037224 */ /* 0x008fe400078e0008 */
        /* <DEDUP_REMOVED lines=8> */
[----:B-1--4-:R0:W-:Y:S02]  /*11650*/  @P0 LDGSTS.E.BYPASS.LTC128B.128 [R21+0x26400], desc[UR36][R2.64+0x100], !P1 ;  /* 0x2640010002150fae */ /* 0x0121e4000c901d64 */
.L_x_1130:
[----:B------:R-:W-:Y:S01]  /*11660*/  ISETP.GE.AND P0, PT, R6, 0x51, PT ;  /* 0x000000510600780c */ /* 0x000fe20003f06270 */
[----:B0-----:R-:W-:Y:S02]  /*11670*/  IMAD.MOV.U32 R2, RZ, RZ, R14 ;  /* 0x000000ffff027224 */ /* 0x001fe400078e000e */
[----:B------:R-:W-:-:S10]  /*11680*/  IMAD.MOV.U32 R3, RZ, RZ, R7 ;  /* 0x000000ffff037224 */ /* 0x000fd400078e0007 */
        /* <DEDUP_REMOVED lines=15> */
.L_x_1077:
        /* <DEDUP_REMOVED lines=18> */
[----:B------:R-:W-:Y:S02]  /*118a0*/  IMAD.U32 R4, RZ, RZ, UR6 ;  /* 0x00000006ff047e24 */ /* 0x000fe4000f8e00ff */
[----:B------:R-:W0:Y:S01]  /*118b0*/  LDC.64 R2, c[0x4][R2] ;  /* 0x0100000002027b82 */ /* 0x000e220000000a00 */
[----:B------:R-:W-:Y:S02]  /*118c0*/  IMAD.U32 R5, RZ, RZ, UR7 ;  /* 0x00000007ff057e24 */ /* 0x000fe4000f8e00ff */
        /* <DEDUP_REMOVED lines=8> */
[----:B0-----:R-:W-:Y:S05]  /*11950*/  CALL.ABS.NOINC R2 ;  /* 0x0000000002007343 */ /* 0x001fea0003c00000 */
.L_x_1078:
[----:B------:R-:W-:Y:S01]  /*11960*/  UISETP.NE.AND UP0, UPT, UR50, URZ, UPT ;  /* 0x0000003f3200728c */ /* 0x000fe2000bf05270 */
[----:B------:R-:W-:Y:S01]  /*11970*/  VIADD R7, R37, UR42 ;  /* 0x0000002a25077c36 */ /* 0x000fe20008000000 */
[----:B------:R-:W0:Y:S01]  /*11980*/  LDC R0, c[0x0][0x448] ;  /* 0x00011200ff007b82 */ /* 0x000e220000000800 */
[----:B------:R-:W-:Y:S01]  /*11990*/  IMAD.U32 R4, RZ, RZ, UR38 ;  /* 0x00000026ff047e24 */ /* 0x000fe2000f8e00ff */
[----:B------:R-:W-:Y:S01]  /*119a0*/  ULDC.64 UR4, c[0x0][0x2e0] ;  /* 0x0000b80000047ab9 */ /* 0x000fe20000000a00 */
[----:B------:R-:W-:Y:S01]  /*119b0*/  IMAD.U32 R3, RZ, RZ, UR49 ;  /* 0x00000031ff037e24 */ /* 0x000fe2000f8e00ff */
[----:B------:R-:W-:Y:S01]  /*119c0*/  PLOP3.LUT P0, PT, PT, PT, UP0, 0x80, 0x0 ;  /* 0x000000000000781c */ /* 0x000fe20003f0f008 */
[----:B------:R-:W-:Y:S02]  /*119d0*/  IMAD.MOV.U32 R2, RZ, RZ, R4 ;  /* 0x000000ffff027224 */ /* 0x000fe400078e0004 */
[----:B------:R-:W-:Y:S02]  /*119e0*/  IMAD R25, R25, UR4, RZ ;  /* 0x0000000419197c24 */ /* 0x000fe4000f8e02ff */
[----:B------:R-:W-:Y:S01]  /*119f0*/  @UP0 ULDC UR6, c[0x0][0x44c] ;  /* 0x0001130000060ab9 */ /* 0x000fe20000000800 */
[----:B------:R-:W-:Y:S01]  /*11a00*/  IMAD.WIDE.U32 R2, R26, UR4, R2 ;  /* 0x000000041a027c25 */ /* 0x000fe2000f8e0002 */
[----:B------:R-:W-:-:S03]  /*11a10*/  @UP0 ULDC UR4, c[0x0][0x450] ;  /* 0x0001140000040ab9 */ /* 0x000fc60000000800 */
[----:B------:R-:W-:Y:S02]  /*11a20*/  IMAD.U32 R5, RZ, RZ, UR39 ;  /* 0x00000027ff057e24 */ /* 0x000fe4000f8e00ff */
[----:B------:R-:W-:Y:S02]  /*11a30*/  IMAD.MOV.U32 R5, RZ, RZ, R7 ;  /* 0x000000ffff057224 */ /* 0x000fe400078e0007 */
[----:B------:R-:W-:Y:S01]  /*11a40*/  @P0 IMAD.HI.U32 R6, R7, UR6, RZ ;  /* 0x0000000607060c27 */ /* 0x000fe2000f8e00ff */
[----:B------:R-:W-:-:S03]  /*11a50*/  PLOP3.LUT P0, PT, PT, PT, UP0, 0x80, 0x0 ;  /* 0x000000000000781c */ /* 0x000fc60003f0f008 */
[----:B------:R-:W-:-:S04]  /*11a60*/  IMAD R25, R26, UR5, R25 ;  /* 0x000000051a197c24 */ /* 0x000fc8000f8e0219 */
[----:B------:R-:W-:-:S06]  /*11a70*/  IMAD.IADD R3, R3, 0x1, R25 ;  /* 0x0000000103037824 */ /* 0x000fcc00078e0219 */
[----:B------:R-:W-:Y:S01]  /*11a80*/  @P0 SHF.R.U32.HI R5, RZ, UR4, R6 ;  /* 0x00000004ff050c19 */ /* 0x000fe20008011606 */
[----:B------:R-:W-:-:S04]  /*11a90*/  ULDC.64 UR4, c[0x0][0x2d0] ;  /* 0x0000b40000047ab9 */ /* 0x000fc80000000a00 */
[----:B------:R-:W-:Y:S02]  /*11aa0*/  IMAD.MOV R4, RZ, RZ, -R5 ;  /* 0x000000ffff047224 */ /* 0x000fe400078e0a05 */
[----:B------:R-:W-:-:S04]  /*11ab0*/  IMAD.WIDE.U32 R2, R5, UR4, R2 ;  /* 0x0000000405027c25 */ /* 0x000fc8000f8e0002 */
[----:B0-----:R-:W-:Y:S01]  /*11ac0*/  IMAD R7, R0, R4, R7 ;  /* 0x0000000400077224 */ /* 0x001fe200078e0207 */
[----:B------:R-:W-:-:S05]  /*11ad0*/  SHF.R.S32.HI R4, RZ, 0x1f, R5 ;  /* 0x0000001fff047819 */ /* 0x000fca0000011405 */
        /* <DEDUP_REMOVED lines=8> */
[----:B------:R-:W-:Y:S02]  /*11b60*/  ULDC.64 UR4, c[0x0][0x280] ;  /* 0x0000a00000047ab9 */ /* 0x000fe40000000a00 */
[C---:B------:R-:W-:Y:S01]  /*11b70*/  LEA R6, P0, R2.reuse, UR4, 0x1 ;  /* 0x0000000402067c11 */ /* 0x040fe2000f8008ff */
[----:B------:R-:W-:Y:S01]  /*11b80*/  IMAD.IADD R3, R3, 0x1, R5 ;  /* 0x0000000103037824 */ /* 0x000fe200078e0205 */
[----:B------:R-:W-:Y:S02]  /*11b90*/  ULDC UR4, c[0x0][0x2b8] ;  /* 0x0000ae0000047ab9 */ /* 0x000fe40000000800 */
[----:B------:R-:W-:Y:S02]  /*11ba0*/  ISETP.GE.AND P3, PT, R23, UR4, PT ;  /* 0x0000000417007c0c */ /* 0x000fe4000bf66270 */
[----:B------:R-:W-:Y:S01]  /*11bb0*/  LEA.HI.X R8, R2, UR5, R3, 0x1, P0 ;  /* 0x0000000502087c11 */ /* 0x000fe200080f0c03 */
[----:B------:R-:W-:Y:S01]  /*11bc0*/  UMOV UR5, 0xffffffff ;  /* 0xffffffff00057882 */ /* 0x000fe20000000000 */
[----:B------:R-:W-:-:S02]  /*11bd0*/  ISETP.GE.AND P2, PT, R34, UR4, PT ;  /* 0x0000000422007c0c */ /* 0x000fc4000bf46270 */
[----:B------:R-:W-:Y:S01]  /*11be0*/  ISETP.GE.AND P0, PT, R33, UR4, PT ;  /* 0x0000000421007c0c */ /* 0x000fe2000bf06270 */
[----:B------:R-:W-:-:S12]  /*11bf0*/  BRA.DIV UR5, `(.L_x_1079) ;  /* 0x0000002e05347947 */ /* 0x000fd8000b800000 */
[----:B------:R-:W-:Y:S01]  /*11c00*/  SHFL.IDX PT, R3, R8, RZ, 0x181f ;  /* 0x00181fff08037589 */ /* 0x000fe200000e0000 */
[----:B------:R-:W-:Y:S01]  /*11c10*/  ULDC UR4, c[0x0][0x288] ;  /* 0x0000a20000047ab9 */ /* 0x000fe20000000800 */
[----:B------:R-:W-:Y:S02]  /*11c20*/  VIADD R7, R27, UR42 ;  /* 0x0000002a1b077c36 */ /* 0x000fe40008000000 */
[----:B------:R-:W0:Y:S01]  /*11c30*/  SHFL.IDX PT, R2, R6, RZ, 0x181f ;  /* 0x00181fff06027589 */ /* 0x000e2200000e0000 */
[----:B------:R-:W-:Y:S02]  /*11c40*/  IMAD R0, R0, UR4, RZ ;  /* 0x0000000400007c24 */ /* 0x000fe4000f8e02ff */
[C---:B------:R-:W-:Y:S01]  /*11c50*/  VIADD R11, R7.reuse, 0x10 ;  /* 0x00000010070b7836 */ /* 0x040fe20000000000 */
        /* <DEDUP_REMOVED lines=61> */
.L_x_1147:
[----:B------:R-:W-:Y:S01]  /*12030*/  VIADD R7, R7, 0x70 ;  /* 0x0000007007077836 */ /* 0x000fe20000000000 */
[----:B------:R-:W-:Y:S01]  /*12040*/  BSSY B0, `(.L_x_1080) ;  /* 0x000000d000007945 */ /* 0x000fe20003800000 */
[----:B-1----:R-:W-:Y:S02]  /*12050*/  IMAD.MOV.U32 R2, RZ, RZ, R14 ;  /* 0x000000ffff027224 */ /* 0x002fe400078e000e */
[----:B--2---:R-:W-:Y:S01]  /*12060*/  IMAD.MOV.U32 R3, RZ, RZ, R4 ;  /* 0x000000ffff037224 */ /* 0x004fe200078e0004 */
[----:B------:R-:W-:-:S13]  /*12070*/  ISETP.GE.AND P1, PT, R7, R0, PT ;  /* 0x000000000700720c */ /* 0x000fda0003f26270 */
        /* <DEDUP_REMOVED lines=9> */
.L_x_1081:
[----:B------:R-:W-:Y:S05]  /*12110*/  BSYNC B0 ;  /* 0x0000000000007941 */ /* 0x000fea0003800000 */
.L_x_1080:
[----:B------:R-:W-:Y:S01]  /*12120*/  NOP ;  /* 0x0000000000007918 */ /* 0x000fe20000000000 */
[----:B------:R-:W-:Y:S01]  /*12130*/  SYNCS.ARRIVE.TRANS64.RED.A0T1 RZ, [UR48+0x30800], RZ ;  /* 0x030800ffffff79a7 */ /* 0x000fe20008200430 */
[----:B------:R-:W-:Y:S01]  /*12140*/  IMAD.MOV.U32 R0, RZ, RZ, 0x1 ;  /* 0x00000001ff007424 */ /* 0x000fe200078e00ff */
[----:B------:R-:W-:Y:S04]  /*12150*/  ARRIVES.LDGSTSBAR.64.TRANSCNT [UR48+0x30800] ;  /* 0x03080000ff0079b0 */ /* 0x000fe80008000ab0 */
[----:B------:R-:W-:Y:S01]  /*12160*/  SHF.L.U32 R0, R0, 0x1f, RZ ;  /* 0x0000001f00007819 */ /* 0x000fe200000006ff */
[----:B------:R-:W-:Y:S01]  /*12170*/  NOP ;  /* 0x0000000000007918 */ /* 0x000fe20000000000 */
[----:B------:R-:W-:Y:S01]  /*12180*/  SYNCS.ARRIVE.TRANS64.A1T0 RZ, [UR48+0x30800], RZ ;  /* 0x030800ffffff79a7 */ /* 0x000fe20008100030 */
[----:B------:R-:W-:Y:S01]  /*12190*/  VIADD R19, R19, 0xfffffffe ;  /* 0xfffffffe13137836 */ /* 0x000fe20000000000 */
[----:B------:R-:W1:Y:S02]  /*121a0*/  SYNCS.PHASECHK.TRANS64.TRYWAIT P0, [UR48+0x30820], R0 ;  /* 0x03082000ff0075a7 */ /* 0x000e640008000170 */
[----:B-1----:R-:W-:Y:S05]  /*121b0*/  @!P0 BRA `(.L_x_1082) ;  /* 0x00000030004c8947 */ /* 0x002fea0003800000 */
.L_x_1148:
[----:B------:R-:W-:Y:S01]  /*121c0*/  ISETP.GE.AND P0, PT, R19, UR51, PT ;  /* 0x0000003313007c0c */ /* 0x000fe2000bf06270 */
[----:B------:R-:W-:Y:S02]  /*121d0*/  IMAD.MOV.U32 R28, RZ, RZ, 0x1 ;  /* 0x00000001ff1c7424 */ /* 0x000fe400078e00ff */
[----:B------:R-:W-:-:S10]  /*121e0*/  IMAD.MOV.U32 R26, RZ, RZ, RZ ;  /* 0x000000ffff1a7224 */ /* 0x000fd400078e00ff */
[----:B------:R-:W-:Y:S05]  /*121f0*/  @!P0 BRA `(.L_x_1083) ;  /* 0x00000010003c8947 */ /* 0x000fea0003800000 */
[----:B0-----:R-:W0:Y:S01]  /*12200*/  S2R R2, SR_TID.X ;  /* 0x0000000000027919 */ /* 0x001e220000002100 */
[----:B------:R-:W-:Y:S01]  /*12210*/  UIADD3 UR4, UR47, 0x1, URZ ;  /* 0x000000012f047890 */ /* 0x000fe2000fffe03f */
[----:B------:R-:W-:Y:S01]  /*12220*/  LOP3.LUT R3, RZ, UR45, RZ, 0x33, !PT ;  /* 0x0000002dff037c12 */ /* 0x000fe2000f8e33ff */
[----:B------:R-:W-:Y:S01]  /*12230*/  BSSY B0, `(.L_x_1083) ;  /* 0x000010b000007945 */ /* 0x000fe20003800000 */
[----:B------:R-:W-:Y:S01]  /*12240*/  LOP3.LUT R5, RZ, UR44, RZ, 0x33, !PT ;  /* 0x0000002cff057c12 */ /* 0x000fe2000f8e33ff */
[----:B------:R-:W-:Y:S01]  /*12250*/  UIMAD UR4, UR4, UR40, URZ ;  /* 0x00000028040472a4 */ /* 0x000fe2000f8e023f */
[----:B------:R-:W-:Y:S02]  /*12260*/  IMAD.MOV.U32 R27, RZ, RZ, 0x1 ;  /* 0x00000001ff1b7424 */ /* 0x000fe400078e00ff */
[----:B------:R-:W-:-:S03]  /*12270*/  IMAD.MOV.U32 R25, RZ, RZ, RZ ;  /* 0x000000ffff197224 */ /* 0x000fc600078e00ff */
[----:B------:R-:W-:Y:S01]  /*12280*/  LOP3.LUT R0, RZ, UR4, RZ, 0x33, !PT ;  /* 0x00000004ff007c12 */ /* 0x000fe2000f8e33ff */
[----:B------:R-:W-:Y:S02]  /*12290*/  ULDC UR4, c[0x0][0x2f4] ;  /* 0x0000bd0000047ab9 */ /* 0x000fe40000000800 */
[----:B------:R-:W-:Y:S02]  /*122a0*/  ISETP.GE.AND P3, PT, R23, UR4, PT ;  /* 0x0000000417007c0c */ /* 0x000fe4000bf66270 */
[----:B------:R-:W-:Y:S02]  /*122b0*/  VIADDMNMX R0, R0, -UR46, R3, !PT ;  /* 0x8000002e00007c46 */ /* 0x000fe4000f800103 */
[----:B------:R-:W-:Y:S02]  /*122c0*/  ISETP.GE.AND P2, PT, R34, UR4, PT ;  /* 0x0000000422007c0c */ /* 0x000fe4000bf46270 */
[----:B------:R-:W-:Y:S02]  /*122d0*/  VIMNMX R0, R0, R5, !PT ;  /* 0x0000000500007248 */ /* 0x000fe40007fe0100 */
[----:B------:R-:W-:-:S02]  /*122e0*/  ISETP.GE.AND P1, PT, R33, UR4, PT ;  /* 0x0000000421007c0c */ /* 0x000fc4000bf26270 */
[----:B------:R-:W-:Y:S02]  /*122f0*/  IADD3 R31, -R0, -0x2, RZ ;  /* 0xfffffffe001f7810 */ /* 0x000fe40007ffe1ff */
[----:B0-----:R-:W-:-:S04]  /*12300*/  LOP3.LUT R2, R2, 0x7f, RZ, 0xc0, !PT ;  /* 0x0000007f02027812 */ /* 0x001fc800078ec0ff */
[----:B------:R-:W-:-:S04]  /*12310*/  SHF.R.U32.HI R2, RZ, 0x3, R2 ;  /* 0x00000003ff027819 */ /* 0x000fc80000011602 */
[----:B------:R-:W-:Y:S02]  /*12320*/  IADD3 R22, R24, R22, R2 ;  /* 0x0000001618167210 */ /* 0x000fe40007ffe002 */
[----:B------:R-:W-:Y:S01]  /*12330*/  IADD3 R3, -R2, UR43, RZ ;  /* 0x0000002b02037c10 */ /* 0x000fe2000fffe1ff */
[----:B------:R-:W-:Y:S02]  /*12340*/  IMAD.SHL.U32 R2, R23, 0x2, RZ ;  /* 0x0000000217027824 */ /* 0x000fe400078e00ff */
[----:B------:R-:W-:Y:S02]  /*12350*/  VIADD R5, R22, 0xfffffee0 ;  /* 0xfffffee016057836 */ /* 0x000fe40000000000 */
[C---:B------:R-:W-:Y:S02]  /*12360*/  IMAD R3, R0.reuse, 0x60, R3 ;  /* 0x0000006000037824 */ /* 0x040fe400078e0203 */
[----:B------:R-:W-:Y:S02]  /*12370*/  IMAD R20, R0, -0x60, R5 ;  /* 0xffffffa000147824 */ /* 0x000fe400078e0205 */
[----:B------:R-:W-:-:S07]  /*12380*/  VIADD R0, R3, 0xc0 ;  /* 0x000000c003007836 */ /* 0x000fce0000000000 */
.L_x_1096:
[----:B------:R-:W2:Y:S01]  /*12390*/  LDL R8, [R1] ;  /* 0x0000000001087983 */ /* 0x000ea20000100800 */
[----:B------:R-:W0:Y:S01]  /*123a0*/  LDC R2, c[0x0][0x430] ;  /* 0x00010c00ff027b82 */ /* 0x000e220000000800 */
[----:B------:R-:W-:Y:S01]  /*123b0*/  ISETP.GT.U32.AND P5, PT, R37, 0x5f, PT ;  /* 0x0000005f2500780c */ /* 0x000fe20003fa4070 */
[----:B------:R-:W-:-:S12]  /*123c0*/  IMAD.MOV.U32 R9, RZ, RZ, R20 ;  /* 0x000000ffff097224 */ /* 0x000fd800078e0014 */
[----:B------:R-:W2:Y:S01]  /*123d0*/  @!P5 LDC.64 R4, c[0x0][0x428] ;  /* 0x00010a00ff04db82 */ /* 0x000ea20000000a00 */
[----:B0-----:R-:W-:-:S13]  /*123e0*/  ISETP.NE.AND P0, PT, R2, 0x1, PT ;  /* 0x000000010200780c */ /* 0x001fda0003f05270 */
[----:B------:R-:W0:Y:S08]  /*123f0*/  @P0 LDC R3, c[0x0][0x434] ;  /* 0x00010d00ff030b82 */ /* 0x000e300000000800 */
[----:B------:R-:W1:Y:S01]  /*12400*/  @P0 LDC R7, c[0x0][0x438] ;  /* 0x00010e00ff070b82 */ /* 0x000e620000000800 */
[----:B0-----:R-:W-:-:S05]  /*12410*/  @P0 IMAD.HI.U32 R2, R20, R3, RZ ;  /* 0x0000000314020227 */ /* 0x001fca00078e00ff */
[----:B-1----:R-:W-:Y:S02]  /*12420*/  @P0 SHF.R.U32.HI R9, RZ, R7, R2 ;  /* 0x00000007ff090219 */ /* 0x002fe40000011602 */
[----:B------:R-:W0:Y:S02]  /*12430*/  @!P5 LDC.64 R6, c[0x0][0x418] ;  /* 0x00010600ff06db82 */ /* 0x000e240000000a00 */
[----:B------:R-:W-:Y:S01]  /*12440*/  @!P5 SHF.R.S32.HI R3, RZ, 0x1f, R9 ;  /* 0x0000001fff03d819 */ /* 0x000fe20000011409 */
[----:B--2---:R-:W-:-:S04]  /*12450*/  @!P5 IMAD R2, R8, R4, RZ ;  /* 0x000000040802d224 */ /* 0x004fc800078e02ff */
[----:B------:R-:W-:Y:S02]  /*12460*/  @!P5 IMAD R5, R36, R5, R2 ;  /* 0x000000052405d224 */ /* 0x000fe400078e0202 */
[----:B------:R-:W-:-:S04]  /*12470*/  @!P5 IMAD.MOV.U32 R2, RZ, RZ, R9 ;  /* 0x000000ffff02d224 */ /* 0x000fc800078e0009 */
[----:B------:R-:W-:-:S04]  /*12480*/  @!P5 IMAD.WIDE.U32 R2, R36, R4, R2 ;  /* 0x000000042402d225 */ /* 0x000fc800078e0002 */
[----:B------:R-:W-:Y:S01]  /*12490*/  @!P5 IMAD.IADD R3, R5, 0x1, R3 ;  /* 0x000000010503d824 */ /* 0x000fe200078e0203 */
[----:B0-----:R-:W-:Y:S01]  /*124a0*/  @!P5 LEA R6, P0, R2, R6, 0x2 ;  /* 0x000000060206d211 */ /* 0x001fe200078010ff */
[----:B------:R-:W-:-:S03]  /*124b0*/  IMAD.MOV.U32 R4, RZ, RZ, RZ ;  /* 0x000000ffff047224 */ /* 0x000fc600078e00ff */
        /* <DEDUP_REMOVED lines=10> */
.L_x_1084:
[----:B------:R-:W-:Y:S01]  /*12560*/  LEA R19, R26, UR48, 0x3 ;  /* 0x000000301a137c11 */ /* 0x000fe2000f8e18ff */
[----:B------:R-:W-:Y:S01]  /*12570*/  BSSY B1, `(.L_x_1085) ;  /* 0x0000004000017945 */ /* 0x000fe20003800000 */
[----:B------:R-:W-:-:S04]  /*12580*/  SHF.L.U32 R2, R28, 0x1f, RZ ;  /* 0x0000001f1c027819 */ /* 0x000fc800000006ff */
[----:B------:R-:W0:Y:S02]  /*12590*/  SYNCS.PHASECHK.TRANS64.TRYWAIT P0, [R19+URZ+0x30840], R2 ;  /* 0x03084002130075a7 */ /* 0x000e24000800017f */
[----:B0-----:R-:W-:Y:S05]  /*125a0*/  @!P0 BRA `(.L_x_1086) ;  /* 0x0000002c00688947 */ /* 0x001fea0003800000 */
.L_x_1149:
[----:B------:R-:W-:Y:S05]  /*125b0*/  BSYNC B1 ;  /* 0x0000000000017941 */ /* 0x000fea0003800000 */
.L_x_1085:
        /* <DEDUP_REMOVED lines=26> */
[----:B------:R-:W-:Y:S01]  /*12760*/  VIADD R3, R3, UR4 ;  /* 0x0000000403037c36 */ /* 0x000fe20008000000 */
[----:B------:R-:W-:-:S04]  /*12770*/  UMOV UR4, 0xffffffff ;  /* 0xffffffff00047882 */ /* 0x000fc80000000000 */
[----:B------:R-:W-:Y:S01]  /*12780*/  LEA.HI.X R24, R2, UR7, R3, 0x1, P0 ;  /* 0x0000000702187c11 */ /* 0x000fe200080f0c03 */
[----:B------:R-:W-:Y:S06]  /*12790*/  BRA.DIV UR4, `(.L_x_1087) ;  /* 0x0000002e04007947 */ /* 0x000fec000b800000 */
        /* <DEDUP_REMOVED lines=8> */
[----:B------:R-:W0:Y:S02]  /*12820*/  SHFL.IDX PT, R14, R21, 0x1, 0x181f ;  /* 0x00381f00150e7f89 */ /* 0x000e2400000e0000 */
[----:B-1----:R-:W-:-:S05]  /*12830*/  IMAD.X R3, RZ, RZ, R3, P0 ;  /* 0x000000ffff037224 */ /* 0x002fca00000e0603 */
        /* <DEDUP_REMOVED lines=15> */
[----:B------:R-:W0:Y:S03]  /*12930*/  SHFL.IDX PT, R2, R21, 0x4, 0x181f ;  /* 0x00981f0015027f89 */ /* 0x000e2600000e0000 */
[----:B-1----:R-:W-:Y:S01]  /*12940*/  IMAD.X R7, RZ, RZ, R3, P0 ;  /* 0x000000ffff077224 */ /* 0x002fe200000e0603 */
[----:B------:R2:W-:Y:S04]  /*12950*/  LDGSTS.E.BYPASS.LTC128B.128 [R22+0x1f400], desc[UR36][R10.64], !P6 ;  /* 0x1f4000000a167fae */ /* 0x0005e8000f101d64 */
[----:B------:R-:W1:Y:S04]  /*12960*/  SHFL.IDX PT, R3, R24, 0x4, 0x181f ;  /* 0x00981f0018037f89 */ /* 0x000e6800000e0000 */
[----:B------:R2:W-:Y:S04]  /*12970*/  LDGSTS.E.BYPASS.LTC128B.128 [R22+0x22400], desc[UR36][R10.64+0x80], !P5 ;  /* 0x224000800a167fae */ /* 0x0005e8000e901d64 */
[----:B------:R2:W-:Y:S04]  /*12980*/  LDGSTS.E.BYPASS.LTC128B.128 [R22+0x25400], desc[UR36][R10.64+0x100], !P4 ;  /* 0x254001000a167fae */ /* 0x0005e8000e101d64 */
[----:B------:R2:W-:Y:S01]  /*12990*/  LDGSTS.E.BYPASS.LTC128B.128 [R22+0x1fc00], desc[UR36][R6.64], !P6 ;  /* 0x1fc0000006167fae */ /* 0x0005e2000f101d64 */
[----:B0-----:R-:W-:-:S03]  /*129a0*/  IADD3 R2, P0, R2, R12, RZ ;  /* 0x0000000c02027210 */ /* 0x001fc60007f1e0ff */
[----:B------:R2:W-:Y:S04]  /*129b0*/  LDGSTS.E.BYPASS.LTC128B.128 [R22+0x22c00], desc[UR36][R6.64+0x80], !P5 ;  /* 0x22c0008006167fae */ /* 0x0005e8000e901d64 */
[----:B------:R2:W-:Y:S01]  /*129c0*/  LDGSTS.E.BYPASS.LTC128B.128 [R22+0x25c00], desc[UR36][R6.64+0x100], !P4 ;  /* 0x25c0010006167fae */ /* 0x0005e2000e101d64 */
[----:B-1----:R-:W-:-:S03]  /*129d0*/  IMAD.X R3, RZ, RZ, R3, P0 ;  /* 0x000000ffff037224 */ /* 0x002fc600000e0603 */
[----:B------:R-:W0:Y:S04]  /*129e0*/  SHFL.IDX PT, R24, R24, 0x5, 0x181f ;  /* 0x00b81f0018187f89 */ /* 0x000e2800000e0000 */
[----:B------:R2:W-:Y:S04]  /*129f0*/  LDGSTS.E.BYPASS.LTC128B.128 [R22+0x20400], desc[UR36][R2.64], !P6 ;  /* 0x2040000002167fae */ /* 0x0005e8000f101d64 */
[----:B------:R2:W-:Y:S04]  /*12a00*/  LDGSTS.E.BYPASS.LTC128B.128 [R22+0x23400], desc[UR36][R2.64+0x80], !P5 ;  /* 0x2340008002167fae */ /* 0x0005e8000e901d64 */
[----:B------:R2:W-:Y:S02]  /*12a10*/  LDGSTS.E.BYPASS.LTC128B.128 [R22+0x26400], desc[UR36][R2.64+0x100], !P4 ;  /* 0x2640010002167fae */ /* 0x0005e4000e101d64 */
.L_x_1163:
[----:B--2---:R-:W-:Y:S01]  /*12a20*/  IMAD.SHL.U32 R2, R23, 0x2, RZ ;  /* 0x0000000217027824 */ /* 0x004fe200078e00ff */
[----:B------:R-:W-:-:S04]  /*12a30*/  LOP3.LUT P6, RZ, R16, 0x4, RZ, 0xc0, !PT ;  /* 0x0000000410ff7812 */ /* 0x000fc800078cc0ff */
[----:B------:R-:W-:-:S05]  /*12a40*/  IADD3 R2, P0, R14, R2, RZ ;  /* 0x000000020e027210 */ /* 0x000fca0007f1e0ff */
[----:B0-----:R-:W-:Y:S01]  /*12a50*/  IMAD.X R3, RZ, RZ, R24, P0 ;  /* 0x000000ffff037224 */ /* 0x001fe200000e0618 */
[----:B------:R-:W-:-:S04]  /*12a60*/  PLOP3.LUT P0, PT, PT, PT, PT, 0x80, 0x0 ;  /* 0x000000000000781c */ /* 0x000fc80003f0f070 */
[----:B------:R-:W-:Y:S01]  /*12a70*/  @!PT LDS RZ, [RZ] ;  /* 0x00000000fffff984 */ /* 0x000fe20000000800 */
[----:B------:R-:W-:Y:S01]  /*12a80*/  @!PT LDS RZ, [RZ] ;  /* 0x00000000fffff984 */ /* 0x000fe20000000800 */
[----:B------:R-:W-:Y:S01]  /*12a90*/  @!PT LDS RZ, [RZ] ;  /* 0x00000000fffff984 */ /* 0x000fe20000000800 */
[----:B------:R0:W-:Y:S04]  /*12aa0*/  LDGSTS.E.BYPASS.LTC128B.128 [R22+0x20c00], desc[UR36][R2.64], !P6 ;  /* 0x20c0000002167fae */ /* 0x0001e8000f101d64 */
[----:B------:R0:W-:Y:S04]  /*12ab0*/  LDGSTS.E.BYPASS.LTC128B.128 [R22+0x23c00], desc[UR36][R2.64+0x80], !P5 ;  /* 0x23c0008002167fae */ /* 0x0001e8000e901d64 */
[----:B------:R0:W-:Y:S01]  /*12ac0*/  LDGSTS.E.BYPASS.LTC128B.128 [R22+0x26c00], desc[UR36][R2.64+0x100], !P4 ;  /* 0x26c0010002167fae */ /* 0x0001e2000e101d64 */
[----:B------:R-:W-:Y:S01]  /*12ad0*/  NOP ;  /* 0x0000000000007918 */ /* 0x000fe20000000000 */
.L_x_1088:
        /* <DEDUP_REMOVED lines=10> */
.L_x_1089:
[----:B------:R1:W-:Y:S01]  /*12b80*/  SYNCS.ARRIVE.TRANS64.A1T0 RZ, [R19+URZ+0x30830], RZ ;  /* 0x030830ff13ff79a7 */ /* 0x0003e2000810003f */
[----:B------:R-:W-:Y:S05]  /*12b90*/  @!P5 BRA `(.L_x_1090) ;  /* 0x000000000004d947 */ /* 0x000fea0003800000 */
[----:B------:R-:W-:Y:S01]  /*12ba0*/  BPT.TRAP 0x1 ;  /* 0x000000040000795c */ /* 0x000fe20000300000 */
.L_x_1090:
[----:B0-----:R-:W-:Y:S01]  /*12bb0*/  SHF.L.U32 R3, R27, 0x1f, RZ ;  /* 0x0000001f1b037819 */ /* 0x001fe200000006ff */
[----:B------:R-:W-:Y:S01]  /*12bc0*/  BSSY B1, `(.L_x_1091) ;  /* 0x0000004000017945 */ /* 0x000fe20003800000 */
[----:B------:R-:W-:-:S04]  /*12bd0*/  LEA R6, R25, UR48, 0x3 ;  /* 0x0000003019067c11 */ /* 0x000fc8000f8e18ff */
[----:B------:R-:W0:Y:S02]  /*12be0*/  SYNCS.PHASECHK.TRANS64.TRYWAIT P0, [R6+URZ+0x30860], R3 ;  /* 0x03086003060075a7 */ /* 0x000e24000800017f */
[----:B0-----:R-:W-:Y:S05]  /*12bf0*/  @!P0 BRA `(.L_x_1092) ;  /* 0x0000002c00b88947 */ /* 0x001fea0003800000 */
.L_x_1164:
[----:B------:R-:W-:Y:S05]  /*12c00*/  BSYNC B1 ;  /* 0x0000000000017941 */ /* 0x000fea0003800000 */
.L_x_1091:
        /* <DEDUP_REMOVED lines=18> */
[----:B------:R-:W0:Y:S03]  /*12d30*/  SHFL.IDX PT, R14, R17, 0x2, 0x181f ;  /* 0x00581f00110e7f89 */ /* 0x000e2600000e0000 */
[----:B------:R-:W-:Y:S01]  /*12d40*/  IMAD.X R3, RZ, RZ, R8, P0 ;  /* 0x000000ffff037224 */ /* 0x000fe200000e0608 */
        /* <DEDUP_REMOVED lines=28> */
[----:B------:R0:W3:Y:S03]  /*12f10*/  SHFL.IDX PT, R14, R17, 0x5, 0x181f ;  /* 0x00b81f00110e7f89 */ /* 0x0000e600000e0000 */
[----:B--2---:R-:W-:Y:S01]  /*12f20*/  IMAD.X R3, RZ, RZ, R8, P0 ;  /* 0x000000ffff037224 */ /* 0x004fe200000e0608 */
[----:B------:R-:W-:Y:S01]  /*12f30*/  ISETP.LT.OR P0, PT, R0, 0x41, P3 ;  /* 0x000000410000780c */ /* 0x000fe20001f01670 */
[----:B------:R0:W2:-:S12]  /*12f40*/  SHFL.IDX PT, R8, R18, 0x5, 0x181f ;  /* 0x00b81f0012087f89 */ /* 0x00009800000e0000 */
[----:B------:R0:W-:Y:S01]  /*12f50*/  LDGSTS.E.BYPASS.LTC128B.128 [R7+0x2400], desc[UR36][R2.64], !P0 ;  /* 0x0240000002077fae */ /* 0x0001e2000c101d64 */
[----:B------:R-:W-:-:S13]  /*12f60*/  ISETP.LT.OR P0, PT, R0, 0x41, P2 ;  /* 0x000000410000780c */ /* 0x000fda0001701670 */
[----:B------:R0:W-:Y:S01]  /*12f70*/  LDGSTS.E.BYPASS.LTC128B.128 [R7+0x5400], desc[UR36][R2.64+0x80], !P0 ;  /* 0x0540008002077fae */ /* 0x0001e2000c101d64 */
[----:B------:R-:W-:-:S13]  /*12f80*/  ISETP.LT.OR P0, PT, R0, 0x41, P1 ;  /* 0x000000410000780c */ /* 0x000fda0000f01670 */
[----:B--23--:R0:W-:Y:S02]  /*12f90*/  LDGSTS.E.BYPASS.LTC128B.128 [R7+0x8400], desc[UR36][R2.64+0x100], !P0 ;  /* 0x0840010002077fae */ /* 0x00c1e4000c101d64 */
.L_x_1178:
        /* <DEDUP_REMOVED lines=21> */
[----:B------:R-:W-:-:S04]  /*130f0*/  IMAD R5, R4, UR5, R5 ;  /* 0x0000000504057c24 */ /* 0x000fc8000f8e0205 */
[----:B-1----:R-:W-:-:S07]  /*13100*/  IMAD.IADD R19, R3, 0x1, R5 ;  /* 0x0000000103137824 */ /* 0x002fce00078e0205 */
.L_x_1094:
        /* <DEDUP_REMOVED lines=10> */
.L_x_1095:
[----:B------:R-:W-:Y:S01]  /*131b0*/  R2UR UR4, R35 ;  /* 0x00000000230472ca */ /* 0x000fe200000e0000 */
[----:B------:R-:W-:Y:S01]  /*131c0*/  ULDC.64 UR6, c[0x0][0x330] ;  /* 0x0000cc0000067ab9 */ /* 0x000fe20000000a00 */
[----:B------:R-:W-:Y:S01]  /*131d0*/  IMAD.MOV.U32 R18, RZ, RZ, R2 ;  /* 0x000000ffff127224 */ /* 0x000fe200078e0002 */
[----:B------:R0:W-:Y:S01]  /*131e0*/  SYNCS.ARRIVE.TRANS64.A1T0 RZ, [R6+URZ+0x30850], RZ ;  /* 0x030850ff06ff79a7 */ /* 0x0001e2000810003f */
[----:B------:R-:W-:Y:S02]  /*131f0*/  IMAD.U32 R3, RZ, RZ, UR6 ;  /* 0x00000006ff037e24 */ /* 0x000fe4000f8e00ff */
[----:B------:R-:W-:Y:S02]  /*13200*/  VIADD R31, R31, 0xffffffff ;  /* 0xffffffff1f1f7836 */ /* 0x000fe40000000000 */
[----:B------:R-:W-:-:S04]  /*13210*/  IMAD.WIDE.U32 R18, R3, UR41, R18 ;  /* 0x0000002903127c25 */ /* 0x000fc8000f8e0012 */
[----:B------:R-:W-:Y:S01]  /*13220*/  VIADD R0, R0, 0x60 ;  /* 0x0000006000007836 */ /* 0x000fe20000000000 */
[----:B------:R-:W-:Y:S01]  /*13230*/  UIMAD UR4, UR4, UR6, URZ ;  /* 0x00000006040472a4 */ /* 0x000fe2000f8e023f */
[----:B------:R-:W-:Y:S02]  /*13240*/  VIADD R20, R20, 0xffffffa0 ;  /* 0xffffffa014147836 */ /* 0x000fe40000000000 */
[----:B------:R-:W-:Y:S01]  /*13250*/  IMAD.MOV.U32 R25, RZ, RZ, R26 ;  /* 0x000000ffff197224 */ /* 0x000fe200078e001a */
[----:B------:R-:W-:Y:S01]  /*13260*/  UIMAD UR4, UR41, UR7, UR4 ;  /* 0x00000007290472a4 */ /* 0x000fe2000f8e0204 */
[----:B------:R-:W-:Y:S02]  /*13270*/  IMAD.MOV.U32 R27, RZ, RZ, R28 ;  /* 0x000000ffff1b7224 */ /* 0x000fe400078e001c */
[----:B------:R-:W-:Y:S02]  /*13280*/  ULDC.64 UR6, c[0x0][0x318] ;  /* 0x0000c60000067ab9 */ /* 0x000fe40000000a00 */
[----:B------:R-:W-:Y:S01]  /*13290*/  LEA R17, P0, R18, UR6, 0x1 ;  /* 0x0000000612117c11 */ /* 0x000fe2000f8008ff */
[----:B------:R-:W-:-:S05]  /*132a0*/  VIADD R3, R19, UR4 ;  /* 0x0000000413037c36 */ /* 0x000fca0008000000 */
[----:B------:R-:W-:Y:S02]  /*132b0*/  LEA.HI.X R18, R18, UR7, R3, 0x1, P0 ;  /* 0x0000000712127c11 */ /* 0x000fe400080f0c03 */
[----:B------:R-:W-:-:S13]  /*132c0*/  ISETP.GT.AND P0, PT, R31, UR51, PT ;  /* 0x000000331f007c0c */ /* 0x000fda000bf04270 */
[----:B0-----:R-:W-:Y:S05]  /*132d0*/  @P0 BRA `(.L_x_1096) ;  /* 0xfffffff0002c0947 */ /* 0x001fea000383ffff */
[----:B------:R-:W-:Y:S05]  /*132e0*/  BSYNC B0 ;  /* 0x0000000000007941 */ /* 0x000fea0003800000 */
.L_x_1083:
[----:B------:R-:W-:-:S13]  /*132f0*/  LOP3.LUT P0, RZ, R16, 0x10, RZ, 0xc0, !PT ;  /* 0x0000001010ff7812 */ /* 0x000fda000780c0ff */
[----:B------:R-:W-:Y:S05]  /*13300*/  @!P0 BRA `(.L_x_1097) ;  /* 0x0000000000048947 */ /* 0x000fea0003800000 */
[----:B------:R-:W-:Y:S01]  /*13310*/  BPT.TRAP 0x1 ;  /* 0x000000040000795c */ /* 0x000fe20000300000 */
.L_x_1097:
[----:B0-----:R-:W-:Y:S01]  /*13320*/  LEA R0, R26, UR48, 0x3 ;  /* 0x000000301a007c11 */ /* 0x001fe2000f8e18ff */
[----:B------:R-:W0:Y:S01]  /*13330*/  S2R R6, SR_TID.X ;  /* 0x0000000000067919 */ /* 0x000e220000002100 */
[----:B------:R-:W-:Y:S01]  /*13340*/  SHF.L.U32 R3, R28, 0x1f, RZ ;  /* 0x0000001f1c037819 */ /* 0x000fe200000006ff */
[----:B------:R-:W-:Y:S01]  /*13350*/  IMAD.MOV.U32 R2, RZ, RZ, -0x60 ;  /* 0xffffffa0ff027424 */ /* 0x000fe200078e00ff */
[----:B------:R-:W-:Y:S01]  /*13360*/  BSSY B0, `(.L_x_1098) ;  /* 0x0000008000007945 */ /* 0x000fe20003800000 */
[----:B------:R-:W-:Y:S01]  /*13370*/  IMAD R4, R26, 0x4800, R30 ;  /* 0x000048001a047824 */ /* 0x000fe200078e021e */
[----:B------:R-:W1:Y:S01]  /*13380*/  SYNCS.PHASECHK.TRANS64.TRYWAIT P0, [R0+URZ+0x30860], R3 ;  /* 0x03086003000075a7 */ /* 0x000e62000800017f */
[----:B------:R-:W-:Y:S01]  /*13390*/  IMAD R5, R31, R2, UR43 ;  /* 0x0000002b1f057e24 */ /* 0x000fe2000f8e0202 */
[----:B0-----:R-:W-:-:S04]  /*133a0*/  LOP3.LUT R6, R6, 0x7f, RZ, 0xc0, !PT ;  /* 0x0000007f06067812 */ /* 0x001fc800078ec0ff */
[----:B------:R-:W-:-:S05]  /*133b0*/  SHF.R.U32.HI R6, RZ, 0x3, R6 ;  /* 0x00000003ff067819 */ /* 0x000fca0000011606 */
[----:B------:R-:W-:Y:S01]  /*133c0*/  IMAD.IADD R5, R5, 0x1, -R6 ;  /* 0x0000000105057824 */ /* 0x000fe200078e0a06 */
[----:B-1----:R-:W-:Y:S06]  /*133d0*/  @!P0 BRA `(.L_x_1099) ;  /* 0x0000003000008947 */ /* 0x002fec0003800000 */
.L_x_1179:
[----:B------:R-:W-:Y:S05]  /*133e0*/  BSYNC B0 ;  /* 0x0000000000007941 */ /* 0x000fea0003800000 */
.L_x_1098:
        /* <DEDUP_REMOVED lines=8> */
[----:B------:R-:W-:Y:S01]  /*13470*/  SHFL.IDX PT, R6, R18, 0x1, 0x181f ;  /* 0x00381f0012067f89 */ /* 0x000fe200000e0000 */
[----:B------:R-:W-:Y:S02]  /*13480*/  ISETP.GE.AND P0, PT, R33, UR4, PT ;  /* 0x0000000421007c0c */ /* 0x000fe4000bf06270 */
[C---:B------:R-:W-:Y:S01]  /*13490*/  ISETP.LT.OR P3, PT, R5.reuse, 0x1, P2 ;  /* 0x000000010500780c */ /* 0x040fe20001761670 */
[----:B------:R-:W1:Y:S01]  /*134a0*/  SHFL.IDX PT, R14, R17, 0x1, 0x181f ;  /* 0x00381f00110e7f89 */ /* 0x000e6200000e0000 */
[----:B------:R-:W-:-:S02]  /*134b0*/  ISETP.LT.OR P4, PT, R5, 0x1, P1 ;  /* 0x000000010500780c */ /* 0x000fc40000f81670 */
[----:B------:R-:W-:Y:S01]  /*134c0*/  ISETP.LT.OR P5, PT, R5, 0x1, P0 ;  /* 0x000000010500780c */ /* 0x000fe200007a1670 */
[----:B------:R-:W-:Y:S04]  /*134d0*/  SHFL.IDX PT, R7, R18, 0x2, 0x181f ;  /* 0x00581f0012077f89 */ /* 0x000fe800000e0000 */
[----:B------:R-:W2:Y:S01]  /*134e0*/  SHFL.IDX PT, R8, R17, 0x2, 0x181f ;  /* 0x00581f0011087f89 */ /* 0x000ea200000e0000 */
[----:B0-----:R-:W-:-:S05]  /*134f0*/  IMAD.WIDE.U32 R2, R23, 0x2, R2 ;  /* 0x0000000217027825 */ /* 0x001fca00078e0002 */
[----:B------:R-:W-:Y:S01]  /*13500*/  LDGSTS.E.BYPASS.LTC128B.128 [R4+0x400], desc[UR36][R2.64], !P3 ;  /* 0x0040000002047fae */ /* 0x000fe2000d901d64 */
[----:B------:R-:W-:-:S03]  /*13510*/  ISETP.LT.OR P3, PT, R5, 0x11, P2 ;  /* 0x000000110500780c */ /* 0x000fc60001761670 */
[----:B------:R-:W-:Y:S01]  /*13520*/  LDGSTS.E.BYPASS.LTC128B.128 [R4+0x3400], desc[UR36][R2.64+0x80], !P4 ;  /* 0x0340008002047fae */ /* 0x000fe2000e101d64 */
[----:B------:R-:W-:-:S03]  /*13530*/  ISETP.LT.OR P4, PT, R5, 0x11, P1 ;  /* 0x000000110500780c */ /* 0x000fc60000f81670 */
[----:B------:R1:W-:Y:S01]  /*13540*/  LDGSTS.E.BYPASS.LTC128B.128 [R4+0x6400], desc[UR36][R2.64+0x100], !P5 ;  /* 0x0640010002047fae */ /* 0x0003e2000e901d64 */
[----:B------:R-:W-:Y:S01]  /*13550*/  ISETP.LT.OR P5, PT, R5, 0x11, P0 ;  /* 0x000000110500780c */ /* 0x000fe200007a1670 */
[----:B-1----:R-:W-:Y:S02]  /*13560*/  IMAD.MOV.U32 R2, RZ, RZ, R14 ;  /* 0x000000ffff027224 */ /* 0x002fe400078e000e */
[----:B------:R-:W-:Y:S01]  /*13570*/  IMAD.MOV.U32 R3, RZ, RZ, R6 ;  /* 0x000000ffff037224 */ /* 0x000fe200078e0006 */
[----:B------:R-:W0:Y:S01]  /*13580*/  SHFL.IDX PT, R14, R17, 0x3, 0x181f ;  /* 0x00781f00110e7f89 */ /* 0x000e2200000e0000 */
[----:B------:R-:W-:-:S03]  /*13590*/  IMAD.WIDE.U32 R2, R23, 0x2, R2 ;  /* 0x0000000217027825 */ /* 0x000fc600078e0002 */
[----:B------:R-:W1:Y:S04]  /*135a0*/  SHFL.IDX PT, R6, R18, 0x3, 0x181f ;  /* 0x00781f0012067f89 */ /* 0x000e6800000e0000 */
[----:B------:R-:W-:Y:S01]  /*135b0*/  LDGSTS.E.BYPASS.LTC128B.128 [R4+0xc00], desc[UR36][R2.64], !P3 ;  /* 0x00c0000002047fae */ /* 0x000fe2000d901d64 */
[----:B------:R-:W-:-:S03]  /*135c0*/  ISETP.LT.OR P3, PT, R5, 0x21, P2 ;  /* 0x000000210500780c */ /* 0x000fc60001761670 */
[----:B------:R-:W-:Y:S01]  /*135d0*/  LDGSTS.E.BYPASS.LTC128B.128 [R4+0x3c00], desc[UR36][R2.64+0x80], !P4 ;  /* 0x03c0008002047fae */ /* 0x000fe2000e101d64 */
[----:B------:R-:W-:-:S03]  /*135e0*/  ISETP.LT.OR P4, PT, R5, 0x21, P1 ;  /* 0x000000210500780c */ /* 0x000fc60000f81670 */
[----:B------:R2:W-:Y:S01]  /*135f0*/  LDGSTS.E.BYPASS.LTC128B.128 [R4+0x6c00], desc[UR36][R2.64+0x100], !P5 ;  /* 0x06c0010002047fae */ /* 0x0005e2000e901d64 */
[----:B------:R-:W-:Y:S01]  /*13600*/  ISETP.LT.OR P5, PT, R5, 0x21, P0 ;  /* 0x000000210500780c */ /* 0x000fe200007a1670 */
[----:B--2---:R-:W-:Y:S02]  /*13610*/  IMAD.MOV.U32 R2, RZ, RZ, R8 ;  /* 0x000000ffff027224 */ /* 0x004fe400078e0008 */
[----:B------:R-:W-:Y:S01]  /*13620*/  IMAD.MOV.U32 R3, RZ, RZ, R7 ;  /* 0x000000ffff037224 */ /* 0x000fe200078e0007 */
[----:B------:R-:W2:Y:S01]  /*13630*/  SHFL.IDX PT, R8, R17, 0x4, 0x181f ;  /* 0x00981f0011087f89 */ /* 0x000ea200000e0000 */
[----:B------:R-:W-:-:S03]  /*13640*/  IMAD.WIDE.U32 R2, R23, 0x2, R2 ;  /* 0x0000000217027825 */ /* 0x000fc600078e0002 */
[----:B------:R-:W3:Y:S04]  /*13650*/  SHFL.IDX PT, R7, R18, 0x4, 0x181f ;  /* 0x00981f0012077f89 */ /* 0x000ee800000e0000 */
[----:B------:R-:W-:Y:S01]  /*13660*/  LDGSTS.E.BYPASS.LTC128B.128 [R4+0x1400], desc[UR36][R2.64], !P3 ;  /* 0x0140000002047fae */ /* 0x000fe2000d901d64 */
[----:B------:R-:W-:-:S03]  /*13670*/  ISETP.LT.OR P3, PT, R5, 0x31, P2 ;  /* 0x000000310500780c */ /* 0x000fc60001761670 */
[----:B------:R-:W-:Y:S01]  /*13680*/  LDGSTS.E.BYPASS.LTC128B.128 [R4+0x4400], desc[UR36][R2.64+0x80], !P4 ;  /* 0x0440008002047fae */ /* 0x000fe2000e101d64 */
[----:B------:R-:W-:-:S03]  /*13690*/  ISETP.LT.OR P4, PT, R5, 0x31, P1 ;  /* 0x000000310500780c */ /* 0x000fc60000f81670 */
[----:B------:R0:W-:Y:S01]  /*136a0*/  LDGSTS.E.BYPASS.LTC128B.128 [R4+0x7400], desc[UR36][R2.64+0x100], !P5 ;  /* 0x0740010002047fae */ /* 0x0001e2000e901d64 */
[----:B------:R-:W-:-:S03]  /*136b0*/  ISETP.LT.OR P5, PT, R5, 0x31, P0 ;  /* 0x000000310500780c */ /* 0x000fc600007a1670 */
[----:B------:R-:W4:Y:S01]  /*136c0*/  SHFL.IDX PT, R18, R18, 0x5, 0x181f ;  /* 0x00b81f0012127f89 */ /* 0x000f2200000e0000 */
[----:B0-----:R-:W-:Y:S02]  /*136d0*/  IMAD.MOV.U32 R2, RZ, RZ, R14 ;  /* 0x000000ffff027224 */ /* 0x001fe400078e000e */
[----:B-1----:R-:W-:Y:S01]  /*136e0*/  IMAD.MOV.U32 R3, RZ, RZ, R6 ;  /* 0x000000ffff037224 */ /* 0x002fe200078e0006 */
[----:B------:R0:W1:Y:S01]  /*136f0*/  SHFL.IDX PT, R14, R17, 0x5, 0x181f ;  /* 0x00b81f00110e7f89 */ /* 0x00006200000e0000 */
[----:B------:R-:W-:Y:S02]  /*13700*/  IMAD.MOV.U32 R6, RZ, RZ, RZ ;  /* 0x000000ffff067224 */ /* 0x000fe400078e00ff */
[----:B------:R-:W-:-:S05]  /*13710*/  IMAD.WIDE.U32 R2, R23, 0x2, R2 ;  /* 0x0000000217027825 */ /* 0x000fca00078e0002 */
[----:B------:R-:W-:Y:S01]  /*13720*/  LDGSTS.E.BYPASS.LTC128B.128 [R4+0x1c00], desc[UR36][R2.64], !P3 ;  /* 0x01c0000002047fae */ /* 0x000fe2000d901d64 */
[----:B------:R-:W-:-:S03]  /*13730*/  ISETP.LT.OR P3, PT, R5, 0x41, P2 ;  /* 0x000000410500780c */ /* 0x000fc60001761670 */
[----:B------:R-:W-:Y:S01]  /*13740*/  LDGSTS.E.BYPASS.LTC128B.128 [R4+0x4c00], desc[UR36][R2.64+0x80], !P4 ;  /* 0x04c0008002047fae */ /* 0x000fe2000e101d64 */
[----:B------:R-:W-:-:S03]  /*13750*/  ISETP.LT.OR P4, PT, R5, 0x41, P1 ;  /* 0x000000410500780c */ /* 0x000fc60000f81670 */
[----:B------:R2:W-:Y:S01]  /*13760*/  LDGSTS.E.BYPASS.LTC128B.128 [R4+0x7c00], desc[UR36][R2.64+0x100], !P5 ;  /* 0x07c0010002047fae */ /* 0x0005e2000e901d64 */
[----:B------:R-:W-:Y:S01]  /*13770*/  ISETP.LT.OR P5, PT, R5, 0x41, P0 ;  /* 0x000000410500780c */ /* 0x000fe200007a1670 */
[----:B--2---:R-:W-:Y:S02]  /*13780*/  IMAD.MOV.U32 R2, RZ, RZ, R8 ;  /* 0x000000ffff027224 */ /* 0x004fe400078e0008 */
[----:B---3--:R-:W-:Y:S02]  /*13790*/  IMAD.MOV.U32 R3, RZ, RZ, R7 ;  /* 0x000000ffff037224 */ /* 0x008fe400078e0007 */
[----:B------:R-:W-:-:S05]  /*137a0*/  IMAD.WIDE.U32 R2, R23, 0x2, R2 ;  /* 0x0000000217027825 */ /* 0x000fca00078e0002 */
[----:B------:R0:W-:Y:S04]  /*137b0*/  LDGSTS.E.BYPASS.LTC128B.128 [R4+0x2400], desc[UR36][R2.64], !P3 ;  /* 0x0240000002047fae */ /* 0x0001e8000d901d64 */
[----:B------:R0:W-:Y:S04]  /*137c0*/  LDGSTS.E.BYPASS.LTC128B.128 [R4+0x5400], desc[UR36][R2.64+0x80], !P4 ;  /* 0x0540008002047fae */ /* 0x0001e8000e101d64 */
[----:B-1--4-:R0:W-:Y:S02]  /*137d0*/  LDGSTS.E.BYPASS.LTC128B.128 [R4+0x8400], desc[UR36][R2.64+0x100], !P5 ;  /* 0x0840010002047fae */ /* 0x0121e4000e901d64 */
.L_x_1193:
[C---:B------:R-:W-:Y:S01]  /*137e0*/  ISETP.LT.OR P2, PT, R5.reuse, 0x51, P2 ;  /* 0x000000510500780c */ /* 0x040fe20001741670 */
[----:B0-----:R-:W-:Y:S01]  /*137f0*/  IMAD.MOV.U32 R2, RZ, RZ, R14 ;  /* 0x000000ffff027224 */ /* 0x001fe200078e000e */
[C---:B------:R-:W-:Y:S01]  /*13800*/  ISETP.LT.OR P1, PT, R5.reuse, 0x51, P1 ;  /* 0x000000510500780c */ /* 0x040fe20000f21670 */
[----:B------:R-:W-:Y:S01]  /*13810*/  IMAD.MOV.U32 R3, RZ, RZ, R18 ;  /* 0x000000ffff037224 */ /* 0x000fe200078e0012 */
[----:B------:R-:W-:Y:S01]  /*13820*/  ISETP.LT.OR P0, PT, R5, 0x51, P0 ;  /* 0x000000510500780c */ /* 0x000fe20000701670 */
[----:B------:R-:W-:-:S08]  /*13830*/  IMAD.WIDE.U32 R2, R23, 0x2, R2 ;  /* 0x0000000217027825 */ /* 0x000fd000078e0002 */
        /* <DEDUP_REMOVED lines=8> */
.L_x_1101:
        /* <DEDUP_REMOVED lines=10> */
.L_x_1102:
[----:B------:R1:W-:Y:S02]  /*13960*/  SYNCS.ARRIVE.TRANS64.A1T0 RZ, [R0+URZ+0x30850], RZ ;  /* 0x030850ff00ff79a7 */ /* 0x0003e4000810003f */
[----:B-1----:R-:W-:-:S05]  /*13970*/  VIADD R0, R26, 0x1 ;  /* 0x000000011a007836 */ /* 0x002fca0000000000 */
[----:B------:R-:W-:-:S04]  /*13980*/  ISETP.NE.AND P0, PT, R0, 0x2, PT ;  /* 0x000000020000780c */ /* 0x000fc80003f05270 */
[----:B0-----:R-:W-:Y:S02]  /*13990*/  SEL R3, RZ, 0x1, P0 ;  /* 0x00000001ff037807 */ /* 0x001fe40000000000 */
[----:B------:R-:W-:Y:S02]  /*139a0*/  SEL R0, R0, RZ, P0 ;  /* 0x000000ff00007207 */ /* 0x000fe40000000000 */
[----:B------:R-:W-:-:S07]  /*139b0*/  LOP3.LUT R28, R28, R3, RZ, 0x3c, !PT ;  /* 0x000000031c1c7212 */ /* 0x000fce00078e3cff */
.L_x_1062:
[----:B------:R-:W0:Y:S01]  /*139c0*/  S2R R3, SR_CgaCtaId ;  /* 0x0000000000037919 */ /* 0x000e220000008800 */
[----:B------:R-:W-:Y:S02]  /*139d0*/  MOV R2, 0x400 ;  /* 0x0000040000027802 */ /* 0x000fe40000000f00 */
[----:B------:R-:W-:Y:S02]  /*139e0*/  SHF.L.U32 R6, R6, 0x1f, RZ ;  /* 0x0000001f06067819 */ /* 0x000fe400000006ff */
[----:B0-----:R-:W-:-:S04]  /*139f0*/  LEA R7, R3, R2, 0x18 ;  /* 0x0000000203077211 */ /* 0x001fc800078ec0ff */
[----:B------:R-:W0:Y:S02]  /*13a00*/  SYNCS.PHASECHK.TRANS64.TRYWAIT P0, [R7+URZ+0x30820], R6 ;  /* 0x03082006070075a7 */ /* 0x000e24000800017f */
[----:B0-----:R-:W-:Y:S05]  /*13a10*/  @!P0 BRA `(.L_x_1103) ;  /* 0x0000003000a08947 */ /* 0x001fea0003800000 */
.L_x_1194:
[----:B------:R-:W-:-:S03]  /*13a20*/  UMOV UR4, 0xffffffff ;  /* 0xffffffff00047882 */ /* 0x000fc60000000000 */
[----:B------:R-:W-:Y:S05]  /*13a30*/  BRA.DIV UR4, `(.L_x_1104) ;  /* 0x0000003204ac7947 */ /* 0x000fea000b800000 */
[----:B------:R-:W1:Y:S02]  /*13a40*/  S2R R2, SR_TID.X ;  /* 0x0000000000027919 */ /* 0x000e640000002100 */
[----:B-1----:R-:W-:-:S04]  /*13a50*/  SHF.R.U32.HI R2, RZ, 0x5, R2 ;  /* 0x00000005ff027819 */ /* 0x002fc80000011602 */
[----:B------:R-:W-:-:S05]  /*13a60*/  LOP3.LUT R2, R2, 0x3, RZ, 0xc0, !PT ;  /* 0x0000000302027812 */ /* 0x000fca00078ec0ff */
[----:B------:R1:W2:Y:S02]  /*13a70*/  SHFL.IDX PT, R14, R2, RZ, 0x1f ;  /* 0x00001fff020e7589 */ /* 0x0002a400000e0000 */
.L_x_1197:
[----:B--2---:R-:W-:-:S13]  /*13a80*/  ISETP.NE.AND P0, PT, R14, RZ, PT ;  /* 0x000000ff0e00720c */ /* 0x004fda0003f05270 */
[----:B------:R-:W-:Y:S05]  /*13a90*/  @P0 BRA `(.L_x_970) ;  /* 0x0000000000900947 */ /* 0x000fea0003800000 */
[----:B------:R-:W-:-:S03]  /*13aa0*/  UMOV UR4, 0xffffffff ;  /* 0xffffffff00047882 */ /* 0x000fc60000000000 */
[----:B------:R-:W-:Y:S05]  /*13ab0*/  BRA.DIV UR4, `(.L_x_1105) ;  /* 0x0000003204c07947 */ /* 0x000fea000b800000 */
[----:B------:R-:W-:-:S13]  /*13ac0*/  ELECT P6, URZ, PT ;  /* 0x00000000003f782f */ /* 0x000fda00038c0000 */
.L_x_1200:
        /* <DEDUP_REMOVED lines=8> */
.L_x_1106:
[----:B------:R-:W-:Y:S01]  /*13b50*/  IMAD R5, R0, 0x8, R7 ;  /* 0x0000000800057824 */ /* 0x000fe200078e0207 */
[----:B------:R-:W-:Y:S01]  /*13b60*/  SHF.L.U32 R2, R28, 0x1f, RZ ;  /* 0x0000001f1c027819 */ /* 0x000fe200000006ff */
[----:B------:R-:W-:-:S03]  /*13b70*/  VIADD R0, R0, 0x1 ;  /* 0x0000000100007836 */ /* 0x000fc60000000000 */
[----:B------:R-:W1:Y:S02]  /*13b80*/  SYNCS.PHASECHK.TRANS64.TRYWAIT P1, [R5+URZ+0x30840], R2 ;  /* 0x03084002050075a7 */ /* 0x000e64000802017f */
[----:B------:R-:W-:-:S04]  /*13b90*/  ISETP.NE.AND P2, PT, R0, 0x2, PT ;  /* 0x000000020000780c */ /* 0x000fc80003f45270 */
[----:B------:R-:W-:Y:S01]  /*13ba0*/  SEL R3, RZ, 0x1, P2 ;  /* 0x00000001ff037807 */ /* 0x000fe20001000000 */
[----:B-1----:R-:W-:Y:S08]  /*13bb0*/  @!P1 BRA `(.L_x_1107) ;  /* 0x0000003000a09947 */ /* 0x002ff00003800000 */
.L_x_1201:
[----:B------:R-:W-:Y:S02]  /*13bc0*/  SEL R0, R0, RZ, P2 ;  /* 0x000000ff00007207 */ /* 0x000fe40001000000 */
[----:B------:R-:W-:Y:S01]  /*13bd0*/  LOP3.LUT R3, R28, R3, RZ, 0x3c, !PT ;  /* 0x000000031c037212 */ /* 0x000fe200078e3cff */
[----:B------:R-:W-:Y:S06]  /*13be0*/  @!P0 BRA `(.L_x_1108) ;  /* 0x0000000000048947 */ /* 0x000fec0003800000 */
[----:B------:R-:W-:Y:S01]  /*13bf0*/  BPT.TRAP 0x1 ;  /* 0x000000040000795c */ /* 0x000fe20000300000 */
.L_x_1108:
[----:B0-----:R-:W-:Y:S01]  /*13c00*/  IMAD R7, R0, 0x8, R7 ;  /* 0x0000000800077824 */ /* 0x001fe200078e0207 */
[----:B------:R-:W-:-:S04]  /*13c10*/  SHF.L.U32 R0, R3, 0x1f, RZ ;  /* 0x0000001f03007819 */ /* 0x000fc800000006ff */
[----:B------:R-:W0:Y:S02]  /*13c20*/  SYNCS.PHASECHK.TRANS64.TRYWAIT P1, [R7+URZ+0x30840], R0 ;  /* 0x03084000070075a7 */ /* 0x000e24000802017f */
[----:B0-----:R-:W-:Y:S05]  /*13c30*/  @!P1 BRA `(.L_x_1109) ;  /* 0x0000003000949947 */ /* 0x001fea0003800000 */
.L_x_1202:
[----:B------:R-:W-:Y:S05]  /*13c40*/  @!P0 BRA `(.L_x_1110) ;  /* 0x0000000000048947 */ /* 0x000fea0003800000 */
[----:B------:R-:W-:Y:S01]  /*13c50*/  BPT.TRAP 0x1 ;  /* 0x000000040000795c */ /* 0x000fe20000300000 */
.L_x_1110:
[----:B------:R-:W2:Y:S02]  /*13c60*/  SYNCS.PHASECHK.TRANS64.TRYWAIT P1, [R5+URZ+0x30860], R2 ;  /* 0x03086002050075a7 */ /* 0x000ea4000802017f */
[----:B--2---:R-:W-:Y:S05]  /*13c70*/  @!P1 BRA `(.L_x_1111) ;  /* 0x0000003000989947 */ /* 0x004fea0003800000 */
.L_x_1203:
[----:B------:R-:W-:Y:S05]  /*13c80*/  @!P0 BRA `(.L_x_1112) ;  /* 0x0000000000048947 */ /* 0x000fea0003800000 */
[----:B------:R-:W-:Y:S01]  /*13c90*/  BPT.TRAP 0x1 ;  /* 0x000000040000795c */ /* 0x000fe20000300000 */
.L_x_1112:
[----:B---3--:R3:W4:Y:S02]  /*13ca0*/  SYNCS.PHASECHK.TRANS64.TRYWAIT P0, [R7+URZ+0x30860], R0 ;  /* 0x03086000070075a7 */ /* 0x008724000800017f */
[----:B----4-:R-:W-:Y:S05]  /*13cb0*/  @!P0 NANOSLEEP.SYNCS 0x989680 ;  /* 0x009896800000895d */ /* 0x010fea0003900000 */
[----:B------:R-:W4:Y:S02]  /*13cc0*/  @!P0 SYNCS.PHASECHK.TRANS64 P0, [R7+URZ+0x30860], R0 ;  /* 0x03086000070085a7 */ /* 0x000f24000800007f */
[----:B----4-:R-:W-:Y:S05]  /*13cd0*/  @!P0 BRA `(.L_x_1112) ;  /* 0xfffffffc00f08947 */ /* 0x010fea000383ffff */
.L_x_970:
[----:B------:R-:W-:Y:S05]  /*13ce0*/  BSYNC B6 ;  /* 0x0000000000067941 */ /* 0x000fea0003800000 */
.L_x_967:
[----:B------:R-:W-:Y:S05]  /*13cf0*/  EXIT ;  /* 0x000000000000794d */ /* 0x000fea0003800000 */
.L_x_980:
[----:B0-----:R-:W-:-:S04]  /*13d00*/  IMAD.U32 R3, RZ, RZ, UR38 ;  /* 0x00000026ff037e24 */ /* 0x001fc8000f8e00ff */
[----:B------:R0:W1:Y:S03]  /*13d10*/  SYNCS.PHASECHK.TRANS64.TRYWAIT P0, [R3+URZ+0x30800], R0 ;  /* 0x03080000030075a7 */ /* 0x000066000800017f */
[----:B-1----:R-:W-:Y:S05]  /*13d20*/  @!P0 NANOSLEEP.SYNCS 0x989680 ;  /* 0x009896800000895d */ /* 0x002fea0003900000 */
[----:B------:R-:W1:Y:S02]  /*13d30*/  @!P0 SYNCS.PHASECHK.TRANS64 P0, [R3+URZ+0x30800], R0 ;  /* 0x03080000030085a7 */ /* 0x000e64000800007f */
[----:B-1----:R-:W-:Y:S05]  /*13d40*/  @!P0 BRA `(.L_x_980) ;  /* 0xfffffffc00ec8947 */ /* 0x002fea000383ffff */
[----:B------:R-:W-:Y:S05]  /*13d50*/  BRA `(.L_x_1113) ;  /* 0xfffffed800c47947 */ /* 0x000fea000383ffff */
.L_x_984:
[----:B0-----:R-:W-:-:S04]  /*13d60*/  IMAD.U32 R3, RZ, RZ, UR38 ;  /* 0x00000026ff037e24 */ /* 0x001fc8000f8e00ff */
[----:B------:R0:W2:Y:S03]  /*13d70*/  SYNCS.PHASECHK.TRANS64.TRYWAIT P1, [R3+URZ+0x30830], R0 ;  /* 0x03083000030075a7 */ /* 0x0000a6000802017f */
[----:B--2---:R-:W-:Y:S05]  /*13d80*/  @!P1 NANOSLEEP.SYNCS 0x989680 ;  /* 0x009896800000995d */ /* 0x004fea0003900000 */
[----:B------:R-:W2:Y:S02]  /*13d90*/  @!P1 SYNCS.PHASECHK.TRANS64 P1, [R3+URZ+0x30830], R0 ;  /* 0x03083000030095a7 */ /* 0x000ea4000802007f */
[----:B--2---:R-:W-:Y:S05]  /*13da0*/  @!P1 BRA `(.L_x_984) ;  /* 0xfffffffc00ec9947 */ /* 0x004fea000383ffff */
[----:B------:R-:W-:Y:S05]  /*13db0*/  BRA `(.L_x_983) ;  /* 0xfffffed800e87947 */ /* 0x000fea000383ffff */
.L_x_1001:
[----:B-1----:R-:W-:-:S04]  /*13dc0*/  IMAD.U32 R5, RZ, RZ, UR39 ;  /* 0x00000027ff057e24 */ /* 0x002fc8000f8e00ff */
[----:B------:R1:W2:Y:S03]  /*13dd0*/  SYNCS.PHASECHK.TRANS64.TRYWAIT P1, [R5+URZ+0x30830], R0 ;  /* 0x03083000050075a7 */ /* 0x0002a6000802017f */
[----:B--2---:R-:W-:Y:S05]  /*13de0*/  @!P1 NANOSLEEP.SYNCS 0x989680 ;  /* 0x009896800000995d */ /* 0x004fea0003900000 */
[----:B------:R-:W2:Y:S02]  /*13df0*/  @!P1 SYNCS.PHASECHK.TRANS64 P1, [R5+URZ+0x30830], R0 ;  /* 0x03083000050095a7 */ /* 0x000ea4000802007f */
[----:B--2---:R-:W-:Y:S05]  /*13e00*/  @!P1 BRA `(.L_x_1001) ;  /* 0xfffffffc00ec9947 */ /* 0x004fea000383ffff */
[----:B------:R-:W-:Y:S05]  /*13e10*/  BRA `(.L_x_1000) ;  /* 0xffffff0800dc7947 */ /* 0x000fea000383ffff */
.L_x_1005:
[----:B-1----:R-:W-:-:S04]  /*13e20*/  IMAD.U32 R3, RZ, RZ, UR14 ;  /* 0x0000000eff037e24 */ /* 0x002fc8000f8e00ff */
[----:B------:R1:W2:Y:S03]  /*13e30*/  SYNCS.PHASECHK.TRANS64.TRYWAIT P1, [R3+URZ+0x30850], R0 ;  /* 0x03085000030075a7 */ /* 0x0002a6000802017f */
[----:B--2---:R-:W-:Y:S05]  /*13e40*/  @!P1 NANOSLEEP.SYNCS 0x989680 ;  /* 0x009896800000995d */ /* 0x004fea0003900000 */
[----:B------:R-:W2:Y:S02]  /*13e50*/  @!P1 SYNCS.PHASECHK.TRANS64 P1, [R3+URZ+0x30850], R0 ;  /* 0x03085000030095a7 */ /* 0x000ea4000802007f */
[----:B--2---:R-:W-:Y:S05]  /*13e60*/  @!P1 BRA `(.L_x_1005) ;  /* 0xfffffffc00ec9947 */ /* 0x004fea000383ffff */
[----:B------:R-:W-:Y:S05]  /*13e70*/  BRA `(.L_x_1004) ;  /* 0xffffff14006c7947 */ /* 0x000fea000383ffff */
.L_x_1024:
[----:B-1----:R-:W-:-:S04]  /*13e80*/  IMAD.U32 R5, RZ, RZ, UR5 ;  /* 0x00000005ff057e24 */ /* 0x002fc8000f8e00ff */
[----:B------:R1:W2:Y:S03]  /*13e90*/  SYNCS.PHASECHK.TRANS64.TRYWAIT P1, [R5+URZ+0x30830], R0 ;  /* 0x03083000050075a7 */ /* 0x0002a6000802017f */
[----:B--2---:R-:W-:Y:S05]  /*13ea0*/  @!P1 NANOSLEEP.SYNCS 0x989680 ;  /* 0x009896800000995d */ /* 0x004fea0003900000 */
[----:B------:R-:W2:Y:S02]  /*13eb0*/  @!P1 SYNCS.PHASECHK.TRANS64 P1, [R5+URZ+0x30830], R0 ;  /* 0x03083000050095a7 */ /* 0x000ea4000802007f */
[----:B--2---:R-:W-:Y:S05]  /*13ec0*/  @!P1 BRA `(.L_x_1024) ;  /* 0xfffffffc00ec9947 */ /* 0x004fea000383ffff */
[----:B------:R-:W-:Y:S05]  /*13ed0*/  BRA `(.L_x_1023) ;  /* 0xffffff3c00d07947 */ /* 0x000fea000383ffff */
.L_x_1028:
[----:B-1----:R-:W-:-:S04]  /*13ee0*/  IMAD.U32 R3, RZ, RZ, UR5 ;  /* 0x00000005ff037e24 */ /* 0x002fc8000f8e00ff */
[----:B------:R1:W2:Y:S03]  /*13ef0*/  SYNCS.PHASECHK.TRANS64.TRYWAIT P1, [R3+URZ+0x30850], R0 ;  /* 0x03085000030075a7 */ /* 0x0002a6000802017f */
[----:B--2---:R-:W-:Y:S05]  /*13f00*/  @!P1 NANOSLEEP.SYNCS 0x989680 ;  /* 0x009896800000995d */ /* 0x004fea0003900000 */
[----:B------:R-:W2:Y:S02]  /*13f10*/  @!P1 SYNCS.PHASECHK.TRANS64 P1, [R3+URZ+0x30850], R0 ;  /* 0x03085000030095a7 */ /* 0x000ea4000802007f */
[----:B--2---:R-:W-:Y:S05]  /*13f20*/  @!P1 BRA `(.L_x_1028) ;  /* 0xfffffffc00ec9947 */ /* 0x004fea000383ffff */
[----:B------:R-:W-:Y:S05]  /*13f30*/  BRA `(.L_x_1027) ;  /* 0xffffff4800607947 */ /* 0x000fea000383ffff */
.L_x_1036:
[----:B-1----:R-:W-:-:S04]  /*13f40*/  IMAD.U32 R5, RZ, RZ, UR39 ;  /* 0x00000027ff057e24 */ /* 0x002fc8000f8e00ff */
[----:B------:R1:W2:Y:S03]  /*13f50*/  SYNCS.PHASECHK.TRANS64.TRYWAIT P1, [R5+URZ+0x30830], R0 ;  /* 0x03083000050075a7 */ /* 0x0002a6000802017f */
[----:B--2---:R-:W-:Y:S05]  /*13f60*/  @!P1 NANOSLEEP.SYNCS 0x989680 ;  /* 0x009896800000995d */ /* 0x004fea0003900000 */
[----:B------:R-:W2:Y:S02]  /*13f70*/  @!P1 SYNCS.PHASECHK.TRANS64 P1, [R5+URZ+0x30830], R0 ;  /* 0x03083000050095a7 */ /* 0x000ea4000802007f */
[----:B--2---:R-:W-:Y:S05]  /*13f80*/  @!P1 BRA `(.L_x_1036) ;  /* 0xfffffffc00ec9947 */ /* 0x004fea000383ffff */
[----:B------:R-:W-:Y:S05]  /*13f90*/  BRA `(.L_x_1035) ;  /* 0xffffff5c00287947 */ /* 0x000fea000383ffff */
.L_x_1040:
[----:B-1----:R-:W-:-:S04]  /*13fa0*/  IMAD.U32 R3, RZ, RZ, UR5 ;  /* 0x00000005ff037e24 */ /* 0x002fc8000f8e00ff */
[----:B------:R1:W2:Y:S03]  /*13fb0*/  SYNCS.PHASECHK.TRANS64.TRYWAIT P1, [R3+URZ+0x30850], R0 ;  /* 0x03085000030075a7 */ /* 0x0002a6000802017f */
[----:B--2---:R-:W-:Y:S05]  /*13fc0*/  @!P1 NANOSLEEP.SYNCS 0x989680 ;  /* 0x009896800000995d */ /* 0x004fea0003900000 */
[----:B------:R-:W2:Y:S02]  /*13fd0*/  @!P1 SYNCS.PHASECHK.TRANS64 P1, [R3+URZ+0x30850], R0 ;  /* 0x03085000030095a7 */ /* 0x000ea4000802007f */
[----:B--2---:R-:W-:Y:S05]  /*13fe0*/  @!P1 BRA `(.L_x_1040) ;  /* 0xfffffffc00ec9947 */ /* 0x004fea000383ffff */
[----:B------:R-:W-:Y:S05]  /*13ff0*/  BRA `(.L_x_1039) ;  /* 0xffffff6400b87947 */ /* 0x000fea000383ffff */
.L_x_1055:
[----:B-1----:R-:W-:-:S04]  /*14000*/  IMAD.U32 R3, RZ, RZ, UR5 ;  /* 0x00000005ff037e24 */ /* 0x002fc8000f8e00ff */
[----:B------:R1:W2:Y:S03]  /*14010*/  SYNCS.PHASECHK.TRANS64.TRYWAIT P1, [R3+URZ+0x30850], R2 ;  /* 0x03085002030075a7 */ /* 0x0002a6000802017f */
[----:B--2---:R-:W-:Y:S05]  /*14020*/  @!P1 NANOSLEEP.SYNCS 0x989680 ;  /* 0x009896800000995d */ /* 0x004fea0003900000 */
[----:B------:R-:W2:Y:S02]  /*14030*/  @!P1 SYNCS.PHASECHK.TRANS64 P1, [R3+URZ+0x30850], R2 ;  /* 0x03085002030095a7 */ /* 0x000ea4000802007f */
[----:B--2---:R-:W-:Y:S05]  /*14040*/  @!P1 BRA `(.L_x_1055) ;  /* 0xfffffffc00ec9947 */ /* 0x004fea000383ffff */
[----:B------:R-:W-:Y:S05]  /*14050*/  BRA `(.L_x_1054) ;  /* 0xffffff9000c07947 */ /* 0x000fea000383ffff */
.L_x_1073:
[----:B------:R-:W-:Y:S02]  /*14060*/  IMAD.MOV.U32 R13, RZ, RZ, R18 ;  /* 0x000000ffff0d7224 */ /* 0x000fe400078e0012 */
[----:B------:R-:W-:Y:S02]  /*14070*/  IMAD.MOV.U32 R12, RZ, RZ, RZ ;  /* 0x000000ffff0c7224 */ /* 0x000fe400078e00ff */
[----:B------:R-:W-:Y:S02]  /*14080*/  IMAD.MOV.U32 R11, RZ, RZ, 0x1f ;  /* 0x0000001fff0b7424 */ /* 0x000fe400078e00ff */
[----:B------:R-:W-:-:S07]  /*14090*/  IMAD.MOV.U32 R15, RZ, RZ, -0x1 ;  /* 0xffffffffff0f7424 */ /* 0x000fce00078e00ff */
[----:B-----5:R-:W-:Y:S05]  /*140a0*/  WARPSYNC.COLLECTIVE R15, `(.L_x_1114) ;  /* 0x000000000f087348 */ /* 0x020fea0003c00000 */
[----:B------:R0:W1:Y:S02]  /*140b0*/  SHFL.IDX P6, R14, R13, R12, R11 ;  /* 0x0000000c0d0e7389 */ /* 0x00006400000c000b */
[----:B01---5:R-:W-:Y:S01]  /*140c0*/  ENDCOLLECTIVE ;  /* 0x000000000000791b */ /* 0x023fe20003800000 */
.L_x_1114:
[----:B------:R-:W-:Y:S05]  /*140d0*/  BRA `(.L_x_1115) ;  /* 0xffffffcc00707947 */ /* 0x000fea000383ffff */
.L_x_1075:
[----:B0-----:R-:W-:-:S04]  /*140e0*/  IMAD.U32 R3, RZ, RZ, UR48 ;  /* 0x00000030ff037e24 */ /* 0x001fc8000f8e00ff */
[----:B------:R0:W1:Y:S03]  /*140f0*/  SYNCS.PHASECHK.TRANS64.TRYWAIT P0, [R3+URZ+0x30840], R2 ;  /* 0x03084002030075a7 */ /* 0x000066000800017f */
[----:B-1----:R-:W-:Y:S05]  /*14100*/  @!P0 NANOSLEEP.SYNCS 0x989680 ;  /* 0x009896800000895d */ /* 0x002fea0003900000 */
[----:B------:R-:W1:Y:S02]  /*14110*/  @!P0 SYNCS.PHASECHK.TRANS64 P0, [R3+URZ+0x30840], R2 ;  /* 0x03084002030085a7 */ /* 0x000e64000800007f */
[----:B-1----:R-:W-:Y:S05]  /*14120*/  @!P0 BRA `(.L_x_1075) ;  /* 0xfffffffc00ec8947 */ /* 0x002fea000383ffff */
[----:B------:R-:W-:Y:S05]  /*14130*/  BRA `(.L_x_1116) ;  /* 0xffffffd000007947 */ /* 0x000fea000383ffff */
.L_x_1076:
        /* <DEDUP_REMOVED lines=8> */
.L_x_1118:
[----:B------:R-:W-:Y:S05]  /*141c0*/  BSYNC B0 ;  /* 0x0000000000007941 */ /* 0x000fea0003800000 */
.L_x_1117:
[----:B------:R-:W-:Y:S01]  /*141d0*/  IMAD.MOV.U32 R13, RZ, RZ, R0 ;  /* 0x000000ffff0d7224 */ /* 0x000fe200078e0000 */
[----:B------:R-:W-:Y:S01]  /*141e0*/  @P0 LEA R9, R30, UR48, 0x1 ;  /* 0x000000301e090c11 */ /* 0x000fe2000f8e08ff */
[----:B------:R-:W-:Y:S02]  /*141f0*/  IMAD.MOV.U32 R12, RZ, RZ, RZ ;  /* 0x000000ffff0c7224 */ /* 0x000fe400078e00ff */
[----:B------:R-:W-:Y:S02]  /*14200*/  IMAD.MOV.U32 R11, RZ, RZ, 0x181f ;  /* 0x0000181fff0b7424 */ /* 0x000fe400078e00ff */
[----:B------:R-:W-:Y:S02]  /*14210*/  IMAD.MOV.U32 R15, RZ, RZ, -0x1 ;  /* 0xffffffffff0f7424 */ /* 0x000fe400078e00ff */
[----:B------:R-:W-:-:S07]  /*14220*/  IMAD.MOV.U32 R3, RZ, RZ, R14 ;  /* 0x000000ffff037224 */ /* 0x000fce00078e000e */
[----:B------:R-:W-:Y:S05]  /*14230*/  WARPSYNC.COLLECTIVE R15, `(.L_x_1119) ;  /* 0x000000000f087348 */ /* 0x000fea0003c00000 */
[----:B------:R0:W1:Y:S02]  /*14240*/  SHFL.IDX P6, R14, R13, R12, R11 ;  /* 0x0000000c0d0e7389 */ /* 0x00006400000c000b */
[----:B01----:R-:W-:Y:S01]  /*14250*/  ENDCOLLECTIVE ;  /* 0x000000000000791b */ /* 0x003fe20003800000 */
.L_x_1119:
[----:B------:R-:W-:Y:S02]  /*14260*/  IMAD.MOV.U32 R13, RZ, RZ, R7 ;  /* 0x000000ffff0d7224 */ /* 0x000fe400078e0007 */
[----:B------:R-:W-:Y:S02]  /*14270*/  IMAD.MOV.U32 R12, RZ, RZ, 0x1 ;  /* 0x00000001ff0c7424 */ /* 0x000fe400078e00ff */
[----:B------:R-:W-:-:S07]  /*14280*/  IMAD.MOV.U32 R2, RZ, RZ, R14 ;  /* 0x000000ffff027224 */ /* 0x000fce00078e000e */
[----:B------:R-:W-:Y:S05]  /*14290*/  WARPSYNC.COLLECTIVE R15, `(.L_x_1120) ;  /* 0x000000000f087348 */ /* 0x000fea0003c00000 */
[----:B------:R0:W1:Y:S02]  /*142a0*/  SHFL.IDX P6, R14, R13, R12, R11 ;  /* 0x0000000c0d0e7389 */ /* 0x00006400000c000b */
[----:B01----:R-:W-:Y:S01]  /*142b0*/  ENDCOLLECTIVE ;  /* 0x000000000000791b */ /* 0x003fe20003800000 */
.L_x_1120:
        /* <DEDUP_REMOVED lines=13> */
.L_x_1121:
[----:B------:R-:W-:Y:S01]  /*14390*/  @P0 LEA R21, R30, UR48, 0x1 ;  /* 0x000000301e150c11 */ /* 0x000fe2000f8e08ff */
[----:B------:R-:W-:Y:S02]  /*143a0*/  IMAD.MOV.U32 R13, RZ, RZ, R7 ;  /* 0x000000ffff0d7224 */ /* 0x000fe400078e0007 */
[----:B------:R-:W-:Y:S02]  /*143b0*/  IMAD.MOV.U32 R12, RZ, RZ, 0x2 ;  /* 0x00000002ff0c7424 */ /* 0x000fe400078e00ff */
[----:B------:R-:W-:-:S07]  /*143c0*/  IMAD.MOV.U32 R4, RZ, RZ, R14 ;  /* 0x000000ffff047224 */ /* 0x000fce00078e000e */
[----:B------:R-:W-:Y:S05]  /*143d0*/  WARPSYNC.COLLECTIVE R15, `(.L_x_1122) ;  /* 0x000000000f087348 */ /* 0x000fea0003c00000 */
[----:B------:R0:W1:Y:S02]  /*143e0*/  SHFL.IDX P6, R14, R13, R12, R11 ;  /* 0x0000000c0d0e7389 */ /* 0x00006400000c000b */
[----:B01----:R-:W-:Y:S01]  /*143f0*/  ENDCOLLECTIVE ;  /* 0x000000000000791b */ /* 0x003fe20003800000 */
.L_x_1122:
        /* <DEDUP_REMOVED lines=13> */
.L_x_1123:
[----:B------:R-:W-:Y:S01]  /*144d0*/  IMAD.MOV.U32 R3, RZ, RZ, R8 ;  /* 0x000000ffff037224 */ /* 0x000fe200078e0008 */
[----:B------:R-:W-:Y:S01]  /*144e0*/  @P0 LEA R25, R30, UR48, 0x1 ;  /* 0x000000301e190c11 */ /* 0x000fe2000f8e08ff */
[----:B------:R-:W-:Y:S02]  /*144f0*/  IMAD.MOV.U32 R13, RZ, RZ, R7 ;  /* 0x000000ffff0d7224 */ /* 0x000fe400078e0007 */
[----:B------:R-:W-:Y:S02]  /*14500*/  IMAD.MOV.U32 R12, RZ, RZ, 0x3 ;  /* 0x00000003ff0c7424 */ /* 0x000fe400078e00ff */
[----:B------:R-:W-:-:S07]  /*14510*/  IMAD.MOV.U32 R2, RZ, RZ, R14 ;  /* 0x000000ffff027224 */ /* 0x000fce00078e000e */
[----:B------:R-:W-:Y:S05]  /*14520*/  WARPSYNC.COLLECTIVE R15, `(.L_x_1124) ;  /* 0x000000000f087348 */ /* 0x000fea0003c00000 */
[----:B------:R0:W1:Y:S02]  /*14530*/  SHFL.IDX P6, R14, R13, R12, R11 ;  /* 0x0000000c0d0e7389 */ /* 0x00006400000c000b */
[----:B01----:R-:W-:Y:S01]  /*14540*/  ENDCOLLECTIVE ;  /* 0x000000000000791b */ /* 0x003fe20003800000 */
.L_x_1124:
        /* <DEDUP_REMOVED lines=13> */
.L_x_1125:
        /* <DEDUP_REMOVED lines=8> */
.L_x_1126:
[----:B------:R-:W-:-:S04]  /*146a0*/  IMAD.MOV.U32 R4, RZ, RZ, R10 ;  /* 0x000000ffff047224 */ /* 0x000fc800078e000a */
        /* <DEDUP_REMOVED lines=13> */
.L_x_1127:
        /* <DEDUP_REMOVED lines=8> */
.L_x_1128:
        /* <DEDUP_REMOVED lines=12> */
.L_x_1129:
[----:B------:R-:W-:Y:S05]  /*148c0*/  BRA `(.L_x_1130) ;  /* 0xffffffcc00647947 */ /* 0x000fea000383ffff */
.L_x_1079:
[----:B------:R-:W-:Y:S02]  /*148d0*/  IMAD.MOV.U32 R13, RZ, RZ, R8 ;  /* 0x000000ffff0d7224 */ /* 0x000fe400078e0008 */
[----:B------:R-:W-:Y:S02]  /*148e0*/  IMAD.MOV.U32 R12, RZ, RZ, RZ ;  /* 0x000000ffff0c7224 */ /* 0x000fe400078e00ff */
[----:B------:R-:W-:Y:S02]  /*148f0*/  IMAD.MOV.U32 R11, RZ, RZ, 0x181f ;  /* 0x0000181fff0b7424 */ /* 0x000fe400078e00ff */
[----:B------:R-:W-:Y:S02]  /*14900*/  IMAD.MOV.U32 R15, RZ, RZ, -0x1 ;  /* 0xffffffffff0f7424 */ /* 0x000fe400078e00ff */
[----:B------:R-:W-:-:S07]  /*14910*/  VIADD R7, R27, UR42 ;  /* 0x0000002a1b077c36 */ /* 0x000fce0008000000 */
[----:B------:R-:W-:Y:S05]  /*14920*/  WARPSYNC.COLLECTIVE R15, `(.L_x_1131) ;  /* 0x000000000f087348 */ /* 0x000fea0003c00000 */
[----:B------:R0:W1:Y:S02]  /*14930*/  SHFL.IDX P6, R14, R13, R12, R11 ;  /* 0x0000000c0d0e7389 */ /* 0x00006400000c000b */
[----:B01----:R-:W-:Y:S01]  /*14940*/  ENDCOLLECTIVE ;  /* 0x000000000000791b */ /* 0x003fe20003800000 */
.L_x_1131:
[----:B------:R-:W-:Y:S02]  /*14950*/  VIADD R5, R7, 0x10 ;  /* 0x0000001007057836 */ /* 0x000fe40000000000 */
[----:B------:R-:W-:Y:S02]  /*14960*/  IMAD.MOV.U32 R13, RZ, RZ, R6 ;  /* 0x000000ffff0d7224 */ /* 0x000fe400078e0006 */
[----:B------:R-:W-:-:S07]  /*14970*/  IMAD.MOV.U32 R3, RZ, RZ, R14 ;  /* 0x000000ffff037224 */ /* 0x000fce00078e000e */
[----:B------:R-:W-:Y:S05]  /*14980*/  WARPSYNC.COLLECTIVE R15, `(.L_x_1132) ;  /* 0x000000000f087348 */ /* 0x000fea0003c00000 */
[----:B------:R0:W1:Y:S02]  /*14990*/  SHFL.IDX P6, R14, R13, R12, R11 ;  /* 0x0000000c0d0e7389 */ /* 0x00006400000c000b */
[----:B01----:R-:W-:Y:S01]  /*149a0*/  ENDCOLLECTIVE ;  /* 0x000000000000791b */ /* 0x003fe20003800000 */
.L_x_1132:
[----:B------:R-:W-:Y:S02]  /*149b0*/  ULDC UR4, c[0x0][0x288] ;  /* 0x0000a20000047ab9 */ /* 0x000fe40000000800 */
[----:B------:R-:W-:-:S05]  /*149c0*/  IMAD R0, R0, UR4, RZ ;  /* 0x0000000400007c24 */ /* 0x000fca000f8e02ff */
[----:B------:R-:W-:Y:S01]  /*149d0*/  ISETP.GE.AND P1, PT, R7, R0, PT ;  /* 0x000000000700720c */ /* 0x000fe20003f26270 */
[----:B------:R-:W-:Y:S02]  /*149e0*/  IMAD.MOV.U32 R13, RZ, RZ, R8 ;  /* 0x000000ffff0d7224 */ /* 0x000fe400078e0008 */
[----:B------:R-:W-:-:S10]  /*149f0*/  IMAD.MOV.U32 R12, RZ, RZ, 0x1 ;  /* 0x00000001ff0c7424 */ /* 0x000fd400078e00ff */
[----:B------:R-:W-:Y:S01]  /*14a00*/  @!P1 LEA R9, R30, UR48, 0x1 ;  /* 0x000000301e099c11 */ /* 0x000fe2000f8e08ff */
[----:B------:R-:W-:-:S07]  /*14a10*/  IMAD.MOV.U32 R2, RZ, RZ, R14 ;  /* 0x000000ffff027224 */ /* 0x000fce00078e000e */
[----:B------:R-:W-:Y:S05]  /*14a20*/  WARPSYNC.COLLECTIVE R15, `(.L_x_1133) ;  /* 0x000000000f087348 */ /* 0x000fea0003c00000 */
[----:B------:R0:W1:Y:S02]  /*14a30*/  SHFL.IDX P6, R14, R13, R12, R11 ;  /* 0x0000000c0d0e7389 */ /* 0x00006400000c000b */
[----:B01----:R-:W-:Y:S01]  /*14a40*/  ENDCOLLECTIVE ;  /* 0x000000000000791b */ /* 0x003fe20003800000 */
.L_x_1133:
        /* <DEDUP_REMOVED lines=8> */
[----:B------:R-:W-:Y:S01]  /*14ad0*/  ISETP.GE.AND P1, PT, R5, R0, PT ;  /* 0x000000000500720c */ /* 0x000fe20003f26270 */
[----:B------:R-:W-:-:S12]  /*14ae0*/  IMAD.MOV.U32 R5, RZ, RZ, R14 ;  /* 0x000000ffff057224 */ /* 0x000fd800078e000e */
[----:B0-----:R-:W-:Y:S05]  /*14af0*/  WARPSYNC.COLLECTIVE R15, `(.L_x_1134) ;  /* 0x000000000f087348 */ /* 0x001fea0003c00000 */
[----:B------:R1:W2:Y:S02]  /*14b00*/  SHFL.IDX P6, R14, R13, R12, R11 ;  /* 0x0000000c0d0e7389 */ /* 0x0002a400000c000b */
[----:B012---:R-:W-:Y:S01]  /*14b10*/  ENDCOLLECTIVE ;  /* 0x000000000000791b */ /* 0x007fe20003800000 */
.L_x_1134:
[----:B------:R-:W-:Y:S01]  /*14b20*/  VIADD R3, R7, 0x20 ;  /* 0x0000002007037836 */ /* 0x000fe20000000000 */
[----:B------:R-:W-:Y:S01]  /*14b30*/  @!P1 LEA R21, R30, UR48, 0x1 ;  /* 0x000000301e159c11 */ /* 0x000fe2000f8e08ff */
[----:B------:R-:W-:Y:S02]  /*14b40*/  IMAD.MOV.U32 R13, RZ, RZ, R8 ;  /* 0x000000ffff0d7224 */ /* 0x000fe400078e0008 */
[----:B------:R-:W-:Y:S02]  /*14b50*/  IMAD.MOV.U32 R12, RZ, RZ, 0x2 ;  /* 0x00000002ff0c7424 */ /* 0x000fe400078e00ff */
[----:B------:R-:W-:-:S07]  /*14b60*/  IMAD.MOV.U32 R4, RZ, RZ, R14 ;  /* 0x000000ffff047224 */ /* 0x000fce00078e000e */
[----:B------:R-:W-:Y:S05]  /*14b70*/  WARPSYNC.COLLECTIVE R15, `(.L_x_1135) ;  /* 0x000000000f087348 */ /* 0x000fea0003c00000 */
[----:B------:R0:W1:Y:S02]  /*14b80*/  SHFL.IDX P6, R14, R13, R12, R11 ;  /* 0x0000000c0d0e7389 */ /* 0x00006400000c000b */
[----:B01----:R-:W-:Y:S01]  /*14b90*/  ENDCOLLECTIVE ;  /* 0x000000000000791b */ /* 0x003fe20003800000 */
.L_x_1135:
        /* <DEDUP_REMOVED lines=13> */
.L_x_1136:
        /* <DEDUP_REMOVED lines=8> */
.L_x_1137:
        /* <DEDUP_REMOVED lines=13> */
.L_x_1138:
        /* <DEDUP_REMOVED lines=8> */
.L_x_1139:
        /* <DEDUP_REMOVED lines=13> */
.L_x_1140:
        /* <DEDUP_REMOVED lines=8> */
.L_x_1141:
        /* <DEDUP_REMOVED lines=13> */
.L_x_1142:
        /* <DEDUP_REMOVED lines=8> */
.L_x_1143:
        /* <DEDUP_REMOVED lines=13> */
.L_x_1144:
[----:B------:R-:W-:Y:S01]  /*151b0*/  @!P1 LEA R9, R30, UR48, 0x1 ;  /* 0x000000301e099c11 */ /* 0x000fe2000f8e08ff */
[----:B------:R-:W-:Y:S02]  /*151c0*/  IMAD.MOV.U32 R13, RZ, RZ, R8 ;  /* 0x000000ffff0d7224 */ /* 0x000fe400078e0008 */
[----:B------:R-:W-:Y:S02]  /*151d0*/  IMAD.MOV.U32 R12, RZ, RZ, 0x7 ;  /* 0x00000007ff0c7424 */ /* 0x000fe400078e00ff */
[----:B------:R-:W-:-:S07]  /*151e0*/  IMAD.MOV.U32 R2, RZ, RZ, R14 ;  /* 0x000000ffff027224 */ /* 0x000fce00078e000e */
[----:B------:R-:W-:Y:S05]  /*151f0*/  WARPSYNC.COLLECTIVE R15, `(.L_x_1145) ;  /* 0x000000000f087348 */ /* 0x000fea0003c00000 */
[----:B------:R0:W1:Y:S02]  /*15200*/  SHFL.IDX P6, R14, R13, R12, R11 ;  /* 0x0000000c0d0e7389 */ /* 0x00006400000c000b */
[----:B01----:R-:W-:Y:S01]  /*15210*/  ENDCOLLECTIVE ;  /* 0x000000000000791b */ /* 0x003fe20003800000 */
.L_x_1145:
        /* <DEDUP_REMOVED lines=12> */
.L_x_1146:
[----:B------:R-:W-:Y:S05]  /*152e0*/  BRA `(.L_x_1147) ;  /* 0xffffffcc00507947 */ /* 0x000fea000383ffff */
.L_x_1082:
[----:B0-----:R-:W-:-:S04]  /*152f0*/  IMAD.U32 R3, RZ, RZ, UR48 ;  /* 0x00000030ff037e24 */ /* 0x001fc8000f8e00ff */
[----:B------:R0:W1:Y:S03]  /*15300*/  SYNCS.PHASECHK.TRANS64.TRYWAIT P0, [R3+URZ+0x30820], R0 ;  /* 0x03082000030075a7 */ /* 0x000066000800017f */
[----:B-1----:R-:W-:Y:S05]  /*15310*/  @!P0 NANOSLEEP.SYNCS 0x989680 ;  /* 0x009896800000895d */ /* 0x002fea0003900000 */
[----:B------:R-:W1:Y:S02]  /*15320*/  @!P0 SYNCS.PHASECHK.TRANS64 P0, [R3+URZ+0x30820], R0 ;  /* 0x03082000030085a7 */ /* 0x000e64000800007f */
[----:B-1----:R-:W-:Y:S05]  /*15330*/  @!P0 BRA `(.L_x_1082) ;  /* 0xfffffffc00ec8947 */ /* 0x002fea000383ffff */
[----:B------:R-:W-:Y:S05]  /*15340*/  BRA `(.L_x_1148) ;  /* 0xffffffcc009c7947 */ /* 0x000fea000383ffff */
.L_x_1086:
[----:B0-----:R0:W1:Y:S02]  /*15350*/  SYNCS.PHASECHK.TRANS64.TRYWAIT P0, [R19+URZ+0x30840], R2 ;  /* 0x03084002130075a7 */ /* 0x001064000800017f */
[----:B-1----:R-:W-:Y:S05]  /*15360*/  @!P0 NANOSLEEP.SYNCS 0x989680 ;  /* 0x009896800000895d */ /* 0x002fea0003900000 */
[----:B------:R-:W1:Y:S02]  /*15370*/  @!P0 SYNCS.PHASECHK.TRANS64 P0, [R19+URZ+0x30840], R2 ;  /* 0x03084002130085a7 */ /* 0x000e64000800007f */
[----:B-1----:R-:W-:Y:S05]  /*15380*/  @!P0 BRA `(.L_x_1086) ;  /* 0xfffffffc00f08947 */ /* 0x002fea000383ffff */
[----:B------:R-:W-:Y:S05]  /*15390*/  BRA `(.L_x_1149) ;  /* 0xffffffd000847947 */ /* 0x000fea000383ffff */
.L_x_1087:
        /* <DEDUP_REMOVED lines=8> */
.L_x_1151:
[----:B------:R-:W-:Y:S05]  /*15420*/  BSYNC B1 ;  /* 0x0000000000017941 */ /* 0x000fea0003800000 */
.L_x_1150:
[----:B------:R-:W-:Y:S01]  /*15430*/  IMAD.MOV.U32 R13, RZ, RZ, R21 ;  /* 0x000000ffff0d7224 */ /* 0x000fe200078e0015 */
[----:B------:R-:W-:Y:S01]  /*15440*/  P2R R6, PR, RZ, 0x2 ;  /* 0x00000002ff067803 */ /* 0x000fe20000000000 */
[----:B------:R-:W-:Y:S01]  /*15450*/  IMAD.MOV.U32 R12, RZ, RZ, RZ ;  /* 0x000000ffff0c7224 */ /* 0x000fe200078e00ff */
[----:B------:R-:W-:Y:S01]  /*15460*/  LOP3.LUT P1, RZ, R16, 0x4, RZ, 0xc0, !PT ;  /* 0x0000000410ff7812 */ /* 0x000fe2000782c0ff */
[----:B------:R-:W-:Y:S01]  /*15470*/  IMAD.MOV.U32 R11, RZ, RZ, 0x181f ;  /* 0x0000181fff0b7424 */ /* 0x000fe200078e00ff */
[----:B------:R-:W-:Y:S01]  /*15480*/  LEA R22, R22, UR48, 0x1 ;  /* 0x0000003016167c11 */ /* 0x000fe2000f8e08ff */
[----:B------:R-:W-:Y:S02]  /*15490*/  IMAD.MOV.U32 R15, RZ, RZ, -0x1 ;  /* 0xffffffffff0f7424 */ /* 0x000fe400078e00ff */
[----:B------:R-:W-:Y:S02]  /*154a0*/  IMAD.MOV.U32 R3, RZ, RZ, R14 ;  /* 0x000000ffff037224 */ /* 0x000fe400078e000e */
[----:B------:R-:W-:-:S07]  /*154b0*/  IMAD.SHL.U32 R8, R23, 0x2, RZ ;  /* 0x0000000217087824 */ /* 0x000fce00078e00ff */
[----:B------:R-:W-:Y:S05]  /*154c0*/  WARPSYNC.COLLECTIVE R15, `(.L_x_1152) ;  /* 0x000000000f087348 */ /* 0x000fea0003c00000 */
[----:B------:R0:W1:Y:S02]  /*154d0*/  SHFL.IDX P6, R14, R13, R12, R11 ;  /* 0x0000000c0d0e7389 */ /* 0x00006400000c000b */
[----:B01----:R-:W-:Y:S01]  /*154e0*/  ENDCOLLECTIVE ;  /* 0x000000000000791b */ /* 0x003fe20003800000 */
.L_x_1152:
[----:B------:R-:W-:Y:S02]  /*154f0*/  IMAD.MOV.U32 R13, RZ, RZ, R24 ;  /* 0x000000ffff0d7224 */ /* 0x000fe400078e0018 */
[----:B------:R-:W-:Y:S01]  /*15500*/  IMAD.MOV.U32 R12, RZ, RZ, 0x1 ;  /* 0x00000001ff0c7424 */ /* 0x000fe200078e00ff */
[----:B------:R-:W-:-:S13]  /*15510*/  IADD3 R2, P0, R14, R8, RZ ;  /* 0x000000080e027210 */ /* 0x000fda0007f1e0ff */
[----:B------:R-:W-:Y:S05]  /*15520*/  WARPSYNC.COLLECTIVE R15, `(.L_x_1153) ;  /* 0x000000000f087348 */ /* 0x000fea0003c00000 */
[----:B------:R0:W1:Y:S02]  /*15530*/  SHFL.IDX P6, R14, R13, R12, R11 ;  /* 0x0000000c0d0e7389 */ /* 0x00006400000c000b */
[----:B01----:R-:W-:Y:S01]  /*15540*/  ENDCOLLECTIVE ;  /* 0x000000000000791b */ /* 0x003fe20003800000 */
.L_x_1153:
        /* <DEDUP_REMOVED lines=12> */
.L_x_1154:
[----:B------:R-:W-:Y:S02]  /*15610*/  IMAD.MOV.U32 R13, RZ, RZ, R24 ;  /* 0x000000ffff0d7224 */ /* 0x000fe400078e0018 */
[----:B------:R-:W-:Y:S01]  /*15620*/  IMAD.MOV.U32 R12, RZ, RZ, 0x2 ;  /* 0x00000002ff0c7424 */ /* 0x000fe200078e00ff */
[----:B------:R-:W-:-:S13]  /*15630*/  IADD3 R2, P0, R14, R8, RZ ;  /* 0x000000080e027210 */ /* 0x000fda0007f1e0ff */
[----:B------:R-:W-:Y:S05]  /*15640*/  WARPSYNC.COLLECTIVE R15, `(.L_x_1155) ;  /* 0x000000000f087348 */ /* 0x000fea0003c00000 */
[----:B------:R0:W1:Y:S02]  /*15650*/  SHFL.IDX P6, R14, R13, R12, R11 ;  /* 0x0000000c0d0e7389 */ /* 0x00006400000c000b */
[----:B01----:R-:W-:Y:S01]  /*15660*/  ENDCOLLECTIVE ;  /* 0x000000000000791b */ /* 0x003fe20003800000 */
.L_x_1155:
        /* <DEDUP_REMOVED lines=12> */
.L_x_1156:
[----:B------:R-:W-:Y:S02]  /*15730*/  IMAD.MOV.U32 R13, RZ, RZ, R24 ;  /* 0x000000ffff0d7224 */ /* 0x000fe400078e0018 */
[----:B------:R-:W-:Y:S02]  /*15740*/  IMAD.MOV.U32 R12, RZ, RZ, 0x3 ;  /* 0x00000003ff0c7424 */ /* 0x000fe400078e00ff */
[----:B------:R-:W-:-:S07]  /*15750*/  IMAD.MOV.U32 R10, RZ, RZ, R14 ;  /* 0x000000ffff0a7224 */ /* 0x000fce00078e000e */
[----:B------:R-:W-:Y:S05]  /*15760*/  WARPSYNC.COLLECTIVE R15, `(.L_x_1157) ;  /* 0x000000000f087348 */ /* 0x000fea0003c00000 */
[----:B------:R0:W1:Y:S02]  /*15770*/  SHFL.IDX P6, R14, R13, R12, R11 ;  /* 0x0000000c0d0e7389 */ /* 0x00006400000c000b */
[----:B01----:R-:W-:Y:S01]  /*15780*/  ENDCOLLECTIVE ;  /* 0x000000000000791b */ /* 0x003fe20003800000 */
.L_x_1157:
        /* <DEDUP_REMOVED lines=13> */
.L_x_1158:
[----:B------:R-:W-:Y:S02]  /*15860*/  IMAD.MOV.U32 R13, RZ, RZ, R24 ;  /* 0x000000ffff0d7224 */ /* 0x000fe400078e0018 */
[----:B------:R-:W-:Y:S02]  /*15870*/  IMAD.MOV.U32 R12, RZ, RZ, 0x4 ;  /* 0x00000004ff0c7424 */ /* 0x000fe400078e00ff */
[----:B------:R-:W-:-:S07]  /*15880*/  IMAD.MOV.U32 R2, RZ, RZ, R14 ;  /* 0x000000ffff027224 */ /* 0x000fce00078e000e */
[----:B------:R-:W-:Y:S05]  /*15890*/  WARPSYNC.COLLECTIVE R15, `(.L_x_1159) ;  /* 0x000000000f087348 */ /* 0x000fea0003c00000 */
[----:B------:R0:W1:Y:S02]  /*158a0*/  SHFL.IDX P6, R14, R13, R12, R11 ;  /* 0x0000000c0d0e7389 */ /* 0x00006400000c000b */
[----:B01----:R-:W-:Y:S01]  /*158b0*/  ENDCOLLECTIVE ;  /* 0x000000000000791b */ /* 0x003fe20003800000 */
.L_x_1159:
        /* <DEDUP_REMOVED lines=13> */
.L_x_1160:
[----:B------:R-:W-:Y:S02]  /*15990*/  IMAD.MOV.U32 R13, RZ, RZ, R24 ;  /* 0x000000ffff0d7224 */ /* 0x000fe400078e0018 */
[----:B------:R-:W-:Y:S02]  /*159a0*/  IMAD.MOV.U32 R12, RZ, RZ, 0x5 ;  /* 0x00000005ff0c7424 */ /* 0x000fe400078e00ff */
[----:B------:R-:W-:-:S07]  /*159b0*/  IMAD.MOV.U32 R2, RZ, RZ, R14 ;  /* 0x000000ffff027224 */ /* 0x000fce00078e000e */
[----:B------:R-:W-:Y:S05]  /*159c0*/  WARPSYNC.COLLECTIVE R15, `(.L_x_1161) ;  /* 0x000000000f087348 */ /* 0x000fea0003c00000 */
[----:B------:R0:W1:Y:S02]  /*159d0*/  SHFL.IDX P6, R14, R13, R12, R11 ;  /* 0x0000000c0d0e7389 */ /* 0x00006400000c000b */
[----:B01----:R-:W-:Y:S01]  /*159e0*/  ENDCOLLECTIVE ;  /* 0x000000000000791b */ /* 0x003fe20003800000 */
.L_x_1161:
[----:B------:R-:W-:-:S05]  /*159f0*/  IADD3 R2, P0, R2, R8, RZ ;  /* 0x0000000802027210 */ /* 0x000fca0007f1e0ff */
[----:B------:R-:W-:-:S05]  /*15a00*/  IMAD.X R3, RZ, RZ, R3, P0 ;  /* 0x000000ffff037224 */ /* 0x000fca00000e0603 */
[----:B------:R-:W-:Y:S01]  /*15a10*/  @!PT LDS RZ, [RZ] ;  /* 0x00000000fffff984 */ /* 0x000fe20000000800 */
[----:B------:R-:W-:Y:S01]  /*15a20*/  @!PT LDS RZ, [RZ] ;  /* 0x00000000fffff984 */ /* 0x000fe20000000800 */
[----:B------:R-:W-:Y:S01]  /*15a30*/  @!PT LDS RZ, [RZ] ;  /* 0x00000000fffff984 */ /* 0x000fe20000000800 */
[----:B------:R0:W-:Y:S01]  /*15a40*/  LDGSTS.E.BYPASS.LTC128B.128 [R22+0x20400], desc[UR36][R2.64], !P1 ;  /* 0x2040000002167fae */ /* 0x0001e2000c901d64 */
[----:B------:R-:W-:Y:S01]  /*15a50*/  IMAD.MOV.U32 R13, RZ, RZ, R21 ;  /* 0x000000ffff0d7224 */ /* 0x000fe200078e0015 */
[----:B------:R-:W-:Y:S02]  /*15a60*/  ISETP.NE.AND P1, PT, R6, RZ, PT ;  /* 0x000000ff0600720c */ /* 0x000fe40003f25270 */
[----:B------:R0:W-:Y:S04]  /*15a70*/  LDGSTS.E.BYPASS.LTC128B.128 [R22+0x23400], desc[UR36][R2.64+0x80], !P5 ;  /* 0x2340008002167fae */ /* 0x0001e8000e901d64 */
[----:B------:R0:W-:Y:S01]  /*15a80*/  LDGSTS.E.BYPASS.LTC128B.128 [R22+0x26400], desc[UR36][R2.64+0x100], !P4 ;  /* 0x2640010002167fae */ /* 0x0001e2000e101d64 */
[----:B------:R-:W-:-:S07]  /*15a90*/  IMAD.MOV.U32 R24, RZ, RZ, R14 ;  /* 0x000000ffff187224 */ /* 0x000fce00078e000e */
[----:B0-----:R-:W-:Y:S05]  /*15aa0*/  WARPSYNC.COLLECTIVE R15, `(.L_x_1162) ;  /* 0x000000000f087348 */ /* 0x001fea0003c00000 */
[----:B------:R1:W2:Y:S02]  /*15ab0*/  SHFL.IDX P6, R14, R13, R12, R11 ;  /* 0x0000000c0d0e7389 */ /* 0x0002a400000c000b */
[----:B012---:R-:W-:Y:S01]  /*15ac0*/  ENDCOLLECTIVE ;  /* 0x000000000000791b */ /* 0x007fe20003800000 */
.L_x_1162:
[----:B------:R-:W-:Y:S05]  /*15ad0*/  BRA `(.L_x_1163) ;  /* 0xffffffcc00d07947 */ /* 0x000fea000383ffff */
.L_x_1092:
[----:B0-----:R0:W2:Y:S02]  /*15ae0*/  SYNCS.PHASECHK.TRANS64.TRYWAIT P0, [R6+URZ+0x30860], R3 ;  /* 0x03086003060075a7 */ /* 0x0010a4000800017f */
[----:B--2---:R-:W-:Y:S05]  /*15af0*/  @!P0 NANOSLEEP.SYNCS 0x989680 ;  /* 0x009896800000895d */ /* 0x004fea0003900000 */
[----:B------:R-:W2:Y:S02]  /*15b00*/  @!P0 SYNCS.PHASECHK.TRANS64 P0, [R6+URZ+0x30860], R3 ;  /* 0x03086003060085a7 */ /* 0x000ea4000800007f */
[----:B--2---:R-:W-:Y:S05]  /*15b10*/  @!P0 BRA `(.L_x_1092) ;  /* 0xfffffffc00f08947 */ /* 0x004fea000383ffff */
[----:B------:R-:W-:Y:S05]  /*15b20*/  BRA `(.L_x_1164) ;  /* 0xffffffd000347947 */ /* 0x000fea000383ffff */
.L_x_1093:
[----:B------:R-:W-:Y:S01]  /*15b30*/  BSSY B1, `(.L_x_1165) ;  /* 0x0000008000017945 */ /* 0x000fe20003800000 */
[----:B------:R-:W-:Y:S02]  /*15b40*/  IMAD.MOV.U32 R13, RZ, RZ, R18 ;  /* 0x000000ffff0d7224 */ /* 0x000fe400078e0012 */
[----:B------:R-:W-:Y:S02]  /*15b50*/  IMAD.MOV.U32 R12, RZ, RZ, RZ ;  /* 0x000000ffff0c7224 */ /* 0x000fe400078e00ff */
[----:B------:R-:W-:Y:S02]  /*15b60*/  IMAD.MOV.U32 R11, RZ, RZ, 0x181f ;  /* 0x0000181fff0b7424 */ /* 0x000fe400078e00ff */
[----:B------:R-:W-:-:S07]  /*15b70*/  IMAD.MOV.U32 R15, RZ, RZ, -0x1 ;  /* 0xffffffffff0f7424 */ /* 0x000fce00078e00ff */
[----:B01----:R-:W-:Y:S05]  /*15b80*/  WARPSYNC.COLLECTIVE R15, `(.L_x_1166) ;  /* 0x000000000f087348 */ /* 0x003fea0003c00000 */
[----:B------:R2:W3:Y:S02]  /*15b90*/  SHFL.IDX P6, R14, R13, R12, R11 ;  /* 0x0000000c0d0e7389 */ /* 0x0004e400000c000b */
[----:B0123--:R-:W-:Y:S01]  /*15ba0*/  ENDCOLLECTIVE ;  /* 0x000000000000791b */ /* 0x00ffe20003800000 */
.L_x_1166:
[----:B------:R-:W-:Y:S05]  /*15bb0*/  BSYNC B1 ;  /* 0x0000000000017941 */ /* 0x000fea0003800000 */
.L_x_1165:
[----:B------:R-:W-:Y:S01]  /*15bc0*/  IMAD.MOV.U32 R13, RZ, RZ, R17 ;  /* 0x000000ffff0d7224 */ /* 0x000fe200078e0011 */
[----:B------:R-:W-:Y:S01]  /*15bd0*/  LEA R7, R7, UR48, 0x1 ;  /* 0x0000003007077c11 */ /* 0x000fe2000f8e08ff */
[----:B------:R-:W-:Y:S02]  /*15be0*/  IMAD.MOV.U32 R12, RZ, RZ, RZ ;  /* 0x000000ffff0c7224 */ /* 0x000fe400078e00ff */
[----:B------:R-:W-:Y:S02]  /*15bf0*/  IMAD.MOV.U32 R11, RZ, RZ, 0x181f ;  /* 0x0000181fff0b7424 */ /* 0x000fe400078e00ff */
[----:B------:R-:W-:Y:S02]  /*15c00*/  IMAD.MOV.U32 R15, RZ, RZ, -0x1 ;  /* 0xffffffffff0f7424 */ /* 0x000fe400078e00ff */
[----:B------:R-:W-:-:S07]  /*15c10*/  IMAD.MOV.U32 R3, RZ, RZ, R14 ;  /* 0x000000ffff037224 */ /* 0x000fce00078e000e */
[----:B------:R-:W-:Y:S05]  /*15c20*/  WARPSYNC.COLLECTIVE R15, `(.L_x_1167) ;  /* 0x000000000f087348 */ /* 0x000fea0003c00000 */
[----:B------:R0:W1:Y:S02]  /*15c30*/  SHFL.IDX P6, R14, R13, R12, R11 ;  /* 0x0000000c0d0e7389 */ /* 0x00006400000c000b */
[----:B01----:R-:W-:Y:S01]  /*15c40*/  ENDCOLLECTIVE ;  /* 0x000000000000791b */ /* 0x003fe20003800000 */
.L_x_1167:
[----:B------:R-:W-:Y:S02]  /*15c50*/  IMAD.MOV.U32 R13, RZ, RZ, R18 ;  /* 0x000000ffff0d7224 */ /* 0x000fe400078e0012 */
[----:B------:R-:W-:Y:S01]  /*15c60*/  IMAD.MOV.U32 R12, RZ, RZ, 0x1 ;  /* 0x00000001ff0c7424 */ /* 0x000fe200078e00ff */
[----:B------:R-:W-:-:S13]  /*15c70*/  IADD3 R2, P0, R14, R9, RZ ;  /* 0x000000090e027210 */ /* 0x000fda0007f1e0ff */
[----:B------:R-:W-:Y:S05]  /*15c80*/  WARPSYNC.COLLECTIVE R15, `(.L_x_1168) ;  /* 0x000000000f087348 */ /* 0x000fea0003c00000 */
[----:B------:R0:W1:Y:S02]  /*15c90*/  SHFL.IDX P6, R14, R13, R12, R11 ;  /* 0x0000000c0d0e7389 */ /* 0x00006400000c000b */
[----:B01----:R-:W-:Y:S01]  /*15ca0*/  ENDCOLLECTIVE ;  /* 0x000000000000791b */ /* 0x003fe20003800000 */
.L_x_1168:
        /* <DEDUP_REMOVED lines=12> */
.L_x_1169:
        /* <DEDUP_REMOVED lines=12> */
.L_x_1170:
        /* <DEDUP_REMOVED lines=12> */
.L_x_1171:
        /* <DEDUP_REMOVED lines=12> */
.L_x_1172:
        /* <DEDUP_REMOVED lines=12> */
.L_x_1173:
        /* <DEDUP_REMOVED lines=12> */
.L_x_1174:
        /* <DEDUP_REMOVED lines=12> */
.L_x_1175:
        /* <DEDUP_REMOVED lines=12> */
.L_x_1176:
        /* <DEDUP_REMOVED lines=12> */
.L_x_1177:
[----:B------:R-:W-:Y:S01]  /*16370*/  @!PT LDS RZ, [RZ] ;  /* 0x00000000fffff984 */ /* 0x000fe20000000800 */
[----:B------:R-:W-:Y:S01]  /*16380*/  @!PT LDS RZ, [RZ] ;  /* 0x00000000fffff984 */ /* 0x000fe20000000800 */
[----:B------:R-:W-:Y:S01]  /*16390*/  @!PT LDS RZ, [RZ] ;  /* 0x00000000fffff984 */ /* 0x000fe20000000800 */
[----:B------:R2:W-:Y:S01]  /*163a0*/  LDGSTS.E.BYPASS.LTC128B.128 [R7+0x5400], desc[UR36][R2.64+0x80], !P0 ;  /* 0x0540008002077fae */ /* 0x0005e2000c101d64 */
[----:B------:R-:W-:-:S13]  /*163b0*/  ISETP.LT.OR P0, PT, R0, 0x41, P1 ;  /* 0x000000410000780c */ /* 0x000fda0000f01670 */
[----:B------:R2:W-:Y:S01]  /*163c0*/  LDGSTS.E.BYPASS.LTC128B.128 [R7+0x8400], desc[UR36][R2.64+0x100], !P0 ;  /* 0x0840010002077fae */ /* 0x0005e2000c101d64 */
[----:B------:R-:W-:Y:S05]  /*163d0*/  BRA `(.L_x_1178) ;  /* 0xffffffc800f07947 */ /* 0x000fea000383ffff */
.L_x_1099:
[----:B0-----:R0:W1:Y:S02]  /*163e0*/  SYNCS.PHASECHK.TRANS64.TRYWAIT P0, [R0+URZ+0x30860], R3 ;  /* 0x03086003000075a7 */ /* 0x001064000800017f */
[----:B-1----:R-:W-:Y:S05]  /*163f0*/  @!P0 NANOSLEEP.SYNCS 0x989680 ;  /* 0x009896800000895d */ /* 0x002fea0003900000 */
[----:B------:R-:W1:Y:S02]  /*16400*/  @!P0 SYNCS.PHASECHK.TRANS64 P0, [R0+URZ+0x30860], R3 ;  /* 0x03086003000085a7 */ /* 0x000e64000800007f */
[----:B-1----:R-:W-:Y:S05]  /*16410*/  @!P0 BRA `(.L_x_1099) ;  /* 0xfffffffc00f08947 */ /* 0x002fea000383ffff */
[----:B------:R-:W-:Y:S05]  /*16420*/  BRA `(.L_x_1179) ;  /* 0xffffffcc00ec7947 */ /* 0x000fea000383ffff */
.L_x_1100:
        /* <DEDUP_REMOVED lines=8> */
.L_x_1181:
[----:B------:R-:W-:Y:S05]  /*164b0*/  BSYNC B0 ;  /* 0x0000000000007941 */ /* 0x000fea0003800000 */
.L_x_1180:
        /* <DEDUP_REMOVED lines=9> */
.L_x_1182:
[----:B------:R-:W-:Y:S02]  /*16550*/  ULDC UR4, c[0x0][0x2f4] ;  /* 0x0000bd0000047ab9 */ /* 0x000fe40000000800 */
[----:B------:R-:W-:Y:S02]  /*16560*/  ISETP.GE.AND P1, PT, R34, UR4, PT ;  /* 0x0000000422007c0c */ /* 0x000fe4000bf26270 */
[----:B------:R-:W-:Y:S02]  /*16570*/  ISETP.GE.AND P0, PT, R33, UR4, PT ;  /* 0x0000000421007c0c */ /* 0x000fe4000bf06270 */
[----:B------:R-:W-:Y:S02]  /*16580*/  ISETP.GE.AND P2, PT, R23, UR4, PT ;  /* 0x0000000417007c0c */ /* 0x000fe4000bf46270 */
[C---:B------:R-:W-:Y:S02]  /*16590*/  ISETP.LT.OR P4, PT, R5.reuse, 0x1, P1 ;  /* 0x000000010500780c */ /* 0x040fe40000f81670 */
[----:B------:R-:W-:-:S02]  /*165a0*/  ISETP.LT.OR P3, PT, R5, 0x1, P2 ;  /* 0x000000010500780c */ /* 0x000fc40001761670 */
[----:B------:R-:W-:Y:S01]  /*165b0*/  ISETP.LT.OR P5, PT, R5, 0x1, P0 ;  /* 0x000000010500780c */ /* 0x000fe200007a1670 */
[----:B------:R-:W-:Y:S02]  /*165c0*/  IMAD.MOV.U32 R13, RZ, RZ, R18 ;  /* 0x000000ffff0d7224 */ /* 0x000fe400078e0012 */
[----:B------:R-:W-:Y:S02]  /*165d0*/  IMAD.MOV.U32 R12, RZ, RZ, 0x1 ;  /* 0x00000001ff0c7424 */ /* 0x000fe400078e00ff */
[----:B------:R-:W-:-:S08]  /*165e0*/  IMAD.MOV.U32 R2, RZ, RZ, R14 ;  /* 0x000000ffff027224 */ /* 0x000fd000078e000e */
[----:B------:R-:W-:Y:S05]  /*165f0*/  WARPSYNC.COLLECTIVE R15, `(.L_x_1183) ;  /* 0x000000000f087348 */ /* 0x000fea0003c00000 */
[----:B------:R0:W1:Y:S02]  /*16600*/  SHFL.IDX P6, R14, R13, R12, R11 ;  /* 0x0000000c0d0e7389 */ /* 0x00006400000c000b */
[----:B01----:R-:W-:Y:S01]  /*16610*/  ENDCOLLECTIVE ;  /* 0x000000000000791b */ /* 0x003fe20003800000 */
.L_x_1183:
        /* <DEDUP_REMOVED lines=15> */
.L_x_1184:
[----:B------:R-:W-:Y:S02]  /*16710*/  IMAD.MOV.U32 R3, RZ, RZ, R6 ;  /* 0x000000ffff037224 */ /* 0x000fe400078e0006 */
[----:B------:R-:W-:Y:S02]  /*16720*/  IMAD.MOV.U32 R13, RZ, RZ, R18 ;  /* 0x000000ffff0d7224 */ /* 0x000fe400078e0012 */
[----:B------:R-:W-:Y:S02]  /*16730*/  IMAD.MOV.U32 R12, RZ, RZ, 0x2 ;  /* 0x00000002ff0c7424 */ /* 0x000fe400078e00ff */
[----:B------:R-:W-:-:S07]  /*16740*/  IMAD.MOV.U32 R2, RZ, RZ, R14 ;  /* 0x000000ffff027224 */ /* 0x000fce00078e000e */
[----:B------:R-:W-:Y:S05]  /*16750*/  WARPSYNC.COLLECTIVE R15, `(.L_x_1185) ;  /* 0x000000000f087348 */ /* 0x000fea0003c00000 */
[----:B------:R0:W1:Y:S02]  /*16760*/  SHFL.IDX P6, R14, R13, R12, R11 ;  /* 0x0000000c0d0e7389 */ /* 0x00006400000c000b */
[----:B01----:R-:W-:Y:S01]  /*16770*/  ENDCOLLECTIVE ;  /* 0x000000000000791b */ /* 0x003fe20003800000 */
.L_x_1185:
        /* <DEDUP_REMOVED lines=15> */
.L_x_1186:
[----:B------:R-:W-:Y:S02]  /*16870*/  IMAD.MOV.U32 R3, RZ, RZ, R7 ;  /* 0x000000ffff037224 */ /* 0x000fe400078e0007 */
[----:B------:R-:W-:Y:S02]  /*16880*/  IMAD.MOV.U32 R13, RZ, RZ, R18 ;  /* 0x000000ffff0d7224 */ /* 0x000fe400078e0012 */
[----:B------:R-:W-:Y:S02]  /*16890*/  IMAD.MOV.U32 R12, RZ, RZ, 0x3 ;  /* 0x00000003ff0c7424 */ /* 0x000fe400078e00ff */
[----:B------:R-:W-:-:S07]  /*168a0*/  IMAD.MOV.U32 R8, RZ, RZ, R14 ;  /* 0x000000ffff087224 */ /* 0x000fce00078e000e */
[----:B------:R-:W-:Y:S05]  /*168b0*/  WARPSYNC.COLLECTIVE R15, `(.L_x_1187) ;  /* 0x000000000f087348 */ /* 0x000fea0003c00000 */
[----:B------:R0:W1:Y:S02]  /*168c0*/  SHFL.IDX P6, R14, R13, R12, R11 ;  /* 0x0000000c0d0e7389 */ /* 0x00006400000c000b */
[----:B01----:R-:W-:Y:S01]  /*168d0*/  ENDCOLLECTIVE ;  /* 0x000000000000791b */ /* 0x003fe20003800000 */
.L_x_1187:
[----:B------:R-:W-:-:S04]  /*168e0*/  IMAD.MOV.U32 R2, RZ, RZ, R8 ;  /* 0x000000ffff027224 */ /* 0x000fc800078e0008 */
[----:B------:R-:W-:-:S05]  /*168f0*/  IMAD.WIDE.U32 R2, R23, 0x2, R2 ;  /* 0x0000000217027825 */ /* 0x000fca00078e0002 */
[----:B------:R-:W-:Y:S01]  /*16900*/  @!PT LDS RZ, [RZ] ;  /* 0x00000000fffff984 */ /* 0x000fe20000000800 */
[----:B------:R-:W-:Y:S01]  /*16910*/  @!PT LDS RZ, [RZ] ;  /* 0x00000000fffff984 */ /* 0x000fe20000000800 */
[----:B------:R-:W-:Y:S01]  /*16920*/  @!PT LDS RZ, [RZ] ;  /* 0x00000000fffff984 */ /* 0x000fe20000000800 */
[----:B------:R0:W-:Y:S01]  /*16930*/  LDGSTS.E.BYPASS.LTC128B.128 [R4+0x1400], desc[UR36][R2.64], !P3 ;  /* 0x0140000002047fae */ /* 0x0001e2000d901d64 */
[C---:B------:R-:W-:Y:S01]  /*16940*/  ISETP.LT.OR P3, PT, R5.reuse, 0x31, P2 ;  /* 0x000000310500780c */ /* 0x040fe20001761670 */
[----:B------:R-:W-:Y:S02]  /*16950*/  IMAD.MOV.U32 R13, RZ, RZ, R17 ;  /* 0x000000ffff0d7224 */ /* 0x000fe400078e0011 */
        /* <DEDUP_REMOVED lines=8> */
.L_x_1188:
[----:B------:R-:W-:Y:S02]  /*169e0*/  IMAD.MOV.U32 R3, RZ, RZ, R6 ;  /* 0x000000ffff037224 */ /* 0x000fe400078e0006 */
[----:B------:R-:W-:Y:S02]  /*169f0*/  IMAD.MOV.U32 R6, RZ, RZ, RZ ;  /* 0x000000ffff067224 */ /* 0x000fe400078e00ff */
[----:B------:R-:W-:Y:S02]  /*16a00*/  IMAD.MOV.U32 R13, RZ, RZ, R18 ;  /* 0x000000ffff0d7224 */ /* 0x000fe400078e0012 */
[----:B------:R-:W-:Y:S02]  /*16a10*/  IMAD.MOV.U32 R12, RZ, RZ, 0x4 ;  /* 0x00000004ff0c7424 */ /* 0x000fe400078e00ff */
[----:B------:R-:W-:-:S07]  /*16a20*/  IMAD.MOV.U32 R2, RZ, RZ, R14 ;  /* 0x000000ffff027224 */ /* 0x000fce00078e000e */
[----:B------:R-:W-:Y:S05]  /*16a30*/  WARPSYNC.COLLECTIVE R15, `(.L_x_1189) ;  /* 0x000000000f087348 */ /* 0x000fea0003c00000 */
[----:B------:R0:W1:Y:S02]  /*16a40*/  SHFL.IDX P6, R14, R13, R12, R11 ;  /* 0x0000000c0d0e7389 */ /* 0x00006400000c000b */
[----:B01----:R-:W-:Y:S01]  /*16a50*/  ENDCOLLECTIVE ;  /* 0x000000000000791b */ /* 0x003fe20003800000 */
.L_x_1189:
        /* <DEDUP_REMOVED lines=15> */
.L_x_1190:
[----:B------:R-:W-:Y:S02]  /*16b50*/  IMAD.MOV.U32 R3, RZ, RZ, R7 ;  /* 0x000000ffff037224 */ /* 0x000fe400078e0007 */
[----:B------:R-:W-:Y:S02]  /*16b60*/  IMAD.MOV.U32 R13, RZ, RZ, R18 ;  /* 0x000000ffff0d7224 */ /* 0x000fe400078e0012 */
[----:B------:R-:W-:Y:S02]  /*16b70*/  IMAD.MOV.U32 R12, RZ, RZ, 0x5 ;  /* 0x00000005ff0c7424 */ /* 0x000fe400078e00ff */
[----:B------:R-:W-:-:S07]  /*16b80*/  IMAD.MOV.U32 R8, RZ, RZ, R14 ;  /* 0x000000ffff087224 */ /* 0x000fce00078e000e */
[----:B------:R-:W-:Y:S05]  /*16b90*/  WARPSYNC.COLLECTIVE R15, `(.L_x_1191) ;  /* 0x000000000f087348 */ /* 0x000fea0003c00000 */
[----:B------:R0:W1:Y:S02]  /*16ba0*/  SHFL.IDX P6, R14, R13, R12, R11 ;  /* 0x0000000c0d0e7389 */ /* 0x00006400000c000b */
[----:B01----:R-:W-:Y:S01]  /*16bb0*/  ENDCOLLECTIVE ;  /* 0x000000000000791b */ /* 0x003fe20003800000 */
.L_x_1191:
        /* <DEDUP_REMOVED lines=13> */
.L_x_1192:
[----:B------:R-:W-:Y:S05]  /*16c90*/  BRA `(.L_x_1193) ;  /* 0xffffffc800d07947 */ /* 0x000fea000383ffff */
.L_x_1103:
[----:B0-----:R0:W1:Y:S02]  /*16ca0*/  SYNCS.PHASECHK.TRANS64.TRYWAIT P0, [R7+URZ+0x30820], R6 ;  /* 0x03082006070075a7 */ /* 0x001064000800017f */
[----:B-1----:R-:W-:Y:S05]  /*16cb0*/  @!P0 NANOSLEEP.SYNCS 0x989680 ;  /* 0x009896800000895d */ /* 0x002fea0003900000 */
[----:B------:R-:W1:Y:S02]  /*16cc0*/  @!P0 SYNCS.PHASECHK.TRANS64 P0, [R7+URZ+0x30820], R6 ;  /* 0x03082006070085a7 */ /* 0x000e64000800007f */
[----:B-1----:R-:W-:Y:S05]  /*16cd0*/  @!P0 BRA `(.L_x_1103) ;  /* 0xfffffffc00f08947 */ /* 0x002fea000383ffff */
[----:B------:R-:W-:Y:S05]  /*16ce0*/  BRA `(.L_x_1194) ;  /* 0xffffffcc004c7947 */ /* 0x000fea000383ffff */
.L_x_1104:
[----:B------:R-:W1:Y:S01]  /*16cf0*/  S2R R2, SR_TID.X ;  /* 0x0000000000027919 */ /* 0x000e620000002100 */
[----:B------:R-:W-:Y:S01]  /*16d00*/  BSSY B0, `(.L_x_1195) ;  /* 0x000000a000007945 */ /* 0x000fe20003800000 */
[----:B------:R-:W-:Y:S02]  /*16d10*/  IMAD.MOV.U32 R12, RZ, RZ, RZ ;  /* 0x000000ffff0c7224 */ /* 0x000fe400078e00ff */
[----:B------:R-:W-:Y:S02]  /*16d20*/  IMAD.MOV.U32 R11, RZ, RZ, 0x1f ;  /* 0x0000001fff0b7424 */ /* 0x000fe400078e00ff */
[----:B------:R-:W-:Y:S01]  /*16d30*/  IMAD.MOV.U32 R15, RZ, RZ, -0x1 ;  /* 0xffffffffff0f7424 */ /* 0x000fe200078e00ff */
[----:B-1----:R-:W-:-:S04]  /*16d40*/  SHF.R.U32.HI R2, RZ, 0x5, R2 ;  /* 0x00000005ff027819 */ /* 0x002fc80000011602 */
[----:B------:R-:W-:-:S05]  /*16d50*/  LOP3.LUT R2, R2, 0x3, RZ, 0xc0, !PT ;  /* 0x0000000302027812 */ /* 0x000fca00078ec0ff */
[----:B------:R-:W-:-:S07]  /*16d60*/  IMAD.MOV.U32 R13, RZ, RZ, R2 ;  /* 0x000000ffff0d7224 */ /* 0x000fce00078e0002 */
[----:B0----5:R-:W-:Y:S05]  /*16d70*/  WARPSYNC.COLLECTIVE R15, `(.L_x_1196) ;  /* 0x000000000f087348 */ /* 0x021fea0003c00000 */
[----:B------:R1:W2:Y:S02]  /*16d80*/  SHFL.IDX P6, R14, R13, R12, R11 ;  /* 0x0000000c0d0e7389 */ /* 0x0002a400000c000b */
[----:B012--5:R-:W-:Y:S01]  /*16d90*/  ENDCOLLECTIVE ;  /* 0x000000000000791b */ /* 0x027fe20003800000 */
.L_x_1196:
[----:B------:R-:W-:Y:S05]  /*16da0*/  BSYNC B0 ;  /* 0x0000000000007941 */ /* 0x000fea0003800000 */
.L_x_1195:
[----:B------:R-:W-:Y:S05]  /*16db0*/  BRA `(.L_x_1197) ;  /* 0xffffffcc00307947 */ /* 0x000fea000383ffff */
.L_x_1105:
[----:B------:R-:W-:Y:S01]  /*16dc0*/  BSSY B0, `(.L_x_1198) ;  /* 0x0000006000007945 */ /* 0x000fe20003800000 */
[----:B------:R-:W-:-:S07]  /*16dd0*/  IMAD.MOV.U32 R15, RZ, RZ, -0x1 ;  /* 0xffffffffff0f7424 */ /* 0x000fce00078e00ff */
[----:B01---5:R-:W-:Y:S05]  /*16de0*/  WARPSYNC.COLLECTIVE R15, `(.L_x_1199) ;  /* 0x000000000f0c7348 */ /* 0x023fea0003c00000 */
[----:B------:R-:W-:Y:S02]  /*16df0*/  ELECT P6, UR62, PT ;  /* 0x00000000003e782f */ /* 0x000fe400038c0000 */
[----:B------:R-:W-:Y:S01]  /*16e00*/  MOV R14, UR62 ;  /* 0x0000003e000e7c02 */ /* 0x000fe20008000f00 */
[----:B01---5:R-:W-:Y:S10]  /*16e10*/  ENDCOLLECTIVE ;  /* 0x000000000000791b */ /* 0x023ff40003800000 */
.L_x_1199:
[----:B------:R-:W-:Y:S05]  /*16e20*/  BSYNC B0 ;  /* 0x0000000000007941 */ /* 0x000fea0003800000 */
.L_x_1198:
[----:B------:R-:W-:Y:S05]  /*16e30*/  BRA `(.L_x_1200) ;  /* 0xffffffcc00247947 */ /* 0x000fea000383ffff */
.L_x_1107:
[----:B-1----:R1:W2:Y:S02]  /*16e40*/  SYNCS.PHASECHK.TRANS64.TRYWAIT P1, [R5+URZ+0x30840], R2 ;  /* 0x03084002050075a7 */ /* 0x0022a4000802017f */
[----:B--2---:R-:W-:Y:S05]  /*16e50*/  @!P1 NANOSLEEP.SYNCS 0x989680 ;  /* 0x009896800000995d */ /* 0x004fea0003900000 */
[----:B------:R-:W2:Y:S02]  /*16e60*/  @!P1 SYNCS.PHASECHK.TRANS64 P1, [R5+URZ+0x30840], R2 ;  /* 0x03084002050095a7 */ /* 0x000ea4000802007f */
[----:B--2---:R-:W-:Y:S05]  /*16e70*/  @!P1 BRA `(.L_x_1107) ;  /* 0xfffffffc00f09947 */ /* 0x004fea000383ffff */
[----:B------:R-:W-:Y:S05]  /*16e80*/  BRA `(.L_x_1201) ;  /* 0xffffffcc004c7947 */ /* 0x000fea000383ffff */
.L_x_1109:
[----:B0-----:R0:W2:Y:S02]  /*16e90*/  SYNCS.PHASECHK.TRANS64.TRYWAIT P1, [R7+URZ+0x30840], R0 ;  /* 0x03084000070075a7 */ /* 0x0010a4000802017f */
[----:B--2---:R-:W-:Y:S05]  /*16ea0*/  @!P1 NANOSLEEP.SYNCS 0x989680 ;  /* 0x009896800000995d */ /* 0x004fea0003900000 */
[----:B------:R-:W2:Y:S02]  /*16eb0*/  @!P1 SYNCS.PHASECHK.TRANS64 P1, [R7+URZ+0x30840], R0 ;  /* 0x03084000070095a7 */ /* 0x000ea4000802007f */
[----:B--2---:R-:W-:Y:S05]  /*16ec0*/  @!P1 BRA `(.L_x_1109) ;  /* 0xfffffffc00f09947 */ /* 0x004fea000383ffff */
[----:B------:R-:W-:Y:S05]  /*16ed0*/  BRA `(.L_x_1202) ;  /* 0xffffffcc00587947 */ /* 0x000fea000383ffff */
.L_x_1111:
[----:B--2---:R2:W3:Y:S02]  /*16ee0*/  SYNCS.PHASECHK.TRANS64.TRYWAIT P1, [R5+URZ+0x30860], R2 ;  /* 0x03086002050075a7 */ /* 0x0044e4000802017f */
[----:B---3--:R-:W-:Y:S05]  /*16ef0*/  @!P1 NANOSLEEP.SYNCS 0x989680 ;  /* 0x009896800000995d */ /* 0x008fea0003900000 */
[----:B------:R-:W3:Y:S02]  /*16f00*/  @!P1 SYNCS.PHASECHK.TRANS64 P1, [R5+URZ+0x30860], R2 ;  /* 0x03086002050095a7 */ /* 0x000ee4000802007f */
[----:B---3--:R-:W-:Y:S05]  /*16f10*/  @!P1 BRA `(.L_x_1111) ;  /* 0xfffffffc00f09947 */ /* 0x008fea000383ffff */
[----:B------:R-:W-:Y:S05]  /*16f20*/  BRA `(.L_x_1203) ;  /* 0xffffffcc00547947 */ /* 0x000fea000383ffff */
.L_x_1204:
        /* <DEDUP_REMOVED lines=13> */
.L_x_3213:


//--------------------- .text._ZN7cutlass13device_kernelIN5flash11enable_sm90INS1_16FlashAttnFwdSm90INS1_25CollectiveMainloopFwdSm90ILi2EN4cute5tupleIJNS5_1CILi1EEES8_S8_EEENS6_IJNS7_ILi128EEENS7_ILi96EEENS7_ILi192EEEEEELi192ENS_6half_tEfNS_4arch4Sm90ELb0ELb1ELb0ELb1ELb1ELb0ELb0ELb1ELb1ELb1ELb1ELb0EEENS1_21CollectiveEpilogueFwdINS6_IJSA_SC_SB_EEES9_SE_SG_Li256ELb1ELb1ELb1ELb0EEENS1_36VarlenDynamicPersistentTileSchedulerILi128ELi96ELi256ELi128ELb1ELb1ELb1ELb1ELb0ELb1EEEEEEEEEvNT_6ParamsE --------------------------
	.section	.text._ZN7cutlass13device_kernelIN5flash11enable_sm90INS1_16FlashAttnFwdSm90INS1_25CollectiveMainloopFwdSm90ILi2EN4cute5tupleIJNS5_1CILi1EEES8_S8_EEENS6_IJNS7_ILi128EEENS7_ILi96EEENS7_ILi192EEEEEELi192ENS_6half_tEfNS_4arch4Sm90ELb0ELb1ELb0ELb1ELb1ELb0ELb0ELb1ELb1ELb1ELb1ELb0EEENS1_21CollectiveEpilogueFwdINS6_IJSA_SC_SB_EEES9_SE_SG_Li256ELb1ELb1ELb1ELb0EEENS1_36VarlenDynamicPersistentTileSchedulerILi128ELi96ELi256ELi128ELb1ELb1ELb1ELb1ELb0ELb1EEEEEEEEEvNT_6ParamsE,"ax",@progbits
	.align	128
.text._ZN7cutlass13device_kernelIN5flash11enable_sm90INS1_16FlashAttnFwdSm90INS1_25CollectiveMainloopFwdSm90ILi2EN4cute5tupleIJNS5_1CILi1EEES8_S8_EEENS6_IJNS7_ILi128EEENS7_ILi96EEENS7_ILi192EEEEEELi192ENS_6half_tEfNS_4arch4Sm90ELb0ELb1ELb0ELb1ELb1ELb0ELb0ELb1ELb1ELb1ELb1ELb0EEENS1_21CollectiveEpilogueFwdINS6_IJSA_SC_SB_EEES9_SE_SG_Li256ELb1ELb1ELb1ELb0EEENS1_36VarlenDynamicPersistentTileSchedulerILi128ELi96ELi256ELi128ELb1ELb1ELb1ELb1ELb0ELb1EEEEEEEEEvNT_6ParamsE:
        .type           _ZN7cutlass13device_kernelIN5flash11enable_sm90INS1_16FlashAttnFwdSm90INS1_25CollectiveMainloopFwdSm90ILi2EN4cute5tupleIJNS5_1CILi1EEES8_S8_EEENS6_IJNS7_ILi128EEENS7_ILi96EEENS7_ILi192EEEEEELi192ENS_6half_tEfNS_4arch4Sm90ELb0ELb1ELb0ELb1ELb1ELb0ELb0ELb1ELb1ELb1ELb1ELb0EEENS1_21CollectiveEpilogueFwdINS6_IJSA_SC_SB_EEES9_SE_SG_Li256ELb1ELb1ELb1ELb0EEENS1_36VarlenDynamicPersistentTileSchedulerILi128ELi96ELi256ELi128ELb1ELb1ELb1ELb1ELb0ELb1EEEEEEEEEvNT_6ParamsE,@function
        .size           _ZN7cutlass13device_kernelIN5flash11enable_sm90INS1_16FlashAttnFwdSm90INS1_25CollectiveMainloopFwdSm90ILi2EN4cute5tupleIJNS5_1CILi1EEES8_S8_EEENS6_IJNS7_ILi128EEENS7_ILi96EEENS7_ILi192EEEEEELi192ENS_6half_tEfNS_4arch4Sm90ELb0ELb1ELb0ELb1ELb1ELb0ELb0ELb1ELb1ELb1ELb1ELb0EEENS1_21CollectiveEpilogueFwdINS6_IJSA_SC_SB_EEES9_SE_SG_Li256ELb1ELb1ELb1ELb0EEENS1_36VarlenDynamicPersistentTileSchedulerILi128ELi96ELi256ELi128ELb1ELb1ELb1ELb1ELb0ELb1EEEEEEEEEvNT_6ParamsE,(.L_x_3214 - _ZN7cutlass13device_kernelIN5flash11enable_sm90INS1_16FlashAttnFwdSm90INS1_25CollectiveMainloopFwdSm90ILi2EN4cute5tupleIJNS5_1CILi1EEES8_S8_EEENS6_IJNS7_ILi128EEENS7_ILi96EEENS7_ILi192EEEEEELi192ENS_6half_tEfNS_4arch4Sm90ELb0ELb1ELb0ELb1ELb1ELb0ELb0ELb1ELb1ELb1ELb1ELb0EEENS1_21CollectiveEpilogueFwdINS6_IJSA_SC_SB_EEES9_SE_SG_Li256ELb1ELb1ELb1ELb0EEENS1_36VarlenDynamicPersistentTileSchedulerILi128ELi96ELi256ELi128ELb1ELb1ELb1ELb1ELb0ELb1EEEEEEEEEvNT_6ParamsE)
        .other          _ZN7cutlass13device_kernelIN5flash11enable_sm90INS1_16FlashAttnFwdSm90INS1_25CollectiveMainloopFwdSm90ILi2EN4cute5tupleIJNS5_1CILi1EEES8_S8_EEENS6_IJNS7_ILi128EEENS7_ILi96EEENS7_ILi192EEEEEELi192ENS_6half_tEfNS_4arch4Sm90ELb0ELb1ELb0ELb1ELb1ELb0ELb0ELb1ELb1ELb1ELb1ELb0EEENS1_21CollectiveEpilogueFwdINS6_IJSA_SC_SB_EEES9_SE_SG_Li256ELb1ELb1ELb1ELb0EEENS1_36VarlenDynamicPersistentTileSchedulerILi128ELi96ELi256ELi128ELb1ELb1ELb1ELb1ELb0ELb1EEEEEEEEEvNT_6ParamsE,@"STO_CUDA_ENTRY STV_DEFAULT"
_ZN7cutlass13device_kernelIN5flash11enable_sm90INS1_16FlashAttnFwdSm90INS1_25CollectiveMainloopFwdSm90ILi2EN4cute5tupleIJNS5_1CILi1EEES8_S8_EEENS6_IJNS7_ILi128EEENS7_ILi96EEENS7_ILi192EEEEEELi192ENS_6half_tEfNS_4arch4Sm90ELb0ELb1ELb0ELb1ELb1ELb0ELb0ELb1ELb1ELb1ELb1ELb0EEENS1_21CollectiveEpilogueFwdINS6_IJSA_SC_SB_EEES9_SE_SG_Li256ELb1ELb1ELb1ELb0EEENS1_36VarlenDynamicPersistentTileSchedulerILi128ELi96ELi256ELi128ELb1ELb1ELb1ELb1ELb0ELb1EEEEEEEEEvNT_6ParamsE:
        /* <DEDUP_REMOVED lines=45> */
.L_x_1205:
        /* <DEDUP_REMOVED lines=22> */
.L_x_1206:
        /* <DEDUP_REMOVED lines=18> */
.L_x_1207:
        /* <DEDUP_REMOVED lines=22> */
.L_x_1208:
        /* <DEDUP_REMOVED lines=23> */
.L_x_1209:
        /* <DEDUP_REMOVED lines=10> */
.L_x_1211:
        /* <DEDUP_REMOVED lines=66> */
[----:B------:R-:W-:Y:S02]  /*0ce0*/  VIADD R218, R19, 0x8 ;  /* 0x0000000813da7836 */ /* 0x000fe40000000000 */
[----:B------:R-:W-:Y:S02]  /*0cf0*/  IMAD R7, R7, 0x10, R10 ;  /* 0x0000001007077824 */ /* 0x000fe400078e020a */
[----:B------:R-:W-:Y:S02]  /*0d00*/  VIADD R217, R19, 0x80 ;  /* 0x0000008013d97836 */ /* 0x000fe40000000000 */
[----:B------:R-:W-:-:S02]  /*0d10*/  IMAD R5, R2, 0x40, R7 ;  /* 0x0000004002057824 */ /* 0x000fc400078e0207 */
[----:B------:R-:W-:Y:S01]  /*0d20*/  IMAD.U32 R2, RZ, RZ, UR4 ;  /* 0x00000004ff027e24 */ /* 0x000fe2000f8e00ff */
[----:B------:R-:W-:Y:S01]  /*0d30*/  UMOV UR4, URZ ;  /* 0x0000003f00047c82 */ /* 0x000fe20008000000 */
[C---:B------:R-:W-:Y:S01]  /*0d40*/  VIADD R216, R19.reuse, 0x88 ;  /* 0x0000008813d87836 */ /* 0x040fe20000000000 */
[----:B------:R-:W-:Y:S01]  /*0d50*/  STL [R1+0xc], R5 ;  /* 0x00000c0501007387 */ /* 0x000fe20000100800 */
        /* <DEDUP_REMOVED lines=13> */
[----:B0-----:R-:W-:Y:S01]  /*0e30*/  SHF.R.S32.HI R2, RZ, 0x1f, R218 ;  /* 0x0000001fff027819 */ /* 0x001fe200000114da */
[C---:B------:R-:W-:Y:S01]  /*0e40*/  VIADD R207, R19.reuse, 0x10 ;  /* 0x0000001013cf7836 */ /* 0x040fe20000000000 */
[----:B------:R-:W-:Y:S01]  /*0e50*/  SHF.R.S32.HI R225, RZ, 0x1f, R212 ;  /* 0x0000001fffe17819 */ /* 0x000fe200000114d4 */
[C---:B------:R-:W-:Y:S01]  /*0e60*/  VIADD R206, R19.reuse, 0x28 ;  /* 0x0000002813ce7836 */ /* 0x040fe20000000000 */
[----:B------:R-:W-:Y:S01]  /*0e70*/  SHF.R.S32.HI R224, RZ, 0x1f, R211 ;  /* 0x0000001fffe07819 */ /* 0x000fe200000114d3 */
[C---:B------:R-:W-:Y:S01]  /*0e80*/  VIADD R205, R19.reuse, 0x30 ;  /* 0x0000003013cd7836 */ /* 0x040fe20000000000 */
[----:B------:R-:W-:Y:S01]  /*0e90*/  SHF.R.S32.HI R223, RZ, 0x1f, R210 ;  /* 0x0000001fffdf7819 */ /* 0x000fe200000114d2 */
[----:B------:R-:W-:-:S02]  /*0ea0*/  VIADD R204, R19, 0x38 ;  /* 0x0000003813cc7836 */ /* 0x000fc40000000000 */
[C---:B------:R-:W-:Y:S02]  /*0eb0*/  VIADD R203, R19.reuse, 0x40 ;  /* 0x0000004013cb7836 */ /* 0x040fe40000000000 */
[C---:B------:R-:W-:Y:S02]  /*0ec0*/  VIADD R202, R19.reuse, 0x48 ;  /* 0x0000004813ca7836 */ /* 0x040fe40000000000 */
[C---:B------:R-:W-:Y:S02]  /*0ed0*/  VIADD R201, R19.reuse, 0x50 ;  /* 0x0000005013c97836 */ /* 0x040fe40000000000 */
[C---:B------:R-:W-:Y:S02]  /*0ee0*/  VIADD R200, R19.reuse, 0x58 ;  /* 0x0000005813c87836 */ /* 0x040fe40000000000 */
[C---:B------:R-:W-:Y:S02]  /*0ef0*/  VIADD R199, R19.reuse, 0x60 ;  /* 0x0000006013c77836 */ /* 0x040fe40000000000 */
[----:B------:R-:W-:-:S02]  /*0f00*/  VIADD R198, R19, 0x68 ;  /* 0x0000006813c67836 */ /* 0x000fc40000000000 */
[C---:B------:R-:W-:Y:S02]  /*0f10*/  VIADD R197, R19.reuse, 0x70 ;  /* 0x0000007013c57836 */ /* 0x040fe40000000000 */
[----:B------:R-:W-:Y:S02]  /*0f20*/  VIADD R196, R19, 0x78 ;  /* 0x0000007813c47836 */ /* 0x000fe40000000000 */
[----:B------:R-:W-:-:S07]  /*0f30*/  IMAD R192, R4, 0x8, R5 ;  /* 0x0000000804c07824 */ /* 0x000fce00078e0205 */
.L_x_1323:
[----:B------:R-:W-:Y:S01]  /*0f40*/  ULDC.64 UR8, c[0x0][0xa28] ;  /* 0x00028a0000087ab9 */ /* 0x000fe20000000a00 */
[----:B0-23--:R-:W0:Y:S01]  /*0f50*/  LDC.64 R8, c[0x0][0x418] ;  /* 0x00010600ff087b82 */ /* 0x00de220000000a00 */
[----:B------:R-:W-:Y:S01]  /*0f60*/  UISETP.NE.U32.AND UP0, UPT, UR8, URZ, UPT ;  /* 0x0000003f0800728c */ /* 0x000fe2000bf05070 */
[----:B----4-:R-:W-:-:S03]  /*0f70*/  IMAD.MOV.U32 R6, RZ, RZ, RZ ;  /* 0x000000ffff067224 */ /* 0x010fc600078e00ff */
[----:B------:R-:W-:-:S03]  /*0f80*/  UISETP.NE.AND.EX UP0, UPT, UR9, URZ, UPT, UP0 ;  /* 0x0000003f0900728c */ /* 0x000fc6000bf05300 */
[----:B------:R-:W-:Y:S01]  /*0f90*/  ULDC.64 UR8, c[0x0][0xa18] ;  /* 0x0002860000087ab9 */ /* 0x000fe20000000a00 */
[----:B-1----:R-:W1:Y:S01]  /*0fa0*/  LDC R0, c[0x0][0x424] ;  /* 0x00010900ff007b82 */ /* 0x002e620000000800 */
[----:B------:R-:W-:Y:S01]  /*0fb0*/  UISETP.NE.U32.AND UP1, UPT, UR8, URZ, UPT ;  /* 0x0000003f0800728c */ /* 0x000fe2000bf25070 */
[----:B------:R-:W-:-:S03]  /*0fc0*/  PLOP3.LUT P0, PT, PT, PT, UP0, 0x80, 0x0 ;  /* 0x000000000000781c */ /* 0x000fc60003f0f008 */
[----:B------:R-:W-:-:S03]  /*0fd0*/  UISETP.NE.AND.EX UP1, UPT, UR9, URZ, UPT, UP1 ;  /* 0x0000003f0900728c */ /* 0x000fc6000bf25310 */
[----:B------:R-:W-:Y:S01]  /*0fe0*/  @UP0 ULDC.64 UR8, c[0x0][0xa28] ;  /* 0x00028a0000080ab9 */ /* 0x000fe20000000a00 */
[----:B------:R-:W2:Y:S01]  /*0ff0*/  LDC R17, c[0x0][0x2f0] ;  /* 0x0000bc00ff117b82 */ /* 0x000ea20000000800 */
[----:B------:R-:W-:Y:S01]  /*1000*/  @UP0 UIMAD.WIDE UR8, UR7, 0x4, UR8 ;  /* 0x00000004070808a5 */ /* 0x000fe2000f8e0208 */
[----:B------:R-:W-:-:S05]  /*1010*/  PLOP3.LUT P2, PT, PT, PT, UP1, 0x80, 0x0 ;  /* 0x000000000000781c */ /* 0x000fca0003f4f018 */
[----:B------:R-:W-:Y:S01]  /*1020*/  @UP1 ULDC.64 UR10, c[0x0][0xa18] ;  /* 0x00028600000a1ab9 */ /* 0x000fe20000000a00 */
[----:B------:R-:W-:Y:S02]  /*1030*/  IMAD.U32 R2, RZ, RZ, UR8 ;  /* 0x00000008ff027e24 */ /* 0x000fe4000f8e00ff */
[----:B------:R-:W-:Y:S01]  /*1040*/  IMAD.U32 R3, RZ, RZ, UR9 ;  /* 0x00000009ff037e24 */ /* 0x000fe2000f8e00ff */
[----:B------:R-:W-:Y:S02]  /*1050*/  @UP1 UIMAD.WIDE UR8, UR7, 0x4, UR10 ;  /* 0x00000004070818a5 */ /* 0x000fe4000f8e020a */
[----:B------:R-:W-:Y:S02]  /*1060*/  ULOP3.LUT UR4, UR5, 0xffff, URZ, 0xc0, !UPT ;  /* 0x0000ffff05047892 */ /* 0x000fe4000f8ec03f */
[----:B------:R3:W5:Y:S02]  /*1070*/  @P0 LDG.E R6, desc[UR36][R2.64] ;  /* 0x0000002402060981 */ /* 0x000764000c1e1900 */
[----:B------:R-:W-:-:S02]  /*1080*/  IMAD.U32 R4, RZ, RZ, UR8 ;  /* 0x00000008ff047e24 */ /* 0x000fc4000f8e00ff */
[----:B------:R-:W-:Y:S01]  /*1090*/  IMAD.U32 R5, RZ, RZ, UR9 ;  /* 0x00000009ff057e24 */ /* 0x000fe2000f8e00ff */
[----:B------:R-:W-:-:S04]  /*10a0*/  ULDC.64 UR8, c[0x0][0xa20] ;  /* 0x0002880000087ab9 */ /* 0x000fc80000000a00 */
[----:B------:R3:W5:Y:S01]  /*10b0*/  @P2 LDG.E R18, desc[UR36][R4.64] ;  /* 0x0000002404122981 */ /* 0x000762000c1e1900 */
[----:B0-----:R-:W-:Y:S01]  /*10c0*/  ISETP.NE.U32.AND P0, PT, R8, RZ, PT ;  /* 0x000000ff0800720c */ /* 0x001fe20003f05070 */
[----:B------:R-:W-:Y:S01]  /*10d0*/  IMAD.U32 R209, RZ, RZ, UR4 ;  /* 0x00000004ffd17e24 */ /* 0x000fe2000f8e00ff */
[----:B------:R-:W-:Y:S02]  /*10e0*/  ISETP.NE.U32.AND P1, PT, RZ, UR8, PT ;  /* 0x00000008ff007c0c */ /* 0x000fe4000bf25070 */
[----:B------:R-:W-:Y:S02]  /*10f0*/  ISETP.NE.AND.EX P0, PT, R9, RZ, PT, P0 ;  /* 0x000000ff0900720c */ /* 0x000fe40003f05300 */
[----:B------:R-:W-:Y:S02]  /*1100*/  ISETP.NE.AND.EX P1, PT, RZ, UR9, PT, P1 ;  /* 0x00000009ff007c0c */ /* 0x000fe4000bf25310 */
[----:B-1----:R-:W-:Y:S01]  /*1110*/  SEL R0, R0, 0x1, P0 ;  /* 0x0000000100007807 */ /* 0x002fe20000000000 */
[----:B---3--:R-:W-:Y:S10]  /*1120*/  @P2 BRA `(.L_x_1212) ;  /* 0x0000000000302947 */ /* 0x008ff40003800000 */
[----:B------:R-:W-:Y:S01]  /*1130*/  ULDC.64 UR8, c[0x0][0xa00] ;  /* 0x0002800000087ab9 */ /* 0x000fe20000000a00 */
[----:B-----5:R-:W0:Y:S01]  /*1140*/  LDC R18, c[0x0][0x288] ;  /* 0x0000a200ff127b82 */ /* 0x020e220000000800 */
[----:B------:R-:W-:-:S04]  /*1150*/  ISETP.NE.U32.AND P0, PT, RZ, UR8, PT ;  /* 0x00000008ff007c0c */ /* 0x000fc8000bf05070 */
[----:B------:R-:W-:-:S13]  /*1160*/  ISETP.NE.AND.EX P0, PT, RZ, UR9, PT, P0 ;  /* 0x00000009ff007c0c */ /* 0x000fda000bf05300 */
[----:B------:R-:W-:Y:S05]  /*1170*/  @!P0 BRA `(.L_x_1212) ;  /* 0x00000000001c8947 */ /* 0x000fea0003800000 */
[----:B------:R-:W-:Y:S02]  /*1180*/  ULDC.64 UR8, c[0x0][0xa00] ;  /* 0x0002800000087ab9 */ /* 0x000fe40000000a00 */
[----:B------:R-:W-:-:S06]  /*1190*/  UIMAD.WIDE UR8, UR7, 0x4, UR8 ;  /* 0x00000004070878a5 */ /* 0x000fcc000f8e0208 */
[----:B------:R-:W-:Y:S02]  /*11a0*/  IMAD.U32 R2, RZ, RZ, UR8 ;  /* 0x00000008ff027e24 */ /* 0x000fe4000f8e00ff */
[----:B------:R-:W-:-:S05]  /*11b0*/  IMAD.U32 R3, RZ, RZ, UR9 ;  /* 0x00000009ff037e24 */ /* 0x000fca000f8e00ff */
[----:B0-----:R-:W3:Y:S04]  /*11c0*/  LDG.E R18, desc[UR36][R2.64] ;  /* 0x0000002402127981 */ /* 0x001ee8000c1e1900 */
[----:B------:R-:W3:Y:S02]  /*11d0*/  LDG.E R5, desc[UR36][R2.64+0x4] ;  /* 0x0000042402057981 */ /* 0x000ee4000c1e1900 */
[----:B---3--:R-:W-:-:S07]  /*11e0*/  IMAD.IADD R18, R5, 0x1, -R18 ;  /* 0x0000000105127824 */ /* 0x008fce00078e0a12 */
.L_x_1212:
[----:B--2---:R-:W-:Y:S02]  /*11f0*/  IMAD R17, R0, R17, RZ ;  /* 0x0000001100117224 */ /* 0x004fe400078e02ff */
[----:B------:R-:W-:Y:S01]  /*1200*/  IMAD.U32 R220, RZ, RZ, UR7 ;  /* 0x00000007ffdc7e24 */ /* 0x000fe2000f8e00ff */
[----:B------:R-:W-:Y:S06]  /*1210*/  @!P1 BRA `(.L_x_1213) ;  /* 0x0000000000189947 */ /* 0x000fec0003800000 */
[----:B------:R-:W-:Y:S02]  /*1220*/  ULDC.64 UR8, c[0x0][0xa20] ;  /* 0x0002880000087ab9 */ /* 0x000fe40000000a00 */
[----:B------:R-:W-:-:S06]  /*1230*/  UIMAD.WIDE UR8, UR7, 0x4, UR8 ;  /* 0x00000004070878a5 */ /* 0x000fcc000f8e0208 */
[----:B------:R-:W-:Y:S02]  /*1240*/  IMAD.U32 R2, RZ, RZ, UR8 ;  /* 0x00000008ff027e24 */ /* 0x000fe4000f8e00ff */
[----:B------:R-:W-:-:S05]  /*1250*/  IMAD.U32 R3, RZ, RZ, UR9 ;  /* 0x00000009ff037e24 */ /* 0x000fca000f8e00ff */
[----:B------:R1:W5:Y:S01]  /*1260*/  LDG.E R17, desc[UR36][R2.64] ;  /* 0x0000002402117981 */ /* 0x000362000c1e1900 */
[----:B------:R-:W-:Y:S05]  /*1270*/  BRA `(.L_x_1214) ;  /* 0x00000000002c7947 */ /* 0x000fea0003800000 */
.L_x_1213:
[----:B------:R-:W-:Y:S02]  /*1280*/  ULDC.64 UR8, c[0x0][0xa08] ;  /* 0x0002820000087ab9 */ /* 0x000fe40000000a00 */
[----:B------:R-:W-:-:S04]  /*1290*/  ISETP.NE.U32.AND P0, PT, RZ, UR8, PT ;  /* 0x00000008ff007c0c */ /* 0x000fc8000bf05070 */
[----:B------:R-:W-:-:S13]  /*12a0*/  ISETP.NE.AND.EX P0, PT, RZ, UR9, PT, P0 ;  /* 0x00000009ff007c0c */ /* 0x000fda000bf05300 */
[----:B------:R-:W-:Y:S05]  /*12b0*/  @!P0 BRA `(.L_x_1214) ;  /* 0x00000000001c8947 */ /* 0x000fea0003800000 */
[----:B------:R-:W-:Y:S02]  /*12c0*/  ULDC.64 UR8, c[0x0][0xa08] ;  /* 0x0002820000087ab9 */ /* 0x000fe40000000a00 */
[----:B------:R-:W-:-:S06]  /*12d0*/  UIMAD.WIDE UR8, UR7, 0x4, UR8 ;  /* 0x00000004070878a5 */ /* 0x000fcc000f8e0208 */
[----:B------:R-:W-:Y:S02]  /*12e0*/  IMAD.U32 R2, RZ, RZ, UR8 ;  /* 0x00000008ff027e24 */ /* 0x000fe4000f8e00ff */
[----:B------:R-:W-:-:S05]  /*12f0*/  IMAD.U32 R3, RZ, RZ, UR9 ;  /* 0x00000009ff037e24 */ /* 0x000fca000f8e00ff */
[----:B------:R-:W2:Y:S04]  /*1300*/  LDG.E R17, desc[UR36][R2.64] ;  /* 0x0000002402117981 */ /* 0x000ea8000c1e1900 */
[----:B------:R-:W2:Y:S02]  /*1310*/  LDG.E R0, desc[UR36][R2.64+0x4] ;  /* 0x0000042402007981 */ /* 0x000ea4000c1e1900 */
[----:B--2---:R-:W-:-:S07]  /*1320*/  IMAD.IADD R17, R0, 0x1, -R17 ;  /* 0x0000000100117824 */ /* 0x004fce00078e0a11 */
.L_x_1214:
[----:B------:R-:W-:Y:S01]  /*1330*/  ULDC UR4, c[0x0][0x448] ;  /* 0x0001120000047ab9 */ /* 0x000fe20000000800 */
[----:B-----5:R-:W-:Y:S01]  /*1340*/  IMAD.IADD R17, R17, 0x1, -R6 ;  /* 0x0000000111117824 */ /* 0x020fe200078e0a06 */
[----:B------:R-:W-:Y:S02]  /*1350*/  UISETP.NE.AND UP0, UPT, UR4, 0x1, UPT ;  /* 0x000000010400788c */ /* 0x000fe4000bf05270 */
[----:B------:R-:W-:Y:S02]  /*1360*/  USHF.L.U32 UR6, UR6, 0x7, URZ ;  /* 0x0000000706067899 */ /* 0x000fe4000800063f */
[----:B0-----:R-:W-:Y:S01]  /*1370*/  IADD3 R0, R17, 0x1, -R18 ;  /* 0x0000000111007810 */ /* 0x001fe20007ffe812 */
[----:B------:R-:W-:Y:S02]  /*1380*/  UP2UR UR7, UPR, URZ, 0x1 ;  /* 0x000000013f077883 */ /* 0x000fe40008000000 */
[----:B------:R-:W-:Y:S01]  /*1390*/  UIADD3 UR4, UR6, 0x7f, URZ ;  /* 0x0000007f06047890 */ /* 0x000fe2000fffe03f */
[----:B------:R-:W-:Y:S01]  /*13a0*/  R2UR UR10, R0 ;  /* 0x00000000000a72ca */ /* 0x000fe200000e0000 */
[----:B------:R-:W-:-:S02]  /*13b0*/  IMAD.U32 R23, RZ, RZ, UR6 ;  /* 0x00000006ff177e24 */ /* 0x000fc4000f8e00ff */
[----:B------:R-:W-:Y:S01]  /*13c0*/  @UP0 ULDC UR8, c[0x0][0x44c] ;  /* 0x0001130000080ab9 */ /* 0x000fe20000000800 */
[----:B------:R-:W-:Y:S01]  /*13d0*/  IMAD.U32 R22, RZ, RZ, UR7 ;  /* 0x00000007ff167e24 */ /* 0x000fe2000f8e00ff */
[----:B------:R-:W-:Y:S01]  /*13e0*/  UIMAD.WIDE.U32 UR8, UR4, UR8, URZ ;  /* 0x00000008040872a5 */ /* 0x000fe2000f8e003f */
[----:B------:R-:W-:Y:S01]  /*13f0*/  @UP0 ULDC UR11, c[0x0][0x450] ;  /* 0x00011400000b0ab9 */ /* 0x000fe20000000800 */
[----:B------:R-:W-:Y:S02]  /*1400*/  ULDC.64 UR6, c[0x0][0x9e0] ;  /* 0x0002780000067ab9 */ /* 0x000fe40000000a00 */
[----:B------:R-:W-:Y:S02]  /*1410*/  @UP0 USHF.R.U32.HI UR4, URZ, UR11, UR9 ;  /* 0x0000000b3f040299 */ /* 0x000fe40008011609 */
[----:B------:R-:W-:Y:S02]  /*1420*/  UISETP.GE.AND UP0, UPT, UR7, 0x1, UPT ;  /* 0x000000010700788c */ /* 0x000fe4000bf06270 */
[----:B------:R-:W-:-:S02]  /*1430*/  UIADD3 UR8, UR10, UR4, URZ ;  /* 0x000000040a087290 */ /* 0x000fc4000fffe03f */
[----:B------:R-:W-:Y:S02]  /*1440*/  UP2UR UR61, UPR, URZ, 0x1 ;  /* 0x000000013f3d7883 */ /* 0x000fe40008000000 */
[----:B------:R-:W-:Y:S01]  /*1450*/  PLOP3.LUT P0, PT, PT, PT, UP0, 0x40, 0x0 ;  /* 0x000000000000781c */ /* 0x000fe20003f0e808 */
[----:B------:R-:W-:-:S06]  /*1460*/  UIADD3 UR6, UR8, UR6, URZ ;  /* 0x0000000608067290 */ /* 0x000fcc000fffe03f */
[----:B------:R-:W-:-:S06]  /*1470*/  IMAD.U32 R0, RZ, RZ, UR6 ;  /* 0x00000006ff007e24 */ /* 0x000fcc000f8e00ff */
[----:B------:R-:W-:Y:S05]  /*1480*/  @P0 BRA `(.L_x_1215) ;  /* 0x0000000000400947 */ /* 0x000fea0003800000 */
        /* <DEDUP_REMOVED lines=10> */
.L_x_1216:
[----:B------:R-:W-:-:S11]  /*1530*/  UISETP.NE.AND UP0, UPT, UR7, 0x1, UPT ;  /* 0x000000010700788c */ /* 0x000fd6000bf05270 */
[----:B------:R-:W-:Y:S02]  /*1540*/  @UP0 ULDC.64 UR10, c[0x0][0x9e8] ;  /* 0x00027a00000a0ab9 */ /* 0x000fe40000000a00 */
[----:B------:R-:W-:-:S04]  /*1550*/  UIMAD.WIDE.U32 UR8, UR4, UR10, URZ ;  /* 0x0000000a040872a5 */ /* 0x000fc8000f8e003f */
[----:B------:R-:W-:-:S12]  /*1560*/  @UP0 USHF.R.U32.HI UR4, URZ, UR11, UR9 ;  /* 0x0000000b3f040299 */ /* 0x000fd80008011609 */
.L_x_1217:
[----:B------:R-:W-:-:S06]  /*1570*/  UIMAD UR4, UR4, UR7, UR7 ;  /* 0x00000007040472a4 */ /* 0x000fcc000f8e0207 */
[----:B------:R-:W-:-:S07]  /*1580*/  VIMNMX R0, R0, UR4, PT ;  /* 0x0000000400007c48 */ /* 0x000fce000bfe0100 */
.L_x_1215:
[----:B------:R-:W-:Y:S01]  /*1590*/  R2UR UR6, R22 ;  /* 0x00000000160672ca */ /* 0x000fe200000e0000 */
[----:B------:R-:W-:Y:S01]  /*15a0*/  IMAD.IADD R73, R17, 0x1, -R18 ;  /* 0x0000000111497824 */ /* 0x000fe200078e0a12 */
[----:B------:R-:W-:Y:S01]  /*15b0*/  R2UR UR4, R23 ;  /* 0x00000000170472ca */ /* 0x000fe200000e0000 */
[----:B-1----:R-:W-:Y:S02]  /*15c0*/  VIADD R2, R0, 0x5f ;  /* 0x0000005f00027836 */ /* 0x002fe40000000000 */
[----:B------:R-:W-:Y:S02]  /*15d0*/  VIADD R0, R17, 0x5f ;  /* 0x0000005f11007836 */ /* 0x000fe40000000000 */
[----:B------:R-:W-:-:S04]  /*15e0*/  IMAD.HI R2, R2, 0x2aaaaaab, RZ ;  /* 0x2aaaaaab02027827 */ /* 0x000fc800078e02ff */
[----:B------:R-:W-:Y:S01]  /*15f0*/  IMAD.HI R0, R0, 0x2aaaaaab, RZ ;  /* 0x2aaaaaab00007827 */ /* 0x000fe200078e02ff */
[----:B------:R-:W-:Y:S01]  /*1600*/  SHF.R.U32.HI R5, RZ, 0x1f, R2 ;  /* 0x0000001fff057819 */ /* 0x000fe20000011602 */
[----:B------:R-:W-:Y:S01]  /*1610*/  UISETP.NE.AND UP0, UPT, UR6, URZ, UPT ;  /* 0x0000003f0600728c */ /* 0x000fe2000bf05270 */
[----:B------:R-:W-:Y:S02]  /*1620*/  R2UR UR6, R73 ;  /* 0x00000000490672ca */ /* 0x000fe400000e0000 */
[----:B------:R-:W-:Y:S02]  /*1630*/  SHF.R.U32.HI R3, RZ, 0x1f, R0 ;  /* 0x0000001fff037819 */ /* 0x000fe40000011600 */
[----:B------:R-:W-:Y:S02]  /*1640*/  LEA.HI.SX32 R2, R2, R5, 0x1c ;  /* 0x0000000502027211 */ /* 0x000fe400078fe2ff */
[----:B------:R-:W-:-:S04]  /*1650*/  LEA.HI.SX32 R3, R0, R3, 0x1c ;  /* 0x0000000300037211 */ /* 0x000fc800078fe2ff */
        /* <DEDUP_REMOVED lines=21> */
.L_x_1219:
[----:B------:R-:W-:-:S11]  /*17b0*/  UISETP.NE.AND UP0, UPT, UR7, 0x1, UPT ;  /* 0x000000010700788c */ /* 0x000fd6000bf05270 */
[----:B------:R-:W-:Y:S02]  /*17c0*/  @UP0 ULDC.64 UR10, c[0x0][0x9e8] ;  /* 0x00027a00000a0ab9 */ /* 0x000fe40000000a00 */
[----:B------:R-:W-:-:S04]  /*17d0*/  UIMAD.WIDE.U32 UR8, UR4, UR10, URZ ;  /* 0x0000000a040872a5 */ /* 0x000fc8000f8e003f */
[----:B------:R-:W-:-:S12]  /*17e0*/  @UP0 USHF.R.U32.HI UR4, URZ, UR11, UR9 ;  /* 0x0000000b3f040299 */ /* 0x000fd80008011609 */
.L_x_1220:
[----:B------:R-:W-:-:S04]  /*17f0*/  UIMAD UR4, UR4, UR7, URZ ;  /* 0x00000007040472a4 */ /* 0x000fc8000f8e023f */
[----:B------:R-:W-:-:S04]  /*1800*/  UISETP.LT.AND UP0, UPT, UR6, UR4, UPT ;  /* 0x000000040600728c */ /* 0x000fc8000bf01270 */
[----:B------:R-:W-:-:S12]  /*1810*/  USEL UR6, UR6, UR4, !UP0 ;  /* 0x0000000406067287 */ /* 0x000fd8000c000000 */
.L_x_1218:
[----:B------:R-:W-:-:S04]  /*1820*/  UIMAD.WIDE UR6, UR6, 0x2aaaaaab, URZ ;  /* 0x2aaaaaab060678a5 */ /* 0x000fc8000f8e023f */
[----:B------:R-:W-:-:S04]  /*1830*/  USHF.R.U32.HI UR4, URZ, 0x1f, UR7 ;  /* 0x0000001f3f047899 */ /* 0x000fc80008011607 */
[----:B------:R-:W-:Y:S02]  /*1840*/  ULEA.HI.SX32 UR7, UR7, UR4, 0x1c ;  /* 0x0000000407077291 */ /* 0x000fe4000f8fe23f */
[----:B------:R-:W-:Y:S02]  /*1850*/  ULOP3.LUT UR4, UR5, 0xff000000, URZ, 0xc0, !UPT ;  /* 0xff00000005047892 */ /* 0x000fe4000f8ec03f */
[----:B------:R-:W-:Y:S02]  /*1860*/  UISETP.LT.AND UP0, UPT, URZ, UR7, UPT ;  /* 0x000000073f00728c */ /* 0x000fe4000bf01270 */
[----:B------:R-:W-:Y:S02]  /*1870*/  ULOP3.LUT UR5, UR5, 0xff0000, URZ, 0xc0, !UPT ;  /* 0x00ff000005057892 */ /* 0x000fe4000f8ec03f */
[----:B------:R-:W-:Y:S02]  /*1880*/  USEL UR9, URZ, UR7, !UP0 ;  /* 0x000000073f097287 */ /* 0x000fe4000c000000 */
[----:B------:R-:W-:-:S04]  /*1890*/  USHF.R.U32.HI UR4, URZ, 0x8, UR4 ;  /* 0x000000083f047899 */ /* 0x000fc80008011604 */
[----:B------:R-:W-:Y:S01]  /*18a0*/  ISETP.GT.AND P0, PT, R72, UR9, PT ;  /* 0x0000000948007c0c */ /* 0x000fe2000bf04270 */
[----:B------:R-:W-:-:S03]  /*18b0*/  ULEA.HI UR5, UR5, UR4, URZ, 0x10 ;  /* 0x0000000405057291 */ /* 0x000fc6000f8f803f */
[----:B------:R-:W-:Y:S01]  /*18c0*/  UMOV UR4, URZ ;  /* 0x0000003f00047c82 */ /* 0x000fe20008000000 */
[----:B------:R-:W-:Y:S02]  /*18d0*/  ULOP3.LUT UR6, UR5, 0xff, URZ, 0xc0, !UPT ;  /* 0x000000ff05067892 */ /* 0x000fe4000f8ec03f */
[----:B------:R-:W-:-:S04]  /*18e0*/  USHF.R.U32.HI UR5, URZ, 0x10, UR5 ;  /* 0x000000103f057899 */ /* 0x000fc80008011605 */
[----:B------:R-:W-:Y:S02]  /*18f0*/  IMAD.U32 R208, RZ, RZ, UR6 ;  /* 0x00000006ffd07e24 */ /* 0x000fe4000f8e00ff */
[----:B------:R-:W-:Y:S01]  /*1900*/  IMAD.U32 R195, RZ, RZ, UR5 ;  /* 0x00000005ffc37e24 */ /* 0x000fe2000f8e00ff */
[----:B------:R-:W-:Y:S06]  /*1910*/  @!P0 BRA `(.L_x_1221) ;  /* 0x00000000009c8947 */ /* 0x000fec0003800000 */
[----:B------:R-:W-:Y:S01]  /*1920*/  R2UR UR5, R195 ;  /* 0x00000000c30572ca */ /* 0x000fe200000e0000 */
[----:B------:R-:W-:-:S12]  /*1930*/  ULDC UR4, c[0x0][0x9f0] ;  /* 0x00027c0000047ab9 */ /* 0x000fd80000000800 */
[----:B------:R-:W-:-:S04]  /*1940*/  UISETP.NE.AND UP0, UPT, UR5, URZ, UPT ;  /* 0x0000003f0500728c */ /* 0x000fc8000bf05270 */
[----:B------:R-:W-:-:S03]  /*1950*/  USEL UR10, UR5, UR4, UP0 ;  /* 0x00000004050a7287 */ /* 0x000fc60008000000 */
[----:B------:R-:W-:-:S03]  /*1960*/  UMOV UR4, URZ ;  /* 0x0000003f00047c82 */ /* 0x000fc60008000000 */
[----:B------:R-:W-:-:S05]  /*1970*/  IMAD.U32 R5, RZ, RZ, UR10 ;  /* 0x0000000aff057e24 */ /* 0x000fca000f8e00ff */
        /* <DEDUP_REMOVED lines=33> */
.L_x_1221:
[----:B------:R-:W-:Y:S01]  /*1b90*/  R2UR UR5, R208 ;  /* 0x00000000d00572ca */ /* 0x000fe200000e0000 */
[----:B------:R-:W-:Y:S01]  /*1ba0*/  IMAD.U32 R3, RZ, RZ, UR4 ;  /* 0x00000004ff037e24 */ /* 0x000fe2000f8e00ff */
[----:B------:R-:W-:Y:S01]  /*1bb0*/  PLOP3.LUT P0, PT, PT, PT, PT, 0x80, 0x0 ;  /* 0x000000000000781c */ /* 0x000fe20003f0f070 */
[----:B------:R-:W-:Y:S01]  /*1bc0*/  IMAD.MOV.U32 R2, RZ, RZ, RZ ;  /* 0x000000ffff027224 */ /* 0x000fe200078e00ff */
        /* <DEDUP_REMOVED lines=9> */
[----:B------:R-:W-:Y:S01]  /*1c60*/  UIMAD UR5, UR5, UR4, UR9 ;  /* 0x00000004050572a4 */ /* 0x000fe2000f8e0209 */
[----:B------:R-:W-:Y:S02]  /*1c70*/  CS2R R126, SRZ ;  /* 0x00000000007e7805 */ /* 0x000fe4000001ff00 */
[----:B------:R-:W-:-:S02]  /*1c80*/  CS2R R20, SRZ ;  /* 0x0000000000147805 */ /* 0x000fc4000001ff00 */
[----:B------:R-:W-:Y:S02]  /*1c90*/  CS2R R124, SRZ ;  /* 0x00000000007c7805 */ /* 0x000fe4000001ff00 */
[----:B------:R-:W-:Y:S02]  /*1ca0*/  CS2R R6, SRZ ;  /* 0x0000000000067805 */ /* 0x000fe4000001ff00 */
[----:B------:R-:W-:Y:S02]  /*1cb0*/  CS2R R94, SRZ ;  /* 0x00000000005e7805 */ /* 0x000fe4000001ff00 */
[----:B------:R-:W-:Y:S01]  /*1cc0*/  VIADDMNMX R72, R3, UR5, R72, PT ;  /* 0x0000000503487c46 */ /* 0x000fe2000b800148 */
[----:B------:R-:W-:Y:S01]  /*1cd0*/  IMAD.U32 R193, RZ, RZ, UR5 ;  /* 0x00000005ffc17e24 */ /* 0x000fe2000f8e00ff */
[----:B------:R-:W-:Y:S02]  /*1ce0*/  CS2R R92, SRZ ;  /* 0x00000000005c7805 */ /* 0x000fe4000001ff00 */
[----:B------:R-:W-:-:S02]  /*1cf0*/  CS2R R90, SRZ ;  /* 0x00000000005a7805 */ /* 0x000fc4000001ff00 */
[----:B------:R-:W-:Y:S02]  /*1d00*/  ISETP.GT.AND P1, PT, R72, UR5, PT ;  /* 0x0000000548007c0c */ /* 0x000fe4000bf24270 */
        /* <DEDUP_REMOVED lines=70> */
.L_x_1223:
[----:B------:R-:W2:Y:S01]  /*2170*/  LDL R2, [R1+0x14] ;  /* 0x0000140001027983 */ /* 0x000ea20000100800 */
[----:B------:R-:W-:-:S13]  /*2180*/  R2UR UR6, R221 ;  /* 0x00000000dd0672ca */ /* 0x000fda00000e0000 */
[----:B------:R-:W-:-:S04]  /*2190*/  ULEA.HI UR4, UR6, UR6, URZ, 0x1 ;  /* 0x0000000606047291 */ /* 0x000fc8000f8f083f */
[----:B------:R-:W-:-:S04]  /*21a0*/  ULOP3.LUT UR4, UR4, 0xfffffffe, URZ, 0xc0, !UPT ;  /* 0xfffffffe04047892 */ /* 0x000fc8000f8ec03f */
[----:B------:R-:W-:-:S06]  /*21b0*/  UIADD3 UR4, UR6, -UR4, URZ ;  /* 0x8000000406047290 */ /* 0x000fcc000fffe03f */
[----:B------:R-:W-:-:S05]  /*21c0*/  IMAD.U32 R0, RZ, RZ, UR4 ;  /* 0x00000004ff007e24 */ /* 0x000fca000f8e00ff */
[----:B------:R-:W-:-:S04]  /*21d0*/  SHF.L.U32 R0, R0, 0x1f, RZ ;  /* 0x0000001f00007819 */ /* 0x000fc800000006ff */
[----:B------:R-:W0:Y:S01]  /*21e0*/  SYNCS.PHASECHK.TRANS64.TRYWAIT P1, [UR60+0x30800], R0 ;  /* 0x03080000ff0075a7 */ /* 0x000e22000802017c */
[----:B--2---:R-:W-:-:S13]  /*21f0*/  R2UR UR5, R2 ;  /* 0x00000000020572ca */ /* 0x004fda00000e0000 */
[----:B------:R-:W-:-:S05]  /*2200*/  IMAD.U32 R2, RZ, RZ, UR5 ;  /* 0x00000005ff027e24 */ /* 0x000fca000f8e00ff */
[----:B------:R-:W-:Y:S01]  /*2210*/  ISETP.NE.AND P0, PT, R2, 0x3, PT ;  /* 0x000000030200780c */ /* 0x000fe20003f05270 */
[----:B0-----:R-:W-:-:S12]  /*2220*/  @!P1 BRA `(.L_x_1224) ;  /* 0x0000016400c49947 */ /* 0x001fd80003800000 */
.L_x_1420:
[----:B------:R-:W-:Y:S05]  /*2230*/  @!P0 BRA `(.L_x_1225) ;  /* 0x0000000000048947 */ /* 0x000fea0003800000 */
[----:B------:R-:W-:Y:S01]  /*2240*/  BPT.TRAP 0x1 ;  /* 0x000000040000795c */ /* 0x000fe20000300000 */
.L_x_1225:
[----:B0-----:R-:W-:Y:S02]  /*2250*/  IMAD.U32 R3, RZ, RZ, UR39 ;  /* 0x00000027ff037e24 */ /* 0x001fe4000f8e00ff */
[----:B------:R-:W-:-:S03]  /*2260*/  IMAD.U32 R0, RZ, RZ, UR38 ;  /* 0x00000026ff007e24 */ /* 0x000fc6000f8e00ff */
[----:B------:R-:W-:Y:S02]  /*2270*/  LEA R3, R3, UR60, 0x3 ;  /* 0x0000003c03037c11 */ /* 0x000fe4000f8e18ff */
[----:B------:R-:W-:-:S04]  /*2280*/  SHF.L.U32 R0, R0, 0x1f, RZ ;  /* 0x0000001f00007819 */ /* 0x000fc800000006ff */
[----:B------:R0:W1:Y:S01]  /*2290*/  SYNCS.PHASECHK.TRANS64.TRYWAIT P1, [R3+URZ+0x30830], R0 ;  /* 0x03083000030075a7 */ /* 0x000062000802017f */
[----:B------:R-:W-:Y:S05]  /*22a0*/  @!P0 BRA `(.L_x_1226) ;  /* 0x0000000000048947 */ /* 0x000fea0003800000 */
[----:B------:R-:W-:Y:S01]  /*22b0*/  BPT.TRAP 0x1 ;  /* 0x000000040000795c */ /* 0x000fe20000300000 */
.L_x_1226:
[----:B-1----:R-:W-:Y:S05]  /*22c0*/  @P1 BRA `(.L_x_1227) ;  /* 0x0000000000081947 */ /* 0x002fea0003800000 */
[----:B------:R-:W1:Y:S02]  /*22d0*/  SYNCS.PHASECHK.TRANS64.TRYWAIT P1, [R3+URZ+0x30830], R0 ;  /* 0x03083000030075a7 */ /* 0x000e64000802017f */
[----:B-1----:R-:W-:Y:S05]  /*22e0*/  @!P1 BRA `(.L_x_1228) ;  /* 0x0000016400ac9947 */ /* 0x002fea0003800000 */
.L_x_1227:
[----:B------:R-:W-:Y:S05]  /*22f0*/  WARPSYNC.ALL ;  /* 0x0000000000007948 */ /* 0x000fea0003800000 */
[----:B------:R-:W-:Y:S01]  /*2300*/  UIADD3 UR4, UR60, 0x1e400, URZ ;  /* 0x0001e4003c047890 */ /* 0x000fe2000fffe03f */
[----:B------:R-:W-:Y:S01]  /*2310*/  WARPGROUP.ARRIVE ;  /* 0x00000000000079c5 */ /* 0x000fe20000000000 */
[----:B------:R-:W-:Y:S01]  /*2320*/  UMOV UR9, 0x40000040 ;  /* 0x4000004000097882 */ /* 0x000fe20000000000 */
[----:B------:R-:W-:Y:S01]  /*2330*/  UMOV UR11, 0x40000040 ;  /* 0x40000040000b7882 */ /* 0x000fe20000000000 */
[----:B------:R-:W-:Y:S01]  /*2340*/  USHF.R.U32.HI UR4, URZ, 0x4, UR4 ;  /* 0x000000043f047899 */ /* 0x000fe20008011604 */
[----:B------:R-:W-:Y:S01]  /*2350*/  IMAD.U32 R7, RZ, RZ, UR9 ;  /* 0x00000009ff077e24 */ /* 0x000fe2000f8e00ff */
[----:B------:R-:W-:Y:S01]  /*2360*/  UMOV UR57, 0x40000040 ;  /* 0x4000004000397882 */ /* 0x000fe20000000000 */
[----:B------:R-:W-:Y:S01]  /*2370*/  UMOV UR59, 0x40000040 ;  /* 0x40000040003b7882 */ /* 0x000fe20000000000 */
[----:B------:R-:W-:Y:S01]  /*2380*/  ULOP3.LUT UR4, UR4, 0x3fff, URZ, 0xc0, !UPT ;  /* 0x00003fff04047892 */ /* 0x000fe2000f8ec03f */
[----:B------:R-:W-:Y:S01]  /*2390*/  UMOV UR53, 0x40000040 ;  /* 0x4000004000357882 */ /* 0x000fe20000000000 */
[----:B------:R-:W-:-:S02]  /*23a0*/  UMOV UR55, 0x40000040 ;  /* 0x4000004000377882 */ /* 0x000fc40000000000 */
[----:B------:R-:W-:Y:S02]  /*23b0*/  ULOP3.LUT UR5, UR4, 0x10000, URZ, 0xfc, !UPT ;  /* 0x0001000004057892 */ /* 0x000fe4000f8efc3f */
[----:B------:R-:W-:Y:S01]  /*23c0*/  ULOP3.LUT UR4, UR40, 0x10000, URZ, 0xfc, !UPT ;  /* 0x0001000028047892 */ /* 0x000fe2000f8efc3f */
[----:B------:R-:W-:Y:S01]  /*23d0*/  UMOV UR13, 0x40000040 ;  /* 0x40000040000d7882 */ /* 0x000fe20000000000 */
[----:B------:R-:W-:Y:S02]  /*23e0*/  UMOV UR15, 0x40000040 ;  /* 0x40000040000f7882 */ /* 0x000fe40000000000 */
[----:B------:R-:W-:Y:S01]  /*23f0*/  IMAD.U32 R9, RZ, RZ, UR5 ;  /* 0x00000005ff097e24 */ /* 0x000fe2000f8e00ff */
[----:B------:R-:W-:Y:S02]  /*2400*/  UIMAD UR5, UR39, 0x900, UR5 ;  /* 0x00000900270578a4 */ /* 0x000fe4000f8e0205 */
[----:B------:R-:W-:Y:S01]  /*2410*/  UMOV UR8, UR4 ;  /* 0x0000000400087c82 */ /* 0x000fe20008000000 */
[----:B------:R-:W-:Y:S01]  /*2420*/  UIADD3 UR56, UR4, 0x2, URZ ;  /* 0x0000000204387890 */ /* 0x000fe2000fffe03f */
[----:B------:R-:W-:Y:S01]  /*2430*/  IMAD.U32 R6, RZ, RZ, UR8 ;  /* 0x00000008ff067e24 */ /* 0x000fe2000f8e00ff */
[----:B------:R-:W-:-:S02]  /*2440*/  UIADD3 UR58, UR5, 0x2, URZ ;  /* 0x00000002053a7890 */ /* 0x000fc4000fffe03f */
[----:B------:R-:W-:Y:S01]  /*2450*/  UMOV UR10, UR5 ;  /* 0x00000005000a7c82 */ /* 0x000fe20008000000 */
[----:B------:R-:W-:Y:S01]  /*2460*/  UIADD3 UR52, UR4, 0x4, URZ ;  /* 0x0000000404347890 */ /* 0x000fe2000fffe03f */
[----:B------:R-:W-:Y:S01]  /*2470*/  HGMMA.64x96x16.F32 R24, gdesc[UR8], RZ, !UPT, gsb0 ;  /* 0x01600000081879f0 */ /* 0x000fe2000c0008ff */
[----:B------:R-:W-:Y:S02]  /*2480*/  UIADD3 UR54, UR5, 0x4, URZ ;  /* 0x0000000405367890 */ /* 0x000fe4000fffe03f */
[----:B------:R-:W-:Y:S02]  /*2490*/  UIADD3 UR8, UR4, 0x6, URZ ;  /* 0x0000000604087890 */ /* 0x000fe4000fffe03f */
[----:B------:R-:W-:Y:S01]  /*24a0*/  UIADD3 UR10, UR5, 0x6, URZ ;  /* 0x00000006050a7890 */ /* 0x000fe2000fffe03f */
[----:B------:R-:W-:Y:S01]  /*24b0*/  UMOV UR9, 0x40000040 ;  /* 0x4000004000097882 */ /* 0x000fe20000000000 */
[----:B------:R-:W-:Y:S01]  /*24c0*/  UMOV UR11, 0x40000040 ;  /* 0x40000040000b7882 */ /* 0x000fe20000000000 */
[----:B------:R-:W-:-:S02]  /*24d0*/  UIADD3 UR12, UR4, 0x400, URZ ;  /* 0x00000400040c7890 */ /* 0x000fc4000fffe03f */
[----:B------:R-:W-:Y:S02]  /*24e0*/  UIADD3 UR14, UR5, 0x300, URZ ;  /* 0x00000300050e7890 */ /* 0x000fe4000fffe03f */
        /* <DEDUP_REMOVED lines=64> */
.L_x_1229:
[----:B------:R-:W-:Y:S01]  /*28f0*/  R2UR UR4, R22 ;  /* 0x00000000160472ca */ /* 0x000fe200000e0000 */
[----:B------:R-:W2:Y:S01]  /*2900*/  S2UR UR6, SR_CgaCtaId ;  /* 0x00000000000679c3 */ /* 0x000ea20000008800 */
[----:B------:R-:W-:Y:S01]  /*2910*/  R2UR UR5, R23 ;  /* 0x00000000170572ca */ /* 0x000fe200000e0000 */
[----:B------:R-:W-:Y:S01]  /*2920*/  UISETP.NE.AND UP0, UPT, UR61, URZ, UPT ;  /* 0x0000003f3d00728c */ /* 0x000fe2000bf05270 */
[----:B------:R-:W-:Y:S01]  /*2930*/  ULDC UR14, c[0x0][0x9dc] ;  /* 0x00027700000e7ab9 */ /* 0x000fe20000000800 */
[----:B------:R-:W-:-:S08]  /*2940*/  ULDC UR10, c[0x0][0x9e0] ;  /* 0x00027800000a7ab9 */ /* 0x000fd00000000800 */
[----:B------:R-:W-:Y:S01]  /*2950*/  UISETP.NE.AND UP1, UPT, UR4, URZ, UPT ;  /* 0x0000003f0400728c */ /* 0x000fe2000bf25270 */
[----:B------:R-:W-:Y:S01]  /*2960*/  R2UR UR4, R3 ;  /* 0x00000000030472ca */ /* 0x000fe200000e0000 */
[----:B01----:R-:W-:-:S04]  /*2970*/  VIADD R0, R192, UR5 ;  /* 0x00000005c0007c36 */ /* 0x003fc80008000000 */
[----:B------:R-:W-:Y:S01]  /*2980*/  PLOP3.LUT P1, PT, PT, PT, UP1, 0x80, 0x0 ;  /* 0x000000000000781c */ /* 0x000fe20003f2f018 */
[----:B------:R-:W-:Y:S01]  /*2990*/  IMAD.MOV.U32 R2, RZ, RZ, R0 ;  /* 0x000000ffff027224 */ /* 0x000fe200078e0000 */
[----:B------:R-:W-:-:S03]  /*29a0*/  PLOP3.LUT P2, PT, PT, PT, UP1, 0x80, 0x0 ;  /* 0x000000000000781c */ /* 0x000fc60003f4f018 */
[----:B------:R-:W-:-:S03]  /*29b0*/  @UP1 ULDC UR5, c[0x0][0x44c] ;  /* 0x0001130000051ab9 */ /* 0x000fc60000000800 */
[----:B------:R-:W-:-:S04]  /*29c0*/  UIADD3 UR4, UR4, 0x30840, URZ ;  /* 0x0003084004047890 */ /* 0x000fc8000fffe03f */
[----:B--2---:R-:W-:Y:S01]  /*29d0*/  UPRMT UR4, UR6, 0x654, UR4 ;  /* 0x0000065406047896 */ /* 0x004fe20008000004 */
[----:B------:R-:W-:Y:S01]  /*29e0*/  @P1 IMAD.HI.U32 R3, R0, UR5, RZ ;  /* 0x0000000500031c27 */ /* 0x000fe2000f8e00ff */
[----:B------:R-:W-:Y:S01]  /*29f0*/  @UP1 ULDC UR5, c[0x0][0x450] ;  /* 0x0001140000051ab9 */ /* 0x000fe20000000800 */
[----:B------:R-:W-:Y:S02]  /*2a00*/  PLOP3.LUT P1, PT, PT, PT, UP0, 0x40, 0x0 ;  /* 0x000000000000781c */ /* 0x000fe40003f2e808 */
[C---:B------:R-:W-:Y:S01]  /*2a10*/  IMAD R0, R72.reuse, -0x60, R17 ;  /* 0xffffffa048007824 */ /* 0x040fe200078e0211 */
[----:B------:R-:W-:Y:S01]  /*2a20*/  @P2 SHF.R.U32.HI R2, RZ, UR5, R3 ;  /* 0x00000005ff022c19 */ /* 0x000fe20008011603 */
[----:B------:R-:W-:Y:S02]  /*2a30*/  IMAD.MOV.U32 R3, RZ, RZ, -0x60 ;  /* 0xffffffa0ff037424 */ /* 0x000fe400078e00ff */
[----:B------:R-:W-:Y:S01]  /*2a40*/  SYNCS.ARRIVE.TRANS64.RED.A1T0 RZ, [UR4], RZ ;  /* 0x000000ffffff79a7 */ /* 0x000fe20008100404 */
[----:B------:R-:W-:Y:S01]  /*2a50*/  ULOP3.LUT UR4, URZ, UR14, URZ, 0x33, !UPT ;  /* 0x0000000e3f047292 */ /* 0x000fe2000f8e333f */
[----:B------:R-:W0:Y:S01]  /*2a60*/  SHFL.IDX PT, R5, R2, RZ, 0x1c1f ;  /* 0x001c1fff02057589 */ /* 0x000e2200000e0000 */
[----:B------:R-:W-:Y:S01]  /*2a70*/  IMAD R4, R72, R3, 0x61 ;  /* 0x0000006148047424 */ /* 0x000fe200078e0203 */
[----:B------:R-:W-:-:S03]  /*2a80*/  IADD3 R8, -R19, 0x60, R0 ;  /* 0x0000006013087810 */ /* 0x000fc60007ffe100 */
[----:B------:R-:W-:Y:S01]  /*2a90*/  VIADD R12, R4, 0xffffffff ;  /* 0xffffffff040c7836 */ /* 0x000fe20000000000 */
[----:B------:R-:W-:-:S03]  /*2aa0*/  IADD3 R3, R17, R4, -R19 ;  /* 0x0000000411037210 */ /* 0x000fc60007ffe813 */
[----:B------:R-:W-:Y:S02]  /*2ab0*/  IMAD.IADD R14, R12, 0x1, -R19 ;  /* 0x000000010c0e7824 */ /* 0x000fe400078e0a13 */
[----:B------:R-:W-:-:S04]  /*2ac0*/  IMAD.IADD R3, R3, 0x1, -R18 ;  /* 0x0000000103037824 */ /* 0x000fc800078e0a12 */
[C---:B------:R-:W-:Y:S02]  /*2ad0*/  VIADD R11, R3.reuse, UR10 ;  /* 0x0000000a030b7c36 */ /* 0x040fe40008000000 */
[----:B------:R-:W-:-:S03]  /*2ae0*/  VIADD R10, R3, UR4 ;  /* 0x00000004030a7c36 */ /* 0x000fc60008000000 */
[----:B0-----:R-:W-:Y:S01]  /*2af0*/  VIADDMNMX R0, R5, R11, R8, PT ;  /* 0x0000000b05007246 */ /* 0x001fe20003800108 */
[----:B------:R-:W-:Y:S01]  /*2b00*/  IMAD.IADD R3, R10, 0x1, R5 ;  /* 0x000000010a037824 */ /* 0x000fe200078e0205 */
[----:B------:R-:W-:Y:S06]  /*2b10*/  @P1 BRA `(.L_x_1230) ;  /* 0x00000000005c1947 */ /* 0x000fec0003800000 */
[----:B------:R-:W-:Y:S01]  /*2b20*/  IADD3 R5, -R18, R17, R5 ;  /* 0x0000001112057210 */ /* 0x000fe20007ffe105 */
        /* <DEDUP_REMOVED lines=12> */
.L_x_1232:
[----:B------:R-:W-:Y:S02]  /*2bf0*/  ULDC UR4, c[0x0][0x9e4] ;  /* 0x0002790000047ab9 */ /* 0x000fe40000000800 */
[----:B------:R-:W-:-:S05]  /*2c00*/  IMAD.U32 R13, RZ, RZ, UR4 ;  /* 0x00000004ff0d7e24 */ /* 0x000fca000f8e00ff */
[----:B------:R-:W-:-:S13]  /*2c10*/  ISETP.NE.AND P1, PT, R13, 0x1, PT ;  /* 0x000000010d00780c */ /* 0x000fda0003f25270 */
[----:B------:R-:W0:Y:S02]  /*2c20*/  @P1 LDC.64 R20, c[0x0][0x9e8] ;  /* 0x00027a00ff141b82 */ /* 0x000e240000000a00 */
[----:B0-----:R-:W-:-:S05]  /*2c30*/  @P1 IMAD.HI.U32 R4, R5, R20, RZ ;  /* 0x0000001405041227 */ /* 0x001fca00078e00ff */
[----:B------:R-:W-:-:S07]  /*2c40*/  @P1 SHF.R.U32.HI R5, RZ, R21, R4 ;  /* 0x00000015ff051219 */ /* 0x000fce0000011604 */
.L_x_1233:
[----:B------:R-:W-:Y:S05]  /*2c50*/  BSYNC B0 ;  /* 0x0000000000007941 */ /* 0x000fea0003800000 */
.L_x_1231:
[----:B------:R-:W-:-:S05]  /*2c60*/  IMAD R5, R5, R13, R14 ;  /* 0x0000000d05057224 */ /* 0x000fca00078e020e */
[----:B------:R-:W-:Y:S02]  /*2c70*/  VIADDMNMX R0, R5, R13, R0, PT ;  /* 0x0000000d05007246 */ /* 0x000fe40003800100 */
[----:B------:R-:W-:-:S07]  /*2c80*/  VIMNMX R3, R3, R5, !PT ;  /* 0x0000000503037248 */ /* 0x000fce0007fe0100 */
.L_x_1230:
[C---:B------:R-:W-:Y:S01]  /*2c90*/  ISETP.GE.AND P2, PT, R12.reuse, 0x9, PT ;  /* 0x000000090c00780c */ /* 0x040fe20003f46270 */
[----:B------:R-:W0:Y:S01]  /*2ca0*/  SHFL.IDX PT, R5, R2, 0x1, 0x1c1f ;  /* 0x003c1f0002057f89 */ /* 0x000e2200000e0000 */
[----:B------:R-:W-:Y:S01]  /*2cb0*/  ISETP.GE.AND P1, PT, R12, 0x2, PT ;  /* 0x000000020c00780c */ /* 0x000fe20003f26270 */
[----:B------:R-:W-:Y:S01]  /*2cc0*/  UISETP.NE.AND UP0, UPT, UR61, URZ, UPT ;  /* 0x0000003f3d00728c */ /* 0x000fe2000bf05270 */
[C---:B------:R-:W-:Y:S02]  /*2cd0*/  ISETP.GT.AND P3, PT, R3.reuse, 0x8, !P2 ;  /* 0x000000080300780c */ /* 0x040fe40005764270 */
[----:B------:R-:W-:Y:S02]  /*2ce0*/  ISETP.GT.AND P4, PT, R3, 0x1, !P1 ;  /* 0x000000010300780c */ /* 0x000fe40004f84270 */
[----:B------:R-:W-:Y:S02]  /*2cf0*/  ISETP.LT.OR P3, PT, R0, 0x9, P3 ;  /* 0x000000090000780c */ /* 0x000fe40001f61670 */
[----:B------:R-:W-:-:S02]  /*2d00*/  ISETP.GE.AND P5, PT, R12, 0x11, PT ;  /* 0x000000110c00780c */ /* 0x000fc40003fa6270 */
[----:B------:R-:W-:Y:S02]  /*2d10*/  FSEL R15, R28, -INF , !P3 ;  /* 0xff8000001c0f7808 */ /* 0x000fe40005800000 */
[----:B------:R-:W-:Y:S02]  /*2d20*/  ISETP.LT.OR P4, PT, R0, 0x2, P4 ;  /* 0x000000020000780c */ /* 0x000fe40002781670 */
[----:B------:R-:W-:Y:S02]  /*2d30*/  ISETP.GT.AND P3, PT, R3, 0x10, !P5 ;  /* 0x000000100300780c */ /* 0x000fe40006f64270 */
[----:B------:R-:W-:Y:S02]  /*2d40*/  ISETP.GE.AND P6, PT, R12, 0xa, PT ;  /* 0x0000000a0c00780c */ /* 0x000fe40003fc6270 */
[----:B------:R-:W-:Y:S02]  /*2d50*/  FSEL R25, R25, -INF , !P4 ;  /* 0xff80000019197808 */ /* 0x000fe40006000000 */
[----:B------:R-:W-:-:S02]  /*2d60*/  P2R R75, PR, RZ, 0x20 ;  /* 0x00000020ff4b7803 */ /* 0x000fc40000000000 */
[----:B------:R-:W-:Y:S02]  /*2d70*/  ISETP.LT.OR P3, PT, R0, 0x11, P3 ;  /* 0x000000110000780c */ /* 0x000fe40001f61670 */
[C---:B------:R-:W-:Y:S02]  /*2d80*/  ISETP.GT.AND P4, PT, R3.reuse, 0x9, !P6 ;  /* 0x000000090300780c */ /* 0x040fe40007784270 */
        /* <DEDUP_REMOVED lines=28> */
[C---:B------:R-:W-:Y:S02]  /*2f50*/  ISETP.GT.AND P3, PT, R3.reuse, 0x28, !P4 ;  /* 0x000000280300780c */ /* 0x040fe40006764270 */
        /* <DEDUP_REMOVED lines=51> */
[----:B------:R-:W-:-:S04]  /*3290*/  ISETP.GT.AND P4, PT, R3, 0x50, !P3 ;  /* 0x000000500300780c */ /* 0x000fc80005f84270 */
        /* <DEDUP_REMOVED lines=19> */
[----:B0-----:R-:W-:Y:S01]  /*33d0*/  VIADDMNMX R0, R5, R11, R8, PT ;  /* 0x0000000b05007246 */ /* 0x001fe20003800108 */
[----:B------:R-:W-:Y:S01]  /*33e0*/  IMAD.IADD R8, R10, 0x1, R5 ;  /* 0x000000010a087824 */ /* 0x000fe200078e0205 */
[----:B------:R-:W-:Y:S02]  /*33f0*/  FSEL R69, R69, -INF , !P6 ;  /* 0xff80000045457808 */ /* 0x000fe40007000000 */
[----:B------:R-:W-:-:S13]  /*3400*/  PLOP3.LUT P6, PT, PT, PT, UP0, 0x40, 0x0 ;  /* 0x000000000000781c */ /* 0x000fda0003fce808 */
[----:B------:R-:W-:Y:S05]  /*3410*/  @P6 BRA `(.L_x_1234) ;  /* 0x00000000005c6947 */ /* 0x000fea0003800000 */
        /* <DEDUP_REMOVED lines=13> */
.L_x_1236:
[----:B------:R-:W-:Y:S02]  /*34f0*/  ULDC UR4, c[0x0][0x9e4] ;  /* 0x0002790000047ab9 */ /* 0x000fe40000000800 */
[----:B------:R-:W-:-:S05]  /*3500*/  IMAD.U32 R4, RZ, RZ, UR4 ;  /* 0x00000004ff047e24 */ /* 0x000fca000f8e00ff */
[----:B------:R-:W-:-:S13]  /*3510*/  ISETP.NE.AND P6, PT, R4, 0x1, PT ;  /* 0x000000010400780c */ /* 0x000fda0003fc5270 */
[----:B------:R-:W0:Y:S02]  /*3520*/  @P6 LDC.64 R2, c[0x0][0x9e8] ;  /* 0x00027a00ff026b82 */ /* 0x000e240000000a00 */
[----:B0-----:R-:W-:-:S05]  /*3530*/  @P6 IMAD.HI.U32 R2, R5, R2, RZ ;  /* 0x0000000205026227 */ /* 0x001fca00078e00ff */
[----:B------:R-:W-:-:S07]  /*3540*/  @P6 SHF.R.U32.HI R5, RZ, R3, R2 ;  /* 0x00000003ff056219 */ /* 0x000fce0000011602 */
.L_x_1237:
[----:B------:R-:W-:Y:S05]  /*3550*/  BSYNC B0 ;  /* 0x0000000000007941 */ /* 0x000fea0003800000 */
.L_x_1235:
[----:B------:R-:W-:-:S05]  /*3560*/  IMAD R5, R5, R4, R14 ;  /* 0x0000000405057224 */ /* 0x000fca00078e020e */
[----:B------:R-:W-:Y:S02]  /*3570*/  VIADDMNMX R0, R5, R4, R0, PT ;  /* 0x0000000405007246 */ /* 0x000fe40003800100 */
[----:B------:R-:W-:-:S07]  /*3580*/  VIMNMX R8, R8, R5, !PT ;  /* 0x0000000508087248 */ /* 0x000fce0007fe0100 */
.L_x_1234:
[C---:B------:R-:W-:Y:S01]  /*3590*/  ISETP.GT.AND P1, PT, R8.reuse, 0x1, !P1 ;  /* 0x000000010800780c */ /* 0x040fe20004f24270 */
[----:B------:R-:W-:Y:S01]  /*35a0*/  ULDC UR6, c[0x0][0x988] ;  /* 0x0002620000067ab9 */ /* 0x000fe20000000800 */
[----:B------:R-:W-:Y:S01]  /*35b0*/  ISETP.GT.AND P2, PT, R8, 0x8, !P2 ;  /* 0x000000080800780c */ /* 0x000fe20005744270 */
[----:B------:R-:W-:Y:S01]  /*35c0*/  UISETP.NE.AND UP0, UPT, UR61, URZ, UPT ;  /* 0x0000003f3d00728c */ /* 0x000fe2000bf05270 */
        /* <DEDUP_REMOVED lines=8> */
[----:B------:R-:W-:Y:S02]  /*3650*/  FMNMX.FTZ R2, R13, R25, !PT ;  /* 0x000000190d027209 */ /* 0x000fe40007810000 */
[----:B------:R-:W-:-:S02]  /*3660*/  FSEL R31, R31, -INF , !P1 ;  /* 0xff8000001f1f7808 */ /* 0x000fc40004800000 */
[----:B------:R-:W-:Y:S02]  /*3670*/  ISETP.NE.AND P1, PT, R75, RZ, PT ;  /* 0x000000ff4b00720c */ /* 0x000fe40003f25270 */
[----:B------:R-:W-:Y:S02]  /*3680*/  ISETP.NE.AND P6, PT, R32, RZ, PT ;  /* 0x000000ff2000720c */ /* 0x000fe40003fc5270 */
        /* <DEDUP_REMOVED lines=11> */
[----:B------:R-:W-:Y:S02]  /*3740*/  FMNMX.FTZ R2, R36, R3, !PT ;  /* 0x0000000324027209 */ /* 0x000fe40007810000 */
        /* <DEDUP_REMOVED lines=41> */
[----:B------:R-:W-:Y:S01]  /*39e0*/  ISETP.NE.AND P2, PT, R85, RZ, PT ;  /* 0x000000ff5500720c */ /* 0x000fe20003f45270 */
[----:B------:R-:W0:Y:S01]  /*39f0*/  SHFL.BFLY PT, R3, R2, 0x2, 0x1f ;  /* 0x0c401f0002037f89 */ /* 0x000e2200000e0000 */
[----:B------:R-:W-:Y:S02]  /*3a00*/  ISETP.LT.OR P1, PT, R0, 0x31, P1 ;  /* 0x000000310000780c */ /* 0x000fe40000f21670 */
[----:B------:R-:W-:Y:S02]  /*3a10*/  ISETP.NE.AND P6, PT, R20, RZ, PT ;  /* 0x000000ff1400720c */ /* 0x000fe40003fc5270 */
[----:B------:R-:W-:Y:S02]  /*3a20*/  FSEL R50, R50, -INF , !P1 ;  /* 0xff80000032327808 */ /* 0x000fe40004800000 */
[----:B------:R-:W-:-:S02]  /*3a30*/  ISETP.NE.AND P1, PT, R82, RZ, PT ;  /* 0x000000ff5200720c */ /* 0x000fc40003f25270 */
[C---:B------:R-:W-:Y:S02]  /*3a40*/  ISETP.GT.AND P3, PT, R8.reuse, 0x50, !P3 ;  /* 0x000000500800780c */ /* 0x040fe40005f64270 */
[C---:B------:R-:W-:Y:S02]  /*3a50*/  ISETP.GT.AND P1, PT, R8.reuse, 0x31, !P1 ;  /* 0x000000310800780c */ /* 0x040fe40004f24270 */
[----:B------:R-:W-:Y:S02]  /*3a60*/  ISETP.GT.AND P4, PT, R8, 0x51, !P4 ;  /* 0x000000510800780c */ /* 0x000fe40006784270 */
[C---:B------:R-:W-:Y:S02]  /*3a70*/  ISETP.LT.OR P1, PT, R0.reuse, 0x32, P1 ;  /* 0x000000320000780c */ /* 0x040fe40000f21670 */
[----:B------:R-:W-:Y:S02]  /*3a80*/  ISETP.LT.OR P3, PT, R0, 0x51, P3 ;  /* 0x000000510000780c */ /* 0x000fe40001f61670 */
[----:B------:R-:W-:-:S02]  /*3a90*/  FSEL R51, R51, -INF , !P1 ;  /* 0xff80000033337808 */ /* 0x000fc40004800000 */
[----:B------:R-:W-:Y:S02]  /*3aa0*/  ISETP.NE.AND P1, PT, R83, RZ, PT ;  /* 0x000000ff5300720c */ /* 0x000fe40003f25270 */
[C---:B------:R-:W-:Y:S02]  /*3ab0*/  ISETP.GT.AND P5, PT, R8.reuse, 0x58, !P5 ;  /* 0x000000580800780c */ /* 0x040fe40006fa4270 */
[----:B------:R-:W-:Y:S02]  /*3ac0*/  ISETP.GT.AND P1, PT, R8, 0x38, !P1 ;  /* 0x000000380800780c */ /* 0x000fe40004f24270 */
[----:B0-----:R-:W-:Y:S02]  /*3ad0*/  FMNMX.FTZ R5, R2, R3, !PT ;  /* 0x0000000302057209 */ /* 0x001fe40007810000 */
[C---:B------:R-:W-:Y:S02]  /*3ae0*/  ISETP.LT.OR P1, PT, R0.reuse, 0x39, P1 ;  /* 0x000000390000780c */ /* 0x040fe40000f21670 */
[----:B------:R-:W-:Y:S01]  /*3af0*/  ISETP.LT.OR P4, PT, R0, 0x52, P4 ;  /* 0x000000520000780c */ /* 0x000fe20002781670 */
[----:B------:R-:W0:Y:S01]  /*3b00*/  SHFL.BFLY PT, R4, R5, 0x1, 0x1f ;  /* 0x0c201f0005047f89 */ /* 0x000e2200000e0000 */
[----:B------:R-:W-:-:S02]  /*3b10*/  FSEL R54, R54, -INF , !P1 ;  /* 0xff80000036367808 */ /* 0x000fc40004800000 */
[----:B------:R-:W-:Y:S02]  /*3b20*/  ISETP.NE.AND P1, PT, R84, RZ, PT ;  /* 0x000000ff5400720c */ /* 0x000fe40003f25270 */
[----:B------:R-:W-:Y:S02]  /*3b30*/  FSEL R66, R66, -INF , !P3 ;  /* 0xff80000042427808 */ /* 0x000fe40005800000 */
[----:B------:R-:W-:Y:S02]  /*3b40*/  ISETP.GT.AND P1, PT, R8, 0x39, !P1 ;  /* 0x000000390800780c */ /* 0x000fe40004f24270 */
[C---:B------:R-:W-:Y:S02]  /*3b50*/  ISETP.LT.OR P5, PT, R0.reuse, 0x59, P5 ;  /* 0x000000590000780c */ /* 0x040fe40002fa1670 */
[----:B------:R-:W-:Y:S02]  /*3b60*/  ISETP.LT.OR P1, PT, R0, 0x3a, P1 ;  /* 0x0000003a0000780c */ /* 0x000fe40000f21670 */
[----:B------:R-:W-:-:S02]  /*3b70*/  FSEL R67, R67, -INF , !P4 ;  /* 0xff80000043437808 */ /* 0x000fc40006000000 */
[----:B------:R-:W-:Y:S02]  /*3b80*/  FSEL R55, R55, -INF , !P1 ;  /* 0xff80000037377808 */ /* 0x000fe40004800000 */
[----:B------:R-:W-:Y:S02]  /*3b90*/  ISETP.GT.AND P1, PT, R8, 0x40, !P2 ;  /* 0x000000400800780c */ /* 0x000fe40005724270 */
[----:B------:R-:W-:Y:S02]  /*3ba0*/  ISETP.NE.AND P2, PT, R88, RZ, PT ;  /* 0x000000ff5800720c */ /* 0x000fe40003f45270 */
[----:B------:R-:W-:Y:S02]  /*3bb0*/  ISETP.LT.OR P1, PT, R0, 0x41, P1 ;  /* 0x000000410000780c */ /* 0x000fe40000f21670 */
[----:B------:R-:W-:Y:S02]  /*3bc0*/  ISETP.GT.AND P2, PT, R8, 0x49, !P2 ;  /* 0x000000490800780c */ /* 0x000fe40005744270 */
[----:B------:R-:W-:-:S02]  /*3bd0*/  FSEL R58, R58, -INF , !P1 ;  /* 0xff8000003a3a7808 */ /* 0x000fc40004800000 */
[----:B------:R-:W-:Y:S02]  /*3be0*/  ISETP.GT.AND P1, PT, R8, RZ, !P6 ;  /* 0x000000ff0800720c */ /* 0x000fe40007724270 */
[----:B0-----:R-:W-:Y:S02]  /*3bf0*/  FMNMX.FTZ R4, R5, R4, !PT ;  /* 0x0000000405047209 */ /* 0x001fe40007810000 */
[----:B------:R-:W-:Y:S02]  /*3c00*/  ISETP.LT.OR P1, PT, R0, 0x1, P1 ;  /* 0x000000010000780c */ /* 0x000fe40000f21670 */
[----:B------:R-:W-:Y:S01]  /*3c10*/  ISETP.NE.AND P6, PT, R86, RZ, PT ;  /* 0x000000ff5600720c */ /* 0x000fe20003fc5270 */
[----:B------:R-:W-:Y:S01]  /*3c20*/  FMUL.FTZ R3, R4, UR6 ;  /* 0x0000000604037c20 */ /* 0x000fe20008410000 */
[----:B------:R-:W-:Y:S02]  /*3c30*/  FSEL R26, R26, -INF , !P1 ;  /* 0xff8000001a1a7808 */ /* 0x000fe40004800000 */
[----:B------:R-:W-:-:S02]  /*3c40*/  FSETP.NEU.FTZ.AND P1, PT, R4, -INF , PT ;  /* 0xff8000000400780b */ /* 0x000fc40003f3d000 */
[----:B------:R-:W-:Y:S02]  /*3c50*/  ISETP.LT.OR P2, PT, R0, 0x4a, P2 ;  /* 0x0000004a0000780c */ /* 0x000fe40001741670 */
[----:B------:R-:W-:Y:S02]  /*3c60*/  FSEL R10, R3, RZ, P1 ;  /* 0x000000ff030a7208 */ /* 0x000fe40000800000 */
[----:B------:R-:W-:Y:S02]  /*3c70*/  FMNMX.FTZ R3, R26, R27, !PT ;  /* 0x0000001b1a037209 */ /* 0x000fe40007810000 */
[----:B------:R-:W-:Y:S01]  /*3c80*/  ISETP.GT.AND P1, PT, R8, 0x41, !P6 ;  /* 0x000000410800780c */ /* 0x000fe20007724270 */
[--C-:B------:R-:W-:Y:S01]  /*3c90*/  FFMA.FTZ R188, R13, UR6, -R10.reuse ;  /* 0x000000060dbc7c23 */ /* 0x100fe2000801080a */
[----:B------:R-:W-:Y:S01]  /*3ca0*/  FMNMX.FTZ R2, R30, R3, !PT ;  /* 0x000000031e027209 */ /* 0x000fe20007810000 */
[--C-:B------:R-:W-:Y:S01]  /*3cb0*/  FFMA.FTZ R5, R25, UR6, -R10.reuse ;  /* 0x0000000619057c23 */ /* 0x100fe2000801080a */
[----:B------:R-:W-:Y:S01]  /*3cc0*/  ISETP.LT.OR P1, PT, R0, 0x42, P1 ;  /* 0x000000420000780c */ /* 0x000fe20000f21670 */
[--C-:B------:R-:W-:Y:S01]  /*3cd0*/  FFMA.FTZ R190, R15, UR6, -R10.reuse ;  /* 0x000000060fbe7c23 */ /* 0x100fe2000801080a */
[----:B------:R-:W-:Y:S01]  /*3ce0*/  FMNMX.FTZ R3, R31, R2, !PT ;  /* 0x000000021f037209 */ /* 0x000fe20007810000 */
[----:B------:R-:W-:Y:S01]  /*3cf0*/  MUFU.EX2 R188, R188 ;  /* 0x000000bc00bc7308 */ /* 0x000fe20000000800 */
[----:B------:R-:W-:Y:S01]  /*3d00*/  FSEL R59, R59, -INF , !P1 ;  /* 0xff8000003b3b7808 */ /* 0x000fe20004800000 */
[--C-:B------:R-:W-:Y:S01]  /*3d10*/  FFMA.FTZ R11, R29, UR6, -R10.reuse ;  /* 0x000000061d0b7c23 */ /* 0x100fe2000801080a */
[----:B------:R-:W-:Y:S01]  /*3d20*/  FMNMX.FTZ R2, R34, R3, !PT ;  /* 0x0000000322027209 */ /* 0x000fe20007810000 */
[--C-:B------:R-:W-:Y:S01]  /*3d30*/  FFMA.FTZ R184, R21, UR6, -R10.reuse ;  /* 0x0000000615b87c23 */ /* 0x100fe2000801080a */
[----:B------:R-:W-:Y:S01]  /*3d40*/  ISETP.NE.AND P1, PT, R87, RZ, PT ;  /* 0x000000ff5700720c */ /* 0x000fe20003f25270 */
[--C-:B------:R-:W-:Y:S01]  /*3d50*/  FFMA.FTZ R13, R33, UR6, -R10.reuse ;  /* 0x00000006210d7c23 */ /* 0x100fe2000801080a */
[----:B------:R-:W-:Y:S01]  /*3d60*/  FMNMX.FTZ R3, R35, R2, !PT ;  /* 0x0000000223037209 */ /* 0x000fe20007810000 */
[----:B------:R-:W0:Y:S01]  /*3d70*/  MUFU.EX2 R5, R5 ;  /* 0x0000000500057308 */ /* 0x000e220000000800 */
        /* <DEDUP_REMOVED lines=12> */
[----:B------:R-:W-:Y:S01]  /*3e40*/  FSEL R63, R63, -INF , !P2 ;  /* 0xff8000003f3f7808 */ /* 0x000fe20005000000 */
[--C-:B------:R-:W-:Y:S01]  /*3e50*/  FFMA.FTZ R45, R45, UR6, -R10.reuse ;  /* 0x000000062d2d7c23 */ /* 0x100fe2000801080a */
[----:B------:R-:W-:Y:S01]  /*3e60*/  FMNMX.FTZ R3, R43, R2, !PT ;  /* 0x000000022b037209 */ /* 0x000fe20007810000 */
[----:B------:R-:W-:Y:S01]  /*3e70*/  MUFU.EX2 R11, R11 ;  /* 0x0000000b000b7308 */ /* 0x000fe20000000800 */
[----:B------:R-:W-:Y:S01]  /*3e80*/  ISETP.NE.AND P6, PT, R12, RZ, PT ;  /* 0x000000ff0c00720c */ /* 0x000fe20003fc5270 */
[----:B0-----:R-:W-:Y:S01]  /*3e90*/  FADD.FTZ R25, R188, R5 ;  /* 0x00000005bc197221 */ /* 0x001fe20000010000 */
[----:B------:R-:W-:Y:S01]  /*3ea0*/  FMNMX.FTZ R2, R46, R3, !PT ;  /* 0x000000032e027209 */ /* 0x000fe20007810000 */
[--C-:B------:R-:W-:Y:S01]  /*3eb0*/  FFMA.FTZ R48, R48, UR6, -R10.reuse ;  /* 0x0000000630307c23 */ /* 0x100fe2000801080a */
[----:B------:R-:W-:Y:S01]  /*3ec0*/  ISETP.GT.AND P6, PT, R8, 0x59, !P6 ;  /* 0x000000590800780c */ /* 0x000fe200077c4270 */
[--C-:B------:R-:W-:Y:S01]  /*3ed0*/  FFMA.FTZ R49, R49, UR6, -R10.reuse ;  /* 0x0000000631317c23 */ /* 0x100fe2000801080a */
[----:B------:R-:W-:Y:S01]  /*3ee0*/  FMNMX.FTZ R3, R47, R2, !PT ;  /* 0x000000022f037209 */ /* 0x000fe20007810000 */
[----:B------:R-:W-:Y:S01]  /*3ef0*/  MUFU.EX2 R184, R184 ;  /* 0x000000b800b87308 */ /* 0x000fe20000000800 */
[----:B------:R-:W-:Y:S01]  /*3f00*/  ISETP.LT.OR P6, PT, R0, 0x5a, P6 ;  /* 0x0000005a0000780c */ /* 0x000fe200037c1670 */
[--C-:B------:R-:W-:Y:S01]  /*3f10*/  FFMA.FTZ R52, R52, UR6, -R10.reuse ;  /* 0x0000000634347c23 */ /* 0x100fe2000801080a */
[----:B------:R-:W-:Y:S01]  /*3f20*/  FMNMX.FTZ R2, R50, R3, !PT ;  /* 0x0000000332027209 */ /* 0x000fe20007810000 */
[--C-:B------:R-:W-:Y:S01]  /*3f30*/  FFMA.FTZ R53, R53, UR6, -R10.reuse ;  /* 0x0000000635357c23 */ /* 0x100fe2000801080a */
[----:B------:R-:W-:Y:S01]  /*3f40*/  FSEL R70, R70, -INF , !P5 ;  /* 0xff80000046467808 */ /* 0x000fe20006800000 */
[--C-:B------:R-:W-:Y:S01]  /*3f50*/  FFMA.FTZ R56, R56, UR6, -R10.reuse ;  /* 0x0000000638387c23 */ /* 0x100fe2000801080a */
[----:B------:R-:W-:Y:S01]  /*3f60*/  FMNMX.FTZ R3, R51, R2, !PT ;  /* 0x0000000233037209 */ /* 0x000fe20007810000 */
[----:B------:R-:W-:Y:S01]  /*3f70*/  MUFU.EX2 R13, R13 ;  /* 0x0000000d000d7308 */ /* 0x000fe20000000800 */
[----:B------:R-:W-:Y:S01]  /*3f80*/  FSEL R71, R71, -INF , !P6 ;  /* 0xff80000047477808 */ /* 0x000fe20007000000 */
[--C-:B------:R-:W-:Y:S01]  /*3f90*/  FFMA.FTZ R57, R57, UR6, -R10.reuse ;  /* 0x0000000639397c23 */ /* 0x100fe2000801080a */
[----:B------:R-:W-:Y:S01]  /*3fa0*/  FMNMX.FTZ R2, R54, R3, !PT ;  /* 0x0000000336027209 */ /* 0x000fe20007810000 */
[--C-:B------:R-:W-:Y:S01]  /*3fb0*/  FFMA.FTZ R60, R60, UR6, -R10.reuse ;  /* 0x000000063c3c7c23 */ /* 0x100fe2000801080a */
[----:B------:R-:W-:Y:S01]  /*3fc0*/  F2FP.F16.F32.PACK_AB R188, R5, R188 ;  /* 0x000000bc05bc723e */ /* 0x000fe200000000ff */
[--C-:B------:R-:W-:Y:S01]  /*3fd0*/  FFMA.FTZ R61, R61, UR6, -R10.reuse ;  /* 0x000000063d3d7c23 */ /* 0x100fe2000801080a */
[----:B------:R-:W-:Y:S01]  /*3fe0*/  FMNMX.FTZ R3, R55, R2, !PT ;  /* 0x0000000237037209 */ /* 0x000fe20007810000 */
[----:B------:R-:W-:Y:S01]  /*3ff0*/  MUFU.EX2 R186, R186 ;  /* 0x000000ba00ba7308 */ /* 0x000fe20000000800 */
[----:B------:R-:W-:Y:S01]  /*4000*/  R2UR UR4, R22 ;  /* 0x00000000160472ca */ /* 0x000fe200000e0000 */
[--C-:B------:R-:W-:Y:S01]  /*4010*/  FFMA.FTZ R64, R64, UR6, -R10.reuse ;  /* 0x0000000640407c23 */ /* 0x100fe2000801080a */
[----:B------:R-:W-:Y:S01]  /*4020*/  FMNMX.FTZ R2, R58, R3, !PT ;  /* 0x000000033a027209 */ /* 0x000fe20007810000 */
[--C-:B------:R-:W-:Y:S01]  /*4030*/  FFMA.FTZ R65, R65, UR6, -R10.reuse ;  /* 0x0000000641417c23 */ /* 0x100fe2000801080a */
[----:B------:R-:W-:Y:S01]  /*4040*/  R2UR UR7, R23 ;  /* 0x00000000170772ca */ /* 0x000fe200000e0000 */
[--C-:B------:R-:W-:Y:S01]  /*4050*/  FFMA.FTZ R68, R68, UR6, -R10.reuse ;  /* 0x0000000644447c23 */ /* 0x100fe2000801080a */
[----:B------:R-:W-:Y:S01]  /*4060*/  FMNMX.FTZ R3, R59, R2, !PT ;  /* 0x000000023b037209 */ /* 0x000fe20007810000 */
[----:B------:R-:W-:Y:S01]  /*4070*/  MUFU.EX2 R15, R15 ;  /* 0x0000000f000f7308 */ /* 0x000fe20000000800 */
[----:B------:R-:W-:Y:S01]  /*4080*/  FFMA.FTZ R10, R69, UR6, -R10 ;  /* 0x00000006450a7c23 */ /* 0x000fe2000801080a */
[----:B------:R-:W-:Y:S01]  /*4090*/  R2UR UR11, R73 ;  /* 0x00000000490b72ca */ /* 0x000fe200000e0000 */
[----:B------:R-:W-:Y:S01]  /*40a0*/  VIADD R12, R72, 0xfffffffe ;  /* 0xfffffffe480c7836 */ /* 0x000fe20000000000 */
[----:B------:R-:W-:-:S02]  /*40b0*/  FMNMX.FTZ R2, R62, R3, !PT ;  /* 0x000000033e027209 */ /* 0x000fc40007810000 */
[----:B------:R-:W-:Y:S02]  /*40c0*/  UISETP.NE.AND UP1, UPT, UR4, URZ, UPT ;  /* 0x0000003f0400728c */ /* 0x000fe4000bf25270 */
[----:B------:R-:W-:Y:S01]  /*40d0*/  FMNMX.FTZ R3, R63, R2, !PT ;  /* 0x000000023f037209 */ /* 0x000fe20007810000 */
[----:B------:R-:W-:Y:S03]  /*40e0*/  MUFU.EX2 R40, R40 ;  /* 0x0000002800287308 */ /* 0x000fe60000000800 */
[----:B------:R-:W-:-:S04]  /*40f0*/  FMNMX.FTZ R2, R66, R3, !PT ;  /* 0x0000000342027209 */ /* 0x000fc80007810000 */
[----:B------:R-:W-:Y:S01]  /*4100*/  FMNMX.FTZ R3, R67, R2, !PT ;  /* 0x0000000243037209 */ /* 0x000fe20007810000 */
[----:B------:R-:W0:Y:S01]  /*4110*/  MUFU.EX2 R41, R41 ;  /* 0x0000002900297308 */ /* 0x000e220000000800 */
[----:B------:R-:W-:Y:S01]  /*4120*/  @UP1 ULDC UR4, c[0x0][0x44c] ;  /* 0x0001130000041ab9 */ /* 0x000fe20000000800 */
[----:B------:R-:W-:Y:S01]  /*4130*/  @UP1 ULDC UR15, c[0x0][0x450] ;  /* 0x00011400000f1ab9 */ /* 0x000fe20000000800 */
[----:B------:R-:W-:Y:S01]  /*4140*/  FMNMX.FTZ R0, R70, R3, !PT ;  /* 0x0000000346007209 */ /* 0x000fe20007810000 */
[----:B------:R-:W-:-:S03]  /*4150*/  UIMAD.WIDE.U32 UR4, UR7, UR4, URZ ;  /* 0x00000004070472a5 */ /* 0x000fc6000f8e003f */
[----:B------:R-:W-:Y:S01]  /*4160*/  FMNMX.FTZ R0, R71, R0, !PT ;  /* 0x0000000047007209 */ /* 0x000fe20007810000 */
[----:B------:R-:W-:Y:S01]  /*4170*/  MUFU.EX2 R44, R44 ;  /* 0x0000002c002c7308 */ /* 0x000fe20000000800 */
[----:B------:R-:W-:-:S03]  /*4180*/  @UP1 USHF.R.U32.HI UR7, URZ, UR15, UR5 ;  /* 0x0000000f3f071299 */ /* 0x000fc60008011605 */
[----:B------:R-:W1:Y:S01]  /*4190*/  SHFL.BFLY PT, R3, R0, 0x2, 0x1f ;  /* 0x0c401f0000037f89 */ /* 0x000e6200000e0000 */
[----:B------:R-:W-:-:S03]  /*41a0*/  UIADD3 UR4, UR11, UR7, URZ ;  /* 0x000000070b047290 */ /* 0x000fc6000fffe03f */
[----:B------:R-:W2:Y:S01]  /*41b0*/  MUFU.EX2 R45, R45 ;  /* 0x0000002d002d7308 */ /* 0x000ea20000000800 */
[----:B------:R-:W-:Y:S01]  /*41c0*/  UIADD3 UR7, UR4, UR10, URZ ;  /* 0x0000000a04077290 */ /* 0x000fe2000fffe03f */
[----:B0-----:R-:W-:-:S06]  /*41d0*/  F2FP.F16.F32.PACK_AB R180, R41, R40 ;  /* 0x0000002829b4723e */ /* 0x001fcc00000000ff */
[----:B------:R-:W-:Y:S08]  /*41e0*/  MUFU.EX2 R48, R48 ;  /* 0x0000003000307308 */ /* 0x000ff00000000800 */
[----:B------:R-:W0:Y:S01]  /*41f0*/  MUFU.EX2 R49, R49 ;  /* 0x0000003100317308 */ /* 0x000e220000000800 */
[----:B--2---:R-:W-:Y:S02]  /*4200*/  F2FP.F16.F32.PACK_AB R182, R45, R44 ;  /* 0x0000002c2db6723e */ /* 0x004fe400000000ff */
[----:B-1----:R-:W-:-:S05]  /*4210*/  FMNMX.FTZ R2, R0, R3, !PT ;  /* 0x0000000300027209 */ /* 0x002fca0007810000 */
[----:B------:R-:W-:Y:S01]  /*4220*/  MUFU.EX2 R52, R52 ;  /* 0x0000003400347308 */ /* 0x000fe20000000800 */
[----:B------:R-:W1:Y:S07]  /*4230*/  SHFL.BFLY PT, R3, R2, 0x1, 0x1f ;  /* 0x0c201f0002037f89 */ /* 0x000e6e00000e0000 */
[----:B------:R-:W2:Y:S01]  /*4240*/  MUFU.EX2 R53, R53 ;  /* 0x0000003500357308 */ /* 0x000ea20000000800 */
[----:B0-----:R-:W-:-:S07]  /*4250*/  F2FP.F16.F32.PACK_AB R176, R49, R48 ;  /* 0x0000003031b0723e */ /* 0x001fce00000000ff */
[----:B------:R-:W-:Y:S08]  /*4260*/  MUFU.EX2 R56, R56 ;  /* 0x0000003800387308 */ /* 0x000ff00000000800 */
[----:B------:R-:W-:Y:S01]  /*4270*/  MUFU.EX2 R57, R57 ;  /* 0x0000003900397308 */ /* 0x000fe20000000800 */
[----:B-1----:R-:W-:Y:S01]  /*4280*/  FMNMX.FTZ R3, R2, R3, !PT ;  /* 0x0000000302037209 */ /* 0x002fe20007810000 */
[----:B------:R-:W-:Y:S01]  /*4290*/  FADD.FTZ R2, R190, R25 ;  /* 0x00000019be027221 */ /* 0x000fe20000010000 */
[----:B------:R-:W-:-:S02]  /*42a0*/  F2FP.F16.F32.PACK_AB R190, R11, R190 ;  /* 0x000000be0bbe723e */ /* 0x000fc400000000ff */
[C---:B------:R-:W-:Y:S01]  /*42b0*/  FSETP.NEU.FTZ.AND P1, PT, R3.reuse, -INF , PT ;  /* 0xff8000000300780b */ /* 0x040fe20003f3d000 */
[----:B------:R-:W-:Y:S01]  /*42c0*/  FMUL.FTZ R0, R3, UR6 ;  /* 0x0000000603007c20 */ /* 0x000fe20008410000 */
[----:B------:R-:W-:Y:S01]  /*42d0*/  FADD.FTZ R25, R11, R2 ;  /* 0x000000020b197221 */ /* 0x000fe20000010000 */
[----:B------:R-:W-:Y:S01]  /*42e0*/  MUFU.EX2 R60, R60 ;  /* 0x0000003c003c7308 */ /* 0x000fe20000000800 */
[----:B--2---:R-:W-:Y:S02]  /*42f0*/  F2FP.F16.F32.PACK_AB R178, R53, R52 ;  /* 0x0000003435b2723e */ /* 0x004fe400000000ff */
[----:B------:R-:W-:Y:S01]  /*4300*/  FSEL R0, R0, RZ, P1 ;  /* 0x000000ff00007208 */ /* 0x000fe20000800000 */
[----:B------:R-:W-:Y:S01]  /*4310*/  FADD.FTZ R2, R184, R25 ;  /* 0x00000019b8027221 */ /* 0x000fe20000010000 */
[----:B------:R-:W-:Y:S02]  /*4320*/  PLOP3.LUT P1, PT, PT, PT, UP0, 0x40, 0x0 ;  /* 0x000000000000781c */ /* 0x000fe40003f2e808 */
[----:B------:R-:W-:Y:S01]  /*4330*/  F2FP.F16.F32.PACK_AB R184, R13, R184 ;  /* 0x000000b80db8723e */ /* 0x000fe200000000ff */
[--C-:B------:R-:W-:Y:S01]  /*4340*/  FFMA.FTZ R26, R26, UR6, -R0.reuse ;  /* 0x000000061a1a7c23 */ /* 0x100fe20008010800 */
[--C-:B------:R-:W-:Y:S01]  /*4350*/  FFMA.FTZ R27, R27, UR6, -R0.reuse ;  /* 0x000000061b1b7c23 */ /* 0x100fe20008010800 */
[--C-:B------:R-:W-:Y:S01]  /*4360*/  FFMA.FTZ R30, R30, UR6, -R0.reuse ;  /* 0x000000061e1e7c23 */ /* 0x100fe20008010800 */
[----:B------:R-:W-:Y:S01]  /*4370*/  FFMA.FTZ R31, R31, UR6, -R0 ;  /* 0x000000061f1f7c23 */ /* 0x000fe20008010800 */
[----:B------:R-:W-:Y:S01]  /*4380*/  FADD.FTZ R25, R13, R2 ;  /* 0x000000020d197221 */ /* 0x000fe20000010000 */
[--C-:B------:R-:W-:Y:S01]  /*4390*/  FFMA.FTZ R34, R34, UR6, -R0.reuse ;  /* 0x0000000622227c23 */ /* 0x100fe20008010800 */
[----:B------:R-:W-:Y:S01]  /*43a0*/  MUFU.EX2 R26, R26 ;  /* 0x0000001a001a7308 */ /* 0x000fe20000000800 */
[--C-:B------:R-:W-:Y:S01]  /*43b0*/  FFMA.FTZ R35, R35, UR6, -R0.reuse ;  /* 0x0000000623237c23 */ /* 0x100fe20008010800 */
[----:B------:R-:W-:Y:S01]  /*43c0*/  FADD.FTZ R2, R186, R25 ;  /* 0x00000019ba027221 */ /* 0x000fe20000010000 */
[--C-:B------:R-:W-:Y:S01]  /*43d0*/  FFMA.FTZ R38, R38, UR6, -R0.reuse ;  /* 0x0000000626267c23 */ /* 0x100fe20008010800 */
[--C-:B------:R-:W-:Y:S01]  /*43e0*/  FFMA.FTZ R39, R39, UR6, -R0.reuse ;  /* 0x0000000627277c23 */ /* 0x100fe20008010800 */
[----:B------:R-:W-:Y:S01]  /*43f0*/  FFMA.FTZ R42, R42, UR6, -R0 ;  /* 0x000000062a2a7c23 */ /* 0x000fe20008010800 */
[----:B------:R-:W-:Y:S01]  /*4400*/  FADD.FTZ R25, R15, R2 ;  /* 0x000000020f197221 */ /* 0x000fe20000010000 */
[--C-:B------:R-:W-:Y:S01]  /*4410*/  FFMA.FTZ R43, R43, UR6, -R0.reuse ;  /* 0x000000062b2b7c23 */ /* 0x100fe20008010800 */
[----:B------:R-:W0:Y:S01]  /*4420*/  MUFU.EX2 R27, R27 ;  /* 0x0000001b001b7308 */ /* 0x000e220000000800 */
[--C-:B------:R-:W-:Y:S01]  /*4430*/  FFMA.FTZ R46, R46, UR6, -R0.reuse ;  /* 0x000000062e2e7c23 */ /* 0x100fe20008010800 */
[----:B------:R-:W-:Y:S01]  /*4440*/  FADD.FTZ R2, R40, R25 ;  /* 0x0000001928027221 */ /* 0x000fe20000010000 */
[--C-:B------:R-:W-:Y:S01]  /*4450*/  FFMA.FTZ R47, R47, UR6, -R0.reuse ;  /* 0x000000062f2f7c23 */ /* 0x100fe20008010800 */
[--C-:B------:R-:W-:Y:S01]  /*4460*/  FFMA.FTZ R50, R50, UR6, -R0.reuse ;  /* 0x0000000632327c23 */ /* 0x100fe20008010800 */
[----:B------:R-:W-:Y:S01]  /*4470*/  FFMA.FTZ R51, R51, UR6, -R0 ;  /* 0x0000000633337c23 */ /* 0x000fe20008010800 */
[----:B------:R-:W-:Y:S01]  /*4480*/  FADD.FTZ R29, R41, R2 ;  /* 0x00000002291d7221 */ /* 0x000fe20000010000 */
[--C-:B------:R-:W-:Y:S01]  /*4490*/  FFMA.FTZ R54, R54, UR6, -R0.reuse ;  /* 0x0000000636367c23 */ /* 0x100fe20008010800 */
[----:B------:R-:W1:Y:S01]  /*44a0*/  MUFU.EX2 R30, R30 ;  /* 0x0000001e001e7308 */ /* 0x000e620000000800 */
[--C-:B------:R-:W-:Y:S01]  /*44b0*/  FFMA.FTZ R55, R55, UR6, -R0.reuse ;  /* 0x0000000637377c23 */ /* 0x100fe20008010800 */
[----:B------:R-:W-:Y:S01]  /*44c0*/  FADD.FTZ R8, R44, R29 ;  /* 0x0000001d2c087221 */ /* 0x000fe20000010000 */
[--C-:B------:R-:W-:Y:S01]  /*44d0*/  FFMA.FTZ R58, R58, UR6, -R0.reuse ;  /* 0x000000063a3a7c23 */ /* 0x100fe20008010800 */
[--C-:B------:R-:W-:Y:S01]  /*44e0*/  FFMA.FTZ R59, R59, UR6, -R0.reuse ;  /* 0x000000063b3b7c23 */ /* 0x100fe20008010800 */
[----:B------:R-:W-:Y:S01]  /*44f0*/  FFMA.FTZ R62, R62, UR6, -R0 ;  /* 0x000000063e3e7c23 */ /* 0x000fe20008010800 */
[----:B------:R-:W-:Y:S01]  /*4500*/  FADD.FTZ R29, R45, R8 ;  /* 0x000000082d1d7221 */ /* 0x000fe20000010000 */
[--C-:B------:R-:W-:Y:S01]  /*4510*/  FFMA.FTZ R63, R63, UR6, -R0.reuse ;  /* 0x000000063f3f7c23 */ /* 0x100fe20008010800 */
[----:B------:R-:W2:Y:S01]  /*4520*/  MUFU.EX2 R31, R31 ;  /* 0x0000001f001f7308 */ /* 0x000ea20000000800 */
[----:B0-----:R-:W-:Y:S01]  /*4530*/  FADD.FTZ R25, R26, R27 ;  /* 0x0000001b1a197221 */ /* 0x001fe20000010000 */
[----:B------:R-:W-:Y:S01]  /*4540*/  FADD.FTZ R8, R48, R29 ;  /* 0x0000001d30087221 */ /* 0x000fe20000010000 */
[--C-:B------:R-:W-:Y:S01]  /*4550*/  FFMA.FTZ R66, R66, UR6, -R0.reuse ;  /* 0x0000000642427c23 */ /* 0x100fe20008010800 */
[--C-:B------:R-:W-:Y:S01]  /*4560*/  FFMA.FTZ R67, R67, UR6, -R0.reuse ;  /* 0x0000000643437c23 */ /* 0x100fe20008010800 */
[----:B------:R-:W-:Y:S01]  /*4570*/  FFMA.FTZ R70, R70, UR6, -R0 ;  /* 0x0000000646467c23 */ /* 0x000fe20008010800 */
[----:B------:R-:W-:Y:S01]  /*4580*/  FADD.FTZ R29, R49, R8 ;  /* 0x00000008311d7221 */ /* 0x000fe20000010000 */
[----:B------:R-:W-:Y:S01]  /*4590*/  FFMA.FTZ R0, R71, UR6, -R0 ;  /* 0x0000000647007c23 */ /* 0x000fe20008010800 */
[----:B------:R-:W0:Y:S01]  /*45a0*/  MUFU.EX2 R34, R34 ;  /* 0x0000002200227308 */ /* 0x000e220000000800 */
[----:B-1----:R-:W-:Y:S01]  /*45b0*/  FADD.FTZ R2, R30, R25 ;  /* 0x000000191e027221 */ /* 0x002fe20000010000 */
[----:B------:R-:W-:Y:S01]  /*45c0*/  FADD.FTZ R8, R52, R29 ;  /* 0x0000001d34087221 */ /* 0x000fe20000010000 */
[----:B------:R-:W-:-:S02]  /*45d0*/  F2FP.F16.F32.PACK_AB R186, R15, R186 ;  /* 0x000000ba0fba723e */ /* 0x000fc400000000ff */
[----:B------:R-:W-:Y:S01]  /*45e0*/  F2FP.F16.F32.PACK_AB R172, R57, R56 ;  /* 0x0000003839ac723e */ /* 0x000fe200000000ff */
[----:B------:R-:W-:Y:S01]  /*45f0*/  FADD.FTZ R29, R53, R8 ;  /* 0x00000008351d7221 */ /* 0x000fe20000010000 */
[----:B------:R-:W-:Y:S01]  /*4600*/  F2FP.F16.F32.PACK_AB R189, R27, R26 ;  /* 0x0000001a1bbd723e */ /* 0x000fe200000000ff */
[----:B------:R-:W1:Y:S01]  /*4610*/  MUFU.EX2 R35, R35 ;  /* 0x0000002300237308 */ /* 0x000e620000000800 */
[C---:B--2---:R-:W-:Y:S01]  /*4620*/  FADD.FTZ R25, R31.reuse, R2 ;  /* 0x000000021f197221 */ /* 0x044fe20000010000 */
[----:B------:R-:W-:Y:S01]  /*4630*/  FADD.FTZ R8, R56, R29 ;  /* 0x0000001d38087221 */ /* 0x000fe20000010000 */
[----:B------:R-:W-:-:S03]  /*4640*/  F2FP.F16.F32.PACK_AB R191, R31, R30 ;  /* 0x0000001e1fbf723e */ /* 0x000fc600000000ff */
[----:B------:R-:W-:Y:S02]  /*4650*/  FADD.FTZ R11, R57, R8 ;  /* 0x00000008390b7221 */ /* 0x000fe40000010000 */
[----:B------:R-:W2:Y:S01]  /*4660*/  MUFU.EX2 R38, R38 ;  /* 0x0000002600267308 */ /* 0x000ea20000000800 */
[----:B0-----:R-:W-:Y:S01]  /*4670*/  FADD.FTZ R2, R34, R25 ;  /* 0x0000001922027221 */ /* 0x001fe20000010000 */
[----:B------:R-:W-:-:S06]  /*4680*/  FADD.FTZ R8, R60, R11 ;  /* 0x0000000b3c087221 */ /* 0x000fcc0000010000 */
        /* <DEDUP_REMOVED lines=9> */
[----:B-1----:R-:W-:-:S07]  /*4720*/  FADD.FTZ R2, R42, R25 ;  /* 0x000000192a027221 */ /* 0x002fce0000010000 */
[----:B------:R-:W1:Y:S01]  /*4730*/  MUFU.EX2 R47, R47 ;  /* 0x0000002f002f7308 */ /* 0x000e620000000800 */
[C---:B--2---:R-:W-:Y:S01]  /*4740*/  FADD.FTZ R5, R43.reuse, R2 ;  /* 0x000000022b057221 */ /* 0x044fe20000010000 */
[----:B------:R-:W-:-:S06]  /*4750*/  F2FP.F16.F32.PACK_AB R181, R43, R42 ;  /* 0x0000002a2bb5723e */ /* 0x000fcc00000000ff */
        /* <DEDUP_REMOVED lines=36> */
[C---:B--2---:R-:W-:Y:S01]  /*49a0*/  FADD.FTZ R11, R65.reuse, R8 ;  /* 0x00000008410b7221 */ /* 0x044fe20000010000 */
[----:B------:R-:W-:-:S06]  /*49b0*/  F2FP.F16.F32.PACK_AB R168, R65, R64 ;  /* 0x0000004041a8723e */ /* 0x000fcc00000000ff */
[----:B------:R0:W2:Y:S08]  /*49c0*/  MUFU.EX2 R171, R0 ;  /* 0x0000000000ab7308 */ /* 0x0000b00000000800 */
[----:B------:R-:W3:Y:S01]  /*49d0*/  MUFU.EX2 R21, R10 ;  /* 0x0000000a00157308 */ /* 0x000ee20000000800 */
[----:B0-----:R-:W-:Y:S01]  /*49e0*/  FADD.FTZ R0, R70, R5 ;  /* 0x0000000546007221 */ /* 0x001fe20000010000 */
[----:B-1----:R-:W-:-:S03]  /*49f0*/  FADD.FTZ R8, R68, R11 ;  /* 0x0000000b44087221 */ /* 0x002fc60000010000 */
[C---:B--2---:R-:W-:Y:S01]  /*4a00*/  FADD.FTZ R5, R171.reuse, R0 ;  /* 0x00000000ab057221 */ /* 0x044fe20000010000 */
[----:B------:R-:W-:Y:S01]  /*4a10*/  F2FP.F16.F32.PACK_AB R171, R171, R70 ;  /* 0x00000046abab723e */ /* 0x000fe200000000ff */
[C---:B---3--:R-:W-:Y:S01]  /*4a20*/  FADD.FTZ R8, R21.reuse, R8 ;  /* 0x0000000815087221 */ /* 0x048fe20000010000 */
        /* <DEDUP_REMOVED lines=13> */
.L_x_1239:
[----:B------:R-:W-:Y:S02]  /*4b00*/  ULDC UR15, c[0x0][0x9e4] ;  /* 0x00027900000f7ab9 */ /* 0x000fe40000000800 */
[----:B------:R-:W-:-:S11]  /*4b10*/  UISETP.NE.AND UP0, UPT, UR15, 0x1, UPT ;  /* 0x000000010f00788c */ /* 0x000fd6000bf05270 */
[----:B------:R-:W-:Y:S02]  /*4b20*/  @UP0 ULDC.64 UR4, c[0x0][0x9e8] ;  /* 0x00027a0000040ab9 */ /* 0x000fe40000000a00 */
[----:B------:R-:W-:-:S04]  /*4b30*/  UIMAD.WIDE.U32 UR10, UR18, UR4, URZ ;  /* 0x00000004120a72a5 */ /* 0x000fc8000f8e003f */
[----:B------:R-:W-:-:S12]  /*4b40*/  @UP0 USHF.R.U32.HI UR18, URZ, UR5, UR11 ;  /* 0x000000053f120299 */ /* 0x000fd8000801160b */
.L_x_1240:
[----:B------:R-:W-:-:S04]  /*4b50*/  UIMAD UR15, UR18, UR15, UR15 ;  /* 0x0000000f120f72a4 */ /* 0x000fc8000f8e020f */
[----:B------:R-:W-:-:S04]  /*4b60*/  UISETP.LT.AND UP0, UPT, UR7, UR15, UPT ;  /* 0x0000000f0700728c */ /* 0x000fc8000bf01270 */
[----:B------:R-:W-:-:S12]  /*4b70*/  USEL UR7, UR7, UR15, UP0 ;  /* 0x0000000f07077287 */ /* 0x000fd80008000000 */
.L_x_1238:
[----:B------:R-:W-:Y:S01]  /*4b80*/  R2UR UR10, R193 ;  /* 0x00000000c10a72ca */ /* 0x000fe200000e0000 */
[----:B------:R-:W-:Y:S01]  /*4b90*/  UIMAD.WIDE UR4, UR7, 0x2aaaaaab, URZ ;  /* 0x2aaaaaab070478a5 */ /* 0x000fe2000f8e023f */
[----:B------:R-:W-:Y:S01]  /*4ba0*/  IMAD.MOV.U32 R2, RZ, RZ, 0x3f800000 ;  /* 0x3f800000ff027424 */ /* 0x000fe200078e00ff */
[----:B------:R-:W-:Y:S01]  /*4bb0*/  CS2R R118, SRZ ;  /* 0x0000000000767805 */ /* 0x000fe2000001ff00 */
[----:B------:R-:W-:Y:S01]  /*4bc0*/  IMAD.MOV.U32 R0, RZ, RZ, 0x3f800000 ;  /* 0x3f800000ff007424 */ /* 0x000fe200078e00ff */
[----:B------:R-:W-:Y:S01]  /*4bd0*/  USHF.R.U32.HI UR4, URZ, 0x1f, UR5 ;  /* 0x0000001f3f047899 */ /* 0x000fe20008011605 */
[----:B------:R-:W-:Y:S02]  /*4be0*/  CS2R R116, SRZ ;  /* 0x0000000000747805 */ /* 0x000fe4000001ff00 */
        /* <DEDUP_REMOVED lines=12> */
[----:B------:R-:W-:Y:S02]  /*4cb0*/  CS2R R96, SRZ ;  /* 0x0000000000607805 */ /* 0x000fe4000001ff00 */
[----:B------:R-:W-:Y:S02]  /*4cc0*/  CS2R R94, SRZ ;  /* 0x00000000005e7805 */ /* 0x000fe4000001ff00 */
[----:B------:R-:W-:Y:S02]  /*4cd0*/  CS2R R92, SRZ ;  /* 0x00000000005c7805 */ /* 0x000fe4000001ff00 */
[----:B------:R-:W-:Y:S02]  /*4ce0*/  CS2R R90, SRZ ;  /* 0x00000000005a7805 */ /* 0x000fe4000001ff00 */
[----:B------:R-:W-:Y:S02]  /*4cf0*/  ISETP.GE.AND P1, PT, R12, UR50, PT ;  /* 0x000000320c007c0c */ /* 0x000fe4000bf26270 */
        /* <DEDUP_REMOVED lines=33> */
[----:B------:R-:W-:Y:S06]  /*4f10*/  @!P1 BRA `(.L_x_1241) ;  /* 0x0000003000689947 */ /* 0x000fec0003800000 */
[----:B------:R-:W-:Y:S01]  /*4f20*/  IMAD.MOV.U32 R11, RZ, RZ, R3 ;  /* 0x000000ffff0b7224 */ /* 0x000fe200078e0003 */
[----:B------:R-:W-:Y:S01]  /*4f30*/  UMOV UR7, UR38 ;  /* 0x0000002600077c82 */ /* 0x000fe20008000000 */
[----:B------:R-:W-:Y:S01]  /*4f40*/  IMAD.MOV.U32 R10, RZ, RZ, R4 ;  /* 0x000000ffff0a7224 */ /* 0x000fe200078e0004 */
[----:B------:R-:W-:Y:S01]  /*4f50*/  UMOV UR4, UR39 ;  /* 0x0000002700047c82 */ /* 0x000fe20008000000 */
[----:B------:R-:W-:Y:S01]  /*4f60*/  IMAD.MOV.U32 R2, RZ, RZ, 0x3f800000 ;  /* 0x3f800000ff027424 */ /* 0x000fe200078e00ff */
[----:B------:R-:W-:Y:S01]  /*4f70*/  ULDC UR51, c[0x0][0x9e4] ;  /* 0x0002790000337ab9 */ /* 0x000fe20000000800 */
[----:B------:R-:W-:Y:S01]  /*4f80*/  IMAD.MOV.U32 R119, RZ, RZ, RZ ;  /* 0x000000ffff777224 */ /* 0x000fe200078e00ff */
[----:B------:R-:W-:Y:S01]  /*4f90*/  ULDC UR55, c[0x0][0x9dc] ;  /* 0x0002770000377ab9 */ /* 0x000fe20000000800 */
[----:B------:R-:W-:Y:S01]  /*4fa0*/  ULDC UR54, c[0x0][0x988] ;  /* 0x0002620000367ab9 */ /* 0x000fe20000000800 */
[----:B------:R-:W-:-:S05]  /*4fb0*/  ULDC UR58, c[0x0][0x9e0] ;  /* 0x00027800003a7ab9 */ /* 0x000fca0000000800 */
.L_x_1260:
[----:B------:R-:W-:-:S04]  /*4fc0*/  UISETP.NE.AND UP0, UPT, UR4, 0x1, UPT ;  /* 0x000000010400788c */ /* 0x000fc8000bf05270 */
[----:B------:R-:W-:-:S04]  /*4fd0*/  USEL UR38, URZ, 0x1, UP0 ;  /* 0x000000013f267887 */ /* 0x000fc80008000000 */
[----:B------:R-:W-:Y:S01]  /*4fe0*/  ULOP3.LUT UR38, UR7, UR38, URZ, 0x3c, !UPT ;  /* 0x0000002607267292 */ /* 0x000fe2000f8e3c3f */
[----:B------:R-:W-:Y:S11]  /*4ff0*/  @!P0 BRA `(.L_x_1242) ;  /* 0x0000000000048947 */ /* 0x000ff60003800000 */
[----:B------:R-:W-:Y:S01]  /*5000*/  BPT.TRAP 0x1 ;  /* 0x000000040000795c */ /* 0x000fe20000300000 */
.L_x_1242:
        /* <DEDUP_REMOVED lines=9> */
.L_x_1243:
[----:B-1----:R-:W-:Y:S05]  /*50a0*/  @P1 BRA `(.L_x_1244) ;  /* 0x0000000000081947 */ /* 0x002fea0003800000 */
[----:B------:R-:W1:Y:S02]  /*50b0*/  SYNCS.PHASECHK.TRANS64.TRYWAIT P1, [UR5+0x30830], R3 ;  /* 0x03083003ff0075a7 */ /* 0x000e640008020145 */
[----:B-1----:R-:W-:Y:S05]  /*50c0*/  @!P1 BRA `(.L_x_1245) ;  /* 0x0000013800489947 */ /* 0x002fea0003800000 */
.L_x_1244:
        /* <DEDUP_REMOVED lines=15> */
[-C--:B------:R-:W-:Y:S01]  /*51c0*/  FMUL.FTZ R25, R25, R0.reuse ;  /* 0x0000000019197220 */ /* 0x080fe20000410000 */
[-C--:B------:R-:W-:Y:S01]  /*51d0*/  FMUL.FTZ R28, R28, R0.reuse ;  /* 0x000000001c1c7220 */ /* 0x080fe20000410000 */
[----:B------:R-:W-:Y:S01]  /*51e0*/  UIADD3 UR10, UR6, 0x6, URZ ;  /* 0x00000006060a7890 */ /* 0x000fe2000fffe03f */
[-C--:B------:R-:W-:Y:S01]  /*51f0*/  FMUL.FTZ R29, R29, R0.reuse ;  /* 0x000000001d1d7220 */ /* 0x080fe20000410000 */
[----:B------:R-:W-:Y:S01]  /*5200*/  UIADD3 UR14, UR6, 0x300, URZ ;  /* 0x00000300060e7890 */ /* 0x000fe2000fffe03f */
[-C--:B------:R-:W-:Y:S01]  /*5210*/  FMUL.FTZ R32, R32, R0.reuse ;  /* 0x0000000020207220 */ /* 0x080fe20000410000 */
[----:B------:R-:W-:Y:S01]  /*5220*/  UMOV UR46, UR6 ;  /* 0x00000006002e7c82 */ /* 0x000fe20008000000 */
[----:B------:R-:W-:Y:S01]  /*5230*/  UIADD3 UR18, UR6, 0x302, URZ ;  /* 0x0000030206127890 */ /* 0x000fe2000fffe03f */
[----:B------:R-:W-:Y:S01]  /*5240*/  HGMMA.64x96x16.F32 R120, gdesc[UR44], RZ, !UPT, gsb0 ;  /* 0x016000002c7879f0 */ /* 0x000fe2000c0008ff */
[----:B------:R-:W-:Y:S01]  /*5250*/  UIADD3 UR46, UR6, 0x2, URZ ;  /* 0x00000002062e7890 */ /* 0x000fe2000fffe03f */
[-C--:B------:R-:W-:Y:S01]  /*5260*/  FMUL.FTZ R33, R33, R0.reuse ;  /* 0x0000000021217220 */ /* 0x080fe20000410000 */
[----:B------:R-:W-:Y:S01]  /*5270*/  UMOV UR44, UR56 ;  /* 0x00000038002c7c82 */ /* 0x000fe20008000000 */
[----:B------:R-:W-:Y:S01]  /*5280*/  UMOV UR45, UR57 ;  /* 0x00000039002d7c82 */ /* 0x000fe20008000000 */
[----:B------:R-:W-:Y:S01]  /*5290*/  UMOV UR47, 0x40000040 ;  /* 0x40000040002f7882 */ /* 0x000fe20000000000 */
        /* <DEDUP_REMOVED lines=139> */
.L_x_1246:
[----:B------:R-:W-:Y:S01]  /*5b50*/  ULEA UR10, UR4, UR60, 0x3 ;  /* 0x0000003c040a7291 */ /* 0x000fe2000f8e183f */
[----:B------:R-:W-:-:S05]  /*5b60*/  IMAD.U32 R0, RZ, RZ, UR7 ;  /* 0x00000007ff007e24 */ /* 0x000fca000f8e00ff */
[----:B------:R-:W-:-:S04]  /*5b70*/  SHF.L.U32 R0, R0, 0x1f, RZ ;  /* 0x0000001f00007819 */ /* 0x000fc800000006ff */
[----:B------:R2:W3:Y:S01]  /*5b80*/  SYNCS.PHASECHK.TRANS64.TRYWAIT P1, [UR10+0x30850], R0 ;  /* 0x03085000ff0075a7 */ /* 0x0004e2000802014a */
[----:B------:R-:W-:Y:S05]  /*5b90*/  @!P0 BRA `(.L_x_1247) ;  /* 0x0000000000048947 */ /* 0x000fea0003800000 */
[----:B------:R-:W-:Y:S01]  /*5ba0*/  BPT.TRAP 0x1 ;  /* 0x000000040000795c */ /* 0x000fe20000300000 */
.L_x_1247:
[----:B---3--:R-:W-:Y:S05]  /*5bb0*/  @P1 BRA `(.L_x_1248) ;  /* 0x0000000000081947 */ /* 0x008fea0003800000 */
[----:B------:R-:W3:Y:S02]  /*5bc0*/  SYNCS.PHASECHK.TRANS64.TRYWAIT P1, [UR10+0x30850], R0 ;  /* 0x03085000ff0075a7 */ /* 0x000ee4000802014a */
[----:B---3--:R-:W-:Y:S05]  /*5bd0*/  @!P1 BRA `(.L_x_1249) ;  /* 0x0000012c009c9947 */ /* 0x008fea0003800000 */
.L_x_1248:
        /* <DEDUP_REMOVED lines=37> */
.L_x_1250:
[----:B------:R-:W-:Y:S01]  /*5e30*/  R2UR UR6, R22 ;  /* 0x00000000160672ca */ /* 0x000fe200000e0000 */
[----:B------:R-:W-:Y:S01]  /*5e40*/  UISETP.NE.AND UP0, UPT, UR61, URZ, UPT ;  /* 0x0000003f3d00728c */ /* 0x000fe2000bf05270 */
[----:B------:R-:W-:Y:S01]  /*5e50*/  R2UR UR4, R23 ;  /* 0x00000000170472ca */ /* 0x000fe200000e0000 */
[----:B------:R-:W-:Y:S01]  /*5e60*/  IMAD R20, R12, -0x60, RZ ;  /* 0xffffffa00c147824 */ /* 0x000fe200078e02ff */
[----:B------:R-:W-:Y:S01]  /*5e70*/  UIADD3 UR5, UR5, 0x30840, URZ ;  /* 0x0003084005057890 */ /* 0x000fe2000fffe03f */
[----:B------:R-:W-:-:S08]  /*5e80*/  UMOV UR14, UR55 ;  /* 0x00000037000e7c82 */ /* 0x000fd00008000000 */
[----:B------:R-:W-:Y:S01]  /*5e90*/  UISETP.NE.AND UP1, UPT, UR6, URZ, UPT ;  /* 0x0000003f0600728c */ /* 0x000fe2000bf25270 */
[----:B------:R-:W4:Y:S01]  /*5ea0*/  S2UR UR6, SR_CgaCtaId ;  /* 0x00000000000679c3 */ /* 0x000f220000008800 */
[----:B------:R-:W-:-:S04]  /*5eb0*/  VIADD R21, R192, UR4 ;  /* 0x00000004c0157c36 */ /* 0x000fc80008000000 */
[----:B------:R-:W-:Y:S02]  /*5ec0*/  PLOP3.LUT P1, PT, PT, PT, UP1, 0x80, 0x0 ;  /* 0x000000000000781c */ /* 0x000fe40003f2f018 */
[----:B------:R-:W-:-:S03]  /*5ed0*/  PLOP3.LUT P2, PT, PT, PT, UP1, 0x80, 0x0 ;  /* 0x000000000000781c */ /* 0x000fc60003f4f018 */
[----:B------:R-:W-:-:S08]  /*5ee0*/  @UP1 ULDC UR4, c[0x0][0x44c] ;  /* 0x0001130000041ab9 */ /* 0x000fd00000000800 */
[----:B--23--:R-:W-:Y:S01]  /*5ef0*/  @P1 IMAD.HI.U32 R0, R21, UR4, RZ ;  /* 0x0000000415001c27 */ /* 0x00cfe2000f8e00ff */
[----:B------:R-:W-:Y:S01]  /*5f00*/  @UP1 ULDC UR4, c[0x0][0x450] ;  /* 0x0001140000041ab9 */ /* 0x000fe20000000800 */
[----:B------:R-:W-:-:S03]  /*5f10*/  PLOP3.LUT P1, PT, PT, PT, UP0, 0x40, 0x0 ;  /* 0x000000000000781c */ /* 0x000fc60003f2e808 */
[----:B------:R-:W-:Y:S01]  /*5f20*/  @P2 SHF.R.U32.HI R21, RZ, UR4, R0 ;  /* 0x00000004ff152c19 */ /* 0x000fe20008011600 */
[----:B----4-:R-:W-:Y:S01]  /*5f30*/  UPRMT UR5, UR6, 0x654, UR5 ;  /* 0x0000065406057896 */ /* 0x010fe20008000005 */
[----:B------:R-:W-:Y:S01]  /*5f40*/  IADD3 R0, -R19, 0x1, R20 ;  /* 0x0000000113007810 */ /* 0x000fe20007ffe114 */
[----:B------:R-:W-:Y:S02]  /*5f50*/  ULOP3.LUT UR4, URZ, UR14, URZ, 0x33, !UPT ;  /* 0x0000000e3f047292 */ /* 0x000fe4000f8e333f */
[----:B------:R-:W2:Y:S01]  /*5f60*/  SHFL.IDX PT, R169, R21, RZ, 0x1c1f ;  /* 0x001c1fff15a97589 */ /* 0x000ea200000e0000 */
[----:B------:R-:W-:-:S04]  /*5f70*/  IADD3 R0, -R18, R0, R17 ;  /* 0x0000000012007210 */ /* 0x000fc80007ffe111 */
[----:B------:R-:W-:Y:S01]  /*5f80*/  SYNCS.ARRIVE.TRANS64.RED.A1T0 RZ, [UR5], RZ ;  /* 0x000000ffffff79a7 */ /* 0x000fe20008100405 */
[C---:B------:R-:W-:Y:S02]  /*5f90*/  VIADD R15, R0.reuse, UR58 ;  /* 0x0000003a000f7c36 */ /* 0x040fe40008000000 */
[----:B------:R-:W-:Y:S02]  /*5fa0*/  VIADD R14, R0, UR4 ;  /* 0x00000004000e7c36 */ /* 0x000fe40008000000 */
[----:B------:R-:W-:Y:S02]  /*5fb0*/  IMAD.IADD R0, R20, 0x1, -R19 ;  /* 0x0000000114007824 */ /* 0x000fe400078e0a13 */
[--C-:B--2---:R-:W-:Y:S02]  /*5fc0*/  IMAD.IADD R13, R15, 0x1, R169.reuse ;  /* 0x000000010f0d7824 */ /* 0x104fe400078e02a9 */
[----:B-1----:R-:W-:Y:S01]  /*5fd0*/  IMAD.IADD R4, R14, 0x1, R169 ;  /* 0x000000010e047824 */ /* 0x002fe200078e02a9 */
[----:B------:R-:W-:Y:S06]  /*5fe0*/  @P1 BRA `(.L_x_1251) ;  /* 0x0000000000541947 */ /* 0x000fec0003800000 */
[----:B------:R-:W-:Y:S01]  /*5ff0*/  IADD3 R169, -R18, R17, R169 ;  /* 0x0000001112a97210 */ /* 0x000fe20007ffe1a9 */
[----:B------:R-:W-:Y:S03]  /*6000*/  BSSY B0, `(.L_x_1252) ;  /* 0x0000010000007945 */ /* 0x000fe60003800000 */
[----:B------:R-:W-:-:S13]  /*6010*/  ISETP.GT.AND P1, PT, R169, -0x1, PT ;  /* 0xffffffffa900780c */ /* 0x000fda0003f24270 */
[----:B------:R-:W-:Y:S05]  /*6020*/  @P1 BRA `(.L_x_1253) ;  /* 0x0000000000201947 */ /* 0x000fea0003800000 */
[----:B------:R-:W-:Y:S01]  /*6030*/  IMAD.U32 R168, RZ, RZ, UR51 ;  /* 0x00000033ffa87e24 */ /* 0x000fe2000f8e00ff */
[----:B------:R-:W-:-:S04]  /*6040*/  LOP3.LUT R169, RZ, R169, RZ, 0x33, !PT ;  /* 0x000000a9ffa97212 */ /* 0x000fc800078e33ff */
[----:B------:R-:W-:-:S13]  /*6050*/  ISETP.NE.AND P1, PT, R168, 0x1, PT ;  /* 0x00000001a800780c */ /* 0x000fda0003f25270 */
[----:B0-----:R-:W0:Y:S02]  /*6060*/  @P1 LDC.64 R2, c[0x0][0x9e8] ;  /* 0x00027a00ff021b82 */ /* 0x001e240000000a00 */
[----:B0-----:R-:W-:-:S05]  /*6070*/  @P1 IMAD.HI.U32 R2, R169, R2, RZ ;  /* 0x00000002a9021227 */ /* 0x001fca00078e00ff */
[----:B------:R-:W-:-:S04]  /*6080*/  @P1 SHF.R.U32.HI R169, RZ, R3, R2 ;  /* 0x00000003ffa91219 */ /* 0x000fc80000011602 */
[----:B------:R-:W-:Y:S01]  /*6090*/  LOP3.LUT R169, RZ, R169, RZ, 0x33, !PT ;  /* 0x000000a9ffa97212 */ /* 0x000fe200078e33ff */
[----:B------:R-:W-:Y:S06]  /*60a0*/  BRA `(.L_x_1254) ;  /* 0x0000000000147947 */ /* 0x000fec0003800000 */
.L_x_1253:
[----:B------:R-:W-:-:S05]  /*60b0*/  IMAD.U32 R168, RZ, RZ, UR51 ;  /* 0x00000033ffa87e24 */ /* 0x000fca000f8e00ff */
[----:B------:R-:W-:-:S13]  /*60c0*/  ISETP.NE.AND P1, PT, R168, 0x1, PT ;  /* 0x00000001a800780c */ /* 0x000fda0003f25270 */
[----:B0-----:R-:W0:Y:S02]  /*60d0*/  @P1 LDC.64 R2, c[0x0][0x9e8] ;  /* 0x00027a00ff021b82 */ /* 0x001e240000000a00 */
[----:B0-----:R-:W-:-:S05]  /*60e0*/  @P1 IMAD.HI.U32 R2, R169, R2, RZ ;  /* 0x00000002a9021227 */ /* 0x001fca00078e00ff */
[----:B------:R-:W-:-:S07]  /*60f0*/  @P1 SHF.R.U32.HI R169, RZ, R3, R2 ;  /* 0x00000003ffa91219 */ /* 0x000fce0000011602 */
.L_x_1254:
[----:B------:R-:W-:Y:S05]  /*6100*/  BSYNC B0 ;  /* 0x0000000000007941 */ /* 0x000fea0003800000 */
.L_x_1252:
[----:B------:R-:W-:-:S05]  /*6110*/  IMAD R169, R169, R168, R0 ;  /* 0x000000a8a9a97224 */ /* 0x000fca00078e0200 */
[----:B------:R-:W-:Y:S02]  /*6120*/  VIADDMNMX R13, R169, R168, R13, PT ;  /* 0x000000a8a90d7246 */ /* 0x000fe4000380010d */
[----:B------:R-:W-:-:S07]  /*6130*/  VIMNMX R4, R4, R169, !PT ;  /* 0x000000a904047248 */ /* 0x000fce0007fe0100 */
.L_x_1251:
[C---:B------:R-:W-:Y:S01]  /*6140*/  ISETP.GE.AND P6, PT, R20.reuse, 0xa, PT ;  /* 0x0000000a1400780c */ /* 0x040fe20003fc6270 */
[----:B------:R-:W-:Y:S01]  /*6150*/  UISETP.NE.AND UP0, UPT, UR61, URZ, UPT ;  /* 0x0000003f3d00728c */ /* 0x000fe2000bf05270 */
        /* <DEDUP_REMOVED lines=33> */
[----:B------:R-:W-:-:S04]  /*6370*/  ISETP.GT.AND P3, PT, R4, 0x19, !P4 ;  /* 0x000000190400780c */ /* 0x000fc80006764270 */
[----:B------:R-:W-:Y:S02]  /*6380*/  ISETP.LT.OR P3, PT, R13, 0x1a, P3 ;  /* 0x0000001a0d00780c */ /* 0x000fe40001f61670 */
        /* <DEDUP_REMOVED lines=95> */
[----:B------:R-:W-:-:S04]  /*6980*/  ISETP.GT.AND P6, PT, R4, 0x59, !P6 ;  /* 0x000000590400780c */ /* 0x000fc800077c4270 */
[----:B------:R-:W-:Y:S02]  /*6990*/  ISETP.LT.OR P6, PT, R13, 0x5a, P6 ;  /* 0x0000005a0d00780c */ /* 0x000fe400037c1670 */
[----:B------:R-:W1:Y:S02]  /*69a0*/  SHFL.IDX PT, R13, R21, 0x1, 0x1c1f ;  /* 0x003c1f00150d7f89 */ /* 0x000e6400000e0000 */
[----:B------:R-:W-:Y:S02]  /*69b0*/  FSEL R165, R165, -INF , !P6 ;  /* 0xff800000a5a57808 */ /* 0x000fe40007000000 */
[----:B------:R-:W-:Y:S01]  /*69c0*/  PLOP3.LUT P6, PT, PT, PT, UP0, 0x40, 0x0 ;  /* 0x000000000000781c */ /* 0x000fe20003fce808 */
[--C-:B-1----:R-:W-:Y:S02]  /*69d0*/  IMAD.IADD R15, R15, 0x1, R13.reuse ;  /* 0x000000010f0f7824 */ /* 0x102fe400078e020d */
[----:B------:R-:W-:-:S10]  /*69e0*/  IMAD.IADD R14, R14, 0x1, R13 ;  /* 0x000000010e0e7824 */ /* 0x000fd400078e020d */
[----:B------:R-:W-:Y:S05]  /*69f0*/  @P6 BRA `(.L_x_1255) ;  /* 0x0000000000546947 */ /* 0x000fea0003800000 */
        /* <DEDUP_REMOVED lines=12> */
.L_x_1257:
[----:B------:R-:W-:-:S05]  /*6ac0*/  IMAD.U32 R4, RZ, RZ, UR51 ;  /* 0x00000033ff047e24 */ /* 0x000fca000f8e00ff */
[----:B------:R-:W-:-:S13]  /*6ad0*/  ISETP.NE.AND P6, PT, R4, 0x1, PT ;  /* 0x000000010400780c */ /* 0x000fda0003fc5270 */
[----:B0-----:R-:W0:Y:S02]  /*6ae0*/  @P6 LDC.64 R2, c[0x0][0x9e8] ;  /* 0x00027a00ff026b82 */ /* 0x001e240000000a00 */
[----:B0-----:R-:W-:-:S05]  /*6af0*/  @P6 IMAD.HI.U32 R2, R13, R2, RZ ;  /* 0x000000020d026227 */ /* 0x001fca00078e00ff */
[----:B------:R-:W-:-:S07]  /*6b00*/  @P6 SHF.R.U32.HI R13, RZ, R3, R2 ;  /* 0x00000003ff0d6219 */ /* 0x000fce0000011602 */
.L_x_1258:
[----:B------:R-:W-:Y:S05]  /*6b10*/  BSYNC B0 ;  /* 0x0000000000007941 */ /* 0x000fea0003800000 */
.L_x_1256:
[----:B------:R-:W-:-:S05]  /*6b20*/  IMAD R0, R13, R4, R0 ;  /* 0x000000040d007224 */ /* 0x000fca00078e0200 */
[----:B------:R-:W-:Y:S02]  /*6b30*/  VIADDMNMX R15, R0, R4, R15, PT ;  /* 0x00000004000f7246 */ /* 0x000fe4000380010f */
[----:B------:R-:W-:-:S07]  /*6b40*/  VIMNMX R14, R14, R0, !PT ;  /* 0x000000000e0e7248 */ /* 0x000fce0007fe0100 */
.L_x_1255:
[----:B------:R-:W-:Y:S01]  /*6b50*/  ISETP.GT.AND P1, PT, R14, 0x1, !P1 ;  /* 0x000000010e00780c */ /* 0x000fe20004f24270 */
[----:B------:R-:W-:Y:S01]  /*6b60*/  UMOV UR6, UR54 ;  /* 0x0000003600067c82 */ /* 0x000fe20008000000 */
[----:B------:R-:W-:Y:S02]  /*6b70*/  LOP3.LUT P6, RZ, R16, 0x20000, RZ, 0xc0, !PT ;  /* 0x0002000010ff7812 */ /* 0x000fe400078cc0ff */
[----:B------:R-:W-:Y:S02]  /*6b80*/  ISETP.LT.OR P1, PT, R15, 0x2, P1 ;  /* 0x000000020f00780c */ /* 0x000fe40000f21670 */
[----:B------:R-:W-:Y:S02]  /*6b90*/  ISETP.GT.AND P2, PT, R14, 0x8, !P2 ;  /* 0x000000080e00780c */ /* 0x000fe40005744270 */
[----:B------:R-:W-:Y:S02]  /*6ba0*/  FSEL R123, R123, -INF , !P1 ;  /* 0xff8000007b7b7808 */ /* 0x000fe40004800000 */
[----:B------:R-:W-:-:S02]  /*6bb0*/  LOP3.LUT P1, RZ, R16, 0x4, RZ, 0xc0, !PT ;  /* 0x0000000410ff7812 */ /* 0x000fc4000782c0ff */
[C---:B------:R-:W-:Y:S02]  /*6bc0*/  ISETP.LT.OR P2, PT, R15.reuse, 0x9, P2 ;  /* 0x000000090f00780c */ /* 0x040fe40001741670 */
[----:B------:R-:W-:Y:S02]  /*6bd0*/  ISETP.GT.AND P1, PT, R14, 0x9, !P1 ;  /* 0x000000090e00780c */ /* 0x000fe40004f24270 */
[----:B------:R-:W-:Y:S02]  /*6be0*/  FSEL R126, R126, -INF , !P2 ;  /* 0xff8000007e7e7808 */ /* 0x000fe40005000000 */
[----:B------:R-:W-:Y:S02]  /*6bf0*/  ISETP.LT.OR P1, PT, R15, 0xa, P1 ;  /* 0x0000000a0f00780c */ /* 0x000fe40000f21670 */
[----:B------:R-:W-:Y:S02]  /*6c00*/  LOP3.LUT P2, RZ, R16, 0x10000, RZ, 0xc0, !PT ;  /* 0x0001000010ff7812 */ /* 0x000fe4000784c0ff */
[----:B------:R-:W-:-:S02]  /*6c10*/  FSEL R127, R127, -INF , !P1 ;  /* 0xff8000007f7f7808 */ /* 0x000fc40004800000 */
[----:B------:R-:W-:Y:S02]  /*6c20*/  LOP3.LUT P1, RZ, R16, 0x8, RZ, 0xc0, !PT ;  /* 0x0000000810ff7812 */ /* 0x000fe4000782c0ff */
[----:B------:R-:W-:Y:S02]  /*6c30*/  FMNMX.FTZ R0, R169, R10, !PT ;  /* 0x0000000aa9007209 */ /* 0x000fe40007810000 */
[----:B------:R-:W-:Y:S02]  /*6c40*/  ISETP.GT.AND P1, PT, R14, 0x10, !P1 ;  /* 0x000000100e00780c */ /* 0x000fe40004f24270 */
[----:B0-----:R-:W-:Y:S02]  /*6c50*/  FMNMX.FTZ R3, R121, R0, !PT ;  /* 0x0000000079037209 */ /* 0x001fe40007810000 */
        /* <DEDUP_REMOVED lines=48> */
[----:B------:R-:W-:Y:S02]  /*6f60*/  LOP3.LUT P1, RZ, R16, 0x1000, RZ, 0xc0, !PT ;  /* 0x0000100010ff7812 */ /* 0x000fe4000782c0ff */
[----:B------:R-:W-:-:S02]  /*6f70*/  FMNMX.FTZ R0, R164, R3, !PT ;  /* 0x00000003a4007209 */ /* 0x000fc40007810000 */
[----:B------:R-:W-:Y:S02]  /*6f80*/  ISETP.GT.AND P1, PT, R14, 0x30, !P1 ;  /* 0x000000300e00780c */ /* 0x000fe40004f24270 */
[----:B------:R-:W-:Y:S02]  /*6f90*/  FMNMX.FTZ R2, R165, R0, !PT ;  /* 0x00000000a5027209 */ /* 0x000fe40007810000 */
[----:B------:R-:W-:Y:S02]  /*6fa0*/  ISETP.LT.OR P1, PT, R15, 0x31, P1 ;  /* 0x000000310f00780c */ /* 0x000fe40000f21670 */
[----:B------:R-:W-:Y:S01]  /*6fb0*/  LOP3.LUT P6, RZ, R16, 0x80, RZ, 0xc0, !PT ;  /* 0x0000008010ff7812 */ /* 0x000fe200078cc0ff */
[----:B------:R-:W0:Y:S01]  /*6fc0*/  SHFL.BFLY PT, R3, R2, 0x2, 0x1f ;  /* 0x0c401f0002037f89 */ /* 0x000e2200000e0000 */
[----:B------:R-:W-:Y:S02]  /*6fd0*/  FSEL R146, R146, -INF , !P1 ;  /* 0xff80000092927808 */ /* 0x000fe40004800000 */
[----:B------:R-:W-:-:S02]  /*6fe0*/  LOP3.LUT P1, RZ, R16, 0x800, RZ, 0xc0, !PT ;  /* 0x0000080010ff7812 */ /* 0x000fc4000782c0ff */
[----:B------:R-:W-:Y:S02]  /*6ff0*/  LOP3.LUT P2, RZ, R16, 0x40, RZ, 0xc0, !PT ;  /* 0x0000004010ff7812 */ /* 0x000fe4000784c0ff */
[C---:B------:R-:W-:Y:S02]  /*7000*/  ISETP.GT.AND P1, PT, R14.reuse, 0x31, !P1 ;  /* 0x000000310e00780c */ /* 0x040fe40004f24270 */
[C---:B------:R-:W-:Y:S02]  /*7010*/  ISETP.GT.AND P3, PT, R14.reuse, 0x50, !P3 ;  /* 0x000000500e00780c */ /* 0x040fe40005f64270 */
[----:B------:R-:W-:Y:S02]  /*7020*/  ISETP.LT.OR P1, PT, R15, 0x32, P1 ;  /* 0x000000320f00780c */ /* 0x000fe40000f21670 */
[----:B------:R-:W-:Y:S02]  /*7030*/  ISETP.GT.AND P4, PT, R14, 0x51, !P4 ;  /* 0x000000510e00780c */ /* 0x000fe40006784270 */
[----:B------:R-:W-:-:S02]  /*7040*/  FSEL R147, R147, -INF , !P1 ;  /* 0xff80000093937808 */ /* 0x000fc40004800000 */
[----:B------:R-:W-:Y:S02]  /*7050*/  LOP3.LUT P1, RZ, R16, 0x400, RZ, 0xc0, !PT ;  /* 0x0000040010ff7812 */ /* 0x000fe4000782c0ff */
[C---:B------:R-:W-:Y:S02]  /*7060*/  ISETP.GT.AND P5, PT, R14.reuse, 0x58, !P5 ;  /* 0x000000580e00780c */ /* 0x040fe40006fa4270 */
[----:B------:R-:W-:Y:S02]  /*7070*/  ISETP.GT.AND P1, PT, R14, 0x38, !P1 ;  /* 0x000000380e00780c */ /* 0x000fe40004f24270 */
[C---:B------:R-:W-:Y:S02]  /*7080*/  ISETP.LT.OR P3, PT, R15.reuse, 0x51, P3 ;  /* 0x000000510f00780c */ /* 0x040fe40001f61670 */
[----:B------:R-:W-:Y:S02]  /*7090*/  ISETP.LT.OR P1, PT, R15, 0x39, P1 ;  /* 0x000000390f00780c */ /* 0x000fe40000f21670 */
[----:B0-----:R-:W-:-:S02]  /*70a0*/  FMNMX.FTZ R3, R2, R3, !PT ;  /* 0x0000000302037209 */ /* 0x001fc40007810000 */
[----:B------:R-:W-:Y:S02]  /*70b0*/  FSEL R150, R150, -INF , !P1 ;  /* 0xff80000096967808 */ /* 0x000fe40004800000 */
[----:B------:R-:W-:Y:S01]  /*70c0*/  LOP3.LUT P1, RZ, R16, 0x200, RZ, 0xc0, !PT ;  /* 0x0000020010ff7812 */ /* 0x000fe2000782c0ff */
[----:B------:R-:W0:Y:S01]  /*70d0*/  SHFL.BFLY PT, R4, R3, 0x1, 0x1f ;  /* 0x0c201f0003047f89 */ /* 0x000e2200000e0000 */
[C---:B------:R-:W-:Y:S02]  /*70e0*/  ISETP.LT.OR P4, PT, R15.reuse, 0x52, P4 ;  /* 0x000000520f00780c */ /* 0x040fe40002781670 */
[----:B------:R-:W-:Y:S02]  /*70f0*/  ISETP.GT.AND P1, PT, R14, 0x39, !P1 ;  /* 0x000000390e00780c */ /* 0x000fe40004f24270 */
[----:B------:R-:W-:Y:S02]  /*7100*/  FSEL R162, R162, -INF , !P3 ;  /* 0xff800000a2a27808 */ /* 0x000fe40005800000 */
[----:B------:R-:W-:-:S02]  /*7110*/  ISETP.LT.OR P1, PT, R15, 0x3a, P1 ;  /* 0x0000003a0f00780c */ /* 0x000fc40000f21670 */
[----:B------:R-:W-:Y:S02]  /*7120*/  ISETP.LT.OR P5, PT, R15, 0x59, P5 ;  /* 0x000000590f00780c */ /* 0x000fe40002fa1670 */
[----:B------:R-:W-:Y:S02]  /*7130*/  FSEL R151, R151, -INF , !P1 ;  /* 0xff80000097977808 */ /* 0x000fe40004800000 */
[----:B------:R-:W-:Y:S02]  /*7140*/  LOP3.LUT P1, RZ, R16, 0x100, RZ, 0xc0, !PT ;  /* 0x0000010010ff7812 */ /* 0x000fe4000782c0ff */
[----:B------:R-:W-:Y:S02]  /*7150*/  FSEL R163, R163, -INF , !P4 ;  /* 0xff800000a3a37808 */ /* 0x000fe40006000000 */
[----:B------:R-:W-:Y:S02]  /*7160*/  ISETP.GT.AND P1, PT, R14, 0x40, !P1 ;  /* 0x000000400e00780c */ /* 0x000fe40004f24270 */
[----:B------:R-:W-:-:S02]  /*7170*/  FSEL R166, R166, -INF , !P5 ;  /* 0xff800000a6a67808 */ /* 0x000fc40006800000 */
[----:B------:R-:W-:Y:S02]  /*7180*/  ISETP.LT.OR P1, PT, R15, 0x41, P1 ;  /* 0x000000410f00780c */ /* 0x000fe40000f21670 */
[----:B0-----:R-:W-:Y:S02]  /*7190*/  FMNMX.FTZ R4, R3, R4, !PT ;  /* 0x0000000403047209 */ /* 0x001fe40007810000 */
[----:B------:R-:W-:Y:S02]  /*71a0*/  FSEL R154, R154, -INF , !P1 ;  /* 0xff8000009a9a7808 */ /* 0x000fe40004800000 */
[----:B------:R-:W-:Y:S01]  /*71b0*/  ISETP.GT.AND P1, PT, R14, 0x41, !P6 ;  /* 0x000000410e00780c */ /* 0x000fe20007724270 */
[----:B------:R-:W-:Y:S01]  /*71c0*/  FMUL.FTZ R0, R4, UR6 ;  /* 0x0000000604007c20 */ /* 0x000fe20008410000 */
[----:B------:R-:W-:Y:S02]  /*71d0*/  LOP3.LUT P6, RZ, R16, 0x2, RZ, 0xc0, !PT ;  /* 0x0000000210ff7812 */ /* 0x000fe400078cc0ff */
[----:B------:R-:W-:-:S04]  /*71e0*/  ISETP.LT.OR P1, PT, R15, 0x42, P1 ;  /* 0x000000420f00780c */ /* 0x000fc80000f21670 */
[----:B------:R-:W-:Y:S02]  /*71f0*/  FSEL R155, R155, -INF , !P1 ;  /* 0xff8000009b9b7808 */ /* 0x000fe40004800000 */
[----:B------:R-:W-:Y:S02]  /*7200*/  ISETP.GT.AND P1, PT, R14, 0x48, !P2 ;  /* 0x000000480e00780c */ /* 0x000fe40005724270 */
[----:B------:R-:W-:Y:S02]  /*7210*/  LOP3.LUT P2, RZ, R16, 0x20, RZ, 0xc0, !PT ;  /* 0x0000002010ff7812 */ /* 0x000fe4000784c0ff */
[----:B------:R-:W-:Y:S02]  /*7220*/  ISETP.LT.OR P1, PT, R15, 0x49, P1 ;  /* 0x000000490f00780c */ /* 0x000fe40000f21670 */
[----:B------:R-:W-:Y:S02]  /*7230*/  ISETP.GT.AND P2, PT, R14, 0x49, !P2 ;  /* 0x000000490e00780c */ /* 0x000fe40005744270 */
[----:B------:R-:W-:-:S02]  /*7240*/  FSEL R158, R158, -INF , !P1 ;  /* 0xff8000009e9e7808 */ /* 0x000fc40004800000 */
[----:B------:R-:W-:Y:S02]  /*7250*/  ISETP.GT.AND P1, PT, R14, RZ, !P6 ;  /* 0x000000ff0e00720c */ /* 0x000fe40007724270 */
[----:B------:R-:W-:Y:S02]  /*7260*/  LOP3.LUT P6, RZ, R16, 0x1, RZ, 0xc0, !PT ;  /* 0x0000000110ff7812 */ /* 0x000fe400078cc0ff */
[C---:B------:R-:W-:Y:S02]  /*7270*/  ISETP.LT.OR P1, PT, R15.reuse, 0x1, P1 ;  /* 0x000000010f00780c */ /* 0x040fe40000f21670 */
[----:B------:R-:W-:Y:S02]  /*7280*/  ISETP.LT.OR P2, PT, R15, 0x4a, P2 ;  /* 0x0000004a0f00780c */ /* 0x000fe40001741670 */
[----:B------:R-:W-:Y:S02]  /*7290*/  FSEL R122, R122, -INF , !P1 ;  /* 0xff8000007a7a7808 */ /* 0x000fe40004800000 */
[----:B------:R-:W-:-:S02]  /*72a0*/  ISETP.GT.AND P6, PT, R14, 0x59, !P6 ;  /* 0x000000590e00780c */ /* 0x000fc400077c4270 */
[----:B------:R-:W-:Y:S02]  /*72b0*/  FMNMX.FTZ R2, R122, R11, !PT ;  /* 0x0000000b7a027209 */ /* 0x000fe40007810000 */
[----:B------:R-:W-:Y:S02]  /*72c0*/  FSEL R14, R159, -INF , !P2 ;  /* 0xff8000009f0e7808 */ /* 0x000fe40005000000 */
[----:B------:R-:W-:Y:S02]  /*72d0*/  FMNMX.FTZ R3, R123, R2, !PT ;  /* 0x000000027b037209 */ /* 0x000fe40007810000 */
[----:B------:R-:W-:Y:S02]  /*72e0*/  ISETP.LT.OR P6, PT, R15, 0x5a, P6 ;  /* 0x0000005a0f00780c */ /* 0x000fe400037c1670 */
[----:B------:R-:W-:Y:S02]  /*72f0*/  FMNMX.FTZ R2, R126, R3, !PT ;  /* 0x000000037e027209 */ /* 0x000fe40007810000 */
[----:B------:R-:W-:-:S02]  /*7300*/  FSEL R167, R167, -INF , !P6 ;  /* 0xff800000a7a77808 */ /* 0x000fc40007000000 */
[----:B------:R-:W-:Y:S02]  /*7310*/  FMNMX.FTZ R3, R127, R2, !PT ;  /* 0x000000027f037209 */ /* 0x000fe40007810000 */
[----:B------:R-:W-:Y:S02]  /*7320*/  FSETP.NEU.FTZ.AND P1, PT, R4, -INF , PT ;  /* 0xff8000000400780b */ /* 0x000fe40003f3d000 */
[----:B------:R-:W-:Y:S02]  /*7330*/  FMNMX.FTZ R2, R130, R3, !PT ;  /* 0x0000000382027209 */ /* 0x000fe40007810000 */
[----:B------:R-:W-:Y:S02]  /*7340*/  FSEL R0, R0, RZ, P1 ;  /* 0x000000ff00007208 */ /* 0x000fe40000800000 */
[----:B------:R-:W-:-:S03]  /*7350*/  FMNMX.FTZ R3, R131, R2, !PT ;  /* 0x0000000283037209 */ /* 0x000fc60007810000 */
[--C-:B------:R-:W-:Y:S01]  /*7360*/  FFMA.FTZ R159, R141, UR6, -R0.reuse ;  /* 0x000000068d9f7c23 */ /* 0x100fe20008010800 */
[----:B------:R-:W-:Y:S01]  /*7370*/  FMNMX.FTZ R2, R134, R3, !PT ;  /* 0x0000000386027209 */ /* 0x000fe20007810000 */
[--C-:B------:R-:W-:Y:S01]  /*7380*/  FFMA.FTZ R141, R149, UR6, -R0.reuse ;  /* 0x00000006958d7c23 */ /* 0x100fe20008010800 */
[--C-:B------:R-:W-:Y:S01]  /*7390*/  FFMA.FTZ R188, R121, UR6, -R0.reuse ;  /* 0x0000000679bc7c23 */ /* 0x100fe20008010800 */
[----:B------:R-:W-:Y:S01]  /*73a0*/  FSEL R149, R4, RZ, P1 ;  /* 0x000000ff04957208 */ /* 0x000fe20000800000 */
[--C-:B------:R-:W-:Y:S01]  /*73b0*/  FFMA.FTZ R121, R129, UR6, -R0.reuse ;  /* 0x0000000681797c23 */ /* 0x100fe20008010800 */
[----:B------:R-:W-:Y:S01]  /*73c0*/  FMNMX.FTZ R3, R135, R2, !PT ;  /* 0x0000000287037209 */ /* 0x000fe20007810000 */
[--C-:B------:R-:W-:Y:S01]  /*73d0*/  FFMA.FTZ R129, R137, UR6, -R0.reuse ;  /* 0x0000000689817c23 */ /* 0x100fe20008010800 */
[--C-:B------:R-:W-:Y:S01]  /*73e0*/  FFMA.FTZ R137, R153, UR6, -R0.reuse ;  /* 0x0000000699897c23 */ /* 0x100fe20008010800 */
        /* <DEDUP_REMOVED lines=23> */
[----:B------:R-:W-:Y:S01]  /*7560*/  FFMA.FTZ R165, R165, UR6, -R0 ;  /* 0x00000006a5a57c23 */ /* 0x000fe20008010800 */
[----:B------:R-:W-:Y:S01]  /*7570*/  FADD.FTZ R0, -R149, R10 ;  /* 0x0000000a95007221 */ /* 0x000fe20000010100 */
[----:B------:R-:W-:Y:S01]  /*7580*/  FMNMX.FTZ R2, R150, R3, !PT ;  /* 0x0000000396027209 */ /* 0x000fe20007810000 */
[----:B------:R-:W-:Y:S02]  /*7590*/  MUFU.EX2 R13, R13 ;  /* 0x0000000d000d7308 */ /* 0x000fe40000000800 */
[----:B------:R-:W-:Y:S01]  /*75a0*/  FMUL.FTZ R0, R0, UR6 ;  /* 0x0000000600007c20 */ /* 0x000fe20008410000 */
[----:B------:R-:W-:-:S04]  /*75b0*/  FMNMX.FTZ R3, R151, R2, !PT ;  /* 0x0000000297037209 */ /* 0x000fc80007810000 */
[----:B------:R-:W-:Y:S01]  /*75c0*/  FMNMX.FTZ R2, R154, R3, !PT ;  /* 0x000000039a027209 */ /* 0x000fe20007810000 */
[----:B------:R-:W0:Y:S03]  /*75d0*/  MUFU.EX2 R0, R0 ;  /* 0x0000000000007308 */ /* 0x000e260000000800 */
[----:B------:R-:W-:-:S04]  /*75e0*/  FMNMX.FTZ R3, R155, R2, !PT ;  /* 0x000000029b037209 */ /* 0x000fc80007810000 */
[----:B------:R-:W-:Y:S01]  /*75f0*/  FMNMX.FTZ R3, R158, R3, !PT ;  /* 0x000000039e037209 */ /* 0x000fe20007810000 */
[----:B------:R-:W1:Y:S03]  /*7600*/  MUFU.EX2 R188, R188 ;  /* 0x000000bc00bc7308 */ /* 0x000e660000000800 */
[----:B------:R-:W-:-:S04]  /*7610*/  FMNMX.FTZ R3, R14, R3, !PT ;  /* 0x000000030e037209 */ /* 0x000fc80007810000 */
[----:B------:R-:W-:Y:S01]  /*7620*/  FMNMX.FTZ R2, R162, R3, !PT ;  /* 0x00000003a2027209 */ /* 0x000fe20007810000 */
[----:B------:R-:W2:Y:S03]  /*7630*/  MUFU.EX2 R190, R190 ;  /* 0x000000be00be7308 */ /* 0x000ea60000000800 */
[----:B------:R-:W-:-:S04]  /*7640*/  FMNMX.FTZ R3, R163, R2, !PT ;  /* 0x00000002a3037209 */ /* 0x000fc80007810000 */
[----:B------:R-:W-:Y:S01]  /*7650*/  FMNMX.FTZ R2, R166, R3, !PT ;  /* 0x00000003a6027209 */ /* 0x000fe20007810000 */
[----:B------:R-:W3:Y:S03]  /*7660*/  MUFU.EX2 R125, R125 ;  /* 0x0000007d007d7308 */ /* 0x000ee60000000800 */
[----:B------:R-:W-:-:S05]  /*7670*/  FMNMX.FTZ R2, R167, R2, !PT ;  /* 0x00000002a7027209 */ /* 0x000fca0007810000 */
[----:B------:R-:W4:Y:S01]  /*7680*/  SHFL.BFLY PT, R3, R2, 0x2, 0x1f ;  /* 0x0c401f0002037f89 */ /* 0x000f2200000e0000 */
[----:B------:R-:W5:Y:S08]  /*7690*/  MUFU.EX2 R184, R184 ;  /* 0x000000b800b87308 */ /* 0x000f700000000800 */
[----:B------:R-:W5:Y:S08]  /*76a0*/  MUFU.EX2 R121, R121 ;  /* 0x0000007900797308 */ /* 0x000f700000000800 */
[----:B------:R-:W5:Y:S01]  /*76b0*/  MUFU.EX2 R186, R186 ;  /* 0x000000ba00ba7308 */ /* 0x000f620000000800 */
[----:B----4-:R-:W-:-:S07]  /*76c0*/  FMNMX.FTZ R3, R2, R3, !PT ;  /* 0x0000000302037209 */ /* 0x010fce0007810000 */
[----:B------:R-:W-:Y:S01]  /*76d0*/  MUFU.EX2 R21, R21 ;  /* 0x0000001500157308 */ /* 0x000fe20000000800 */
[----:B------:R-:W4:Y:S07]  /*76e0*/  SHFL.BFLY PT, R2, R3, 0x1, 0x1f ;  /* 0x0c201f0003027f89 */ /* 0x000f2e00000e0000 */
[----:B------:R-:W-:Y:S08]  /*76f0*/  MUFU.EX2 R180, R180 ;  /* 0x000000b400b47308 */ /* 0x000ff00000000800 */
[----:B------:R-:W-:Y:S08]  /*7700*/  MUFU.EX2 R129, R129 ;  /* 0x0000008100817308 */ /* 0x000ff00000000800 */
[----:B------:R-:W-:Y:S01]  /*7710*/  MUFU.EX2 R182, R182 ;  /* 0x000000b600b67308 */ /* 0x000fe20000000800 */
[----:B----4-:R-:W-:-:S04]  /*7720*/  FMNMX.FTZ R3, R3, R2, !PT ;  /* 0x0000000203037209 */ /* 0x010fc80007810000 */
[C---:B------:R-:W-:Y:S01]  /*7730*/  FSETP.NEU.FTZ.AND P1, PT, R3.reuse, -INF , PT ;  /* 0xff8000000300780b */ /* 0x040fe20003f3d000 */
[C---:B------:R-:W-:Y:S02]  /*7740*/  FMUL.FTZ R153, R3.reuse, UR6 ;  /* 0x0000000603997c20 */ /* 0x040fe40008410000 */
[----:B------:R-:W-:Y:S01]  /*7750*/  MUFU.EX2 R159, R159 ;  /* 0x0000009f009f7308 */ /* 0x000fe20000000800 */
[----:B------:R-:W-:Y:S02]  /*7760*/  FSEL R2, R3, RZ, P1 ;  /* 0x000000ff03027208 */ /* 0x000fe40000800000 */
[----:B------:R-:W-:-:S03]  /*7770*/  FSEL R153, R153, RZ, P1 ;  /* 0x000000ff99997208 */ /* 0x000fc60000800000 */
[----:B------:R-:W-:Y:S01]  /*7780*/  FADD.FTZ R2, -R2, R11 ;  /* 0x0000000b02027221 */ /* 0x000fe20000010100 */
[----:B0-----:R-:W-:Y:S01]  /*7790*/  FFMA.FTZ R11, R0, R8, R13 ;  /* 0x00000008000b7223 */ /* 0x001fe2000001000d */
[--C-:B------:R-:W-:Y:S01]  /*77a0*/  FFMA.FTZ R189, R122, UR6, -R153.reuse ;  /* 0x000000067abd7c23 */ /* 0x100fe20008010899 */
[--C-:B------:R-:W-:Y:S01]  /*77b0*/  FFMA.FTZ R124, R123, UR6, -R153.reuse ;  /* 0x000000067b7c7c23 */ /* 0x100fe20008010899 */
[----:B------:R-:W-:Y:S01]  /*77c0*/  FMUL.FTZ R2, R2, UR6 ;  /* 0x0000000602027c20 */ /* 0x000fe20008410000 */
[--C-:B------:R-:W-:Y:S01]  /*77d0*/  FFMA.FTZ R191, R126, UR6, -R153.reuse ;  /* 0x000000067ebf7c23 */ /* 0x100fe20008010899 */
[--C-:B------:R-:W-:Y:S01]  /*77e0*/  FFMA.FTZ R122, R127, UR6, -R153.reuse ;  /* 0x000000067f7a7c23 */ /* 0x100fe20008010899 */
[--C-:B------:R-:W-:Y:S01]  /*77f0*/  FFMA.FTZ R185, R130, UR6, -R153.reuse ;  /* 0x0000000682b97c23 */ /* 0x100fe20008010899 */
[----:B------:R-:W-:Y:S01]  /*7800*/  MUFU.EX2 R189, R189 ;  /* 0x000000bd00bd7308 */ /* 0x000fe20000000800 */
[--C-:B------:R-:W-:Y:S01]  /*7810*/  FFMA.FTZ R120, R131, UR6, -R153.reuse ;  /* 0x0000000683787c23 */ /* 0x100fe20008010899 */
[----:B------:R-:W-:Y:S01]  /*7820*/  FFMA.FTZ R187, R134, UR6, -R153 ;  /* 0x0000000686bb7c23 */ /* 0x000fe20008010899 */
[----:B-1----:R-:W-:Y:S01]  /*7830*/  FADD.FTZ R11, R188, R11 ;  /* 0x0000000bbc0b7221 */ /* 0x002fe20000010000 */
[--C-:B------:R-:W-:Y:S01]  /*7840*/  FFMA.FTZ R20, R135, UR6, -R153.reuse ;  /* 0x0000000687147c23 */ /* 0x100fe20008010899 */
[--C-:B------:R-:W-:Y:S01]  /*7850*/  FFMA.FTZ R181, R138, UR6, -R153.reuse ;  /* 0x000000068ab57c23 */ /* 0x100fe20008010899 */
[----:B------:R-:W-:Y:S01]  /*7860*/  FFMA.FTZ R10, R139, UR6, -R153 ;  /* 0x000000068b0a7c23 */ /* 0x000fe20008010899 */
[----:B--2---:R-:W-:Y:S01]  /*7870*/  FADD.FTZ R126, R190, R11 ;  /* 0x0000000bbe7e7221 */ /* 0x004fe20000010000 */
[----:B------:R-:W0:Y:S01]  /*7880*/  MUFU.EX2 R2, R2 ;  /* 0x0000000200027308 */ /* 0x000e220000000800 */
[--C-:B------:R-:W-:Y:S01]  /*7890*/  FFMA.FTZ R183, R142, UR6, -R153.reuse ;  /* 0x000000068eb77c23 */ /* 0x100fe20008010899 */
[--C-:B------:R-:W-:Y:S01]  /*78a0*/  FFMA.FTZ R134, R143, UR6, -R153.reuse ;  /* 0x000000068f867c23 */ /* 0x100fe20008010899 */
[----:B---3--:R-:W-:Y:S01]  /*78b0*/  FADD.FTZ R11, R125, R126 ;  /* 0x0000007e7d0b7221 */ /* 0x008fe20000010000 */
[--C-:B------:R-:W-:Y:S01]  /*78c0*/  FFMA.FTZ R177, R146, UR6, -R153.reuse ;  /* 0x0000000692b17c23 */ /* 0x100fe20008010899 */
[--C-:B------:R-:W-:Y:S01]  /*78d0*/  FFMA.FTZ R132, R147, UR6, -R153.reuse ;  /* 0x0000000693847c23 */ /* 0x100fe20008010899 */
[----:B------:R-:W-:Y:S01]  /*78e0*/  FFMA.FTZ R179, R150, UR6, -R153 ;  /* 0x0000000696b37c23 */ /* 0x000fe20008010899 */
[----:B-----5:R-:W-:Y:S01]  /*78f0*/  FADD.FTZ R126, R184, R11 ;  /* 0x0000000bb87e7221 */ /* 0x020fe20000010000 */
[----:B------:R-:W1:Y:S01]  /*7900*/  MUFU.EX2 R124, R124 ;  /* 0x0000007c007c7308 */ /* 0x000e620000000800 */
[--C-:B------:R-:W-:Y:S01]  /*7910*/  FFMA.FTZ R130, R151, UR6, -R153.reuse ;  /* 0x0000000697827c23 */ /* 0x100fe20008010899 */
[--C-:B------:R-:W-:Y:S01]  /*7920*/  FFMA.FTZ R173, R154, UR6, -R153.reuse ;  /* 0x000000069aad7c23 */ /* 0x100fe20008010899 */
[----:B------:R-:W-:Y:S01]  /*7930*/  FADD.FTZ R11, R121, R126 ;  /* 0x0000007e790b7221 */ /* 0x000fe20000010000 */
[--C-:B------:R-:W-:Y:S01]  /*7940*/  FFMA.FTZ R128, R155, UR6, -R153.reuse ;  /* 0x000000069b807c23 */ /* 0x100fe20008010899 */
[--C-:B------:R-:W-:Y:S01]  /*7950*/  FFMA.FTZ R175, R158, UR6, -R153.reuse ;  /* 0x000000069eaf7c23 */ /* 0x100fe20008010899 */
[----:B------:R-:W-:Y:S01]  /*7960*/  FFMA.FTZ R169, R162, UR6, -R153 ;  /* 0x00000006a2a97c23 */ /* 0x000fe20008010899 */
[----:B------:R-:W-:Y:S01]  /*7970*/  FADD.FTZ R126, R186, R11 ;  /* 0x0000000bba7e7221 */ /* 0x000fe20000010000 */
[----:B------:R-:W2:Y:S01]  /*7980*/  MUFU.EX2 R191, R191 ;  /* 0x000000bf00bf7308 */ /* 0x000ea20000000800 */
[----:B0-----:R-:W-:Y:S01]  /*7990*/  FFMA.FTZ R5, R2, R5, R189 ;  /* 0x0000000502057223 */ /* 0x001fe200000100bd */
[----:B------:R-:W-:Y:S01]  /*79a0*/  FFMA.FTZ R171, R166, UR6, -R153 ;  /* 0x00000006a6ab7c23 */ /* 0x000fe20008010899 */
[----:B------:R-:W-:-:S04]  /*79b0*/  FADD.FTZ R11, R21, R126 ;  /* 0x0000007e150b7221 */ /* 0x000fc80000010000 */
[----:B------:R-:W-:Y:S01]  /*79c0*/  FADD.FTZ R126, R180, R11 ;  /* 0x0000000bb47e7221 */ /* 0x000fe20000010000 */
[----:B------:R-:W0:Y:S01]  /*79d0*/  MUFU.EX2 R122, R122 ;  /* 0x0000007a007a7308 */ /* 0x000e220000000800 */
[----:B-1----:R-:W-:Y:S02]  /*79e0*/  FADD.FTZ R8, R124, R5 ;  /* 0x000000057c087221 */ /* 0x002fe40000010000 */
[----:B------:R-:W-:Y:S01]  /*79f0*/  FADD.FTZ R11, R129, R126 ;  /* 0x0000007e810b7221 */ /* 0x000fe20000010000 */
[----:B------:R-:W-:-:S03]  /*7a00*/  FFMA.FTZ R126, R14, UR6, -R153 ;  /* 0x000000060e7e7c23 */ /* 0x000fc60008010899 */
[----:B------:R-:W-:Y:S01]  /*7a10*/  FADD.FTZ R14, R182, R11 ;  /* 0x0000000bb60e7221 */ /* 0x000fe20000010000 */
[----:B------:R-:W1:Y:S01]  /*7a20*/  MUFU.EX2 R185, R185 ;  /* 0x000000b900b97308 */ /* 0x000e620000000800 */
[----:B--2---:R-:W-:Y:S02]  /*7a30*/  FADD.FTZ R5, R191, R8 ;  /* 0x00000008bf057221 */ /* 0x004fe40000010000 */
[----:B------:R-:W-:-:S05]  /*7a40*/  FADD.FTZ R11, R159, R14 ;  /* 0x0000000e9f0b7221 */ /* 0x000fca0000010000 */
        /* <DEDUP_REMOVED lines=24> */
[----:B------:R-:W-:-:S06]  /*7bd0*/  FFMA.FTZ R14, R163, UR6, -R153 ;  /* 0x00000006a30e7c23 */ /* 0x000fcc0008010899 */
        /* <DEDUP_REMOVED lines=16> */
[----:B------:R-:W-:-:S06]  /*7ce0*/  FFMA.FTZ R136, R167, UR6, -R153 ;  /* 0x00000006a7887c23 */ /* 0x000fcc0008010899 */
        /* <DEDUP_REMOVED lines=21> */
[----:B0-----:R-:W-:Y:S01]  /*7e40*/  FADD.FTZ R5, R171, R8 ;  /* 0x00000008ab057221 */ /* 0x001fe20000010000 */
[----:B-1----:R-:W-:-:S03]  /*7e50*/  FADD.FTZ R8, R149, R138 ;  /* 0x0000008a95087221 */ /* 0x002fc60000010000 */
[----:B--2---:R-:W-:Y:S01]  /*7e60*/  FADD.FTZ R5, R136, R5 ;  /* 0x0000000588057221 */ /* 0x004fe20000010000 */
[----:B------:R-:W-:Y:S06]  /*7e70*/  @!P0 BRA `(.L_x_1259) ;  /* 0x0000000000048947 */ /* 0x000fec0003800000 */
[----:B------:R-:W-:Y:S01]  /*7e80*/  BPT.TRAP 0x1 ;  /* 0x000000040000795c */ /* 0x000fe20000300000 */
.L_x_1259:
        /* <DEDUP_REMOVED lines=35> */
.L_x_1241:
[----:B------:R-:W-:Y:S01]  /*80c0*/  R2UR UR5, R22 ;  /* 0x00000000160572ca */ /* 0x000fe200000e0000 */
[----:B------:R-:W-:Y:S01]  /*80d0*/  UISETP.NE.AND UP0, UPT, UR61, URZ, UPT ;  /* 0x0000003f3d00728c */ /* 0x000fe2000bf05270 */
[----:B------:R-:W-:Y:S02]  /*80e0*/  R2UR UR4, R23 ;  /* 0x00000000170472ca */ /* 0x000fe400000e0000 */
[----:B------:R-:W-:-:S03]  /*80f0*/  IADD3 R10, R17, 0x1, -R18 ;  /* 0x00000001110a7810 */ /* 0x000fc60007ffe812 */
[----:B------:R-:W-:Y:S02]  /*8100*/  PLOP3.LUT P1, PT, PT, PT, UP0, 0x40, 0x0 ;  /* 0x000000000000781c */ /* 0x000fe40003f2e808 */
[----:B------:R-:W-:-:S04]  /*8110*/  R2UR UR10, R10 ;  /* 0x000000000a0a72ca */ /* 0x000fc800000e0000 */
[----:B------:R-:W-:Y:S02]  /*8120*/  UISETP.NE.AND UP1, UPT, UR5, URZ, UPT ;  /* 0x0000003f0500728c */ /* 0x000fe4000bf25270 */
[----:B------:R-:W-:-:S09]  /*8130*/  UIADD3 UR7, UR4, 0x7f, URZ ;  /* 0x0000007f04077890 */ /* 0x000fd2000fffe03f */
[----:B------:R-:W-:Y:S01]  /*8140*/  @UP1 ULDC UR4, c[0x0][0x44c] ;  /* 0x0001130000041ab9 */ /* 0x000fe20000000800 */
[----:B------:R-:W-:Y:S01]  /*8150*/  @UP1 ULDC UR11, c[0x0][0x450] ;  /* 0x00011400000b1ab9 */ /* 0x000fe20000000800 */
[----:B------:R-:W-:-:S04]  /*8160*/  UIMAD.WIDE.U32 UR4, UR7, UR4, URZ ;  /* 0x00000004070472a5 */ /* 0x000fc8000f8e003f */
[----:B------:R-:W-:-:S04]  /*8170*/  @UP1 USHF.R.U32.HI UR7, URZ, UR11, UR5 ;  /* 0x0000000b3f071299 */ /* 0x000fc80008011605 */
[----:B------:R-:W-:-:S04]  /*8180*/  UIADD3 UR7, UR10, UR7, URZ ;  /* 0x000000070a077290 */ /* 0x000fc8000fffe03f */
        /* <DEDUP_REMOVED lines=13> */
.L_x_1262:
[----:B------:R-:W-:Y:S02]  /*8260*/  ULDC UR15, c[0x0][0x9e4] ;  /* 0x00027900000f7ab9 */ /* 0x000fe40000000800 */
[----:B------:R-:W-:-:S11]  /*8270*/  UISETP.NE.AND UP0, UPT, UR15, 0x1, UPT ;  /* 0x000000010f00788c */ /* 0x000fd6000bf05270 */
[----:B------:R-:W-:Y:S02]  /*8280*/  @UP0 ULDC.64 UR4, c[0x0][0x9e8] ;  /* 0x00027a0000040ab9 */ /* 0x000fe40000000a00 */
[----:B------:R-:W-:-:S04]  /*8290*/  UIMAD.WIDE.U32 UR10, UR7, UR4, URZ ;  /* 0x00000004070a72a5 */ /* 0x000fc8000f8e003f */
[----:B------:R-:W-:-:S12]  /*82a0*/  @UP0 USHF.R.U32.HI UR7, URZ, UR5, UR11 ;  /* 0x000000053f070299 */ /* 0x000fd8000801160b */
.L_x_1263:
[----:B------:R-:W-:-:S04]  /*82b0*/  UIMAD UR7, UR7, UR15, URZ ;  /* 0x0000000f070772a4 */ /* 0x000fc8000f8e023f */
[----:B------:R-:W-:-:S04]  /*82c0*/  UISETP.LT.AND UP0, UPT, UR14, UR7, UPT ;  /* 0x000000070e00728c */ /* 0x000fc8000bf01270 */
[----:B------:R-:W-:-:S12]  /*82d0*/  USEL UR14, UR14, UR7, !UP0 ;  /* 0x000000070e0e7287 */ /* 0x000fd8000c000000 */
.L_x_1261:
        /* <DEDUP_REMOVED lines=13> */
[----:B------:R-:W-:-:S05]  /*83b0*/  ULDC UR51, c[0x0][0x988] ;  /* 0x0002620000337ab9 */ /* 0x000fca0000000800 */
.L_x_1275:
[----:B------:R-:W-:-:S04]  /*83c0*/  UISETP.NE.AND UP0, UPT, UR4, 0x1, UPT ;  /* 0x000000010400788c */ /* 0x000fc8000bf05270 */
[----:B------:R-:W-:-:S04]  /*83d0*/  USEL UR38, URZ, 0x1, UP0 ;  /* 0x000000013f267887 */ /* 0x000fc80008000000 */
[----:B------:R-:W-:Y:S01]  /*83e0*/  ULOP3.LUT UR38, UR7, UR38, URZ, 0x3c, !UPT ;  /* 0x0000002607267292 */ /* 0x000fe2000f8e3c3f */
[----:B------:R-:W-:Y:S11]  /*83f0*/  @!P0 BRA `(.L_x_1265) ;  /* 0x0000000000048947 */ /* 0x000ff60003800000 */
[----:B------:R-:W-:Y:S01]  /*8400*/  BPT.TRAP 0x1 ;  /* 0x000000040000795c */ /* 0x000fe20000300000 */
.L_x_1265:
        /* <DEDUP_REMOVED lines=9> */
.L_x_1266:
[----:B-1----:R-:W-:Y:S05]  /*84a0*/  @P1 BRA `(.L_x_1267) ;  /* 0x0000000000081947 */ /* 0x002fea0003800000 */
[----:B------:R-:W1:Y:S02]  /*84b0*/  SYNCS.PHASECHK.TRANS64.TRYWAIT P1, [UR5+0x30830], R3 ;  /* 0x03083003ff0075a7 */ /* 0x000e640008020145 */
[----:B-1----:R-:W-:Y:S05]  /*84c0*/  @!P1 BRA `(.L_x_1268) ;  /* 0x0000010400789947 */ /* 0x002fea0003800000 */
.L_x_1267:
        /* <DEDUP_REMOVED lines=168> */
.L_x_1269:
[----:B------:R-:W-:Y:S01]  /*8f50*/  ULEA UR10, UR4, UR60, 0x3 ;  /* 0x0000003c040a7291 */ /* 0x000fe2000f8e183f */
[----:B------:R-:W-:-:S05]  /*8f60*/  IMAD.U32 R0, RZ, RZ, UR7 ;  /* 0x00000007ff007e24 */ /* 0x000fca000f8e00ff */
[----:B------:R-:W-:-:S04]  /*8f70*/  SHF.L.U32 R0, R0, 0x1f, RZ ;  /* 0x0000001f00007819 */ /* 0x000fc800000006ff */
[----:B------:R2:W3:Y:S01]  /*8f80*/  SYNCS.PHASECHK.TRANS64.TRYWAIT P1, [UR10+0x30850], R0 ;  /* 0x03085000ff0075a7 */ /* 0x0004e2000802014a */
[----:B------:R-:W-:Y:S05]  /*8f90*/  @!P0 BRA `(.L_x_1270) ;  /* 0x0000000000048947 */ /* 0x000fea0003800000 */
[----:B------:R-:W-:Y:S01]  /*8fa0*/  BPT.TRAP 0x1 ;  /* 0x000000040000795c */ /* 0x000fe20000300000 */
.L_x_1270:
[----:B---3--:R-:W-:Y:S05]  /*8fb0*/  @P1 BRA `(.L_x_1271) ;  /* 0x0000000000081947 */ /* 0x008fea0003800000 */
[----:B------:R-:W3:Y:S02]  /*8fc0*/  SYNCS.PHASECHK.TRANS64.TRYWAIT P1, [UR10+0x30850], R0 ;  /* 0x03085000ff0075a7 */ /* 0x000ee4000802014a */
[----:B---3--:R-:W-:Y:S05]  /*8fd0*/  @!P1 BRA `(.L_x_1272) ;  /* 0x000000f800cc9947 */ /* 0x008fea0003800000 */
.L_x_1271:
        /* <DEDUP_REMOVED lines=37> */
.L_x_1273:
[----:B--23--:R-:W-:Y:S01]  /*9230*/  FMNMX.FTZ R0, R120, R10, !PT ;  /* 0x0000000a78007209 */ /* 0x00cfe20007810000 */
[----:B------:R-:W-:Y:S01]  /*9240*/  UMOV UR6, UR51 ;  /* 0x0000003300067c82 */ /* 0x000fe20008000000 */
[----:B------:R-:W-:Y:S01]  /*9250*/  FMNMX.FTZ R2, R122, R11, !PT ;  /* 0x0000000b7a027209 */ /* 0x000fe20007810000 */
[----:B------:R-:W2:Y:S01]  /*9260*/  S2UR UR4, SR_CgaCtaId ;  /* 0x00000000000479c3 */ /* 0x000ea20000008800 */
[----:B01----:R-:W-:Y:S01]  /*9270*/  FMNMX.FTZ R3, R121, R0, !PT ;  /* 0x0000000079037209 */ /* 0x003fe20007810000 */
[----:B------:R-:W-:Y:S01]  /*9280*/  UIADD3 UR5, UR5, 0x30840, URZ ;  /* 0x0003084005057890 */ /* 0x000fe2000fffe03f */
        /* <DEDUP_REMOVED lines=10> */
[----:B------:R-:W-:Y:S01]  /*9330*/  FMNMX.FTZ R2, R134, R13, !PT ;  /* 0x0000000d86027209 */ /* 0x000fe20007810000 */
[----:B--2---:R-:W-:Y:S01]  /*9340*/  UPRMT UR5, UR4, 0x654, UR5 ;  /* 0x0000065404057896 */ /* 0x004fe20008000005 */
[----:B------:R-:W-:Y:S02]  /*9350*/  FMNMX.FTZ R3, R133, R0, !PT ;  /* 0x0000000085037209 */ /* 0x000fe40007810000 */
[----:B------:R-:W-:Y:S02]  /*9360*/  FMNMX.FTZ R13, R135, R2, !PT ;  /* 0x00000002870d7209 */ /* 0x000fe40007810000 */
[----:B------:R-:W-:Y:S02]  /*9370*/  FMNMX.FTZ R0, R136, R3, !PT ;  /* 0x0000000388007209 */ /* 0x000fe40007810000 */
[----:B------:R-:W-:-:S02]  /*9380*/  FMNMX.FTZ R2, R138, R13, !PT ;  /* 0x0000000d8a027209 */ /* 0x000fc40007810000 */
[----:B------:R-:W-:Y:S01]  /*9390*/  FMNMX.FTZ R3, R137, R0, !PT ;  /* 0x0000000089037209 */ /* 0x000fe20007810000 */
[----:B------:R-:W-:Y:S01]  /*93a0*/  SYNCS.ARRIVE.TRANS64.RED.A1T0 RZ, [UR5], RZ ;  /* 0x000000ffffff79a7 */ /* 0x000fe20008100405 */
        /* <DEDUP_REMOVED lines=32> */
[----:B-1----:R-:W-:-:S03]  /*95b0*/  FMNMX.FTZ R15, R2, R15, !PT ;  /* 0x0000000f020f7209 */ /* 0x002fc60007810000 */
[----:B------:R-:W0:Y:S04]  /*95c0*/  SHFL.BFLY PT, R4, R13, 0x1, 0x1f ;  /* 0x0c201f000d047f89 */ /* 0x000e2800000e0000 */
[----:B------:R-:W1:Y:S01]  /*95d0*/  SHFL.BFLY PT, R14, R15, 0x1, 0x1f ;  /* 0x0c201f000f0e7f89 */ /* 0x000e6200000e0000 */
[----:B0-----:R-:W-:Y:S02]  /*95e0*/  FMNMX.FTZ R4, R13, R4, !PT ;  /* 0x000000040d047209 */ /* 0x001fe40007810000 */
[----:B-1----:R-:W-:-:S03]  /*95f0*/  FMNMX.FTZ R3, R15, R14, !PT ;  /* 0x0000000e0f037209 */ /* 0x002fc60007810000 */
[----:B------:R-:W-:-:S04]  /*9600*/  FADD.FTZ R10, -R4, R10 ;  /* 0x0000000a040a7221 */ /* 0x000fc80000010100 */
[----:B------:R-:W-:Y:S01]  /*9610*/  FMUL.FTZ R14, R10, UR6 ;  /* 0x000000060a0e7c20 */ /* 0x000fe20008410000 */
[----:B------:R-:W-:-:S03]  /*9620*/  FADD.FTZ R10, -R3, R11 ;  /* 0x0000000b030a7221 */ /* 0x000fc60000010100 */
[----:B------:R-:W-:Y:S01]  /*9630*/  MUFU.EX2 R0, R14 ;  /* 0x0000000e00007308 */ /* 0x000fe20000000800 */
[----:B------:R-:W-:Y:S01]  /*9640*/  FMUL.FTZ R2, R10, UR6 ;  /* 0x000000060a027c20 */ /* 0x000fe20008410000 */
[----:B------:R-:W-:-:S04]  /*9650*/  FMUL.FTZ R10, R4, UR6 ;  /* 0x00000006040a7c20 */ /* 0x000fc80008410000 */
[--C-:B------:R-:W-:Y:S01]  /*9660*/  FFMA.FTZ R11, R120, UR6, -R10.reuse ;  /* 0x00000006780b7c23 */ /* 0x100fe2000801080a */
[----:B------:R-:W-:Y:S01]  /*9670*/  FMUL.FTZ R120, R3, UR6 ;  /* 0x0000000603787c20 */ /* 0x000fe20008410000 */
[--C-:B------:R-:W-:Y:S01]  /*9680*/  FFMA.FTZ R188, R121, UR6, -R10.reuse ;  /* 0x0000000679bc7c23 */ /* 0x100fe2000801080a */
[----:B------:R-:W-:Y:S01]  /*9690*/  FFMA.FTZ R176, R144, UR6, -R10 ;  /* 0x0000000690b07c23 */ /* 0x000fe2000801080a */
[----:B------:R-:W-:Y:S01]  /*96a0*/  MUFU.EX2 R2, R2 ;  /* 0x0000000200027308 */ /* 0x000fe20000000800 */
[--C-:B------:R-:W-:Y:S01]  /*96b0*/  FFMA.FTZ R189, R122, UR6, -R120.reuse ;  /* 0x000000067abd7c23 */ /* 0x100fe20008010878 */
[----:B------:R-:W-:Y:S01]  /*96c0*/  FFMA.FTZ R144, R123, UR6, -R120 ;  /* 0x000000067b907c23 */ /* 0x000fe20008010878 */
[----:B------:R-:W-:Y:S01]  /*96d0*/  FFMA.FTZ R190, R124, UR6, -R10 ;  /* 0x000000067cbe7c23 */ /* 0x000fe2000801080a */
[----:B------:R-:W-:Y:S01]  /*96e0*/  FFMA.FTZ R191, R126, UR6, -R120 ;  /* 0x000000067ebf7c23 */ /* 0x000fe20008010878 */
[--C-:B------:R-:W-:Y:S01]  /*96f0*/  FFMA.FTZ R173, R125, UR6, -R10.reuse ;  /* 0x000000067dad7c23 */ /* 0x100fe2000801080a */
[----:B------:R-:W-:Y:S01]  /*9700*/  FFMA.FTZ R182, R140, UR6, -R10 ;  /* 0x000000068cb67c23 */ /* 0x000fe2000801080a */
[----:B------:R-:W-:Y:S01]  /*9710*/  FFMA.FTZ R140, R127, UR6, -R120 ;  /* 0x000000067f8c7c23 */ /* 0x000fe20008010878 */
[----:B------:R-:W0:Y:S01]  /*9720*/  MUFU.EX2 R11, R11 ;  /* 0x0000000b000b7308 */ /* 0x000e220000000800 */
[----:B------:R-:W-:Y:S01]  /*9730*/  FFMA.FTZ R184, R128, UR6, -R10 ;  /* 0x0000000680b87c23 */ /* 0x000fe2000801080a */
[----:B------:R-:W-:Y:S01]  /*9740*/  FFMA.FTZ R185, R130, UR6, -R120 ;  /* 0x0000000682b97c23 */ /* 0x000fe20008010878 */
[--C-:B------:R-:W-:Y:S01]  /*9750*/  FFMA.FTZ R171, R129, UR6, -R10.reuse ;  /* 0x0000000681ab7c23 */ /* 0x100fe2000801080a */
[----:B------:R-:W-:Y:S01]  /*9760*/  FFMA.FTZ R180, R136, UR6, -R10 ;  /* 0x0000000688b47c23 */ /* 0x000fe2000801080a */
[----:B------:R-:W-:Y:S01]  /*9770*/  FFMA.FTZ R136, R131, UR6, -R120 ;  /* 0x0000000683887c23 */ /* 0x000fe20008010878 */
[----:B------:R-:W-:Y:S01]  /*9780*/  FFMA.FTZ R186, R132, UR6, -R10 ;  /* 0x0000000684ba7c23 */ /* 0x000fe2000801080a */
[----:B------:R-:W-:Y:S01]  /*9790*/  FFMA.FTZ R187, R134, UR6, -R120 ;  /* 0x0000000686bb7c23 */ /* 0x000fe20008010878 */
[----:B------:R-:W1:Y:S01]  /*97a0*/  MUFU.EX2 R189, R189 ;  /* 0x000000bd00bd7308 */ /* 0x000e620000000800 */
[--C-:B------:R-:W-:Y:S01]  /*97b0*/  FFMA.FTZ R169, R133, UR6, -R10.reuse ;  /* 0x0000000685a97c23 */ /* 0x100fe2000801080a */
[----:B------:R-:W-:Y:S01]  /*97c0*/  FFMA.FTZ R133, R137, UR6, -R10 ;  /* 0x0000000689857c23 */ /* 0x000fe2000801080a */
[----:B------:R-:W-:Y:S01]  /*97d0*/  FFMA.FTZ R132, R135, UR6, -R120 ;  /* 0x0000000687847c23 */ /* 0x000fe20008010878 */
[--C-:B------:R-:W-:Y:S01]  /*97e0*/  FFMA.FTZ R129, R141, UR6, -R10.reuse ;  /* 0x000000068d817c23 */ /* 0x100fe2000801080a */
[--C-:B------:R-:W-:Y:S01]  /*97f0*/  FFMA.FTZ R125, R145, UR6, -R10.reuse ;  /* 0x00000006917d7c23 */ /* 0x100fe2000801080a */
[--C-:B------:R-:W-:Y:S01]  /*9800*/  FFMA.FTZ R178, R148, UR6, -R10.reuse ;  /* 0x0000000694b27c23 */ /* 0x100fe2000801080a */
[--C-:B------:R-:W-:Y:S01]  /*9810*/  FFMA.FTZ R121, R149, UR6, -R10.reuse ;  /* 0x0000000695797c23 */ /* 0x100fe2000801080a */
[----:B------:R-:W2:Y:S01]  /*9820*/  MUFU.EX2 R188, R188 ;  /* 0x000000bc00bc7308 */ /* 0x000ea20000000800 */
[----:B0-----:R-:W-:Y:S01]  /*9830*/  FFMA.FTZ R123, R0, R8, R11 ;  /* 0x00000008007b7223 */ /* 0x001fe2000001000b */
[--C-:B------:R-:W-:Y:S01]  /*9840*/  FFMA.FTZ R172, R152, UR6, -R10.reuse ;  /* 0x0000000698ac7c23 */ /* 0x100fe2000801080a */
[--C-:B------:R-:W-:Y:S01]  /*9850*/  FFMA.FTZ R21, R153, UR6, -R10.reuse ;  /* 0x0000000699157c23 */ /* 0x100fe2000801080a */
[--C-:B------:R-:W-:Y:S01]  /*9860*/  FFMA.FTZ R174, R156, UR6, -R10.reuse ;  /* 0x000000069cae7c23 */ /* 0x100fe2000801080a */
[--C-:B------:R-:W-:Y:S01]  /*9870*/  FFMA.FTZ R15, R157, UR6, -R10.reuse ;  /* 0x000000069d0f7c23 */ /* 0x100fe2000801080a */
[--C-:B------:R-:W-:Y:S01]  /*9880*/  FFMA.FTZ R168, R160, UR6, -R10.reuse ;  /* 0x00000006a0a87c23 */ /* 0x100fe2000801080a */
[--C-:B------:R-:W-:Y:S01]  /*9890*/  FFMA.FTZ R13, R161, UR6, -R10.reuse ;  /* 0x00000006a10d7c23 */ /* 0x100fe2000801080a */
[----:B------:R-:W0:Y:S01]  /*98a0*/  MUFU.EX2 R144, R144 ;  /* 0x0000009000907308 */ /* 0x000e220000000800 */
[----:B-1----:R-:W-:Y:S01]  /*98b0*/  FFMA.FTZ R5, R2, R5, R189 ;  /* 0x0000000502057223 */ /* 0x002fe200000100bd */
[--C-:B------:R-:W-:Y:S01]  /*98c0*/  FFMA.FTZ R170, R164, UR6, -R10.reuse ;  /* 0x00000006a4aa7c23 */ /* 0x100fe2000801080a */
[----:B------:R-:W-:Y:S01]  /*98d0*/  FFMA.FTZ R137, R165, UR6, -R10 ;  /* 0x00000006a5897c23 */ /* 0x000fe2000801080a */
[--C-:B------:R-:W-:Y:S01]  /*98e0*/  FFMA.FTZ R181, R138, UR6, -R120.reuse ;  /* 0x000000068ab57c23 */ /* 0x100fe20008010878 */
[--C-:B------:R-:W-:Y:S01]  /*98f0*/  FFMA.FTZ R130, R139, UR6, -R120.reuse ;  /* 0x000000068b827c23 */ /* 0x100fe20008010878 */
[--C-:B------:R-:W-:Y:S01]  /*9900*/  FFMA.FTZ R183, R142, UR6, -R120.reuse ;  /* 0x000000068eb77c23 */ /* 0x100fe20008010878 */
[--C-:B------:R-:W-:Y:S01]  /*9910*/  FFMA.FTZ R128, R143, UR6, -R120.reuse ;  /* 0x000000068f807c23 */ /* 0x100fe20008010878 */
[----:B------:R-:W1:Y:S01]  /*9920*/  MUFU.EX2 R190, R190 ;  /* 0x000000be00be7308 */ /* 0x000e620000000800 */
[----:B--2---:R-:W-:Y:S01]  /*9930*/  FADD.FTZ R123, R188, R123 ;  /* 0x0000007bbc7b7221 */ /* 0x004fe20000010000 */
[--C-:B------:R-:W-:Y:S01]  /*9940*/  FFMA.FTZ R177, R146, UR6, -R120.reuse ;  /* 0x0000000692b17c23 */ /* 0x100fe20008010878 */
[--C-:B------:R-:W-:Y:S01]  /*9950*/  FFMA.FTZ R126, R147, UR6, -R120.reuse ;  /* 0x00000006937e7c23 */ /* 0x100fe20008010878 */
[--C-:B------:R-:W-:Y:S01]  /*9960*/  FFMA.FTZ R179, R150, UR6, -R120.reuse ;  /* 0x0000000696b37c23 */ /* 0x100fe20008010878 */
[--C-:B------:R-:W-:Y:S01]  /*9970*/  FFMA.FTZ R124, R151, UR6, -R120.reuse ;  /* 0x00000006977c7c23 */ /* 0x100fe20008010878 */
[--C-:B------:R-:W-:Y:S01]  /*9980*/  FFMA.FTZ R127, R155, UR6, -R120.reuse ;  /* 0x000000069b7f7c23 */ /* 0x100fe20008010878 */
[--C-:B------:R-:W-:Y:S01]  /*9990*/  FFMA.FTZ R175, R158, UR6, -R120.reuse ;  /* 0x000000069eaf7c23 */ /* 0x100fe20008010878 */
[----:B------:R-:W2:Y:S01]  /*99a0*/  MUFU.EX2 R191, R191 ;  /* 0x000000bf00bf7308 */ /* 0x000ea20000000800 */
[----:B0-----:R-:W-:Y:S01]  /*99b0*/  FADD.FTZ R8, R144, R5 ;  /* 0x0000000590087221 */ /* 0x001fe20000010000 */
[----:B------:R-:W-:-:S06]  /*99c0*/  FFMA.FTZ R122, R159, UR6, -R120 ;  /* 0x000000069f7a7c23 */ /* 0x000fcc0008010878 */
[----:B------:R-:W0:Y:S01]  /*99d0*/  MUFU.EX2 R173, R173 ;  /* 0x000000ad00ad7308 */ /* 0x000e220000000800 */
[----:B-1----:R-:W-:-:S07]  /*99e0*/  FADD.FTZ R10, R190, R123 ;  /* 0x0000007bbe0a7221 */ /* 0x002fce0000010000 */
[----:B------:R-:W1:Y:S01]  /*99f0*/  MUFU.EX2 R140, R140 ;  /* 0x0000008c008c7308 */ /* 0x000e620000000800 */
[----:B--2---:R-:W-:-:S07]  /*9a00*/  FADD.FTZ R5, R191, R8 ;  /* 0x00000008bf057221 */ /* 0x004fce0000010000 */
        /* <DEDUP_REMOVED lines=89> */
.L_x_1274:
[----:B------:R-:W0:Y:S01]  /*9fa0*/  S2UR UR4, SR_CgaCtaId ;  /* 0x00000000000479c3 */ /* 0x000e220000008800 */
[----:B------:R-:W-:Y:S01]  /*9fb0*/  UIADD3 UR10, UR10, 0x30860, URZ ;  /* 0x000308600a0a7890 */ /* 0x000fe2000fffe03f */
[C---:B------:R-:W-:Y:S01]  /*9fc0*/  ISETP.GT.AND P1, PT, R12.reuse, UR50, PT ;  /* 0x000000320c007c0c */ /* 0x040fe2000bf24270 */
[----:B------:R-:W-:Y:S01]  /*9fd0*/  UMOV UR7, UR38 ;  /* 0x0000002600077c82 */ /* 0x000fe20008000000 */
[----:B------:R-:W-:Y:S01]  /*9fe0*/  F2FP.F16.F32.PACK_AB R190, R173, R190 ;  /* 0x000000beadbe723e */ /* 0x000fe200000000ff */
[----:B------:R-:W-:Y:S01]  /*9ff0*/  VIADD R12, R12, 0xffffffff ;  /* 0xffffffff0c0c7836 */ /* 0x000fe20000000000 */
[----:B------:R-:W-:Y:S01]  /*a000*/  F2FP.F16.F32.PACK_AB R188, R188, R11 ;  /* 0x0000000bbcbc723e */ /* 0x000fe200000000ff */
[----:B------:R-:W-:Y:S01]  /*a010*/  IMAD.MOV.U32 R11, RZ, RZ, R3 ;  /* 0x000000ffff0b7224 */ /* 0x000fe200078e0003 */
[----:B------:R-:W-:Y:S02]  /*a020*/  F2FP.F16.F32.PACK_AB R184, R171, R184 ;  /* 0x000000b8abb8723e */ /* 0x000fe400000000ff */
[----:B------:R-:W-:-:S02]  /*a030*/  F2FP.F16.F32.PACK_AB R186, R169, R186 ;  /* 0x000000baa9ba723e */ /* 0x000fc400000000ff */
[----:B------:R-:W-:Y:S01]  /*a040*/  F2FP.F16.F32.PACK_AB R173, R127, R10 ;  /* 0x0000000a7fad723e */ /* 0x000fe200000000ff */
[----:B------:R-:W-:Y:S01]  /*a050*/  IMAD.MOV.U32 R10, RZ, RZ, R4 ;  /* 0x000000ffff0a7224 */ /* 0x000fe200078e0004 */
        /* <DEDUP_REMOVED lines=23> */
.L_x_1264:
[----:B------:R-:W-:-:S13]  /*a1d0*/  R2UR UR4, R193 ;  /* 0x00000000c10472ca */ /* 0x000fda00000e0000 */
[----:B------:R-:W-:-:S13]  /*a1e0*/  ISETP.GE.AND P1, PT, R12, UR4, PT ;  /* 0x000000040c007c0c */ /* 0x000fda000bf26270 */
[----:B------:R-:W-:Y:S05]  /*a1f0*/  @!P1 BRA `(.L_x_1276) ;  /* 0x0000003000609947 */ /* 0x000fea0003800000 */
[----:B------:R-:W-:Y:S01]  /*a200*/  IMAD.MOV.U32 R10, RZ, RZ, R3 ;  /* 0x000000ffff0a7224 */ /* 0x000fe200078e0003 */
[----:B------:R-:W-:Y:S01]  /*a210*/  UMOV UR7, UR38 ;  /* 0x0000002600077c82 */ /* 0x000fe20008000000 */
[----:B------:R-:W-:Y:S01]  /*a220*/  IMAD.MOV.U32 R11, RZ, RZ, R4 ;  /* 0x000000ffff0b7224 */ /* 0x000fe200078e0004 */
[----:B------:R-:W-:Y:S01]  /*a230*/  UMOV UR4, UR39 ;  /* 0x0000002700047c82 */ /* 0x000fe20008000000 */
[----:B------:R-:W-:Y:S01]  /*a240*/  ULDC UR50, c[0x0][0x9e4] ;  /* 0x0002790000327ab9 */ /* 0x000fe20000000800 */
[----:B------:R-:W-:Y:S01]  /*a250*/  ULDC UR51, c[0x0][0x9dc] ;  /* 0x0002770000337ab9 */ /* 0x000fe20000000800 */
[----:B------:R-:W-:Y:S01]  /*a260*/  ULDC UR54, c[0x0][0x988] ;  /* 0x0002620000367ab9 */ /* 0x000fe20000000800 */
[----:B------:R-:W-:-:S05]  /*a270*/  ULDC UR55, c[0x0][0x9e0] ;  /* 0x0002780000377ab9 */ /* 0x000fca0000000800 */
.L_x_1295:
[----:B------:R-:W-:-:S04]  /*a280*/  UISETP.NE.AND UP0, UPT, UR4, 0x1, UPT ;  /* 0x000000010400788c */ /* 0x000fc8000bf05270 */
[----:B------:R-:W-:-:S04]  /*a290*/  USEL UR38, URZ, 0x1, UP0 ;  /* 0x000000013f267887 */ /* 0x000fc80008000000 */
[----:B------:R-:W-:Y:S01]  /*a2a0*/  ULOP3.LUT UR38, UR7, UR38, URZ, 0x3c, !UPT ;  /* 0x0000002607267292 */ /* 0x000fe2000f8e3c3f */
[----:B------:R-:W-:Y:S11]  /*a2b0*/  @!P0 BRA `(.L_x_1277) ;  /* 0x0000000000048947 */ /* 0x000ff60003800000 */
[----:B------:R-:W-:Y:S01]  /*a2c0*/  BPT.TRAP 0x1 ;  /* 0x000000040000795c */ /* 0x000fe20000300000 */
.L_x_1277:
        /* <DEDUP_REMOVED lines=9> */
.L_x_1278:
[----:B-1----:R-:W-:Y:S05]  /*a360*/  @P1 BRA `(.L_x_1279) ;  /* 0x0000000000081947 */ /* 0x002fea0003800000 */
[----:B------:R-:W1:Y:S02]  /*a370*/  SYNCS.PHASECHK.TRANS64.TRYWAIT P1, [UR5+0x30830], R3 ;  /* 0x03083003ff0075a7 */ /* 0x000e640008020145 */
[----:B-1----:R-:W-:Y:S05]  /*a380*/  @!P1 BRA `(.L_x_1280) ;  /* 0x000000e400f89947 */ /* 0x002fea0003800000 */
.L_x_1279:
        /* <DEDUP_REMOVED lines=168> */
.L_x_1281:
[----:B------:R-:W-:Y:S01]  /*ae10*/  ULEA UR10, UR4, UR60, 0x3 ;  /* 0x0000003c040a7291 */ /* 0x000fe2000f8e183f */
[----:B------:R-:W-:-:S05]  /*ae20*/  IMAD.U32 R0, RZ, RZ, UR7 ;  /* 0x00000007ff007e24 */ /* 0x000fca000f8e00ff */
[----:B------:R-:W-:-:S04]  /*ae30*/  SHF.L.U32 R0, R0, 0x1f, RZ ;  /* 0x0000001f00007819 */ /* 0x000fc800000006ff */
[----:B------:R2:W3:Y:S01]  /*ae40*/  SYNCS.PHASECHK.TRANS64.TRYWAIT P1, [UR10+0x30850], R0 ;  /* 0x03085000ff0075a7 */ /* 0x0004e2000802014a */
[----:B------:R-:W-:Y:S05]  /*ae50*/  @!P0 BRA `(.L_x_1282) ;  /* 0x0000000000048947 */ /* 0x000fea0003800000 */
[----:B------:R-:W-:Y:S01]  /*ae60*/  BPT.TRAP 0x1 ;  /* 0x000000040000795c */ /* 0x000fe20000300000 */
.L_x_1282:
[----:B---3--:R-:W-:Y:S05]  /*ae70*/  @P1 BRA `(.L_x_1283) ;  /* 0x0000000000081947 */ /* 0x008fea0003800000 */
[----:B------:R-:W3:Y:S02]  /*ae80*/  SYNCS.PHASECHK.TRANS64.TRYWAIT P1, [UR10+0x30850], R0 ;  /* 0x03085000ff0075a7 */ /* 0x000ee4000802014a */
[----:B---3--:R-:W-:Y:S05]  /*ae90*/  @!P1 BRA `(.L_x_1284) ;  /* 0x000000dc004c9947 */ /* 0x008fea0003800000 */
.L_x_1283:
        /* <DEDUP_REMOVED lines=37> */
.L_x_1285:
[----:B------:R-:W-:Y:S01]  /*b0f0*/  R2UR UR6, R22 ;  /* 0x00000000160672ca */ /* 0x000fe200000e0000 */
[----:B------:R-:W-:Y:S01]  /*b100*/  UISETP.NE.AND UP0, UPT, UR61, URZ, UPT ;  /* 0x0000003f3d00728c */ /* 0x000fe2000bf05270 */
[----:B------:R-:W-:Y:S01]  /*b110*/  R2UR UR4, R23 ;  /* 0x00000000170472ca */ /* 0x000fe200000e0000 */
[----:B------:R-:W-:Y:S01]  /*b120*/  IMAD R20, R12, -0x60, RZ ;  /* 0xffffffa00c147824 */ /* 0x000fe200078e02ff */
[----:B------:R-:W-:-:S09]  /*b130*/  UIADD3 UR5, UR5, 0x30840, URZ ;  /* 0x0003084005057890 */ /* 0x000fd2000fffe03f */
        /* <DEDUP_REMOVED lines=34> */
.L_x_1288:
[----:B------:R-:W-:-:S05]  /*b360*/  IMAD.U32 R168, RZ, RZ, UR50 ;  /* 0x00000032ffa87e24 */ /* 0x000fca000f8e00ff */
[----:B------:R-:W-:-:S13]  /*b370*/  ISETP.NE.AND P1, PT, R168, 0x1, PT ;  /* 0x00000001a800780c */ /* 0x000fda0003f25270 */
[----:B0-----:R-:W0:Y:S02]  /*b380*/  @P1 LDC.64 R2, c[0x0][0x9e8] ;  /* 0x00027a00ff021b82 */ /* 0x001e240000000a00 */
[----:B0-----:R-:W-:-:S05]  /*b390*/  @P1 IMAD.HI.U32 R2, R169, R2, RZ ;  /* 0x00000002a9021227 */ /* 0x001fca00078e00ff */
[----:B------:R-:W-:-:S07]  /*b3a0*/  @P1 SHF.R.U32.HI R169, RZ, R3, R2 ;  /* 0x00000003ffa91219 */ /* 0x000fce0000011602 */
.L_x_1289:
[----:B------:R-:W-:Y:S05]  /*b3b0*/  BSYNC B0 ;  /* 0x0000000000007941 */ /* 0x000fea0003800000 */
.L_x_1287:
[----:B------:R-:W-:-:S05]  /*b3c0*/  IMAD R169, R169, R168, R0 ;  /* 0x000000a8a9a97224 */ /* 0x000fca00078e0200 */
[----:B------:R-:W-:Y:S02]  /*b3d0*/  VIADDMNMX R13, R169, R168, R13, PT ;  /* 0x000000a8a90d7246 */ /* 0x000fe4000380010d */
[----:B------:R-:W-:-:S07]  /*b3e0*/  VIMNMX R4, R4, R169, !PT ;  /* 0x000000a904047248 */ /* 0x000fce0007fe0100 */
.L_x_1286:
        /* <DEDUP_REMOVED lines=152> */
.L_x_1292:
[----:B------:R-:W-:-:S05]  /*bd70*/  IMAD.U32 R4, RZ, RZ, UR50 ;  /* 0x00000032ff047e24 */ /* 0x000fca000f8e00ff */
[----:B------:R-:W-:-:S13]  /*bd80*/  ISETP.NE.AND P6, PT, R4, 0x1, PT ;  /* 0x000000010400780c */ /* 0x000fda0003fc5270 */
[----:B0-----:R-:W0:Y:S02]  /*bd90*/  @P6 LDC.64 R2, c[0x0][0x9e8] ;  /* 0x00027a00ff026b82 */ /* 0x001e240000000a00 */
[----:B0-----:R-:W-:-:S05]  /*bda0*/  @P6 IMAD.HI.U32 R2, R13, R2, RZ ;  /* 0x000000020d026227 */ /* 0x001fca00078e00ff */
[----:B------:R-:W-:-:S07]  /*bdb0*/  @P6 SHF.R.U32.HI R13, RZ, R3, R2 ;  /* 0x00000003ff0d6219 */ /* 0x000fce0000011602 */
.L_x_1293:
[----:B------:R-:W-:Y:S05]  /*bdc0*/  BSYNC B0 ;  /* 0x0000000000007941 */ /* 0x000fea0003800000 */
.L_x_1291:
[----:B------:R-:W-:-:S05]  /*bdd0*/  IMAD R0, R13, R4, R0 ;  /* 0x000000040d007224 */ /* 0x000fca00078e0200 */
[----:B------:R-:W-:Y:S02]  /*bde0*/  VIADDMNMX R15, R0, R4, R15, PT ;  /* 0x00000004000f7246 */ /* 0x000fe4000380010f */
[----:B------:R-:W-:-:S07]  /*bdf0*/  VIMNMX R14, R14, R0, !PT ;  /* 0x000000000e0e7248 */ /* 0x000fce0007fe0100 */
.L_x_1290:
        /* <DEDUP_REMOVED lines=128> */
[----:B------:R-:W-:Y:S02]  /*c600*/  FMNMX.FTZ R3, R131, R2, !PT ;  /* 0x0000000283037209 */ /* 0x000fe40007810000 */
[----:B------:R-:W-:Y:S01]  /*c610*/  FSEL R20, R4, RZ, P1 ;  /* 0x000000ff04147208 */ /* 0x000fe20000800000 */
[--C-:B------:R-:W-:Y:S01]  /*c620*/  FFMA.FTZ R169, R125, UR6, -R0.reuse ;  /* 0x000000067da97c23 */ /* 0x100fe20008010800 */
[----:B------:R-:W-:Y:S01]  /*c630*/  FMNMX.FTZ R2, R134, R3, !PT ;  /* 0x0000000386027209 */ /* 0x000fe20007810000 */
[--C-:B------:R-:W-:Y:S01]  /*c640*/  FFMA.FTZ R188, R121, UR6, -R0.reuse ;  /* 0x0000000679bc7c23 */ /* 0x100fe20008010800 */
[--C-:B------:R-:W-:Y:S01]  /*c650*/  FFMA.FTZ R125, R129, UR6, -R0.reuse ;  /* 0x00000006817d7c23 */ /* 0x100fe20008010800 */
[----:B------:R-:W-:Y:S01]  /*c660*/  FADD.FTZ R20, -R20, R11 ;  /* 0x0000000b14147221 */ /* 0x000fe20000010100 */
        /* <DEDUP_REMOVED lines=27> */
[----:B------:R-:W-:Y:S01]  /*c820*/  FFMA.FTZ R165, R165, UR6, -R0 ;  /* 0x00000006a5a57c23 */ /* 0x000fe20008010800 */
[----:B------:R-:W-:Y:S01]  /*c830*/  FMNMX.FTZ R2, R150, R3, !PT ;  /* 0x0000000396027209 */ /* 0x000fe20007810000 */
[----:B------:R-:W-:Y:S01]  /*c840*/  FMUL.FTZ R0, R20, UR6 ;  /* 0x0000000614007c20 */ /* 0x000fe20008410000 */
[----:B------:R-:W-:Y:S02]  /*c850*/  MUFU.EX2 R13, R13 ;  /* 0x0000000d000d7308 */ /* 0x000fe40000000800 */
[----:B------:R-:W-:-:S04]  /*c860*/  FMNMX.FTZ R3, R151, R2, !PT ;  /* 0x0000000297037209 */ /* 0x000fc80007810000 */
[----:B------:R-:W-:Y:S02]  /*c870*/  FMNMX.FTZ R2, R154, R3, !PT ;  /* 0x000000039a027209 */ /* 0x000fe40007810000 */
[----:B------:R-:W0:Y:S02]  /*c880*/  MUFU.EX2 R0, R0 ;  /* 0x0000000000007308 */ /* 0x000e240000000800 */
[----:B------:R-:W-:-:S04]  /*c890*/  FMNMX.FTZ R3, R155, R2, !PT ;  /* 0x000000029b037209 */ /* 0x000fc80007810000 */
[----:B------:R-:W-:Y:S02]  /*c8a0*/  FMNMX.FTZ R3, R158, R3, !PT ;  /* 0x000000039e037209 */ /* 0x000fe40007810000 */
[----:B------:R-:W1:Y:S02]  /*c8b0*/  MUFU.EX2 R188, R188 ;  /* 0x000000bc00bc7308 */ /* 0x000e640000000800 */
[----:B------:R-:W-:-:S04]  /*c8c0*/  FMNMX.FTZ R3, R14, R3, !PT ;  /* 0x000000030e037209 */ /* 0x000fc80007810000 */
[----:B------:R-:W-:Y:S02]  /*c8d0*/  FMNMX.FTZ R2, R162, R3, !PT ;  /* 0x00000003a2027209 */ /* 0x000fe40007810000 */
[----:B------:R-:W2:Y:S02]  /*c8e0*/  MUFU.EX2 R190, R190 ;  /* 0x000000be00be7308 */ /* 0x000ea40000000800 */
[----:B------:R-:W-:-:S04]  /*c8f0*/  FMNMX.FTZ R3, R163, R2, !PT ;  /* 0x00000002a3037209 */ /* 0x000fc80007810000 */
[----:B------:R-:W-:Y:S02]  /*c900*/  FMNMX.FTZ R2, R166, R3, !PT ;  /* 0x00000003a6027209 */ /* 0x000fe40007810000 */
[----:B------:R-:W3:Y:S02]  /*c910*/  MUFU.EX2 R169, R169 ;  /* 0x000000a900a97308 */ /* 0x000ee40000000800 */
[----:B------:R-:W-:-:S05]  /*c920*/  FMNMX.FTZ R2, R167, R2, !PT ;  /* 0x00000002a7027209 */ /* 0x000fca0007810000 */
[----:B------:R-:W4:Y:S01]  /*c930*/  SHFL.BFLY PT, R3, R2, 0x2, 0x1f ;  /* 0x0c401f0002037f89 */ /* 0x000f2200000e0000 */
[----:B------:R-:W5:Y:S08]  /*c940*/  MUFU.EX2 R184, R184 ;  /* 0x000000b800b87308 */ /* 0x000f700000000800 */
[----:B------:R-:W-:Y:S08]  /*c950*/  MUFU.EX2 R125, R125 ;  /* 0x0000007d007d7308 */ /* 0x000ff00000000800 */
[----:B------:R-:W-:Y:S01]  /*c960*/  MUFU.EX2 R186, R186 ;  /* 0x000000ba00ba7308 */ /* 0x000fe20000000800 */
        /* <DEDUP_REMOVED lines=8> */
[----:B------:R-:W-:Y:S02]  /*c9f0*/  FMUL.FTZ R2, R3, UR6 ;  /* 0x0000000603027c20 */ /* 0x000fe40008410000 */
[----:B------:R-:W-:Y:S03]  /*ca00*/  MUFU.EX2 R159, R159 ;  /* 0x0000009f009f7308 */ /* 0x000fe60000000800 */
[----:B------:R-:W-:-:S05]  /*ca10*/  FSEL R20, R2, RZ, P1 ;  /* 0x000000ff02147208 */ /* 0x000fca0000800000 */
[----:B------:R-:W-:Y:S01]  /*ca20*/  MUFU.EX2 R176, R176 ;  /* 0x000000b000b07308 */ /* 0x000fe20000000800 */
[--C-:B------:R-:W-:Y:S01]  /*ca30*/  FFMA.FTZ R189, R21, UR6, -R20.reuse ;  /* 0x0000000615bd7c23 */ /* 0x100fe20008010814 */
[----:B------:R-:W-:Y:S01]  /*ca40*/  FSEL R21, R3, RZ, P1 ;  /* 0x000000ff03157208 */ /* 0x000fe20000800000 */
[--C-:B------:R-:W-:Y:S01]  /*ca50*/  FFMA.FTZ R128, R123, UR6, -R20.reuse ;  /* 0x000000067b807c23 */ /* 0x100fe20008010814 */
[--C-:B------:R-:W-:Y:S01]  /*ca60*/  FFMA.FTZ R191, R126, UR6, -R20.reuse ;  /* 0x000000067ebf7c23 */ /* 0x100fe20008010814 */
[--C-:B------:R-:W-:Y:S01]  /*ca70*/  FFMA.FTZ R126, R127, UR6, -R20.reuse ;  /* 0x000000067f7e7c23 */ /* 0x100fe20008010814 */
[----:B------:R-:W-:Y:S01]  /*ca80*/  FFMA.FTZ R185, R130, UR6, -R20 ;  /* 0x0000000682b97c23 */ /* 0x000fe20008010814 */
[----:B------:R-:W-:Y:S01]  /*ca90*/  FADD.FTZ R21, -R21, R10 ;  /* 0x0000000a15157221 */ /* 0x000fe20000010100 */
[----:B------:R-:W-:Y:S01]  /*caa0*/  MUFU.EX2 R189, R189 ;  /* 0x000000bd00bd7308 */ /* 0x000fe20000000800 */
[--C-:B------:R-:W-:Y:S01]  /*cab0*/  FFMA.FTZ R124, R131, UR6, -R20.reuse ;  /* 0x00000006837c7c23 */ /* 0x100fe20008010814 */
[----:B0-----:R-:W-:Y:S01]  /*cac0*/  FFMA.FTZ R123, R0, R8, R13 ;  /* 0x00000008007b7223 */ /* 0x001fe2000001000d */
[----:B------:R-:W-:Y:S01]  /*cad0*/  FMUL.FTZ R21, R21, UR6 ;  /* 0x0000000615157c20 */ /* 0x000fe20008410000 */
[--C-:B------:R-:W-:Y:S01]  /*cae0*/  FFMA.FTZ R187, R134, UR6, -R20.reuse ;  /* 0x0000000686bb7c23 */ /* 0x100fe20008010814 */
[--C-:B------:R-:W-:Y:S01]  /*caf0*/  FFMA.FTZ R122, R135, UR6, -R20.reuse ;  /* 0x00000006877a7c23 */ /* 0x100fe20008010814 */
[----:B-1----:R-:W-:Y:S01]  /*cb00*/  FADD.FTZ R123, R188, R123 ;  /* 0x0000007bbc7b7221 */ /* 0x002fe20000010000 */
[--C-:B------:R-:W-:Y:S01]  /*cb10*/  FFMA.FTZ R181, R138, UR6, -R20.reuse ;  /* 0x000000068ab57c23 */ /* 0x100fe20008010814 */
[----:B------:R3:W0:Y:S01]  /*cb20*/  MUFU.EX2 R2, R21 ;  /* 0x0000001500027308 */ /* 0x0006220000000800 */
[--C-:B------:R-:W-:Y:S01]  /*cb30*/  FFMA.FTZ R120, R139, UR6, -R20.reuse ;  /* 0x000000068b787c23 */ /* 0x100fe20008010814 */
[----:B--2---:R-:W-:Y:S01]  /*cb40*/  FADD.FTZ R10, R190, R123 ;  /* 0x0000007bbe0a7221 */ /* 0x004fe20000010000 */
[--C-:B------:R-:W-:Y:S01]  /*cb50*/  FFMA.FTZ R183, R142, UR6, -R20.reuse ;  /* 0x000000068eb77c23 */ /* 0x100fe20008010814 */
[--C-:B------:R-:W-:Y:S01]  /*cb60*/  FFMA.FTZ R136, R143, UR6, -R20.reuse ;  /* 0x000000068f887c23 */ /* 0x100fe20008010814 */
[--C-:B------:R-:W-:Y:S01]  /*cb70*/  FFMA.FTZ R177, R146, UR6, -R20.reuse ;  /* 0x0000000692b17c23 */ /* 0x100fe20008010814 */
[--C-:B------:R-:W-:Y:S01]  /*cb80*/  FFMA.FTZ R134, R147, UR6, -R20.reuse ;  /* 0x0000000693867c23 */ /* 0x100fe20008010814 */
[----:B------:R-:W-:Y:S01]  /*cb90*/  FFMA.FTZ R179, R150, UR6, -R20 ;  /* 0x0000000696b37c23 */ /* 0x000fe20008010814 */
[----:B------:R-:W1:Y:S01]  /*cba0*/  MUFU.EX2 R128, R128 ;  /* 0x0000008000807308 */ /* 0x000e620000000800 */
[----:B---3--:R-:W-:Y:S01]  /*cbb0*/  FADD.FTZ R21, R169, R10 ;  /* 0x0000000aa9157221 */ /* 0x008fe20000010000 */
[--C-:B------:R-:W-:Y:S01]  /*cbc0*/  FFMA.FTZ R132, R151, UR6, -R20.reuse ;  /* 0x0000000697847c23 */ /* 0x100fe20008010814 */
[--C-:B------:R-:W-:Y:S01]  /*cbd0*/  FFMA.FTZ R173, R154, UR6, -R20.reuse ;  /* 0x000000069aad7c23 */ /* 0x100fe20008010814 */
[--C-:B------:R-:W-:Y:S01]  /*cbe0*/  FFMA.FTZ R130, R155, UR6, -R20.reuse ;  /* 0x000000069b827c23 */ /* 0x100fe20008010814 */
[----:B-----5:R-:W-:Y:S01]  /*cbf0*/  FADD.FTZ R10, R184, R21 ;  /* 0x00000015b80a7221 */ /* 0x020fe20000010000 */
[--C-:B------:R-:W-:Y:S01]  /*cc00*/  FFMA.FTZ R175, R158, UR6, -R20.reuse ;  /* 0x000000069eaf7c23 */ /* 0x100fe20008010814 */
[----:B------:R-:W-:Y:S01]  /*cc10*/  FFMA.FTZ R14, R14, UR6, -R20 ;  /* 0x000000060e0e7c23 */ /* 0x000fe20008010814 */
[----:B------:R-:W2:Y:S01]  /*cc20*/  MUFU.EX2 R191, R191 ;  /* 0x000000bf00bf7308 */ /* 0x000ea20000000800 */
[----:B0-----:R-:W-:Y:S01]  /*cc30*/  FFMA.FTZ R5, R2, R5, R189 ;  /* 0x0000000502057223 */ /* 0x001fe200000100bd */
[----:B------:R-:W-:Y:S01]  /*cc40*/  FADD.FTZ R21, R125, R10 ;  /* 0x0000000a7d157221 */ /* 0x000fe20000010000 */
[----:B------:R-:W-:-:S03]  /*cc50*/  FFMA.FTZ R171, R166, UR6, -R20 ;  /* 0x00000006a6ab7c23 */ /* 0x000fc60008010814 */
[----:B------:R-:W-:Y:S02]  /*cc60*/  FADD.FTZ R10, R186, R21 ;  /* 0x00000015ba0a7221 */ /* 0x000fe40000010000 */
        /* <DEDUP_REMOVED lines=10> */
[----:B------:R-:W-:Y:S01]  /*cd10*/  FADD.FTZ R21, R159, R10 ;  /* 0x0000000a9f157221 */ /* 0x000fe20000010000 */
[----:B------:R-:W-:-:S03]  /*cd20*/  FFMA.FTZ R10, R162, UR6, -R20 ;  /* 0x00000006a20a7c23 */ /* 0x000fc60008010814 */
[----:B------:R-:W-:Y:S01]  /*cd30*/  FADD.FTZ R138, R176, R21 ;  /* 0x00000015b08a7221 */ /* 0x000fe20000010000 */
[----:B------:R-:W-:Y:S01]  /*cd40*/  FFMA.FTZ R21, R163, UR6, -R20 ;  /* 0x00000006a3157c23 */ /* 0x000fe20008010814 */
        /* <DEDUP_REMOVED lines=63> */
.L_x_1294:
[----:B------:R-:W0:Y:S01]  /*d140*/  S2UR UR5, SR_CgaCtaId ;  /* 0x00000000000579c3 */ /* 0x000e220000008800 */
[----:B------:R-:W-:Y:S01]  /*d150*/  R2UR UR4, R193 ;  /* 0x00000000c10472ca */ /* 0x000fe200000e0000 */
[----:B------:R-:W-:Y:S01]  /*d160*/  UIADD3 UR10, UR10, 0x30860, URZ ;  /* 0x000308600a0a7890 */ /* 0x000fe2000fffe03f */
[----:B------:R-:W-:Y:S01]  /*d170*/  F2FP.F16.F32.PACK_AB R190, R169, R190 ;  /* 0x000000bea9be723e */ /* 0x000fe200000000ff */
[----:B------:R-:W-:Y:S01]  /*d180*/  UMOV UR7, UR38 ;  /* 0x0000002600077c82 */ /* 0x000fe20008000000 */
[----:B------:R-:W-:Y:S01]  /*d190*/  F2FP.F16.F32.PACK_AB R169, R21, R10 ;  /* 0x0000000a15a9723e */ /* 0x000fe200000000ff */
[----:B------:R-:W-:Y:S01]  /*d1a0*/  IMAD.MOV.U32 R10, RZ, RZ, R3 ;  /* 0x000000ffff0a7224 */ /* 0x000fe200078e0003 */
[----:B------:R-:W-:Y:S01]  /*d1b0*/  F2FP.F16.F32.PACK_AB R170, R11, R170 ;  /* 0x000000aa0baa723e */ /* 0x000fe200000000ff */
[----:B------:R-:W-:Y:S01]  /*d1c0*/  IMAD.MOV.U32 R11, RZ, RZ, R4 ;  /* 0x000000ffff0b7224 */ /* 0x000fe200078e0004 */
[----:B------:R-:W-:Y:S02]  /*d1d0*/  F2FP.F16.F32.PACK_AB R188, R188, R13 ;  /* 0x0000000dbcbc723e */ /* 0x000fe400000000ff */
[----:B------:R-:W-:-:S02]  /*d1e0*/  F2FP.F16.F32.PACK_AB R189, R128, R189 ;  /* 0x000000bd80bd723e */ /* 0x000fc400000000ff */
[----:B------:R-:W-:Y:S02]  /*d1f0*/  F2FP.F16.F32.PACK_AB R191, R126, R191 ;  /* 0x000000bf7ebf723e */ /* 0x000fe400000000ff */
[C---:B------:R-:W-:Y:S01]  /*d200*/  ISETP.GT.AND P1, PT, R12.reuse, UR4, PT ;  /* 0x000000040c007c0c */ /* 0x040fe2000bf24270 */
        /* <DEDUP_REMOVED lines=23> */
.L_x_1276:
        /* <DEDUP_REMOVED lines=99> */
.L_x_1296:
[----:B------:R-:W-:Y:S01]  /*d9b0*/  ULEA UR5, UR39, UR60, 0x3 ;  /* 0x0000003c27057291 */ /* 0x000fe2000f8e183f */
[----:B------:R-:W-:-:S05]  /*d9c0*/  IMAD.U32 R0, RZ, RZ, UR38 ;  /* 0x00000026ff007e24 */ /* 0x000fca000f8e00ff */
[----:B------:R-:W-:-:S04]  /*d9d0*/  SHF.L.U32 R0, R0, 0x1f, RZ ;  /* 0x0000001f00007819 */ /* 0x000fc800000006ff */
[----:B------:R0:W1:Y:S01]  /*d9e0*/  SYNCS.PHASECHK.TRANS64.TRYWAIT P1, [UR5+0x30850], R0 ;  /* 0x03085000ff0075a7 */ /* 0x0000620008020145 */
[----:B------:R-:W-:Y:S05]  /*d9f0*/  @!P0 BRA `(.L_x_1297) ;  /* 0x0000000000048947 */ /* 0x000fea0003800000 */
[----:B------:R-:W-:Y:S01]  /*da00*/  BPT.TRAP 0x1 ;  /* 0x000000040000795c */ /* 0x000fe20000300000 */
.L_x_1297:
[----:B-1----:R-:W-:Y:S05]  /*da10*/  @P1 BRA `(.L_x_1298) ;  /* 0x0000000000081947 */ /* 0x002fea0003800000 */
[----:B------:R-:W1:Y:S02]  /*da20*/  SYNCS.PHASECHK.TRANS64.TRYWAIT P1, [UR5+0x30850], R0 ;  /* 0x03085000ff0075a7 */ /* 0x000e640008020145 */
[----:B-1----:R-:W-:Y:S05]  /*da30*/  @!P1 BRA `(.L_x_1299) ;  /* 0x000000b0007c9947 */ /* 0x002fea0003800000 */
.L_x_1298:
[----:B------:R-:W-:Y:S01]  /*da40*/  UIADD3 UR60, UR60, 0x400, URZ ;  /* 0x000004003c3c7890 */ /* 0x000fe2000fffe03f */
[----:B------:R-:W-:Y:S01]  /*da50*/  WARPGROUP.ARRIVE ;  /* 0x00000000000079c5 */ /* 0x000fe20000000000 */
[----:B------:R-:W-:Y:S01]  /*da60*/  UMOV UR11, 0x40000040 ;  /* 0x40000040000b7882 */ /* 0x000fe20000000000 */
[----:B-1----:R-:W1:Y:S01]  /*da70*/  SHFL.BFLY PT, R7, R8, 0x2, 0x1f ;  /* 0x0c401f0008077f89 */ /* 0x002e6200000e0000 */
[----:B------:R-:W-:-:S03]  /*da80*/  USHF.R.U32.HI UR60, URZ, 0x4, UR60 ;  /* 0x000000043f3c7899 */ /* 0x000fc6000801163c */
[----:B0-----:R-:W0:Y:S01]  /*da90*/  SHFL.BFLY PT, R0, R5, 0x2, 0x1f ;  /* 0x0c401f0005007f89 */ /* 0x001e2200000e0000 */
[----:B------:R-:W-:-:S04]  /*daa0*/  ULOP3.LUT UR60, UR60, 0x3fff, URZ, 0xc0, !UPT ;  /* 0x00003fff3c3c7892 */ /* 0x000fc8000f8ec03f */
[----:B------:R-:W-:-:S04]  /*dab0*/  ULOP3.LUT UR4, UR60, 0x3000000, URZ, 0xfc, !UPT ;  /* 0x030000003c047892 */ /* 0x000fc8000f8efc3f */
[----:B------:R-:W-:-:S07]  /*dac0*/  UIMAD UR4, UR39, 0x900, UR4 ;  /* 0x00000900270478a4 */ /* 0x000fce000f8e0204 */
[----:B------:R-:W-:Y:S02]  /*dad0*/  UMOV UR10, UR4 ;  /* 0x00000004000a7c82 */ /* 0x000fe40008000000 */
[----:B------:R-:W-:Y:S01]  /*dae0*/  HGMMA.64x192x16.F32 R24, R188, gdesc[UR8].tnspB, R24, gsb0 ;  /* 0x42e00008bc187df0 */ /* 0x000fe20008000818 */
[----:B------:R-:W-:Y:S01]  /*daf0*/  UIADD3 UR10, UR4, 0x80, URZ ;  /* 0x00000080040a7890 */ /* 0x000fe2000fffe03f */
[----:B-1----:R-:W-:Y:S01]  /*db00*/  FADD.FTZ R7, R7, R8 ;  /* 0x0000000807077221 */ /* 0x002fe20000010000 */
[----:B------:R-:W-:Y:S01]  /*db10*/  UMOV UR11, 0x40000040 ;  /* 0x40000040000b7882 */ /* 0x000fe20000000000 */
[----:B0-----:R-:W-:Y:S01]  /*db20*/  FADD.FTZ R2, R0, R5 ;  /* 0x0000000500027221 */ /* 0x001fe20000010000 */
[----:B------:R-:W-:Y:S02]  /*db30*/  IMAD.U32 R5, RZ, RZ, UR6 ;  /* 0x00000006ff057e24 */ /* 0x000fe4000f8e00ff */
[----:B------:R-:W0:Y:S04]  /*db40*/  SHFL.BFLY PT, R0, R7, 0x1, 0x1f ;  /* 0x0c201f0007007f89 */ /* 0x000e2800000e0000 */
[----:B------:R-:W1:Y:S01]  /*db50*/  SHFL.BFLY PT, R9, R2, 0x1, 0x1f ;  /* 0x0c201f0002097f89 */ /* 0x000e6200000e0000 */
[----:B0-----:R-:W-:Y:S01]  /*db60*/  FADD.FTZ R11, R7, R0 ;  /* 0x00000000070b7221 */ /* 0x001fe20000010000 */
[----:B------:R-:W-:-:S02]  /*db70*/  IMAD.U32 R7, RZ, RZ, UR6 ;  /* 0x00000006ff077e24 */ /* 0x000fc4000f8e00ff */
[----:B------:R-:W-:Y:S02]  /*db80*/  IMAD.MOV.U32 R0, RZ, RZ, -0x800000 ;  /* 0xff800000ff007424 */ /* 0x000fe400078e00ff */
[----:B-1----:R-:W-:Y:S01]  /*db90*/  FADD.FTZ R12, R2, R9 ;  /* 0x00000009020c7221 */ /* 0x002fe20000010000 */
[----:B------:R-:W-:Y:S02]  /*dba0*/  FSETP.NE.FTZ.AND P1, PT, R11, RZ, PT ;  /* 0x000000ff0b00720b */ /* 0x000fe40003f35000 */
[----:B------:R-:W-:Y:S01]  /*dbb0*/  CS2R R8, SRZ ;  /* 0x0000000000087805 */ /* 0x000fe2000001ff00 */
[----:B------:R-:W-:Y:S01]  /*dbc0*/  IMAD.MOV.U32 R2, RZ, RZ, -0x800000 ;  /* 0xff800000ff027424 */ /* 0x000fe200078e00ff */
        /* <DEDUP_REMOVED lines=38> */
.L_x_1300:
[----:B------:R-:W-:Y:S01]  /*de30*/  R2UR UR6, R221 ;  /* 0x00000000dd0672ca */ /* 0x000fe200000e0000 */
[----:B------:R-:W-:Y:S01]  /*de40*/  UIADD3 UR4, UR5, 0x30860, URZ ;  /* 0x0003086005047890 */ /* 0x000fe2000fffe03f */
[-C--:B------:R-:W-:Y:S01]  /*de50*/  FMUL.FTZ R24, R24, R9.reuse ;  /* 0x0000000918187220 */ /* 0x080fe20000410000 */
[----:B------:R-:W-:Y:S01]  /*de60*/  UIADD3 UR39, UR39, 0x1, URZ ;  /* 0x0000000127277890 */ /* 0x000fe2000fffe03f */
[-C--:B------:R-:W-:Y:S01]  /*de70*/  FMUL.FTZ R25, R25, R9.reuse ;  /* 0x0000000919197220 */ /* 0x080fe20000410000 */
[-C--:B------:R-:W-:Y:S01]  /*de80*/  FMUL.FTZ R28, R28, R9.reuse ;  /* 0x000000091c1c7220 */ /* 0x080fe20000410000 */
[-C--:B------:R-:W-:Y:S01]  /*de90*/  FMUL.FTZ R29, R29, R9.reuse ;  /* 0x000000091d1d7220 */ /* 0x080fe20000410000 */
[----:B------:R-:W-:Y:S01]  /*dea0*/  UISETP.NE.AND UP0, UPT, UR39, 0x2, UPT ;  /* 0x000000022700788c */ /* 0x000fe2000bf05270 */
[-C--:B------:R-:W-:Y:S01]  /*deb0*/  FMUL.FTZ R32, R32, R9.reuse ;  /* 0x0000000920207220 */ /* 0x080fe20000410000 */
[-C--:B------:R-:W-:Y:S01]  /*dec0*/  FMUL.FTZ R33, R33, R9.reuse ;  /* 0x0000000921217220 */ /* 0x080fe20000410000 */
[-C--:B------:R-:W-:Y:S01]  /*ded0*/  FMUL.FTZ R36, R36, R9.reuse ;  /* 0x0000000924247220 */ /* 0x080fe20000410000 */
[-C--:B------:R-:W-:Y:S01]  /*dee0*/  FMUL.FTZ R37, R37, R9.reuse ;  /* 0x0000000925257220 */ /* 0x080fe20000410000 */
[-C--:B------:R-:W-:Y:S01]  /*def0*/  FMUL.FTZ R40, R40, R9.reuse ;  /* 0x0000000928287220 */ /* 0x080fe20000410000 */
[----:B------:R-:W-:Y:S01]  /*df00*/  UIADD3 UR6, UR6, 0x1, URZ ;  /* 0x0000000106067890 */ /* 0x000fe2000fffe03f */
[-C--:B------:R-:W-:Y:S01]  /*df10*/  FMUL.FTZ R41, R41, R9.reuse ;  /* 0x0000000929297220 */ /* 0x080fe20000410000 */
[-C--:B------:R-:W-:Y:S01]  /*df20*/  FMUL.FTZ R44, R44, R9.reuse ;  /* 0x000000092c2c7220 */ /* 0x080fe20000410000 */
[-C--:B------:R-:W-:Y:S01]  /*df30*/  FMUL.FTZ R45, R45, R9.reuse ;  /* 0x000000092d2d7220 */ /* 0x080fe20000410000 */
[-C--:B------:R-:W-:Y:S01]  /*df40*/  FMUL.FTZ R48, R48, R9.reuse ;  /* 0x0000000930307220 */ /* 0x080fe20000410000 */
[----:B------:R-:W-:Y:S01]  /*df50*/  FMUL.FTZ R49, R49, R9 ;  /* 0x0000000931317220 */ /* 0x000fe20000410000 */
[----:B------:R-:W-:-:S02]  /*df60*/  IMAD.U32 R221, RZ, RZ, UR6 ;  /* 0x00000006ffdd7e24 */ /* 0x000fc4000f8e00ff */
[-C--:B------:R-:W-:Y:S01]  /*df70*/  FMUL.FTZ R52, R52, R9.reuse ;  /* 0x0000000934347220 */ /* 0x080fe20000410000 */
[-C--:B------:R-:W-:Y:S01]  /*df80*/  FMUL.FTZ R53, R53, R9.reuse ;  /* 0x0000000935357220 */ /* 0x080fe20000410000 */
[-C--:B------:R-:W-:Y:S01]  /*df90*/  FMUL.FTZ R56, R56, R9.reuse ;  /* 0x0000000938387220 */ /* 0x080fe20000410000 */
[-C--:B------:R-:W-:Y:S01]  /*dfa0*/  FMUL.FTZ R57, R57, R9.reuse ;  /* 0x0000000939397220 */ /* 0x080fe20000410000 */
[----:B------:R-:W0:Y:S01]  /*dfb0*/  S2UR UR6, SR_CgaCtaId ;  /* 0x00000000000679c3 */ /* 0x000e220000008800 */
        /* <DEDUP_REMOVED lines=32> */
[----:B------:R-:W-:Y:S01]  /*e1c0*/  SYNCS.ARRIVE.TRANS64.RED.A1T0 RZ, [UR4], RZ ;  /* 0x000000ffffff79a7 */ /* 0x000fe20008100404 */
        /* <DEDUP_REMOVED lines=51> */
.L_x_1222:
        /* <DEDUP_REMOVED lines=16> */
[----:B------:R-:W-:Y:S01]  /*e600*/  ULDC.64 UR12, c[0x0][0xc00] ;  /* 0x00030000000c7ab9 */ /* 0x000fe20000000a00 */
[----:B------:R-:W-:Y:S02]  /*e610*/  R2UR UR18, R195 ;  /* 0x00000000c31272ca */ /* 0x000fe400000e0000 */
[----:B------:R-:W-:Y:S02]  /*e620*/  R2UR UR16, R23 ;  /* 0x00000000171072ca */ /* 0x000fe400000e0000 */
[----:B------:R-:W-:-:S02]  /*e630*/  R2UR UR17, R208 ;  /* 0x00000000d01172ca */ /* 0x000fc400000e0000 */
[----:B------:R-:W-:-:S04]  /*e640*/  R2UR UR23, R209 ;  /* 0x00000000d11772ca */ /* 0x000fc800000e0000 */
[----:B------:R-:W-:Y:S01]  /*e650*/  UIMAD.WIDE UR12, UR9, 0x4, UR12 ;  /* 0x00000004090c78a5 */ /* 0x000fe2000f8e020c */
[----:B------:R-:W-:Y:S01]  /*e660*/  UMOV UR10, UR8 ;  /* 0x00000008000a7c82 */ /* 0x000fe20008000000 */
[----:B0-----:R-:W-:Y:S01]  /*e670*/  UMOV UR11, UR4 ;  /* 0x00000004000b7c82 */ /* 0x001fe20008000000 */
[----:B------:R-:W-:Y:S01]  /*e680*/  BAR.SYNC.DEFER_BLOCKING 0x1, 0x100 ;  /* 0x0044000000007b1d */ /* 0x000fe20000010000 */
[----:B--2---:R-:W-:-:S03]  /*e690*/  IMAD.WIDE R8, R3, R8, UR10 ;  /* 0x0000000a03087e25 */ /* 0x004fc6000f8e0208 */
[C---:B------:R-:W-:Y:S02]  /*e6a0*/  LOP3.LUT R3, R8.reuse, 0x380, RZ, 0xc0, !PT ;  /* 0x0000038008037812 */ /* 0x040fe400078ec0ff */
[C---:B------:R-:W-:Y:S02]  /*e6b0*/  IADD3 R10, P2, R8.reuse, 0x20, RZ ;  /* 0x00000020080a7810 */ /* 0x040fe40007f5e0ff */
[C---:B------:R-:W-:Y:S02]  /*e6c0*/  IADD3 R12, P1, R8.reuse, 0x40, RZ ;  /* 0x00000040080c7810 */ /* 0x040fe40007f3e0ff */
[C---:B------:R-:W-:Y:S01]  /*e6d0*/  IADD3 R17, P6, R8.reuse, 0x60, RZ ;  /* 0x0000006008117810 */ /* 0x040fe20007fde0ff */
[--C-:B------:R-:W-:Y:S01]  /*e6e0*/  IMAD.X R131, RZ, RZ, R9.reuse, P2 ;  /* 0x000000ffff837224 */ /* 0x100fe200010e0609 */
[C---:B------:R-:W-:Y:S01]  /*e6f0*/  IADD3 R133, P5, R8.reuse, 0x4000, RZ ;  /* 0x0000400008857810 */ /* 0x040fe20007fbe0ff */
[--C-:B------:R-:W-:Y:S01]  /*e700*/  IMAD.X R107, RZ, RZ, R9.reuse, P1 ;  /* 0x000000ffff6b7224 */ /* 0x100fe200008e0609 */
[----:B------:R-:W-:Y:S01]  /*e710*/  SHF.R.U64 R3, R3, 0x3, RZ ;  /* 0x0000000303037819 */ /* 0x000fe200000012ff */
[--C-:B------:R-:W-:Y:S01]  /*e720*/  IMAD.X R105, RZ, RZ, R9.reuse, P6 ;  /* 0x000000ffff697224 */ /* 0x100fe200030e0609 */
[C---:B------:R-:W-:Y:S01]  /*e730*/  IADD3 R22, P0, R8.reuse, 0x4020, RZ ;  /* 0x0000402008167810 */ /* 0x040fe20007f1e0ff */
[----:B------:R-:W-:Y:S01]  /*e740*/  IMAD.X R103, RZ, RZ, R9, P5 ;  /* 0x000000ffff677224 */ /* 0x000fe200028e0609 */
[----:B------:R-:W-:-:S02]  /*e750*/  IADD3 R135, P4, R8, 0x4040, RZ ;  /* 0x0000404008877810 */ /* 0x000fc40007f9e0ff */
[C---:B------:R-:W-:Y:S01]  /*e760*/  IADD3 R72, P3, R8.reuse, 0x4060, RZ ;  /* 0x0000406008487810 */ /* 0x040fe20007f7e0ff */
[--C-:B------:R-:W-:Y:S01]  /*e770*/  IMAD.X R101, RZ, RZ, R9.reuse, P0 ;  /* 0x000000ffff657224 */ /* 0x100fe200000e0609 */
[C---:B------:R-:W-:Y:S01]  /*e780*/  IADD3 R137, P2, R8.reuse, 0x8000, RZ ;  /* 0x0000800008897810 */ /* 0x040fe20007f5e0ff */
[--C-:B------:R-:W-:Y:S01]  /*e790*/  IMAD.X R99, RZ, RZ, R9.reuse, P4 ;  /* 0x000000ffff637224 */ /* 0x100fe200020e0609 */
[C---:B------:R-:W-:Y:S01]  /*e7a0*/  IADD3 R132, P1, R8.reuse, 0x8020, RZ ;  /* 0x0000802008847810 */ /* 0x040fe20007f3e0ff */
[--C-:B------:R-:W-:Y:S01]  /*e7b0*/  IMAD.X R97, RZ, RZ, R9.reuse, P3 ;  /* 0x000000ffff617224 */ /* 0x100fe200018e0609 */
[C---:B------:R-:W-:Y:S01]  /*e7c0*/  IADD3 R139, P6, R8.reuse, 0x8040, RZ ;  /* 0x00008040088b7810 */ /* 0x040fe20007fde0ff */
[--C-:B------:R-:W-:Y:S01]  /*e7d0*/  IMAD.X R75, RZ, RZ, R9.reuse, P2 ;  /* 0x000000ffff4b7224 */ /* 0x100fe200010e0609 */
[----:B------:R-:W-:Y:S01]  /*e7e0*/  IADD3 R141, P5, R8, 0x8060, RZ ;  /* 0x00008060088d7810 */ /* 0x000fe20007fbe0ff */
[--C-:B------:R-:W-:Y:S01]  /*e7f0*/  IMAD.X R73, RZ, RZ, R9.reuse, P1 ;  /* 0x000000ffff497224 */ /* 0x100fe200008e0609 */
[----:B------:R-:W-:Y:S01]  /*e800*/  LOP3.LUT R8, R3, R8, RZ, 0x3c, !PT ;  /* 0x0000000803087212 */ /* 0x000fe200078e3cff */
[--C-:B------:R-:W-:Y:S01]  /*e810*/  IMAD.X R13, RZ, RZ, R9.reuse, P6 ;  /* 0x000000ffff0d7224 */ /* 0x100fe200030e0609 */
[----:B------:R-:W-:Y:S01]  /*e820*/  LOP3.LUT R3, R10, 0x380, RZ, 0xc0, !PT ;  /* 0x000003800a037812 */ /* 0x000fe200078ec0ff */
[----:B------:R-:W-:Y:S01]  /*e830*/  IMAD.X R15, RZ, RZ, R9, P5 ;  /* 0x000000ffff0f7224 */ /* 0x000fe200028e0609 */
[----:B------:R-:W-:-:S02]  /*e840*/  LOP3.LUT R11, R12, 0x380, RZ, 0xc0, !PT ;  /* 0x000003800c0b7812 */ /* 0x000fc400078ec0ff */
[----:B------:R-:W-:Y:S02]  /*e850*/  SHF.R.U64 R3, R3, 0x3, RZ ;  /* 0x0000000303037819 */ /* 0x000fe400000012ff */
[----:B------:R-:W-:Y:S02]  /*e860*/  SHF.R.U64 R11, R11, 0x3, RZ ;  /* 0x000000030b0b7819 */ /* 0x000fe400000012ff */
[----:B------:R-:W-:Y:S02]  /*e870*/  LOP3.LUT R130, R3, R10, RZ, 0x3c, !PT ;  /* 0x0000000a03827212 */ /* 0x000fe400078e3cff */
[----:B------:R-:W-:Y:S02]  /*e880*/  LOP3.LUT R106, R11, R12, RZ, 0x3c, !PT ;  /* 0x0000000c0b6a7212 */ /* 0x000fe400078e3cff */
[----:B------:R-:W-:Y:S02]  /*e890*/  LOP3.LUT R3, R22, 0x380, RZ, 0xc0, !PT ;  /* 0x0000038016037812 */ /* 0x000fe400078ec0ff */
[----:B------:R-:W-:-:S02]  /*e8a0*/  LOP3.LUT R14, R17, 0x380, RZ, 0xc0, !PT ;  /* 0x00000380110e7812 */ /* 0x000fc400078ec0ff */
[----:B------:R-:W-:Y:S02]  /*e8b0*/  LOP3.LUT R12, R137, 0x380, RZ, 0xc0, !PT ;  /* 0x00000380890c7812 */ /* 0x000fe400078ec0ff */
[----:B------:R-:W-:Y:S02]  /*e8c0*/  SHF.R.U64 R3, R3, 0x3, RZ ;  /* 0x0000000303037819 */ /* 0x000fe400000012ff */
[----:B------:R-:W-:Y:S02]  /*e8d0*/  SHF.R.U64 R14, R14, 0x3, RZ ;  /* 0x000000030e0e7819 */ /* 0x000fe400000012ff */
[----:B------:R-:W-:Y:S02]  /*e8e0*/  SHF.R.U64 R12, R12, 0x3, RZ ;  /* 0x000000030c0c7819 */ /* 0x000fe400000012ff */
[----:B------:R-:W-:Y:S02]  /*e8f0*/  LOP3.LUT R10, R135, 0x380, RZ, 0xc0, !PT ;  /* 0x00000380870a7812 */ /* 0x000fe400078ec0ff */
[----:B------:R-:W-:-:S02]  /*e900*/  LOP3.LUT R11, R72, 0x380, RZ, 0xc0, !PT ;  /* 0x00000380480b7812 */ /* 0x000fc400078ec0ff */
[----:B------:R-:W-:Y:S02]  /*e910*/  LOP3.LUT R18, R133, 0x380, RZ, 0xc0, !PT ;  /* 0x0000038085127812 */ /* 0x000fe400078ec0ff */
[----:B------:R-:W-:Y:S02]  /*e920*/  LOP3.LUT R100, R3, R22, RZ, 0x3c, !PT ;  /* 0x0000001603647212 */ /* 0x000fe400078e3cff */
[----:B------:R-:W-:Y:S02]  /*e930*/  LOP3.LUT R104, R14, R17, RZ, 0x3c, !PT ;  /* 0x000000110e687212 */ /* 0x000fe400078e3cff */
[----:B------:R-:W-:Y:S02]  /*e940*/  LOP3.LUT R74, R12, R137, RZ, 0x3c, !PT ;  /* 0x000000890c4a7212 */ /* 0x000fe400078e3cff */
[----:B------:R-:W-:Y:S02]  /*e950*/  LOP3.LUT R3, R132, 0x380, RZ, 0xc0, !PT ;  /* 0x0000038084037812 */ /* 0x000fe400078ec0ff */
[----:B------:R-:W-:-:S02]  /*e960*/  SHF.R.U64 R10, R10, 0x3, RZ ;  /* 0x000000030a0a7819 */ /* 0x000fc400000012ff */
[----:B------:R-:W-:Y:S02]  /*e970*/  SHF.R.U64 R11, R11, 0x3, RZ ;  /* 0x000000030b0b7819 */ /* 0x000fe400000012ff */
[----:B------:R-:W-:Y:S02]  /*e980*/  LOP3.LUT R12, R139, 0x380, RZ, 0xc0, !PT ;  /* 0x000003808b0c7812 */ /* 0x000fe400078ec0ff */
[----:B------:R-:W-:Y:S02]  /*e990*/  LOP3.LUT R14, R141, 0x380, RZ, 0xc0, !PT ;  /* 0x000003808d0e7812 */ /* 0x000fe400078ec0ff */
[----:B------:R-:W-:Y:S02]  /*e9a0*/  SHF.R.U64 R18, R18, 0x3, RZ ;  /* 0x0000000312127819 */ /* 0x000fe400000012ff */
[----:B------:R-:W-:Y:S02]  /*e9b0*/  SHF.R.U64 R3, R3, 0x3, RZ ;  /* 0x0000000303037819 */ /* 0x000fe400000012ff */
[----:B------:R-:W-:-:S02]  /*e9c0*/  LOP3.LUT R98, R10, R135, RZ, 0x3c, !PT ;  /* 0x000000870a627212 */ /* 0x000fc400078e3cff */
[----:B------:R-:W-:Y:S02]  /*e9d0*/  LOP3.LUT R96, R11, R72, RZ, 0x3c, !PT ;  /* 0x000000480b607212 */ /* 0x000fe400078e3cff */
[----:B------:R-:W-:Y:S02]  /*e9e0*/  SHF.R.U64 R12, R12, 0x3, RZ ;  /* 0x000000030c0c7819 */ /* 0x000fe400000012ff */
[----:B------:R-:W-:Y:S02]  /*e9f0*/  SHF.R.U64 R14, R14, 0x3, RZ ;  /* 0x000000030e0e7819 */ /* 0x000fe400000012ff */
[----:B------:R-:W-:Y:S02]  /*ea00*/  LOP3.LUT R102, R18, R133, RZ, 0x3c, !PT ;  /* 0x0000008512667212 */ /* 0x000fe400078e3cff */
[----:B------:R-:W-:Y:S02]  /*ea10*/  MOV R17, R8 ;  /* 0x0000000800117202 */ /* 0x000fe40000000f00 */
[----:B------:R-:W-:-:S02]  /*ea20*/  F2FP.F16.F32.PACK_AB R8, R25, R24 ;  /* 0x000000181908723e */ /* 0x000fc400000000ff */
[----:B------:R-:W-:Y:S02]  /*ea30*/  F2FP.F16.F32.PACK_AB R9, R27, R26 ;  /* 0x0000001a1b09723e */ /* 0x000fe400000000ff */
[----:B------:R-:W-:Y:S02]  /*ea40*/  F2FP.F16.F32.PACK_AB R10, R29, R28 ;  /* 0x0000001c1d0a723e */ /* 0x000fe400000000ff */
[----:B------:R-:W-:Y:S02]  /*ea50*/  F2FP.F16.F32.PACK_AB R11, R31, R30 ;  /* 0x0000001e1f0b723e */ /* 0x000fe400000000ff */
[----:B------:R-:W-:Y:S02]  /*ea60*/  LOP3.LUT R72, R3, R132, RZ, 0x3c, !PT ;  /* 0x0000008403487212 */ /* 0x000fe400078e3cff */
[----:B------:R-:W-:Y:S01]  /*ea70*/  MOV R135, R130 ;  /* 0x0000008200877202 */ /* 0x000fe20000000f00 */
[----:B------:R0:W-:Y:S01]  /*ea80*/  STSM.16.M88.4 [R17], R8 ;  /* 0x0000000811007844 */ /* 0x0001e20000000200 */
[----:B------:R-:W-:-:S02]  /*ea90*/  LOP3.LUT R12, R12, R139, RZ, 0x3c, !PT ;  /* 0x0000008b0c0c7212 */ /* 0x000fc400078e3cff */
[----:B------:R-:W-:Y:S02]  /*eaa0*/  LOP3.LUT R14, R14, R141, RZ, 0x3c, !PT ;  /* 0x0000008d0e0e7212 */ /* 0x000fe400078e3cff */
[----:B------:R-:W-:Y:S02]  /*eab0*/  MOV R131, R98 ;  /* 0x0000006200837202 */ /* 0x000fe40000000f00 */
[----:B------:R-:W-:Y:S02]  /*eac0*/  MOV R3, R96 ;  /* 0x0000006000037202 */ /* 0x000fe40000000f00 */
[----:B------:R-:W-:Y:S02]  /*ead0*/  MOV R133, R102 ;  /* 0x0000006600857202 */ /* 0x000fe40000000f00 */
[----:B------:R-:W-:Y:S02]  /*eae0*/  MOV R132, R100 ;  /* 0x0000006400847202 */ /* 0x000fe40000000f00 */
[----:B------:R-:W-:-:S02]  /*eaf0*/  F2FP.F16.F32.PACK_AB R96, R33, R32 ;  /* 0x000000202160723e */ /* 0x000fc400000000ff */
[----:B------:R-:W-:Y:S02]  /*eb00*/  F2FP.F16.F32.PACK_AB R97, R35, R34 ;  /* 0x000000222361723e */ /* 0x000fe400000000ff */
[----:B------:R-:W-:Y:S02]  /*eb10*/  F2FP.F16.F32.PACK_AB R98, R37, R36 ;  /* 0x000000242562723e */ /* 0x000fe400000000ff */
[----:B------:R-:W-:Y:S02]  /*eb20*/  F2FP.F16.F32.PACK_AB R99, R39, R38 ;  /* 0x000000262763723e */ /* 0x000fe400000000ff */
[----:B------:R-:W-:Y:S02]  /*eb30*/  MOV R106, R106 ;  /* 0x0000006a006a7202 */ /* 0x000fe40000000f00 */
[----:B------:R-:W-:Y:S01]  /*eb40*/  F2FP.F16.F32.PACK_AB R100, R41, R40 ;  /* 0x000000282964723e */ /* 0x000fe200000000ff */
[----:B------:R1:W-:Y:S01]  /*eb50*/  STSM.16.M88.4 [R135], R96 ;  /* 0x0000006087007844 */ /* 0x0003e20000000200 */
[----:B------:R-:W-:-:S02]  /*eb60*/  F2FP.F16.F32.PACK_AB R101, R43, R42 ;  /* 0x0000002a2b65723e */ /* 0x000fc400000000ff */
[----:B------:R-:W-:Y:S02]  /*eb70*/  F2FP.F16.F32.PACK_AB R102, R45, R44 ;  /* 0x0000002c2d66723e */ /* 0x000fe400000000ff */
[----:B------:R-:W-:Y:S02]  /*eb80*/  F2FP.F16.F32.PACK_AB R103, R47, R46 ;  /* 0x0000002e2f67723e */ /* 0x000fe400000000ff */
[----:B------:R-:W-:Y:S02]  /*eb90*/  MOV R134, R104 ;  /* 0x0000006800867202 */ /* 0x000fe40000000f00 */
[----:B------:R-:W-:Y:S01]  /*eba0*/  MOV R18, R12 ;  /* 0x0000000c00127202 */ /* 0x000fe20000000f00 */
[----:B------:R2:W-:Y:S01]  /*ebb0*/  STSM.16.M88.4 [R106], R100 ;  /* 0x000000646a007844 */ /* 0x0005e20000000200 */
[----:B0-----:R-:W-:Y:S02]  /*ebc0*/  MOV R17, R14 ;  /* 0x0000000e00117202 */ /* 0x001fe40000000f00 */
[----:B------:R-:W-:-:S02]  /*ebd0*/  F2FP.F16.F32.PACK_AB R8, R49, R48 ;  /* 0x000000303108723e */ /* 0x000fc400000000ff */
[----:B------:R-:W-:Y:S02]  /*ebe0*/  F2FP.F16.F32.PACK_AB R9, R51, R50 ;  /* 0x000000323309723e */ /* 0x000fe400000000ff */
[----:B------:R-:W-:Y:S02]  /*ebf0*/  F2FP.F16.F32.PACK_AB R10, R53, R52 ;  /* 0x00000034350a723e */ /* 0x000fe400000000ff */
[----:B------:R-:W-:Y:S02]  /*ec00*/  F2FP.F16.F32.PACK_AB R11, R55, R54 ;  /* 0x00000036370b723e */ /* 0x000fe400000000ff */
[----:B------:R-:W-:Y:S02]  /*ec10*/  MOV R130, R74 ;  /* 0x0000004a00827202 */ /* 0x000fe40000000f00 */
[----:B------:R-:W-:Y:S01]  /*ec20*/  MOV R22, R72 ;  /* 0x0000004800167202 */ /* 0x000fe20000000f00 */
[----:B------:R0:W-:Y:S01]  /*ec30*/  STSM.16.M88.4 [R134], R8 ;  /* 0x0000000886007844 */ /* 0x0001e20000000200 */
[----:B------:R-:W-:-:S02]  /*ec40*/  F2FP.F16.F32.PACK_AB R12, R57, R56 ;  /* 0x00000038390c723e */ /* 0x000fc400000000ff */
[----:B------:R-:W-:Y:S02]  /*ec50*/  F2FP.F16.F32.PACK_AB R13, R59, R58 ;  /* 0x0000003a3b0d723e */ /* 0x000fe400000000ff */
[----:B------:R-:W-:Y:S02]  /*ec60*/  F2FP.F16.F32.PACK_AB R14, R61, R60 ;  /* 0x0000003c3d0e723e */ /* 0x000fe400000000ff */
[----:B------:R-:W-:Y:S02]  /*ec70*/  F2FP.F16.F32.PACK_AB R15, R63, R62 ;  /* 0x0000003e3f0f723e */ /* 0x000fe400000000ff */
[----:B------:R-:W-:Y:S02]  /*ec80*/  F2FP.F16.F32.PACK_AB R72, R65, R64 ;  /* 0x000000404148723e */ /* 0x000fe400000000ff */
[----:B------:R-:W-:Y:S01]  /*ec90*/  F2FP.F16.F32.PACK_AB R73, R67, R66 ;  /* 0x000000424349723e */ /* 0x000fe200000000ff */
[----:B------:R-:W-:Y:S01]  /*eca0*/  STSM.16.M88.4 [R133], R12 ;  /* 0x0000000c85007844 */ /* 0x000fe20000000200 */
[----:B------:R-:W-:-:S02]  /*ecb0*/  F2FP.F16.F32.PACK_AB R74, R69, R68 ;  /* 0x00000044454a723e */ /* 0x000fc400000000ff */
[----:B------:R-:W-:Y:S02]  /*ecc0*/  F2FP.F16.F32.PACK_AB R75, R71, R70 ;  /* 0x00000046474b723e */ /* 0x000fe400000000ff */
[----:B-1----:R-:W-:Y:S02]  /*ecd0*/  F2FP.F16.F32.PACK_AB R96, R5, R4 ;  /* 0x000000040560723e */ /* 0x002fe400000000ff */
[----:B------:R-:W-:Y:S01]  /*ece0*/  F2FP.F16.F32.PACK_AB R97, R123, R122 ;  /* 0x0000007a7b61723e */ /* 0x000fe200000000ff */
[----:B------:R-:W-:Y:S01]  /*ecf0*/  STSM.16.M88.4 [R132], R72 ;  /* 0x0000004884007844 */ /* 0x000fe20000000200 */
[----:B------:R-:W-:Y:S02]  /*ed00*/  F2FP.F16.F32.PACK_AB R98, R77, R76 ;  /* 0x0000004c4d62723e */ /* 0x000fe400000000ff */
[----:B------:R-:W-:Y:S02]  /*ed10*/  F2FP.F16.F32.PACK_AB R99, R79, R78 ;  /* 0x0000004e4f63723e */ /* 0x000fe400000000ff */
[----:B--2---:R-:W-:-:S02]  /*ed20*/  F2FP.F16.F32.PACK_AB R100, R81, R80 ;  /* 0x000000505164723e */ /* 0x004fc400000000ff */
[----:B------:R-:W-:Y:S01]  /*ed30*/  F2FP.F16.F32.PACK_AB R101, R83, R82 ;  /* 0x000000525365723e */ /* 0x000fe200000000ff */
[----:B------:R1:W-:Y:S01]  /*ed40*/  STSM.16.M88.4 [R131], R96 ;  /* 0x0000006083007844 */ /* 0x0003e20000000200 */
[----:B------:R-:W-:Y:S02]  /*ed50*/  F2FP.F16.F32.PACK_AB R102, R85, R84 ;  /* 0x000000545566723e */ /* 0x000fe400000000ff */
[----:B------:R-:W-:Y:S02]  /*ed60*/  F2FP.F16.F32.PACK_AB R103, R87, R86 ;  /* 0x000000565767723e */ /* 0x000fe400000000ff */
[----:B------:R-:W-:Y:S02]  /*ed70*/  F2FP.F16.F32.PACK_AB R104, R89, R88 ;  /* 0x000000585968723e */ /* 0x000fe400000000ff */
[----:B------:R-:W-:Y:S01]  /*ed80*/  F2FP.F16.F32.PACK_AB R105, R91, R90 ;  /* 0x0000005a5b69723e */ /* 0x000fe200000000ff */
[----:B------:R-:W-:Y:S01]  /*ed90*/  STSM.16.M88.4 [R3], R100 ;  /* 0x0000006403007844 */ /* 0x000fe20000000200 */
[----:B------:R-:W-:-:S02]  /*eda0*/  F2FP.F16.F32.PACK_AB R106, R93, R92 ;  /* 0x0000005c5d6a723e */ /* 0x000fc400000000ff */
[----:B------:R-:W-:Y:S02]  /*edb0*/  F2FP.F16.F32.PACK_AB R107, R95, R94 ;  /* 0x0000005e5f6b723e */ /* 0x000fe400000000ff */
[----:B0-----:R-:W-:Y:S02]  /*edc0*/  F2FP.F16.F32.PACK_AB R8, R7, R6 ;  /* 0x000000060708723e */ /* 0x001fe400000000ff */
[----:B------:R-:W-:Y:S01]  /*edd0*/  F2FP.F16.F32.PACK_AB R9, R125, R124 ;  /* 0x0000007c7d09723e */ /* 0x000fe200000000ff */
[----:B------:R-:W-:Y:S01]  /*ede0*/  STSM.16.M88.4 [R130], R104 ;  /* 0x0000006882007844 */ /* 0x000fe20000000200 */
[----:B------:R-:W-:Y:S01]  /*edf0*/  F2FP.F16.F32.PACK_AB R10, R21, R20 ;  /* 0x00000014150a723e */ /* 0x000fe200000000ff */
[----:B-1----:R-:W-:Y:S01]  /*ee00*/  IMAD.U32 R96, RZ, RZ, UR12 ;  /* 0x0000000cff607e24 */ /* 0x002fe2000f8e00ff */
[----:B------:R-:W-:Y:S01]  /*ee10*/  F2FP.F16.F32.PACK_AB R11, R127, R126 ;  /* 0x0000007e7f0b723e */ /* 0x000fe200000000ff */
[----:B------:R-:W-:Y:S01]  /*ee20*/  IMAD.U32 R97, RZ, RZ, UR13 ;  /* 0x0000000dff617e24 */ /* 0x000fe2000f8e00ff */
[----:B------:R-:W-:Y:S01]  /*ee30*/  F2FP.F16.F32.PACK_AB R12, R121, R120 ;  /* 0x00000078790c723e */ /* 0x000fe200000000ff */
[----:B------:R-:W0:Y:S01]  /*ee40*/  LDC.64 R98, c[0x0][0xc08] ;  /* 0x00030200ff627b82 */ /* 0x000e220000000a00 */
[----:B------:R-:W-:Y:S01]  /*ee50*/  F2FP.F16.F32.PACK_AB R13, R129, R128 ;  /* 0x00000080810d723e */ /* 0x000fe200000000ff */
[----:B------:R-:W-:Y:S01]  /*ee60*/  STSM.16.M88.4 [R22], R8 ;  /* 0x0000000816007844 */ /* 0x000fe20000000200 */
[----:B------:R-:W-:-:S02]  /*ee70*/  F2FP.F16.F32.PACK_AB R14, R109, R108 ;  /* 0x0000006c6d0e723e */ /* 0x000fc400000000ff */
[----:B------:R-:W-:Y:S02]  /*ee80*/  F2FP.F16.F32.PACK_AB R15, R111, R110 ;  /* 0x0000006e6f0f723e */ /* 0x000fe400000000ff */
[----:B------:R-:W-:Y:S02]  /*ee90*/  F2FP.F16.F32.PACK_AB R72, R113, R112 ;  /* 0x000000707148723e */ /* 0x000fe400000000ff */
[----:B------:R-:W-:Y:S01]  /*eea0*/  F2FP.F16.F32.PACK_AB R73, R115, R114 ;  /* 0x000000727349723e */ /* 0x000fe200000000ff */
[----:B------:R-:W-:Y:S01]  /*eeb0*/  STSM.16.M88.4 [R18], R12 ;  /* 0x0000000c12007844 */ /* 0x000fe20000000200 */
[----:B------:R-:W-:Y:S02]  /*eec0*/  F2FP.F16.F32.PACK_AB R74, R117, R116 ;  /* 0x00000074754a723e */ /* 0x000fe400000000ff */
[----:B------:R-:W-:Y:S02]  /*eed0*/  F2FP.F16.F32.PACK_AB R75, R119, R118 ;  /* 0x00000076774b723e */ /* 0x000fe400000000ff */
[----:B------:R-:W-:-:S03]  /*eee0*/  ISETP.NE.U32.AND P0, PT, RZ, UR14, PT ;  /* 0x0000000eff007c0c */ /* 0x000fc6000bf05070 */
[----:B------:R1:W-:Y:S01]  /*eef0*/  STSM.16.M88.4 [R17], R72 ;  /* 0x0000004811007844 */ /* 0x0003e20000000200 */
[----:B------:R-:W-:Y:S01]  /*ef00*/  BAR.SYNC.DEFER_BLOCKING 0x1, 0x100 ;  /* 0x0044000000007b1d */ /* 0x000fe20000010000 */
[----:B------:R-:W-:Y:S02]  /*ef10*/  ISETP.NE.AND.EX P0, PT, RZ, UR15, PT, P0 ;  /* 0x0000000fff007c0c */ /* 0x000fe4000bf05300 */
[----:B0-----:R-:W-:-:S05]  /*ef20*/  ISETP.NE.U32.AND P1, PT, R98, RZ, PT ;  /* 0x000000ff6200720c */ /* 0x001fca0003f25070 */
[----:B-1----:R-:W0:Y:S06]  /*ef30*/  LDC R17, c[0x0][0xbe8] ;  /* 0x0002fa00ff117b82 */ /* 0x002e2c0000000800 */
[----:B------:R-:W2:Y:S01]  /*ef40*/  @P0 LDG.E R3, desc[UR36][R96.64] ;  /* 0x0000002460030981 */ /* 0x000ea2000c1e1900 */
[----:B------:R-:W-:Y:S01]  /*ef50*/  R2UR UR4, R99 ;  /* 0x00000000630472ca */ /* 0x000fe200000e0000 */
[----:B------:R-:W-:-:S12]  /*ef60*/  VOTEU.ANY UP0, P1 ;  /* 0x00000000003f7886 */ /* 0x000fd80000800100 */
[----:B------:R-:W-:Y:S01]  /*ef70*/  UISETP.NE.AND.EX UP0, UPT, UR4, URZ, UPT, UP0 ;  /* 0x0000003f0400728c */ /* 0x000fe2000bf05300 */
[----:B0-----:R-:W-:Y:S02]  /*ef80*/  ISETP.NE.AND P1, PT, R17, 0x1, PT ;  /* 0x000000011100780c */ /* 0x001fe40003f25270 */
[----:B------:R-:W-:Y:S02]  /*ef90*/  ULDC UR4, c[0x0][0xa88] ;  /* 0x0002a20000047ab9 */ /* 0x000fe40000000800 */
[----:B------:R-:W-:Y:S01]  /*efa0*/  IMAD.U32 R12, RZ, RZ, UR4 ;  /* 0x00000004ff0c7e24 */ /* 0x000fe2000f8e00ff */
[----:B------:R-:W-:Y:S01]  /*efb0*/  PLOP3.LUT P4, PT, PT, PT, UP0, 0x80, 0x0 ;  /* 0x000000000000781c */ /* 0x000fe20003f8f008 */
[----:B------:R-:W-:-:S04]  /*efc0*/  ULDC UR4, c[0x0][0xad4] ;  /* 0x0002b50000047ab9 */ /* 0x000fc80000000800 */
[----:B------:R-:W-:Y:S02]  /*efd0*/  @UP0 ULDC.64 UR12, c[0x0][0xc08] ;  /* 0x00030200000c0ab9 */ /* 0x000fe40000000a00 */
[----:B------:R-:W-:Y:S01]  /*efe0*/  @UP0 UIMAD.WIDE UR12, UR9, 0x4, UR12 ;  /* 0x00000004090c08a5 */ /* 0x000fe2000f8e020c */
[----:B------:R-:W0:Y:S01]  /*eff0*/  @P1 LDC R10, c[0x0][0xbec] ;  /* 0x0002fb00ff0a1b82 */ /* 0x000e220000000800 */
[----:B------:R-:W-:-:S04]  /*f000*/  UISETP.NE.AND UP0, UPT, UR18, URZ, UPT ;  /* 0x0000003f1200728c */ /* 0x000fc8000bf05270 */
[----:B------:R-:W-:Y:S01]  /*f010*/  USEL UR4, UR18, UR4, UP0 ;  /* 0x0000000412047287 */ /* 0x000fe20008000000 */
[----:B------:R-:W-:Y:S02]  /*f020*/  IMAD.U32 R8, RZ, RZ, UR12 ;  /* 0x0000000cff087e24 */ /* 0x000fe4000f8e00ff */
[----:B------:R-:W1:Y:S01]  /*f030*/  @P1 LDC R11, c[0x0][0xbf0] ;  /* 0x0002fc00ff0b1b82 */ /* 0x000e620000000800 */
[----:B------:R-:W-:Y:S01]  /*f040*/  UISETP.GT.AND UP1, UPT, UR4, 0x1, UPT ;  /* 0x000000010400788c */ /* 0x000fe2000bf24270 */
[----:B------:R-:W-:Y:S01]  /*f050*/  IMAD.U32 R9, RZ, RZ, UR13 ;  /* 0x0000000dff097e24 */ /* 0x000fe2000f8e00ff */
[----:B------:R-:W-:Y:S02]  /*f060*/  UMOV UR22, 0x9b8 ;  /* 0x000009b800167882 */ /* 0x000fe40000000000 */
[----:B------:R-:W-:Y:S02]  /*f070*/  USEL UR22, UR22, 0x978, UP1 ;  /* 0x0000097816167887 */ /* 0x000fe40008800000 */
[----:B------:R-:W-:Y:S01]  /*f080*/  UISETP.NE.U32.AND UP0, UPT, UR14, URZ, UPT ;  /* 0x0000003f0e00728c */ /* 0x000fe2000bf05070 */
[----:B------:R-:W-:Y:S01]  /*f090*/  VIADD R15, R192, UR16 ;  /* 0x00000010c00f7c36 */ /* 0x000fe20008000000 */
[----:B------:R-:W-:Y:S01]  /*f0a0*/  USHF.R.S32.HI UR12, URZ, 0x1f, UR9 ;  /* 0x0000001f3f0c7899 */ /* 0x000fe20008011409 */
[----:B------:R0:W5:Y:S01]  /*f0b0*/  @P4 LDG.E R12, desc[UR36][R8.64] ;  /* 0x00000024080c4981 */ /* 0x000162000c1e1900 */
[----:B------:R-:W-:Y:S01]  /*f0c0*/  UMOV UR4, URZ ;  /* 0x0000003f00047c82 */ /* 0x000fe20008000000 */
[----:B------:R-:W-:-:S02]  /*f0d0*/  UISETP.NE.AND.EX UP0, UPT, UR15, URZ, UPT, UP0 ;  /* 0x0000003f0f00728c */ /* 0x000fc4000bf05300 */
[----:B------:R-:W-:Y:S02]  /*f0e0*/  USEL UR20, UR17, URZ, UP1 ;  /* 0x0000003f11147287 */ /* 0x000fe40008800000 */
[----:B------:R-:W-:Y:S02]  /*f0f0*/  USEL UR9, UR9, URZ, !UP0 ;  /* 0x0000003f09097287 */ /* 0x000fe4000c000000 */
[----:B------:R-:W-:Y:S01]  /*f100*/  USEL UR21, UR12, URZ, !UP0 ;  /* 0x0000003f0c157287 */ /* 0x000fe2000c000000 */
[----:B------:R-:W-:Y:S02]  /*f110*/  ULDC.64 UR16, c[0x0][UR22+0x220] ;  /* 0x0000880016107abb */ /* 0x000fe40008000a00 */
[----:B------:R-:W-:Y:S01]  /*f120*/  ULDC.64 UR12, c[0x0][UR22+0x218] ;  /* 0x00008600160c7abb */ /* 0x000fe20008000a00 */
[----:B------:R-:W-:Y:S01]  /*f130*/  ULDC.64 UR18, c[0x0][UR22+0x228] ;  /* 0x00008a0016127abb */ /* 0x000fe20008000a00 */
[----:B------:R-:W-:Y:S01]  /*f140*/  UIMAD.WIDE.U32 UR14, UR12, UR23, URZ ;  /* 0x000000170c0e72a5 */ /* 0x000fe2000f8e003f */
[----:B0-----:R-:W-:Y:S01]  /*f150*/  @P1 IMAD.HI.U32 R8, R15, R10, RZ ;  /* 0x0000000a0f081227 */ /* 0x001fe200078e00ff */
[----:B------:R-:W-:-:S02]  /*f160*/  UIMAD UR23, UR13, UR23, URZ ;  /* 0x000000170d1772a4 */ /* 0x000fc4000f8e023f */
[----:B------:R-:W-:Y:S02]  /*f170*/  UIMAD UR17, UR17, UR9, URZ ;  /* 0x00000009111172a4 */ /* 0x000fe4000f8e023f */
[----:B------:R-:W-:Y:S02]  /*f180*/  UIMAD.WIDE.U32 UR24, UR18, UR20, URZ ;  /* 0x00000014121872a5 */ /* 0x000fe4000f8e003f */
[----:B------:R-:W-:Y:S02]  /*f190*/  UIMAD.WIDE.U32 UR12, UR16, UR9, URZ ;  /* 0x00000009100c72a5 */ /* 0x000fe4000f8e003f */
[----:B------:R-:W-:Y:S02]  /*f1a0*/  UIMAD UR18, UR19, UR20, URZ ;  /* 0x00000014131272a4 */ /* 0x000fe4000f8e023f */
[----:B------:R-:W-:Y:S01]  /*f1b0*/  UIMAD UR17, UR16, UR21, UR17 ;  /* 0x00000015101172a4 */ /* 0x000fe2000f8e0211 */
[----:B------:R-:W-:Y:S01]  /*f1c0*/  IMAD.U32 R9, RZ, RZ, UR25 ;  /* 0x00000019ff097e24 */ /* 0x000fe2000f8e00ff */
[----:B------:R-:W-:-:S02]  /*f1d0*/  UIADD3 UR18, UR25, UR18, URZ ;  /* 0x0000001219127290 */ /* 0x000fc4000fffe03f */
[----:B------:R-:W-:Y:S02]  /*f1e0*/  UIADD3 UR23, UR15, UR23, URZ ;  /* 0x000000170f177290 */ /* 0x000fe4000fffe03f */
[----:B------:R-:W-:Y:S02]  /*f1f0*/  UIADD3 UR17, UR13, UR17, URZ ;  /* 0x000000110d117290 */ /* 0x000fe4000fffe03f */
[----:B------:R-:W-:Y:S01]  /*f200*/  IMAD.U32 R14, RZ, RZ, UR18 ;  /* 0x00000012ff0e7e24 */ /* 0x000fe2000f8e00ff */
[----:B--2---:R-:W-:Y:S01]  /*f210*/  @P0 R2UR UR4, R3 ;  /* 0x00000000030402ca */ /* 0x004fe200000e0000 */
[----:B------:R-:W-:Y:S01]  /*f220*/  IMAD.MOV.U32 R3, RZ, RZ, R15 ;  /* 0x000000ffff037224 */ /* 0x000fe200078e000f */
[----:B-1----:R-:W-:Y:S01]  /*f230*/  @P1 SHF.R.U32.HI R3, RZ, R11, R8 ;  /* 0x0000000bff031219 */ /* 0x002fe20000011608 */
[----:B------:R-:W-:-:S03]  /*f240*/  IMAD.U32 R8, RZ, RZ, UR24 ;  /* 0x00000018ff087e24 */ /* 0x000fc6000f8e00ff */
[--C-:B------:R-:W-:Y:S01]  /*f250*/  SHF.R.S32.HI R9, RZ, 0x1f, R3.reuse ;  /* 0x0000001fff097819 */ /* 0x100fe20000011403 */
[----:B------:R-:W-:-:S04]  /*f260*/  IMAD.MOV R10, RZ, RZ, -R3 ;  /* 0x000000ffff0a7224 */ /* 0x000fc800078e0a03 */
[----:B------:R-:W-:Y:S02]  /*f270*/  IMAD R11, R17, R10, R15 ;  /* 0x0000000a110b7224 */ /* 0x000fe400078e020f */
[----:B------:R-:W-:Y:S02]  /*f280*/  UIADD3 UR14, UP0, UP2, UR12, UR14, UR4 ;  /* 0x0000000e0c0e7290 */ /* 0x000fe4000fa1e004 */
[----:B------:R-:W-:Y:S01]  /*f290*/  USHF.R.S32.HI UR16, URZ, 0x1f, UR4 ;  /* 0x0000001f3f107899 */ /* 0x000fe20008011404 */
[----:B------:R-:W-:-:S03]  /*f2a0*/  ULDC.64 UR12, c[0x0][UR22+0x210] ;  /* 0x00008400160c7abb */ /* 0x000fc60008000a00 */
[----:B------:R-:W-:Y:S01]  /*f2b0*/  IADD3 R8, P2, P3, R3, UR14, R8 ;  /* 0x0000000e03087c10 */ /* 0x000fe2000fb5e008 */
[----:B------:R-:W-:Y:S01]  /*f2c0*/  UIADD3.X UR14, UR17, UR23, UR16, UP0, UP2 ;  /* 0x00000017110e7290 */ /* 0x000fe200087e4410 */
[----:B------:R-:W-:Y:S01]  /*f2d0*/  SHF.R.S32.HI R3, RZ, 0x1f, R11 ;  /* 0x0000001fff037819 */ /* 0x000fe2000001140b */
[----:B------:R-:W-:-:S04]  /*f2e0*/  IMAD R10, R11, UR13, RZ ;  /* 0x0000000d0b0a7c24 */ /* 0x000fc8000f8e02ff */
[----:B------:R-:W-:Y:S01]  /*f2f0*/  IADD3.X R9, R9, UR14, R14, P2, P3 ;  /* 0x0000000e09097c10 */ /* 0x000fe200097e640e */
[----:B------:R-:W-:Y:S01]  /*f300*/  IMAD R3, R3, UR12, R10 ;  /* 0x0000000c03037c24 */ /* 0x000fe2000f8e020a */
[----:B------:R-:W-:Y:S01]  /*f310*/  ULDC.64 UR14, c[0x0][0xba8] ;  /* 0x0002ea00000e7ab9 */ /* 0x000fe20000000a00 */
[----:B------:R-:W-:Y:S01]  /*f320*/  @!UP1 ULDC UR14, c[0x0][0xb50] ;  /* 0x0002d400000e9ab9 */ /* 0x000fe20000000800 */
[----:B------:R-:W-:Y:S01]  /*f330*/  @!UP1 ULDC UR15, c[0x0][0xb54] ;  /* 0x0002d500000f9ab9 */ /* 0x000fe20000000800 */
        /* <DEDUP_REMOVED lines=9> */
.L_x_1303:
[----:B------:R-:W2:Y:S01]  /*f3d0*/  LDL R3, [R1+0xc] ;  /* 0x00000c0001037983 */ /* 0x000ea20000100800 */
[----:B------:R-:W-:Y:S02]  /*f3e0*/  R2UR UR12, R23 ;  /* 0x00000000170c72ca */ /* 0x000fe400000e0000 */
[----:B------:R-:W-:Y:S01]  /*f3f0*/  LOP3.LUT P0, RZ, R222, 0x3, RZ, 0xc0, !PT ;  /* 0x00000003deff7812 */ /* 0x000fe2000780c0ff */
[----:B------:R-:W-:Y:S01]  /*f400*/  SHFL.IDX PT, R8, R13, RZ, 0x1c1f ;  /* 0x001c1fff0d087589 */ /* 0x000fe200000e0000 */
[----:B------:R-:W-:-:S03]  /*f410*/  PLOP3.LUT P3, PT, PT, PT, UP1, 0x80, 0x0 ;  /* 0x000000000000781c */ /* 0x000fc60003f6f018 */
[----:B------:R-:W0:Y:S04]  /*f420*/  SHFL.IDX PT, R9, R14, RZ, 0x1c1f ;  /* 0x001c1fff0e097589 */ /* 0x000e2800000e0000 */
[----:B------:R-:W-:Y:S04]  /*f430*/  SHFL.IDX PT, R10, R13, 0x1, 0x1c1f ;  /* 0x003c1f000d0a7f89 */ /* 0x000fe800000e0000 */
[----:B------:R-:W1:Y:S01]  /*f440*/  SHFL.IDX PT, R11, R14, 0x1, 0x1c1f ;  /* 0x003c1f000e0b7f89 */ /* 0x000e6200000e0000 */
[----:B--2---:R-:W-:Y:S02]  /*f450*/  VIADD R18, R3, UR12 ;  /* 0x0000000c03127c36 */ /* 0x004fe40008000000 */
[----:B-----5:R-:W-:-:S02]  /*f460*/  IMAD R3, R12, R17, RZ ;  /* 0x000000110c037224 */ /* 0x020fc400078e02ff */
[----:B------:R-:W-:-:S03]  /*f470*/  VIADD R12, R18, 0x8 ;  /* 0x00000008120c7836 */ /* 0x000fc60000000000 */
[-C--:B------:R-:W-:Y:S02]  /*f480*/  ISETP.GE.OR P2, PT, R18, R3.reuse, P0 ;  /* 0x000000031200720c */ /* 0x080fe40000746670 */
[----:B------:R-:W-:-:S11]  /*f490*/  ISETP.GE.OR P0, PT, R12, R3, P0 ;  /* 0x000000030c00720c */ /* 0x000fd60000706670 */
[----:B0-----:R0:W-:Y:S01]  /*f4a0*/  @!P2 ST.E desc[UR36][R8.64], R0 ;  /* 0x000000000800a985 */ /* 0x0011e2000c101924 */
[----:B------:R-:W-:-:S03]  /*f4b0*/  ISETP.GE.AND P2, PT, R18, R3, PT ;  /* 0x000000031200720c */ /* 0x000fc60003f46270 */
[----:B-1----:R0:W-:Y:S01]  /*f4c0*/  @!P0 ST.E desc[UR36][R10.64], R2 ;  /* 0x000000020a008985 */ /* 0x0021e2000c101924 */
[----:B------:R-:W-:Y:S01]  /*f4d0*/  ISETP.GE.AND P0, PT, R12, R3, PT ;  /* 0x000000030c00720c */ /* 0x000fe20003f06270 */
[----:B------:R-:W-:-:S12]  /*f4e0*/  @P3 BRA `(.L_x_1304) ;  /* 0x0000000c004c3947 */ /* 0x000fd80003800000 */
[----:B------:R-:W-:Y:S01]  /*f4f0*/  IMAD.SHL.U32 R63, R194, 0x8, RZ ;  /* 0x00000008c23f7824 */ /* 0x000fe200078e00ff */
[----:B------:R-:W1:Y:S01]  /*f500*/  @P1 LDC R57, c[0x0][0xbec] ;  /* 0x0002fb00ff391b82 */ /* 0x000e620000000800 */
[----:B------:R-:W-:Y:S01]  /*f510*/  IMAD.MOV.U32 R5, RZ, RZ, 0x2 ;  /* 0x00000002ff057424 */ /* 0x000fe200078e00ff */
[----:B------:R-:W-:Y:S01]  /*f520*/  ULDC.64 UR14, c[0x0][0xaa0] ;  /* 0x0002a800000e7ab9 */ /* 0x000fe20000000a00 */
[----:B------:R-:W-:Y:S01]  /*f530*/  IMAD R4, R219, 0x40, R63 ;  /* 0x00000040db047824 */ /* 0x000fe200078e023f */
[----:B------:R-:W-:Y:S02]  /*f540*/  R2UR UR17, R23 ;  /* 0x00000000171172ca */ /* 0x000fe400000e0000 */
[----:B------:R-:W-:Y:S01]  /*f550*/  R2UR UR18, R209 ;  /* 0x00000000d11272ca */ /* 0x000fe200000e0000 */
[----:B------:R-:W-:Y:S01]  /*f560*/  IMAD.WIDE R4, R4, R5, UR10 ;  /* 0x0000000a04047e25 */ /* 0x000fe2000f8e0205 */
[----:B------:R-:W2:Y:S02]  /*f570*/  @P1 LDC R61, c[0x0][0xbf0] ;  /* 0x0002fc00ff3d1b82 */ /* 0x000ea40000000800 */
[C---:B------:R-:W-:Y:S01]  /*f580*/  IADD3 R29, P2, R4.reuse, 0x5000, RZ ;  /* 0x00005000041d7810 */ /* 0x040fe20007f5e0ff */
[----:B------:R-:W-:Y:S01]  /*f590*/  UIMAD UR12, UR16, UR14, URZ ;  /* 0x0000000e100c72a4 */ /* 0x000fe2000f8e023f */
[----:B0-----:R-:W-:-:S02]  /*f5a0*/  IADD3 R9, P4, R4, 0x1000, RZ ;  /* 0x0000100004097810 */ /* 0x001fc40007f9e0ff */
[----:B------:R-:W-:Y:S02]  /*f5b0*/  LOP3.LUT R28, R29, 0x380, RZ, 0xc0, !PT ;  /* 0x000003801d1c7812 */ /* 0x000fe400078ec0ff */
[----:B------:R-:W-:Y:S02]  /*f5c0*/  IADD3 R13, P3, R4, 0x2000, RZ ;  /* 0x00002000040d7810 */ /* 0x000fe40007f7e0ff */
[----:B------:R-:W-:Y:S02]  /*f5d0*/  SHF.R.U64 R28, R28, 0x3, RZ ;  /* 0x000000031c1c7819 */ /* 0x000fe400000012ff */
[----:B------:R-:W-:Y:S02]  /*f5e0*/  IADD3 R21, P6, R4, 0x3000, RZ ;  /* 0x0000300004157810 */ /* 0x000fe40007fde0ff */
[----:B------:R-:W-:Y:S01]  /*f5f0*/  LOP3.LUT R28, R28, R29, RZ, 0x3c, !PT ;  /* 0x0000001d1c1c7212 */ /* 0x000fe200078e3cff */
[----:B------:R-:W-:Y:S01]  /*f600*/  IMAD.X R29, RZ, RZ, R5, P2 ;  /* 0x000000ffff1d7224 */ /* 0x000fe200010e0605 */
[----:B------:R-:W-:-:S02]  /*f610*/  IADD3 R7, P2, R4, 0xb000, RZ ;  /* 0x0000b00004077810 */ /* 0x000fc40007f5e0ff */
[----:B------:R-:W-:Y:S02]  /*f620*/  IADD3 R25, P5, R4, 0x4000, RZ ;  /* 0x0000400004197810 */ /* 0x000fe40007fbe0ff */
[----:B------:R-:W-:Y:S01]  /*f630*/  LOP3.LUT R0, R7, 0x380, RZ, 0xc0, !PT ;  /* 0x0000038007007812 */ /* 0x000fe200078ec0ff */
[----:B------:R-:W-:Y:S01]  /*f640*/  UIMAD UR12, UR4, UR15, UR12 ;  /* 0x0000000f040c72a4 */ /* 0x000fe2000f8e020c */
[----:B------:R-:W-:Y:S01]  /*f650*/  LOP3.LUT R8, R9, 0x380, RZ, 0xc0, !PT ;  /* 0x0000038009087812 */ /* 0x000fe200078ec0ff */
[----:B------:R-:W-:Y:S01]  /*f660*/  UIMAD.WIDE.U32 UR10, UR4, UR14, URZ ;  /* 0x0000000e040a72a5 */ /* 0x000fe2000f8e003f */
[----:B------:R-:W-:Y:S01]  /*f670*/  SHF.R.U64 R0, R0, 0x3, RZ ;  /* 0x0000000300007819 */ /* 0x000fe200000012ff */
[----:B------:R-:W-:Y:S01]  /*f680*/  IMAD.X R53, RZ, RZ, R5, P2 ;  /* 0x000000ffff357224 */ /* 0x000fe200010e0605 */
[----:B------:R-:W-:Y:S01]  /*f690*/  LOP3.LUT R12, R13, 0x380, RZ, 0xc0, !PT ;  /* 0x000003800d0c7812 */ /* 0x000fe200078ec0ff */
[----:B------:R-:W5:Y:S01]  /*f6a0*/  LD.E.128 R28, desc[UR36][R28.64] ;  /* 0x000000241c1c7980 */ /* 0x000f62000c101d00 */
[----:B------:R-:W-:-:S02]  /*f6b0*/  LOP3.LUT R20, R21, 0x380, RZ, 0xc0, !PT ;  /* 0x0000038015147812 */ /* 0x000fc400078ec0ff */
[----:B------:R-:W-:Y:S02]  /*f6c0*/  LOP3.LUT R24, R25, 0x380, RZ, 0xc0, !PT ;  /* 0x0000038019187812 */ /* 0x000fe400078ec0ff */
[----:B------:R-:W-:Y:S01]  /*f6d0*/  LOP3.LUT R52, R0, R7, RZ, 0x3c, !PT ;  /* 0x0000000700347212 */ /* 0x000fe200078e3cff */
[----:B------:R-:W-:Y:S01]  /*f6e0*/  IMAD R0, R194, 0x20, R219 ;  /* 0x00000020c2007824 */ /* 0x000fe200078e02db */
[----:B------:R-:W-:Y:S01]  /*f6f0*/  UIADD3 UR11, UR11, UR12, URZ ;  /* 0x0000000c0b0b7290 */ /* 0x000fe2000fffe03f */
[----:B------:R-:W-:Y:S02]  /*f700*/  SHF.R.U64 R8, R8, 0x3, RZ ;  /* 0x0000000308087819 */ /* 0x000fe400000012ff */
[----:B------:R-:W-:Y:S01]  /*f710*/  SHF.R.U64 R12, R12, 0x3, RZ ;  /* 0x000000030c0c7819 */ /* 0x000fe200000012ff */
[----:B------:R-:W-:Y:S01]  /*f720*/  ULDC.64 UR12, c[0x0][0xae8] ;  /* 0x0002ba00000c7ab9 */ /* 0x000fe20000000a00 */
[----:B------:R-:W-:Y:S02]  /*f730*/  SHF.R.U64 R20, R20, 0x3, RZ ;  /* 0x0000000314147819 */ /* 0x000fe400000012ff */
[----:B------:R-:W-:Y:S01]  /*f740*/  SHF.R.U64 R24, R24, 0x3, RZ ;  /* 0x0000000318187819 */ /* 0x000fe200000012ff */
[----:B------:R-:W-:Y:S01]  /*f750*/  VIADD R18, R0, UR17 ;  /* 0x0000001100127c36 */ /* 0x000fe20008000000 */
[----:B------:R-:W-:Y:S01]  /*f760*/  UIMAD.WIDE.U32 UR10, UR18, UR12, UR10 ;  /* 0x0000000c120a72a5 */ /* 0x000fe2000f8e000a */
[----:B------:R-:W-:Y:S01]  /*f770*/  LOP3.LUT R8, R8, R9, RZ, 0x3c, !PT ;  /* 0x0000000908087212 */ /* 0x000fe200078e3cff */
[--C-:B------:R-:W-:Y:S01]  /*f780*/  IMAD.X R9, RZ, RZ, R5.reuse, P4 ;  /* 0x000000ffff097224 */ /* 0x100fe200020e0605 */
[----:B------:R-:W-:Y:S01]  /*f790*/  LOP3.LUT R12, R12, R13, RZ, 0x3c, !PT ;  /* 0x0000000d0c0c7212 */ /* 0x000fe200078e3cff */
[--C-:B------:R-:W-:Y:S01]  /*f7a0*/  IMAD.X R13, RZ, RZ, R5.reuse, P3 ;  /* 0x000000ffff0d7224 */ /* 0x100fe200018e0605 */
[----:B------:R-:W-:Y:S01]  /*f7b0*/  LOP3.LUT R20, R20, R21, RZ, 0x3c, !PT ;  /* 0x0000001514147212 */ /* 0x000fe200078e3cff */
[--C-:B------:R-:W-:Y:S01]  /*f7c0*/  IMAD.X R21, RZ, RZ, R5.reuse, P6 ;  /* 0x000000ffff157224 */ /* 0x100fe200030e0605 */
[----:B------:R-:W-:Y:S01]  /*f7d0*/  LOP3.LUT R24, R24, R25, RZ, 0x3c, !PT ;  /* 0x0000001918187212 */ /* 0x000fe200078e3cff */
[----:B------:R-:W-:Y:S01]  /*f7e0*/  IMAD.X R25, RZ, RZ, R5, P5 ;  /* 0x000000ffff197224 */ /* 0x000fe200028e0605 */
[C---:B------:R-:W-:Y:S01]  /*f7f0*/  IADD3 R33, P0, R4.reuse, 0x6000, RZ ;  /* 0x0000600004217810 */ /* 0x040fe20007f1e0ff */
[----:B------:R-:W-:Y:S01]  /*f800*/  USHF.R.S32.HI UR4, URZ, 0x1f, UR9 ;  /* 0x0000001f3f047899 */ /* 0x000fe20008011409 */
[----:B------:R-:W-:Y:S01]  /*f810*/  IADD3 R37, P4, R4, 0x7000, RZ ;  /* 0x0000700004257810 */ /* 0x000fe20007f9e0ff */
[----:B-1----:R-:W-:Y:S01]  /*f820*/  @P1 IMAD.HI.U32 R0, R18, R57, RZ ;  /* 0x0000003912001227 */ /* 0x002fe200078e00ff */
[C---:B------:R-:W-:Y:S01]  /*f830*/  IADD3 R41, P3, R4.reuse, 0x8000, RZ ;  /* 0x0000800004297810 */ /* 0x040fe20007f7e0ff */
[----:B------:R-:W-:Y:S01]  /*f840*/  UIMAD UR11, UR18, UR13, UR11 ;  /* 0x0000000d120b72a4 */ /* 0x000fe2000f8e020b */
[C---:B------:R-:W-:Y:S01]  /*f850*/  IADD3 R45, P6, R4.reuse, 0x9000, RZ ;  /* 0x00009000042d7810 */ /* 0x040fe20007fde0ff */
[----:B------:R-:W-:Y:S01]  /*f860*/  IMAD.MOV.U32 R59, RZ, RZ, R18 ;  /* 0x000000ffff3b7224 */ /* 0x000fe200078e0012 */
[----:B------:R-:W-:Y:S01]  /*f870*/  IADD3 R49, P5, R4, 0xa000, RZ ;  /* 0x0000a00004317810 */ /* 0x000fe20007fbe0ff */
[----:B------:R-:W-:Y:S01]  /*f880*/  ULDC.64 UR12, c[0x0][0xaf0] ;  /* 0x0002bc00000c7ab9 */ /* 0x000fe20000000a00 */
[----:B------:R-:W-:Y:S01]  /*f890*/  LOP3.LUT R32, R33, 0x380, RZ, 0xc0, !PT ;  /* 0x0000038021207812 */ /* 0x000fe200078ec0ff */
[----:B------:R-:W-:Y:S01]  /*f8a0*/  UIMAD UR4, UR4, UR12, URZ ;  /* 0x0000000c040472a4 */ /* 0x000fe2000f8e023f */
[----:B------:R-:W-:Y:S01]  /*f8b0*/  LOP3.LUT R36, R37, 0x380, RZ, 0xc0, !PT ;  /* 0x0000038025247812 */ /* 0x000fe200078ec0ff */
[----:B------:R-:W5:Y:S01]  /*f8c0*/  LD.E.128 R12, desc[UR36][R12.64] ;  /* 0x000000240c0c7980 */ /* 0x000f62000c101d00 */
[----:B------:R-:W-:-:S02]  /*f8d0*/  LOP3.LUT R40, R41, 0x380, RZ, 0xc0, !PT ;  /* 0x0000038029287812 */ /* 0x000fc400078ec0ff */
[----:B------:R-:W-:Y:S01]  /*f8e0*/  LOP3.LUT R44, R45, 0x380, RZ, 0xc0, !PT ;  /* 0x000003802d2c7812 */ /* 0x000fe200078ec0ff */
[----:B------:R-:W5:Y:S01]  /*f8f0*/  LD.E.128 R20, desc[UR36][R20.64] ;  /* 0x0000002414147980 */ /* 0x000f62000c101d00 */
[----:B------:R-:W-:Y:S02]  /*f900*/  LOP3.LUT R48, R49, 0x380, RZ, 0xc0, !PT ;  /* 0x0000038031307812 */ /* 0x000fe400078ec0ff */
[----:B------:R-:W-:Y:S01]  /*f910*/  LOP3.LUT R11, R4, 0x380, RZ, 0xc0, !PT ;  /* 0x00000380040b7812 */ /* 0x000fe200078ec0ff */
[----:B------:R-:W5:Y:S01]  /*f920*/  LD.E.128 R24, desc[UR36][R24.64] ;  /* 0x0000002418187980 */ /* 0x000f62000c101d00 */
[----:B--2---:R-:W-:Y:S01]  /*f930*/  @P1 SHF.R.U32.HI R59, RZ, R61, R0 ;  /* 0x0000003dff3b1219 */ /* 0x004fe20000011600 */
[----:B------:R-:W-:Y:S01]  /*f940*/  UIMAD UR4, UR9, UR13, UR4 ;  /* 0x0000000d090472a4 */ /* 0x000fe2000f8e0204 */
[----:B------:R-:W-:Y:S01]  /*f950*/  SHF.R.U64 R32, R32, 0x3, RZ ;  /* 0x0000000320207819 */ /* 0x000fe200000012ff */
[----:B------:R-:W-:Y:S01]  /*f960*/  UIMAD.WIDE.U32 UR10, UR9, UR12, UR10 ;  /* 0x0000000c090a72a5 */ /* 0x000fe2000f8e000a */
[----:B------:R-:W-:Y:S01]  /*f970*/  SHF.R.U64 R36, R36, 0x3, RZ ;  /* 0x0000000324247819 */ /* 0x000fe200000012ff */
[----:B------:R-:W5:Y:S01]  /*f980*/  LD.E.128 R52, desc[UR36][R52.64] ;  /* 0x0000002434347980 */ /* 0x000f62000c101d00 */
[----:B------:R-:W-:-:S02]  /*f990*/  SHF.R.U64 R40, R40, 0x3, RZ ;  /* 0x0000000328287819 */ /* 0x000fc400000012ff */
[----:B------:R-:W-:Y:S02]  /*f9a0*/  SHF.R.U64 R44, R44, 0x3, RZ ;  /* 0x000000032c2c7819 */ /* 0x000fe400000012ff */
[----:B------:R-:W-:Y:S01]  /*f9b0*/  SHF.R.U64 R48, R48, 0x3, RZ ;  /* 0x0000000330307819 */ /* 0x000fe200000012ff */
[--C-:B------:R-:W-:Y:S01]  /*f9c0*/  IMAD.MOV R2, RZ, RZ, -R59.reuse ;  /* 0x000000ffff027224 */ /* 0x100fe200078e0a3b */
[----:B------:R-:W-:Y:S02]  /*f9d0*/  SHF.R.U64 R11, R11, 0x3, RZ ;  /* 0x000000030b0b7819 */ /* 0x000fe400000012ff */
[----:B------:R-:W-:Y:S01]  /*f9e0*/  SHF.R.S32.HI R0, RZ, 0x1f, R59 ;  /* 0x0000001fff007819 */ /* 0x000fe2000001143b */
[----:B------:R-:W-:Y:S01]  /*f9f0*/  UIADD3 UR4, UR11, UR4, URZ ;  /* 0x000000040b047290 */ /* 0x000fe2000fffe03f */
[----:B------:R-:W-:Y:S01]  /*fa00*/  LOP3.LUT R32, R32, R33, RZ, 0x3c, !PT ;  /* 0x0000002120207212 */ /* 0x000fe200078e3cff */
[----:B------:R-:W-:Y:S01]  /*fa10*/  ULDC.64 UR12, c[0x0][0xae0] ;  /* 0x0002b800000c7ab9 */ /* 0x000fe20000000a00 */
        /* <DEDUP_REMOVED lines=10> */
[----:B------:R-:W5:Y:S01]  /*fac0*/  LD.E.128 R8, desc[UR36][R8.64] ;  /* 0x0000002408087980 */ /* 0x000f62000c101d00 */
[----:B------:R-:W-:-:S02]  /*fad0*/  IMAD R0, R0, UR12, RZ ;  /* 0x0000000c00007c24 */ /* 0x000fc4000f8e02ff */
[----:B------:R-:W-:Y:S01]  /*fae0*/  IMAD R17, R17, R2, R18 ;  /* 0x0000000211117224 */ /* 0x000fe200078e0212 */
[----:B------:R-:W5:Y:S01]  /*faf0*/  LD.E.128 R4, desc[UR36][R4.64] ;  /* 0x0000002404047980 */ /* 0x000f62000c101d00 */
[----:B------:R-:W-:Y:S02]  /*fb00*/  IMAD.U32 R57, RZ, RZ, UR11 ;  /* 0x0000000bff397e24 */ /* 0x000fe4000f8e00ff */
[----:B------:R-:W-:Y:S01]  /*fb10*/  IMAD.U32 R56, RZ, RZ, UR10 ;  /* 0x0000000aff387e24 */ /* 0x000fe2000f8e00ff */
[----:B------:R-:W5:Y:S01]  /*fb20*/  LD.E.128 R32, desc[UR36][R32.64] ;  /* 0x0000002420207980 */ /* 0x000f62000c101d00 */
[----:B------:R-:W-:Y:S01]  /*fb30*/  IMAD.U32 R57, RZ, RZ, UR4 ;  /* 0x00000004ff397e24 */ /* 0x000fe2000f8e00ff */
[----:B------:R-:W-:Y:S01]  /*fb40*/  ULDC.64 UR10, c[0x0][0xad8] ;  /* 0x0002b600000a7ab9 */ /* 0x000fe20000000a00 */
[----:B------:R-:W-:Y:S01]  /*fb50*/  IMAD R61, R59, UR13, R0 ;  /* 0x0000000d3b3d7c24 */ /* 0x000fe2000f8e0200 */
[----:B------:R-:W5:Y:S01]  /*fb60*/  LD.E.128 R36, desc[UR36][R36.64] ;  /* 0x0000002424247980 */ /* 0x000f62000c101d00 */
[----:B------:R-:W-:-:S03]  /*fb70*/  SHF.R.S32.HI R0, RZ, 0x1f, R17 ;  /* 0x0000001fff007819 */ /* 0x000fc60000011411 */
[----:B------:R-:W5:Y:S01]  /*fb80*/  LD.E.128 R40, desc[UR36][R40.64] ;  /* 0x0000002428287980 */ /* 0x000f62000c101d00 */
[----:B------:R-:W-:-:S03]  /*fb90*/  IMAD.WIDE.U32 R56, R59, UR12, R56 ;  /* 0x0000000c3b387c25 */ /* 0x000fc6000f8e0038 */
[----:B------:R-:W5:Y:S04]  /*fba0*/  LD.E.128 R44, desc[UR36][R44.64] ;  /* 0x000000242c2c7980 */ /* 0x000f68000c101d00 */
[----:B------:R-:W5:Y:S01]  /*fbb0*/  LD.E.128 R48, desc[UR36][R48.64] ;  /* 0x0000002430307980 */ /* 0x000f62000c101d00 */
[----:B------:R-:W-:Y:S01]  /*fbc0*/  @!PT LDS RZ, [RZ] ;  /* 0x00000000fffff984 */ /* 0x000fe20000000800 */
[----:B------:R-:W-:Y:S01]  /*fbd0*/  @!PT LDS RZ, [RZ] ;  /* 0x00000000fffff984 */ /* 0x000fe20000000800 */
[----:B------:R-:W-:Y:S01]  /*fbe0*/  @!PT LDS RZ, [RZ] ;  /* 0x00000000fffff984 */ /* 0x000fe20000000800 */
[----:B------:R-:W-:Y:S01]  /*fbf0*/  @!PT LDS RZ, [RZ] ;  /* 0x00000000fffff984 */ /* 0x000fe20000000800 */
[----:B------:R0:W-:Y:S06]  /*fc00*/  MEMBAR.ALL.CTA ;  /* 0x0000000000007992 */ /* 0x0001ec0000008000 */
[----:B0-----:R-:W0:Y:S01]  /*fc10*/  FENCE.VIEW.ASYNC.S ;  /* 0x00000000000073c6 */ /* 0x001e220000000000 */
[----:B------:R-:W-:-:S02]  /*fc20*/  IMAD R2, R0, UR10, RZ ;  /* 0x0000000a00027c24 */ /* 0x000fc4000f8e02ff */
[----:B------:R-:W-:Y:S02]  /*fc30*/  VIADD R18, R219, UR17 ;  /* 0x00000011db127c36 */ /* 0x000fe40008000000 */
[----:B------:R-:W-:Y:S02]  /*fc40*/  IMAD.IADD R57, R57, 0x1, R61 ;  /* 0x0000000139397824 */ /* 0x000fe400078e023d */
[C---:B------:R-:W-:Y:S02]  /*fc50*/  IMAD R59, R17.reuse, UR11, R2 ;  /* 0x0000000b113b7c24 */ /* 0x040fe4000f8e0202 */
[C---:B------:R-:W-:Y:S01]  /*fc60*/  VIADD R2, R18.reuse, 0x40 ;  /* 0x0000004012027836 */ /* 0x040fe20000000000 */
[----:B------:R-:W-:Y:S01]  /*fc70*/  UIADD3 UR8, UR8, 0x30820, URZ ;  /* 0x0003082008087890 */ /* 0x000fe2000fffe03f */
[----:B------:R-:W-:Y:S01]  /*fc80*/  IMAD.WIDE.U32 R56, R17, UR10, R56 ;  /* 0x0000000a11387c25 */ /* 0x000fe2000f8e0038 */
[-C--:B------:R-:W-:Y:S01]  /*fc90*/  ISETP.GE.AND P2, PT, R18, R3.reuse, PT ;  /* 0x000000031200720c */ /* 0x080fe20003f46270 */
[----:B------:R-:W-:Y:S01]  /*fca0*/  ULDC.64 UR10, c[0x0][0xa80] ;  /* 0x0002a000000a7ab9 */ /* 0x000fe20000000a00 */
[----:B------:R-:W-:Y:S01]  /*fcb0*/  ISETP.GE.AND P1, PT, R2, R3, PT ;  /* 0x000000030200720c */ /* 0x000fe20003f26270 */
[----:B------:R-:W-:Y:S01]  /*fcc0*/  IMAD.IADD R17, R57, 0x1, R59 ;  /* 0x0000000139117824 */ /* 0x000fe200078e023b */
[----:B------:R-:W-:Y:S01]  /*fcd0*/  UPRMT UR8, URZ, 0x654, UR8 ;  /* 0x000006543f087896 */ /* 0x000fe20008000008 */
[----:B------:R-:W-:Y:S01]  /*fce0*/  LEA R2, P3, R56, UR10, 0x1 ;  /* 0x0000000a38027c11 */ /* 0x000fe2000f8608ff */
[----:B------:R-:W-:-:S03]  /*fcf0*/  VIADD R0, R18, 0x20 ;  /* 0x0000002012007836 */ /* 0x000fc60000000000 */
[----:B------:R-:W-:Y:S01]  /*fd00*/  LEA.HI.X R17, R56, UR11, R17, 0x1, P3 ;  /* 0x0000000b38117c11 */ /* 0x000fe200098f0c11 */
[C---:B------:R-:W-:Y:S01]  /*fd10*/  VIADD R65, R63.reuse, 0x40 ;  /* 0x000000403f417836 */ /* 0x040fe20000000000 */
[----:B------:R-:W-:Y:S01]  /*fd20*/  ISETP.GE.AND P0, PT, R0, R3, PT ;  /* 0x000000030000720c */ /* 0x000fe20003f06270 */
[----:B------:R-:W-:Y:S01]  /*fd30*/  VIADD R67, R63, 0x80 ;  /* 0x000000803f437836 */ /* 0x000fe20000000000 */
[----:B0-----:R-:W-:Y:S01]  /*fd40*/  SYNCS.ARRIVE.TRANS64.RED.A1T0 RZ, [UR8], RZ ;  /* 0x000000ffffff79a7 */ /* 0x001fe20008100408 */
        /* <DEDUP_REMOVED lines=20> */
.L_x_1306:
[----:B------:R-:W-:Y:S05]  /*fe90*/  BSYNC B1 ;  /* 0x0000000000017941 */ /* 0x000fea0003800000 */
.L_x_1305:
[----:B--2---:R2:W4:Y:S01]  /*fea0*/  SHFL.IDX PT, R0, R17, 0x1, 0x181f ;  /* 0x00381f0011007f89 */ /* 0x00452200000e0000 */
[----:B------:R-:W-:Y:S03]  /*feb0*/  BSSY B1, `(.L_x_1307) ;  /* 0x0000010000017945 */ /* 0x000fe60003800000 */
[----:B---3-5:R2:W3:Y:S01]  /*fec0*/  SHFL.IDX PT, R24, R2, 0x1, 0x181f ;  /* 0x00381f0002187f89 */ /* 0x0284e200000e0000 */
        /* <DEDUP_REMOVED lines=14> */
.L_x_1308:
[----:B------:R-:W-:Y:S05]  /*ffb0*/  BSYNC B1 ;  /* 0x0000000000017941 */ /* 0x000fea0003800000 */
.L_x_1307:
        /* <DEDUP_REMOVED lines=14> */
[----:B------:R0:W-:Y:S04]  /*100a0*/  @!P3 ST.E.128 desc[UR36][R4.64], R12 ;  /* 0x0000000c0400b985 */ /* 0x0001e8000c101d24 */
[----:B------:R0:W-:Y:S04]  /*100b0*/  @!P4 ST.E.128 desc[UR36][R6.64], R32 ;  /* 0x000000200600c985 */ /* 0x0001e8000c101d24 */
[----:B------:R0:W-:Y:S02]  /*100c0*/  @!P5 ST.E.128 desc[UR36][R8.64], R48 ;  /* 0x000000300800d985 */ /* 0x0001e4000c101d24 */
.L_x_1310:
[----:B------:R-:W-:Y:S05]  /*100d0*/  BSYNC B1 ;  /* 0x0000000000017941 */ /* 0x000fea0003800000 */
.L_x_1309:
[----:B0-----:R-:W-:Y:S01]  /*100e0*/  VIADD R0, R18, 0x60 ;  /* 0x0000006012007836 */ /* 0x001fe20000000000 */
[----:B--2-4-:R-:W0:Y:S04]  /*100f0*/  SHFL.IDX PT, R17, R17, 0x3, 0x181f ;  /* 0x00781f0011117f89 */ /* 0x014e2800000e0000 */
[----:B------:R-:W-:Y:S01]  /*10100*/  ISETP.GE.AND P0, PT, R0, R3, PT ;  /* 0x000000030000720c */ /* 0x000fe20003f06270 */
[----:B------:R2:W4:-:S12]  /*10110*/  SHFL.IDX PT, R6, R2, 0x3, 0x181f ;  /* 0x00781f0002067f89 */ /* 0x00051800000e0000 */
[----:B--2---:R-:W-:Y:S05]  /*10120*/  @P0 BRA `(.L_x_1311) ;  /* 0x00000020006c0947 */ /* 0x004fea0003800000 */
        /* <DEDUP_REMOVED lines=15> */
.L_x_1304:
        /* <DEDUP_REMOVED lines=12> */
[----:B------:R-:W-:Y:S01]  /*102e0*/  UIADD3 UR8, UR8, 0x30820, URZ ;  /* 0x0003082008087890 */ /* 0x000fe2000fffe03f */
[----:B------:R-:W-:Y:S01]  /*102f0*/  SHF.R.S32.HI R73, RZ, 0x1f, R217 ;  /* 0x0000001fff497819 */ /* 0x000fe200000114d9 */
[----:B------:R-:W-:Y:S01]  /*10300*/  ULDC.64 UR12, c[0x0][0xb38] ;  /* 0x0002ce00000c7ab9 */ /* 0x000fe20000000a00 */
[----:B------:R-:W-:Y:S01]  /*10310*/  SHF.R.S32.HI R74, RZ, 0x1f, R218 ;  /* 0x0000001fff4a7819 */ /* 0x000fe200000114da */
[----:B------:R-:W-:-:S02]  /*10320*/  UIMAD.WIDE.U32 UR10, UR18, UR12, UR10 ;  /* 0x0000000c120a72a5 */ /* 0x000fc4000f8e000a */
[----:B------:R-:W-:Y:S02]  /*10330*/  UPRMT UR8, URZ, 0x654, UR8 ;  /* 0x000006543f087896 */ /* 0x000fe40008000008 */
[----:B------:R-:W-:-:S03]  /*10340*/  UIMAD UR11, UR18, UR13, UR11 ;  /* 0x0000000d120b72a4 */ /* 0x000fc6000f8e020b */
[----:B------:R-:W-:Y:S02]  /*10350*/  ULDC.64 UR12, c[0x0][0xb40] ;  /* 0x0002d000000c7ab9 */ /* 0x000fe40000000a00 */
[----:B------:R-:W-:Y:S02]  /*10360*/  UIMAD UR4, UR4, UR12, URZ ;  /* 0x0000000c040472a4 */ /* 0x000fe4000f8e023f */
        /* <DEDUP_REMOVED lines=40> */
[----:B------:R-:W-:Y:S02]  /*105f0*/  SHF.R.S32.HI R13, RZ, 0x1f, R207 ;  /* 0x0000001fff0d7819 */ /* 0x000fe400000114cf */
[----:B------:R-:W-:Y:S02]  /*10600*/  SHF.R.S32.HI R72, RZ, 0x1f, R23 ;  /* 0x0000001fff487819 */ /* 0x000fe40000011417 */
[----:B-1----:R-:W-:Y:S01]  /*10610*/  @!P4 LEA R10, P5, R218, R2, 0x2 ;  /* 0x00000002da0ac211 */ /* 0x002fe200078a10ff */
[----:B--2---:R-:W-:-:S03]  /*10620*/  @!P1 IMAD.WIDE R8, R19, 0x4, R2 ;  /* 0x0000000413089825 */ /* 0x004fc600078e0202 */
[-C--:B------:R-:W-:Y:S02]  /*10630*/  @!P4 LEA.HI.X R11, R218, R3.reuse, R74, 0x2, P5 ;  /* 0x00000003da0bc211 */ /* 0x080fe400028f144a */
[----:B------:R-:W-:Y:S01]  /*10640*/  ISETP.GE.AND P5, PT, R23, UR4, PT ;  /* 0x0000000417007c0c */ /* 0x000fe2000bfa6270 */
[----:B------:R1:W-:Y:S01]  /*10650*/  @!P1 ST.E.64 desc[UR36][R8.64], R24 ;  /* 0x0000001808009985 */ /* 0x0003e2000c101b24 */
[-C--:B------:R-:W-:Y:S02]  /*10660*/  @!P2 LEA R14, P1, R15, R2.reuse, 0x2 ;  /* 0x000000020f0ea211 */ /* 0x080fe400078210ff */
[----:B------:R-:W-:Y:S01]  /*10670*/  @!P3 LEA R12, P6, R207, R2, 0x2 ;  /* 0x00000002cf0cb211 */ /* 0x000fe200078c10ff */
[----:B------:R2:W-:Y:S01]  /*10680*/  @!P4 ST.E.64 desc[UR36][R10.64], R28 ;  /* 0x0000001c0a00c985 */ /* 0x0005e2000c101b24 */
[----:B------:R-:W-:Y:S02]  /*10690*/  ISETP.GE.AND P4, PT, R206, UR4, PT ;  /* 0x00000004ce007c0c */ /* 0x000fe4000bf86270 */
[----:B------:R-:W-:-:S02]  /*106a0*/  @!P2 LEA.HI.X R15, R15, R3, R18, 0x2, P1 ;  /* 0x000000030f0fa211 */ /* 0x000fc400008f1412 */
[----:B------:R-:W-:Y:S02]  /*106b0*/  ISETP.GE.AND P1, PT, R205, UR4, PT ;  /* 0x00000004cd007c0c */ /* 0x000fe4000bf26270 */
[-C--:B------:R-:W-:Y:S02]  /*106c0*/  @!P3 LEA.HI.X R13, R207, R3.reuse, R13, 0x2, P6 ;  /* 0x00000003cf0db211 */ /* 0x080fe400030f140d */
[CC--:B------:R-:W-:Y:S02]  /*106d0*/  @!P5 LEA R22, P6, R23.reuse, R2.reuse, 0x2 ;  /* 0x000000021716d211 */ /* 0x0c0fe400078c10ff */
[----:B-1----:R-:W-:Y:S01]  /*106e0*/  SHF.R.S32.HI R9, RZ, 0x1f, R206 ;  /* 0x0000001fff097819 */ /* 0x002fe200000114ce */
[----:B------:R1:W-:Y:S01]  /*106f0*/  @!P3 ST.E.64 desc[UR36][R12.64], R32 ;  /* 0x000000200c00b985 */ /* 0x0003e2000c101b24 */
[----:B------:R-:W-:Y:S02]  /*10700*/  @!P5 LEA.HI.X R23, R23, R3, R72, 0x2, P6 ;  /* 0x000000031717d211 */ /* 0x000fe400030f1448 */
[----:B------:R-:W-:Y:S01]  /*10710*/  @!P4 LEA R8, P6, R206, R2, 0x2 ;  /* 0x00000002ce08c211 */ /* 0x000fe200078c10ff */
[----:B------:R3:W-:Y:S01]  /*10720*/  @!P2 ST.E.64 desc[UR36][R14.64], R36 ;  /* 0x000000240e00a985 */ /* 0x0007e2000c101b24 */
[----:B------:R-:W-:-:S02]  /*10730*/  ISETP.GE.AND P3, PT, R204, UR4, PT ;  /* 0x00000004cc007c0c */ /* 0x000fc4000bf66270 */
[----:B------:R-:W-:Y:S01]  /*10740*/  ISETP.GE.AND P2, PT, R203, UR4, PT ;  /* 0x00000004cb007c0c */ /* 0x000fe2000bf46270 */
[----:B------:R4:W-:Y:S01]  /*10750*/  @!P5 ST.E.64 desc[UR36][R22.64], R40 ;  /* 0x000000281600d985 */ /* 0x0009e2000c101b24 */
[-C--:B------:R-:W-:Y:S02]  /*10760*/  @!P4 LEA.HI.X R9, R206, R3.reuse, R9, 0x2, P6 ;  /* 0x00000003ce09c211 */ /* 0x080fe400030f1409 */
[----:B--2---:R-:W-:Y:S02]  /*10770*/  SHF.R.S32.HI R11, RZ, 0x1f, R205 ;  /* 0x0000001fff0b7819 */ /* 0x004fe400000114cd */
[C---:B------:R-:W-:Y:S01]  /*10780*/  @!P1 LEA R10, P5, R205.reuse, R2, 0x2 ;  /* 0x00000002cd0a9211 */ /* 0x040fe200078a10ff */
[----:B------:R2:W-:Y:S01]  /*10790*/  @!P4 ST.E.64 desc[UR36][R8.64], R44 ;  /* 0x0000002c0800c985 */ /* 0x0005e2000c101b24 */
[----:B------:R-:W-:Y:S02]  /*107a0*/  ISETP.GE.AND P4, PT, R202, UR4, PT ;  /* 0x00000004ca007c0c */ /* 0x000fe4000bf86270 */
[----:B------:R-:W-:-:S02]  /*107b0*/  @!P1 LEA.HI.X R11, R205, R3, R11, 0x2, P5 ;  /* 0x00000003cd0b9211 */ /* 0x000fc400028f140b */
[----:B------:R-:W-:Y:S02]  /*107c0*/  ISETP.GE.AND P5, PT, R201, UR4, PT ;  /* 0x00000004c9007c0c */ /* 0x000fe4000bfa6270 */
[----:B------:R-:W-:Y:S01]  /*107d0*/  SHF.R.S32.HI R25, RZ, 0x1f, R204 ;  /* 0x0000001fff197819 */ /* 0x000fe200000114cc */
[----:B------:R5:W-:Y:S01]  /*107e0*/  @!P1 ST.E.64 desc[UR36][R10.64], R48 ;  /* 0x000000300a009985 */ /* 0x000be2000c101b24 */
[CC--:B-1----:R-:W-:Y:S02]  /*107f0*/  @!P3 LEA R12, P6, R204.reuse, R2.reuse, 0x2 ;  /* 0x00000002cc0cb211 */ /* 0x0c2fe400078c10ff */
[----:B---3--:R-:W-:Y:S02]  /*10800*/  SHF.R.S32.HI R15, RZ, 0x1f, R203 ;  /* 0x0000001fff0f7819 */ /* 0x008fe400000114cb */
[----:B------:R-:W-:Y:S02]  /*10810*/  @!P2 LEA R14, P1, R203, R2, 0x2 ;  /* 0x00000002cb0ea211 */ /* 0x000fe400078210ff */
[----:B------:R-:W-:-:S02]  /*10820*/  @!P3 LEA.HI.X R13, R204, R3, R25, 0x2, P6 ;  /* 0x00000003cc0db211 */ /* 0x000fc400030f1419 */
[----:B------:R-:W-:Y:S02]  /*10830*/  @!P2 LEA.HI.X R15, R203, R3, R15, 0x2, P1 ;  /* 0x00000003cb0fa211 */ /* 0x000fe400008f140f */
[----:B----4-:R-:W-:Y:S01]  /*10840*/  SHF.R.S32.HI R23, RZ, 0x1f, R202 ;  /* 0x0000001fff177819 */ /* 0x010fe200000114ca */
[----:B------:R1:W-:Y:S01]  /*10850*/  @!P3 ST.E.64 desc[UR36][R12.64], R52 ;  /* 0x000000340c00b985 */ /* 0x0003e2000c101b24 */
[-C--:B--2---:R-:W-:Y:S02]  /*10860*/  @!P4 LEA R8, P6, R202, R2.reuse, 0x2 ;  /* 0x00000002ca08c211 */ /* 0x084fe400078c10ff */
[----:B------:R-:W-:Y:S01]  /*10870*/  SHF.R.S32.HI R18, RZ, 0x1f, R201 ;  /* 0x0000001fff127819 */ /* 0x000fe200000114c9 */
[----:B------:R2:W-:Y:S01]  /*10880*/  @!P2 ST.E.64 desc[UR36][R14.64], R56 ;  /* 0x000000380e00a985 */ /* 0x0005e2000c101b24 */
[----:B------:R-:W-:Y:S02]  /*10890*/  ISETP.GE.AND P1, PT, R200, UR4, PT ;  /* 0x00000004c8007c0c */ /* 0x000fe4000bf26270 */
[----:B------:R-:W-:-:S02]  /*108a0*/  @!P5 LEA R22, P3, R201, R2, 0x2 ;  /* 0x00000002c916d211 */ /* 0x000fc400078610ff */
[----:B------:R-:W-:Y:S02]  /*108b0*/  ISETP.GE.AND P2, PT, R199, UR4, PT ;  /* 0x00000004c7007c0c */ /* 0x000fe4000bf46270 */
[-C--:B------:R-:W-:Y:S02]  /*108c0*/  @!P4 LEA.HI.X R9, R202, R3.reuse, R23, 0x2, P6 ;  /* 0x00000003ca09c211 */ /* 0x080fe400030f1417 */
[----:B------:R-:W-:Y:S02]  /*108d0*/  @!P5 LEA.HI.X R23, R201, R3, R18, 0x2, P3 ;  /* 0x00000003c917d211 */ /* 0x000fe400018f1412 */
[----:B------:R-:W-:Y:S01]  /*108e0*/  ISETP.GE.AND P3, PT, R198, UR4, PT ;  /* 0x00000004c6007c0c */ /* 0x000fe2000bf66270 */
[----:B------:R3:W-:Y:S01]  /*108f0*/  @!P4 ST.E.64 desc[UR36][R8.64], R60 ;  /* 0x0000003c0800c985 */ /* 0x0007e2000c101b24 */
[----:B-----5:R-:W-:Y:S02]  /*10900*/  SHF.R.S32.HI R11, RZ, 0x1f, R200 ;  /* 0x0000001fff0b7819 */ /* 0x020fe400000114c8 */
[----:B------:R-:W-:Y:S01]  /*10910*/  @!P1 LEA R10, P6, R200, R2, 0x2 ;  /* 0x00000002c80a9211 */ /* 0x000fe200078c10ff */
[----:B------:R4:W-:Y:S01]  /*10920*/  @!P5 ST.E.64 desc[UR36][R22.64], R64 ;  /* 0x000000401600d985 */ /* 0x0009e2000c101b24 */
[----:B-1----:R-:W-:-:S02]  /*10930*/  SHF.R.S32.HI R13, RZ, 0x1f, R199 ;  /* 0x0000001fff0d7819 */ /* 0x002fc400000114c7 */
[-C--:B------:R-:W-:Y:S02]  /*10940*/  @!P2 LEA R12, P5, R199, R2.reuse, 0x2 ;  /* 0x00000002c70ca211 */ /* 0x080fe400078a10ff */
[----:B------:R-:W-:Y:S02]  /*10950*/  ISETP.GE.AND P4, PT, R197, UR4, PT ;  /* 0x00000004c5007c0c */ /* 0x000fe4000bf86270 */
[-C--:B------:R-:W-:Y:S02]  /*10960*/  @!P1 LEA.HI.X R11, R200, R3.reuse, R11, 0x2, P6 ;  /* 0x00000003c80b9211 */ /* 0x080fe400030f140b */
[----:B------:R-:W-:Y:S02]  /*10970*/  SHF.R.S32.HI R25, RZ, 0x1f, R198 ;  /* 0x0000001fff197819 */ /* 0x000fe400000114c6 */
[----:B--2---:R-:W-:Y:S01]  /*10980*/  @!P3 LEA R14, P6, R198, R2, 0x2 ;  /* 0x00000002c60eb211 */ /* 0x004fe200078c10ff */
[----:B------:R-:W-:Y:S01]  /*10990*/  @!P1 ST.E.64 desc[UR36][R10.64], R68 ;  /* 0x000000440a009985 */ /* 0x000fe2000c101b24 */
[----:B------:R-:W-:-:S02]  /*109a0*/  @!P2 LEA.HI.X R13, R199, R3, R13, 0x2, P5 ;  /* 0x00000003c70da211 */ /* 0x000fc400028f140d */
[----:B------:R-:W-:Y:S02]  /*109b0*/  ISETP.GE.AND P5, PT, R196, UR4, PT ;  /* 0x00000004c4007c0c */ /* 0x000fe4000bfa6270 */
[----:B------:R-:W-:Y:S01]  /*109c0*/  @!P3 LEA.HI.X R15, R198, R3, R25, 0x2, P6 ;  /* 0x00000003c60fb211 */ /* 0x000fe200030f1419 */
[----:B------:R1:W-:Y:S01]  /*109d0*/  @!P2 ST.E.64 desc[UR36][R12.64], R4 ;  /* 0x000000040c00a985 */ /* 0x0003e2000c101b24 */
[----:B---3--:R-:W-:Y:S02]  /*109e0*/  SHF.R.S32.HI R9, RZ, 0x1f, R197 ;  /* 0x0000001fff097819 */ /* 0x008fe400000114c5 */
[----:B------:R-:W-:Y:S01]  /*109f0*/  @!P4 LEA R8, P1, R197, R2, 0x2 ;  /* 0x00000002c508c211 */ /* 0x000fe200078210ff */
[----:B------:R-:W-:Y:S01]  /*10a00*/  @!P3 ST.E.64 desc[UR36][R14.64], R76 ;  /* 0x0000004c0e00b985 */ /* 0x000fe2000c101b24 */
[----:B------:R-:W-:Y:S02]  /*10a10*/  ISETP.GE.AND P3, PT, R217, UR4, PT ;  /* 0x00000004d9007c0c */ /* 0x000fe4000bf66270 */
[----:B----4-:R-:W-:-:S02]  /*10a20*/  SHF.R.S32.HI R23, RZ, 0x1f, R196 ;  /* 0x0000001fff177819 */ /* 0x010fc400000114c4 */
[----:B------:R-:W-:Y:S02]  /*10a30*/  ISETP.GE.AND P2, PT, R216, UR4, PT ;  /* 0x00000004d8007c0c */ /* 0x000fe4000bf46270 */
[CC--:B------:R-:W-:Y:S02]  /*10a40*/  @!P5 LEA R22, P6, R196.reuse, R2.reuse, 0x2 ;  /* 0x00000002c416d211 */ /* 0x0c0fe400078c10ff */
[-C--:B------:R-:W-:Y:S02]  /*10a50*/  @!P4 LEA.HI.X R9, R197, R3.reuse, R9, 0x2, P1 ;  /* 0x00000003c509c211 */ /* 0x080fe400008f1409 */
[----:B------:R-:W-:Y:S02]  /*10a60*/  ISETP.GE.AND P1, PT, R215, UR4, PT ;  /* 0x00000004d7007c0c */ /* 0x000fe4000bf26270 */
[----:B------:R-:W-:Y:S01]  /*10a70*/  @!P5 LEA.HI.X R23, R196, R3, R23, 0x2, P6 ;  /* 0x00000003c417d211 */ /* 0x000fe200030f1417 */
[----:B------:R2:W-:Y:S01]  /*10a80*/  @!P4 ST.E.64 desc[UR36][R8.64], R80 ;  /* 0x000000500800c985 */ /* 0x0005e2000c101b24 */
[----:B-1----:R-:W-:-:S03]  /*10a90*/  @!P3 LEA R4, P4, R217, R2, 0x2 ;  /* 0x00000002d904b211 */ /* 0x002fc600078810ff */
[----:B------:R-:W-:Y:S01]  /*10aa0*/  @!P5 ST.E.64 desc[UR36][R22.64], R84 ;  /* 0x000000541600d985 */ /* 0x000fe2000c101b24 */
[----:B------:R-:W-:Y:S02]  /*10ab0*/  ISETP.GE.AND P5, PT, R214, UR4, PT ;  /* 0x00000004d6007c0c */ /* 0x000fe4000bfa6270 */
[-C--:B------:R-:W-:Y:S02]  /*10ac0*/  @!P3 LEA.HI.X R5, R217, R3.reuse, R73, 0x2, P4 ;  /* 0x00000003d905b211 */ /* 0x080fe400020f1449 */
[CC--:B------:R-:W-:Y:S02]  /*10ad0*/  @!P2 LEA R10, P6, R216.reuse, R2.reuse, 0x2 ;  /* 0x00000002d80aa211 */ /* 0x0c0fe400078c10ff */
[----:B------:R-:W-:Y:S01]  /*10ae0*/  @!P1 LEA R12, P4, R215, R2, 0x2 ;  /* 0x00000002d70c9211 */ /* 0x000fe200078810ff */
[----:B------:R1:W-:Y:S01]  /*10af0*/  @!P3 ST.E.64 desc[UR36][R4.64], R88 ;  /* 0x000000580400b985 */ /* 0x0003e2000c101b24 */
        /* <DEDUP_REMOVED lines=12> */
[CC--:B-1----:R-:W-:Y:S02]  /*10bc0*/  @!P4 LEA R4, P5, R212.reuse, R2.reuse, 0x2 ;  /* 0x00000002d404c211 */ /* 0x0c2fe400078a10ff */
[-C--:B------:R-:W-:Y:S02]  /*10bd0*/  @!P3 LEA.HI.X R15, R213, R3.reuse, R226, 0x2, P6 ;  /* 0x00000003d50fb211 */ /* 0x080fe400030f14e2 */
[CC--:B---3--:R-:W-:Y:S02]  /*10be0*/  @!P2 LEA R10, P6, R211.reuse, R2.reuse, 0x2 ;  /* 0x00000002d30aa211 */ /* 0x0c8fe400078c10ff */
        /* <DEDUP_REMOVED lines=8> */
.L_x_1313:
[----:B------:R-:W-:Y:S05]  /*10c70*/  BSYNC B1 ;  /* 0x0000000000017941 */ /* 0x000fea0003800000 */
.L_x_1312:
[----:B----4-:R3:W4:Y:S04]  /*10c80*/  SHFL.IDX PT, R5, R17, 0x1, 0x1c1f ;  /* 0x003c1f0011057f89 */ /* 0x01072800000e0000 */
[----:B------:R3:W0:Y:S01]  /*10c90*/  SHFL.IDX PT, R4, R0, 0x1, 0x1c1f ;  /* 0x003c1f0000047f89 */ /* 0x00062200000e0000 */
[----:B------:R-:W-:Y:S05]  /*10ca0*/  @P0 BRA `(.L_x_1311) ;  /* 0x00000014008c0947 */ /* 0x000fea0003800000 */
[----:B------:R-:W-:Y:S01]  /*10cb0*/  ULDC UR4, c[0x0][0xac8] ;  /* 0x0002b20000047ab9 */ /* 0x000fe20000000800 */
[C---:B------:R-:W-:Y:S01]  /*10cc0*/  VIADD R9, R19.reuse, 0x18 ;  /* 0x0000001813097836 */ /* 0x040fe20000000000 */
[C---:B------:R-:W-:Y:S01]  /*10cd0*/  ISETP.GE.AND P3, PT, R19.reuse, UR4, PT ;  /* 0x0000000413007c0c */ /* 0x040fe2000bf66270 */
[----:B------:R-:W-:Y:S01]  /*10ce0*/  VIADD R13, R19, 0x20 ;  /* 0x00000020130d7836 */ /* 0x000fe20000000000 */
[----:B------:R-:W-:Y:S02]  /*10cf0*/  ISETP.GE.AND P4, PT, R218, UR4, PT ;  /* 0x00000004da007c0c */ /* 0x000fe4000bf86270 */
[----:B------:R-:W-:Y:S02]  /*10d00*/  ISETP.GE.AND P0, PT, R9, UR4, PT ;  /* 0x0000000409007c0c */ /* 0x000fe4000bf06270 */
[----:B------:R-:W-:Y:S02]  /*10d10*/  ISETP.GE.AND P1, PT, R207, UR4, PT ;  /* 0x00000004cf007c0c */ /* 0x000fe4000bf26270 */
[----:B------:R-:W-:-:S02]  /*10d20*/  ISETP.GE.AND P2, PT, R13, UR4, PT ;  /* 0x000000040d007c0c */ /* 0x000fc4000bf46270 */
[----:B0--3--:R-:W-:Y:S02]  /*10d30*/  SHF.R.S32.HI R0, RZ, 0x1f, R9 ;  /* 0x0000001fff007819 */ /* 0x009fe40000011409 */
[----:B------:R-:W-:Y:S01]  /*10d40*/  SHF.R.S32.HI R14, RZ, 0x1f, R13 ;  /* 0x0000001fff0e7819 */ /* 0x000fe2000001140d */
[----:B-12-4-:R-:W-:Y:S01]  /*10d50*/  @!P3 IMAD.WIDE R2, R19, 0x4, R4 ;  /* 0x000000041302b825 */ /* 0x016fe200078e0204 */
[----:B------:R-:W-:Y:S02]  /*10d60*/  SHF.R.S32.HI R15, RZ, 0x1f, R206 ;  /* 0x0000001fff0f7819 */ /* 0x000fe400000114ce */
[-C--:B------:R-:W-:Y:S02]  /*10d70*/  @!P4 LEA R6, P6, R218, R4.reuse, 0x2 ;  /* 0x00000004da06c211 */ /* 0x080fe400078c10ff */
[----:B------:R-:W-:Y:S01]  /*10d80*/  @!P0 LEA R10, P5, R9, R4, 0x2 ;  /* 0x00000004090a8211 */ /* 0x000fe200078a10ff */
[----:B------:R0:W-:Y:S01]  /*10d90*/  @!P3 ST.E.64 desc[UR36][R2.64], R26 ;  /* 0x0000001a0200b985 */ /* 0x0001e2000c101b24 */
[----:B------:R-:W-:-:S02]  /*10da0*/  ISETP.GE.AND P3, PT, R206, UR4, PT ;  /* 0x00000004ce007c0c */ /* 0x000fc4000bf66270 */
[-C--:B------:R-:W-:Y:S02]  /*10db0*/  @!P4 LEA.HI.X R7, R218, R5.reuse, R74, 0x2, P6 ;  /* 0x00000005da07c211 */ /* 0x080fe400030f144a */
[-C--:B------:R-:W-:Y:S02]  /*10dc0*/  @!P0 LEA.HI.X R11, R9, R5.reuse, R0, 0x2, P5 ;  /* 0x00000005090b8211 */ /* 0x080fe400028f1400 */
[----:B------:R-:W-:Y:S01]  /*10dd0*/  SHF.R.S32.HI R0, RZ, 0x1f, R207 ;  /* 0x0000001fff007819 */ /* 0x000fe200000114cf */
[----:B------:R1:W-:Y:S01]  /*10de0*/  @!P4 ST.E.64 desc[UR36][R6.64], R30 ;  /* 0x0000001e0600c985 */ /* 0x0003e2000c101b24 */
[-C--:B------:R-:W-:Y:S02]  /*10df0*/  @!P1 LEA R8, P5, R207, R4.reuse, 0x2 ;  /* 0x00000004cf089211 */ /* 0x080fe400078a10ff */
[----:B------:R-:W-:Y:S02]  /*10e00*/  @!P2 LEA R12, P6, R13, R4, 0x2 ;  /* 0x000000040d0ca211 */ /* 0x000fe400078c10ff */
[----:B------:R-:W-:-:S02]  /*10e10*/  @!P1 LEA.HI.X R9, R207, R5, R0, 0x2, P5 ;  /* 0x00000005cf099211 */ /* 0x000fc400028f1400 */
[----:B------:R-:W-:Y:S02]  /*10e20*/  ISETP.GE.AND P4, PT, R205, UR4, PT ;  /* 0x00000004cd007c0c */ /* 0x000fe4000bf86270 */
[-C--:B------:R-:W-:Y:S01]  /*10e30*/  @!P2 LEA.HI.X R13, R13, R5.reuse, R14, 0x2, P6 ;  /* 0x000000050d0da211 */ /* 0x080fe200030f140e */
[----:B------:R2:W-:Y:S01]  /*10e40*/  @!P1 ST.E.64 desc[UR36][R8.64], R34 ;  /* 0x0000002208009985 */ /* 0x0005e2000c101b24 */
[----:B------:R-:W-:Y:S02]  /*10e50*/  ISETP.GE.AND P5, PT, R204, UR4, PT ;  /* 0x00000004cc007c0c */ /* 0x000fe4000bfa6270 */
[C---:B0-----:R-:W-:Y:S01]  /*10e60*/  @!P3 LEA R2, P1, R206.reuse, R4, 0x2 ;  /* 0x00000004ce02b211 */ /* 0x041fe200078210ff */
[----:B------:R0:W-:Y:S01]  /*10e70*/  @!P0 ST.E.64 desc[UR36][R10.64], R38 ;  /* 0x000000260a008985 */ /* 0x0001e2000c101b24 */
[----:B------:R-:W-:Y:S02]  /*10e80*/  SHF.R.S32.HI R0, RZ, 0x1f, R205 ;  /* 0x0000001fff007819 */ /* 0x000fe400000114cd */
[----:B------:R-:W-:Y:S01]  /*10e90*/  @!P3 LEA.HI.X R3, R206, R5, R15, 0x2, P1 ;  /* 0x00000005ce03b211 */ /* 0x000fe200008f140f */
[----:B------:R3:W-:Y:S01]  /*10ea0*/  @!P2 ST.E.64 desc[UR36][R12.64], R42 ;  /* 0x0000002a0c00a985 */ /* 0x0007e2000c101b24 */
[----:B------:R-:W-:-:S02]  /*10eb0*/  ISETP.GE.AND P2, PT, R203, UR4, PT ;  /* 0x00000004cb007c0c */ /* 0x000fc4000bf46270 */
[----:B------:R-:W-:Y:S01]  /*10ec0*/  ISETP.GE.AND P1, PT, R202, UR4, PT ;  /* 0x00000004ca007c0c */ /* 0x000fe2000bf26270 */
[----:B------:R4:W-:Y:S01]  /*10ed0*/  @!P3 ST.E.64 desc[UR36][R2.64], R46 ;  /* 0x0000002e0200b985 */ /* 0x0009e2000c101b24 */
[CC--:B-1----:R-:W-:Y:S02]  /*10ee0*/  @!P4 LEA R6, P0, R205.reuse, R4.reuse, 0x2 ;  /* 0x00000004cd06c211 */ /* 0x0c2fe400078010ff */
[----:B------:R-:W-:Y:S02]  /*10ef0*/  SHF.R.S32.HI R17, RZ, 0x1f, R204 ;  /* 0x0000001fff117819 */ /* 0x000fe400000114cc */
[----:B------:R-:W-:Y:S02]  /*10f00*/  @!P5 LEA R14, P6, R204, R4, 0x2 ;  /* 0x00000004cc0ed211 */ /* 0x000fe400078c10ff */
[----:B------:R-:W-:Y:S02]  /*10f10*/  @!P4 LEA.HI.X R7, R205, R5, R0, 0x2, P0 ;  /* 0x00000005cd07c211 */ /* 0x000fe400000f1400 */
[----:B------:R-:W-:-:S02]  /*10f20*/  ISETP.GE.AND P0, PT, R201, UR4, PT ;  /* 0x00000004c9007c0c */ /* 0x000fc4000bf06270 */
[----:B------:R-:W-:Y:S01]  /*10f30*/  @!P5 LEA.HI.X R15, R204, R5, R17, 0x2, P6 ;  /* 0x00000005cc0fd211 */ /* 0x000fe200030f1411 */
[----:B------:R1:W-:Y:S01]  /*10f40*/  @!P4 ST.E.64 desc[UR36][R6.64], R50 ;  /* 0x000000320600c985 */ /* 0x0003e2000c101b24 */
[----:B------:R-:W-:Y:S02]  /*10f50*/  SHF.R.S32.HI R0, RZ, 0x1f, R203 ;  /* 0x0000001fff007819 */ /* 0x000fe400000114cb */
[-C--:B--2---:R-:W-:Y:S01]  /*10f60*/  @!P2 LEA R8, P4, R203, R4.reuse, 0x2 ;  /* 0x00000004cb08a211 */ /* 0x084fe200078810ff */
[----:B------:R2:W-:Y:S01]  /*10f70*/  @!P5 ST.E.64 desc[UR36][R14.64], R54 ;  /* 0x000000360e00d985 */ /* 0x0005e2000c101b24 */
[----:B0-----:R-:W-:Y:S02]  /*10f80*/  SHF.R.S32.HI R11, RZ, 0x1f, R202 ;  /* 0x0000001fff0b7819 */ /* 0x001fe400000114ca */
[----:B------:R-:W-:Y:S02]  /*10f90*/  @!P1 LEA R10, P3, R202, R4, 0x2 ;  /* 0x00000004ca0a9211 */ /* 0x000fe400078610ff */
[----:B------:R-:W-:-:S02]  /*10fa0*/  ISETP.GE.AND P5, PT, R200, UR4, PT ;  /* 0x00000004c8007c0c */ /* 0x000fc4000bfa6270 */
[-C--:B------:R-:W-:Y:S02]  /*10fb0*/  @!P2 LEA.HI.X R9, R203, R5.reuse, R0, 0x2, P4 ;  /* 0x00000005cb09a211 */ /* 0x080fe400020f1400 */
[----:B------:R-:W-:Y:S02]  /*10fc0*/  ISETP.GE.AND P4, PT, R199, UR4, PT ;  /* 0x00000004c7007c0c */ /* 0x000fe4000bf86270 */
[----:B------:R-:W-:Y:S01]  /*10fd0*/  @!P1 LEA.HI.X R11, R202, R5, R11, 0x2, P3 ;  /* 0x00000005ca0b9211 */ /* 0x000fe200018f140b */
[----:B------:R0:W-:Y:S01]  /*10fe0*/  @!P2 ST.E.64 desc[UR36][R8.64], R58 ;  /* 0x0000003a0800a985 */ /* 0x0001e2000c101b24 */
[----:B------:R-:W-:Y:S02]  /*10ff0*/  ISETP.GE.AND P3, PT, R198, UR4, PT ;  /* 0x00000004c6007c0c */ /* 0x000fe4000bf66270 */
[----:B---3--:R-:W-:Y:S01]  /*11000*/  SHF.R.S32.HI R13, RZ, 0x1f, R201 ;  /* 0x0000001fff0d7819 */ /* 0x008fe200000114c9 */
[----:B------:R3:W-:Y:S01]  /*11010*/  @!P1 ST.E.64 desc[UR36][R10.64], R62 ;  /* 0x0000003e0a009985 */ /* 0x0007e2000c101b24 */
[----:B------:R-:W-:-:S02]  /*11020*/  @!P0 LEA R12, P6, R201, R4, 0x2 ;  /* 0x00000004c90c8211 */ /* 0x000fc400078c10ff */
[----:B----4-:R-:W-:Y:S02]  /*11030*/  SHF.R.S32.HI R3, RZ, 0x1f, R200 ;  /* 0x0000001fff037819 */ /* 0x010fe400000114c8 */
[----:B------:R-:W-:Y:S02]  /*11040*/  @!P0 LEA.HI.X R13, R201, R5, R13, 0x2, P6 ;  /* 0x00000005c90d8211 */ /* 0x000fe400030f140d */
[-C--:B------:R-:W-:Y:S02]  /*11050*/  @!P5 LEA R2, P1, R200, R4.reuse, 0x2 ;  /* 0x00000004c802d211 */ /* 0x080fe400078210ff */
[----:B------:R-:W-:Y:S01]  /*11060*/  SHF.R.S32.HI R0, RZ, 0x1f, R199 ;  /* 0x0000001fff007819 */ /* 0x000fe200000114c7 */
[----:B------:R4:W-:Y:S01]  /*11070*/  @!P0 ST.E.64 desc[UR36][R12.64], R66 ;  /* 0x000000420c008985 */ /* 0x0009e2000c101b24 */
[----:B------:R-:W-:Y:S02]  /*11080*/  ISETP.GE.AND P2, PT, R197, UR4, PT ;  /* 0x00000004c5007c0c */ /* 0x000fe4000bf46270 */
[----:B-1----:R-:W-:-:S02]  /*11090*/  @!P4 LEA R6, P0, R199, R4, 0x2 ;  /* 0x00000004c706c211 */ /* 0x002fc400078010ff */
[----:B--2---:R-:W-:Y:S02]  /*110a0*/  SHF.R.S32.HI R15, RZ, 0x1f, R198 ;  /* 0x0000001fff0f7819 */ /* 0x004fe400000114c6 */
[----:B------:R-:W-:Y:S02]  /*110b0*/  @!P3 LEA R14, P6, R198, R4, 0x2 ;  /* 0x00000004c60eb211 */ /* 0x000fe400078c10ff */
[-C--:B------:R-:W-:Y:S02]  /*110c0*/  @!P5 LEA.HI.X R3, R200, R5.reuse, R3, 0x2, P1 ;  /* 0x00000005c803d211 */ /* 0x080fe400008f1403 */
[----:B------:R-:W-:Y:S02]  /*110d0*/  ISETP.GE.AND P1, PT, R196, UR4, PT ;  /* 0x00000004c4007c0c */ /* 0x000fe4000bf26270 */
[----:B------:R-:W-:Y:S01]  /*110e0*/  @!P4 LEA.HI.X R7, R199, R5, R0, 0x2, P0 ;  /* 0x00000005c707c211 */ /* 0x000fe200000f1400 */
[----:B------:R1:W-:Y:S01]  /*110f0*/  @!P5 ST.E.64 desc[UR36][R2.64], R70 ;  /* 0x000000460200d985 */ /* 0x0003e2000c101b24 */
[----:B------:R-:W-:-:S02]  /*11100*/  ISETP.GE.AND P0, PT, R217, UR4, PT ;  /* 0x00000004d9007c0c */ /* 0x000fc4000bf06270 */
[----:B------:R-:W-:Y:S01]  /*11110*/  @!P3 LEA.HI.X R15, R198, R5, R15, 0x2, P6 ;  /* 0x00000005c60fb211 */ /* 0x000fe200030f140f */
[----:B------:R2:W-:Y:S01]  /*11120*/  @!P4 ST.E.64 desc[UR36][R6.64], R122 ;  /* 0x0000007a0600c985 */ /* 0x0005e2000c101b24 */
[----:B------:R-:W-:Y:S02]  /*11130*/  SHF.R.S32.HI R0, RZ, 0x1f, R197 ;  /* 0x0000001fff007819 */ /* 0x000fe400000114c5 */
[-C--:B0-----:R-:W-:Y:S01]  /*11140*/  @!P2 LEA R8, P4, R197, R4.reuse, 0x2 ;  /* 0x00000004c508a211 */ /* 0x081fe200078810ff */
[----:B------:R-:W-:Y:S01]  /*11150*/  @!P3 ST.E.64 desc[UR36][R14.64], R78 ;  /* 0x0000004e0e00b985 */ /* 0x000fe2000c101b24 */
[----:B------:R-:W-:Y:S02]  /*11160*/  ISETP.GE.AND P3, PT, R216, UR4, PT ;  /* 0x00000004d8007c0c */ /* 0x000fe4000bf66270 */
[----:B---3--:R-:W-:Y:S02]  /*11170*/  SHF.R.S32.HI R11, RZ, 0x1f, R196 ;  /* 0x0000001fff0b7819 */ /* 0x008fe400000114c4 */
[----:B------:R-:W-:-:S02]  /*11180*/  @!P1 LEA R10, P5, R196, R4, 0x2 ;  /* 0x00000004c40a9211 */ /* 0x000fc400078a10ff */
[-C--:B------:R-:W-:Y:S02]  /*11190*/  @!P2 LEA.HI.X R9, R197, R5.reuse, R0, 0x2, P4 ;  /* 0x00000005c509a211 */ /* 0x080fe400020f1400 */
[-C--:B----4-:R-:W-:Y:S02]  /*111a0*/  @!P0 LEA R12, P6, R217, R4.reuse, 0x2 ;  /* 0x00000004d90c8211 */ /* 0x090fe400078c10ff */
[----:B------:R-:W-:Y:S01]  /*111b0*/  ISETP.GE.AND P4, PT, R215, UR4, PT ;  /* 0x00000004d7007c0c */ /* 0x000fe2000bf86270 */
[----:B------:R0:W-:Y:S01]  /*111c0*/  @!P2 ST.E.64 desc[UR36][R8.64], R82 ;  /* 0x000000520800a985 */ /* 0x0001e2000c101b24 */
[-C--:B------:R-:W-:Y:S02]  /*111d0*/  @!P1 LEA.HI.X R11, R196, R5.reuse, R11, 0x2, P5 ;  /* 0x00000005c40b9211 */ /* 0x080fe400028f140b */
[----:B------:R-:W-:Y:S02]  /*111e0*/  @!P0 LEA.HI.X R13, R217, R5, R73, 0x2, P6 ;  /* 0x00000005d90d8211 */ /* 0x000fe400030f1449 */
[----:B------:R-:W-:Y:S01]  /*111f0*/  ISETP.GE.AND P2, PT, R214, UR4, PT ;  /* 0x00000004d6007c0c */ /* 0x000fe2000bf46270 */
[----:B------:R3:W-:Y:S01]  /*11200*/  @!P1 ST.E.64 desc[UR36][R10.64], R86 ;  /* 0x000000560a009985 */ /* 0x0007e2000c101b24 */
[----:B-1----:R-:W-:-:S02]  /*11210*/  @!P3 LEA R2, P5, R216, R4, 0x2 ;  /* 0x00000004d802b211 */ /* 0x002fc400078a10ff */
[----:B------:R-:W-:Y:S01]  /*11220*/  ISETP.GE.AND P1, PT, R213, UR4, PT ;  /* 0x00000004d5007c0c */ /* 0x000fe2000bf26270 */
[----:B------:R1:W-:Y:S01]  /*11230*/  @!P0 ST.E.64 desc[UR36][R12.64], R90 ;  /* 0x0000005a0c008985 */ /* 0x0003e2000c101b24 */
[----:B------:R-:W-:Y:S02]  /*11240*/  ISETP.GE.AND P0, PT, R212, UR4, PT ;  /* 0x00000004d4007c0c */ /* 0x000fe4000bf06270 */
[----:B------:R-:W-:Y:S02]  /*11250*/  @!P3 LEA.HI.X R3, R216, R5, R229, 0x2, P5 ;  /* 0x00000005d803b211 */ /* 0x000fe400028f14e5 */
[----:B------:R-:W-:Y:S02]  /*11260*/  ISETP.GE.AND P5, PT, R211, UR4, PT ;  /* 0x00000004d3007c0c */ /* 0x000fe4000bfa6270 */
[-C--:B--2---:R-:W-:Y:S01]  /*11270*/  @!P4 LEA R6, P6, R215, R4.reuse, 0x2 ;  /* 0x00000004d706c211 */ /* 0x084fe200078c10ff */
[----:B------:R2:W-:Y:S01]  /*11280*/  @!P3 ST.E.64 desc[UR36][R2.64], R94 ;  /* 0x0000005e0200b985 */ /* 0x0005e2000c101b24 */
[----:B0-----:R-:W-:-:S02]  /*11290*/  @!P2 LEA R8, P3, R214, R4, 0x2 ;  /* 0x00000004d608a211 */ /* 0x001fc400078610ff */
[-C--:B------:R-:W-:Y:S02]  /*112a0*/  @!P4 LEA.HI.X R7, R215, R5.reuse, R228, 0x2, P6 ;  /* 0x00000005d707c211 */ /* 0x080fe400030f14e4 */
[-C--:B---3--:R-:W-:Y:S02]  /*112b0*/  @!P1 LEA R10, P6, R213, R4.reuse, 0x2 ;  /* 0x00000004d50a9211 */ /* 0x088fe400078c10ff */
[-C--:B------:R-:W-:Y:S01]  /*112c0*/  @!P2 LEA.HI.X R9, R214, R5.reuse, R227, 0x2, P3 ;  /* 0x00000005d609a211 */ /* 0x080fe200018f14e3 */
[----:B------:R2:W-:Y:S01]  /*112d0*/  @!P4 ST.E.64 desc[UR36][R6.64], R124 ;  /* 0x0000007c0600c985 */ /* 0x0005e2000c101b24 */
[-C--:B-1----:R-:W-:Y:S02]  /*112e0*/  @!P0 LEA R12, P4, R212, R4.reuse, 0x2 ;  /* 0x00000004d40c8211 */ /* 0x082fe400078810ff */
[----:B------:R-:W-:Y:S01]  /*112f0*/  @!P5 LEA R14, P3, R211, R4, 0x2 ;  /* 0x00000004d30ed211 */ /* 0x000fe200078610ff */
[----:B------:R2:W-:Y:S01]  /*11300*/  @!P2 ST.E.64 desc[UR36][R8.64], R126 ;  /* 0x0000007e0800a985 */ /* 0x0005e2000c101b24 */
[----:B------:R-:W-:-:S02]  /*11310*/  @!P1 LEA.HI.X R11, R213, R5, R226, 0x2, P6 ;  /* 0x00000005d50b9211 */ /* 0x000fc400030f14e2 */
[-C--:B------:R-:W-:Y:S02]  /*11320*/  @!P0 LEA.HI.X R13, R212, R5.reuse, R225, 0x2, P4 ;  /* 0x00000005d40d8211 */ /* 0x080fe400020f14e1 */
[----:B------:R-:W-:Y:S01]  /*11330*/  @!P5 LEA.HI.X R15, R211, R5, R224, 0x2, P3 ;  /* 0x00000005d30fd211 */ /* 0x000fe200018f14e0 */
[----:B------:R2:W-:Y:S04]  /*11340*/  @!P1 ST.E.64 desc[UR36][R10.64], R128 ;  /* 0x000000800a009985 */ /* 0x0005e8000c101b24 */
[----:B------:R2:W-:Y:S01]  /*11350*/  @!P0 ST.E.64 desc[UR36][R12.64], R110 ;  /* 0x0000006e0c008985 */ /* 0x0005e2000c101b24 */
[----:B------:R-:W-:-:S03]  /*11360*/  ISETP.GE.AND P0, PT, R210, UR4, PT ;  /* 0x00000004d2007c0c */ /* 0x000fc6000bf06270 */
[----:B------:R2:W-:Y:S10]  /*11370*/  @!P5 ST.E.64 desc[UR36][R14.64], R114 ;  /* 0x000000720e00d985 */ /* 0x0005f4000c101b24 */
[----:B------:R-:W-:Y:S05]  /*11380*/  @P0 BRA `(.L_x_1311) ;  /* 0x0000000c00d40947 */ /* 0x000fea0003800000 */
[----:B--2---:R-:W-:-:S04]  /*11390*/  LEA R2, P0, R210, R4, 0x2 ;  /* 0x00000004d2027211 */ /* 0x004fc800078010ff */
[----:B------:R-:W-:-:S05]  /*113a0*/  LEA.HI.X R3, R210, R5, R223, 0x2, P0 ;  /* 0x00000005d2037211 */ /* 0x000fca00000f14df */
[----:B------:R0:W-:Y:S01]  /*113b0*/  ST.E.64 desc[UR36][R2.64], R118 ;  /* 0x0000007602007985 */ /* 0x0001e2000c101b24 */
[----:B------:R-:W-:Y:S05]  /*113c0*/  BRA `(.L_x_1311) ;  /* 0x0000000c00c47947 */ /* 0x000fea0003800000 */
.L_x_1302:
[----:B------:R-:W0:Y:S01]  /*113d0*/  LDC.64 R2, c[0x0][0xc00] ;  /* 0x00030000ff027b82 */ /* 0x000e220000000a00 */
[----:B------:R-:W-:Y:S01]  /*113e0*/  R2UR UR11, R220 ;  /* 0x00000000dc0b72ca */ /* 0x000fe200000e0000 */
[----:B------:R-:W-:Y:S01]  /*113f0*/  ULDC.64 UR8, c[0x0][0xc00] ;  /* 0x0003000000087ab9 */ /* 0x000fe20000000a00 */
[----:B------:R-:W-:Y:S01]  /*11400*/  IMAD.MOV.U32 R7, RZ, RZ, RZ ;  /* 0x000000ffff077224 */ /* 0x000fe200078e00ff */
[----:B------:R-:W-:-:S04]  /*11410*/  R2UR UR10, R195 ;  /* 0x00000000c30a72ca */ /* 0x000fc800000e0000 */
[----:B------:R-:W1:Y:S06]  /*11420*/  LDC.64 R4, c[0x0][0xc08] ;  /* 0x00030200ff047b82 */ /* 0x000e6c0000000a00 */
[----:B------:R-:W-:Y:S01]  /*11430*/  UIMAD.WIDE UR8, UR11, 0x4, UR8 ;  /* 0x000000040b0878a5 */ /* 0x000fe2000f8e0208 */
[----:B0-----:R-:W-:-:S05]  /*11440*/  ISETP.NE.U32.AND P0, PT, R2, RZ, PT ;  /* 0x000000ff0200720c */ /* 0x001fca0003f05070 */
[----:B------:R-:W-:Y:S01]  /*11450*/  IMAD.U32 R2, RZ, RZ, UR8 ;  /* 0x00000008ff027e24 */ /* 0x000fe2000f8e00ff */
[----:B------:R-:W-:Y:S01]  /*11460*/  R2UR UR4, R3 ;  /* 0x00000000030472ca */ /* 0x000fe200000e0000 */
[----:B------:R-:W-:Y:S01]  /*11470*/  IMAD.U32 R3, RZ, RZ, UR9 ;  /* 0x00000009ff037e24 */ /* 0x000fe2000f8e00ff */
[----:B-1----:R-:W-:-:S05]  /*11480*/  ISETP.NE.U32.AND P1, PT, R4, RZ, PT ;  /* 0x000000ff0400720c */ /* 0x002fca0003f25070 */
[----:B------:R-:W-:-:S06]  /*11490*/  VOTEU.ANY UP0, P0 ;  /* 0x00000000003f7886 */ /* 0x000fcc0000000100 */
[----:B------:R-:W-:Y:S01]  /*114a0*/  UISETP.NE.AND.EX UP0, UPT, UR4, URZ, UPT, UP0 ;  /* 0x0000003f0400728c */ /* 0x000fe2000bf05300 */
[----:B------:R-:W-:Y:S01]  /*114b0*/  R2UR UR4, R5 ;  /* 0x00000000050472ca */ /* 0x000fe200000e0000 */
[----:B------:R-:W-:-:S04]  /*114c0*/  VOTEU.ANY UP1, P1 ;  /* 0x00000000003f7886 */ /* 0x000fc80000820100 */
[----:B------:R-:W-:-:S08]  /*114d0*/  PLOP3.LUT P0, PT, PT, PT, UP0, 0x80, 0x0 ;  /* 0x000000000000781c */ /* 0x000fd00003f0f008 */
[----:B------:R-:W-:-:S06]  /*114e0*/  UISETP.NE.AND.EX UP1, UPT, UR4, URZ, UPT, UP1 ;  /* 0x0000003f0400728c */ /* 0x000fcc000bf25310 */
[----:B------:R-:W-:Y:S01]  /*114f0*/  PLOP3.LUT P1, PT, PT, PT, UP1, 0x80, 0x0 ;  /* 0x000000000000781c */ /* 0x000fe20003f2f018 */
[----:B------:R0:W5:Y:S01]  /*11500*/  @P0 LDG.E R7, desc[UR36][R2.64] ;  /* 0x0000002402070981 */ /* 0x000162000c1e1900 */
[----:B------:R-:W-:Y:S02]  /*11510*/  ULDC UR4, c[0x0][0xa88] ;  /* 0x0002a20000047ab9 */ /* 0x000fe40000000800 */
[----:B------:R-:W-:Y:S01]  /*11520*/  IMAD.U32 R0, RZ, RZ, UR4 ;  /* 0x00000004ff007e24 */ /* 0x000fe2000f8e00ff */
[----:B------:R-:W-:Y:S02]  /*11530*/  @UP1 ULDC.64 UR8, c[0x0][0xc08] ;  /* 0x0003020000081ab9 */ /* 0x000fe40000000a00 */
[----:B------:R-:W-:-:S06]  /*11540*/  @UP1 UIMAD.WIDE UR8, UR11, 0x4, UR8 ;  /* 0x000000040b0818a5 */ /* 0x000fcc000f8e0208 */
[----:B------:R-:W-:Y:S02]  /*11550*/  IMAD.U32 R4, RZ, RZ, UR8 ;  /* 0x00000008ff047e24 */ /* 0x000fe4000f8e00ff */
[----:B------:R-:W-:-:S05]  /*11560*/  IMAD.U32 R5, RZ, RZ, UR9 ;  /* 0x00000009ff057e24 */ /* 0x000fca000f8e00ff */
[----:B------:R0:W5:Y:S01]  /*11570*/  @P1 LDG.E R0, desc[UR36][R4.64] ;  /* 0x0000002404001981 */ /* 0x000162000c1e1900 */
[----:B------:R-:W-:-:S11]  /*11580*/  UISETP.NE.AND UP1, UPT, UR10, URZ, UPT ;  /* 0x0000003f0a00728c */ /* 0x000fd6000bf25270 */
[----:B------:R-:W-:Y:S02]  /*11590*/  @!UP1 ULDC UR10, c[0x0][0xad4] ;  /* 0x0002b500000a9ab9 */ /* 0x000fe40000000800 */
[----:B------:R-:W-:Y:S01]  /*115a0*/  IMAD.U32 R195, RZ, RZ, UR10 ;  /* 0x0000000affc37e24 */ /* 0x000fe2000f8e00ff */
[----:B0-----:R-:W-:Y:S06]  /*115b0*/  @P1 BRA `(.L_x_1314) ;  /* 0x0000000000101947 */ /* 0x001fec0003800000 */
[----:B------:R-:W-:Y:S05]  /*115c0*/  @!P0 BRA `(.L_x_1314) ;  /* 0x00000000000c8947 */ /* 0x000fea0003800000 */
[----:B------:R-:W2:Y:S04]  /*115d0*/  LDG.E R5, desc[UR36][R2.64] ;  /* 0x0000002402057981 */ /* 0x000ea8000c1e1900 */
[----:B-----5:R-:W2:Y:S02]  /*115e0*/  LDG.E R0, desc[UR36][R2.64+0x4] ;  /* 0x0000042402007981 */ /* 0x020ea4000c1e1900 */
[----:B--2---:R-:W-:-:S07]  /*115f0*/  IMAD.IADD R0, R0, 0x1, -R5 ;  /* 0x0000000100007824 */ /* 0x004fce00078e0a05 */
.L_x_1314:
[----:B------:R-:W0:Y:S01]  /*11600*/  S2R R2, SR_TID.X ;  /* 0x0000000000027919 */ /* 0x000e220000002100 */
[----:B------:R-:W-:Y:S01]  /*11610*/  R2UR UR4, R220 ;  /* 0x00000000dc0472ca */ /* 0x000fe200000e0000 */
[----:B------:R-:W-:Y:S01]  /*11620*/  BSSY B1, `(.L_x_1315) ;  /* 0x0000043000017945 */ /* 0x000fe20003800000 */
[----:B-----5:R-:W-:-:S11]  /*11630*/  R2UR UR20, R7 ;  /* 0x00000000071472ca */ /* 0x020fd600000e0000 */
[----:B------:R-:W-:Y:S02]  /*11640*/  USHF.R.S32.HI UR8, URZ, 0x1f, UR4 ;  /* 0x0000001f3f087899 */ /* 0x000fe40008011404 */
[----:B------:R-:W-:Y:S02]  /*11650*/  USEL UR4, UR4, URZ, !UP0 ;  /* 0x0000003f04047287 */ /* 0x000fe4000c000000 */
[----:B------:R-:W-:Y:S02]  /*11660*/  USEL UR8, UR8, URZ, !UP0 ;  /* 0x0000003f08087287 */ /* 0x000fe4000c000000 */
[----:B------:R-:W-:Y:S01]  /*11670*/  USHF.R.S32.HI UR20, URZ, 0x1f, UR20 ;  /* 0x0000001f3f147899 */ /* 0x000fe20008011414 */
[----:B0-----:R-:W-:-:S05]  /*11680*/  VIADD R2, R2, 0xffffff80 ;  /* 0xffffff8002027836 */ /* 0x001fca0000000000 */
[----:B------:R-:W-:-:S13]  /*11690*/  ISETP.GT.AND P0, PT, R2, 0x7f, PT ;  /* 0x0000007f0200780c */ /* 0x000fda0003f04270 */
[----:B------:R-:W-:Y:S05]  /*116a0*/  @P0 BRA `(.L_x_1316) ;  /* 0x0000000000e80947 */ /* 0x000fea0003800000 */
[----:B------:R-:W0:Y:S01]  /*116b0*/  S2R R6, SR_TID.X ;  /* 0x0000000000067919 */ /* 0x000e220000002100 */
[----:B------:R-:W1:Y:S01]  /*116c0*/  LDC R9, c[0x0][0xbe8] ;  /* 0x0002fa00ff097b82 */ /* 0x000e620000000800 */
[----:B------:R-:W-:-:S13]  /*116d0*/  R2UR UR9, R23 ;  /* 0x00000000170972ca */ /* 0x000fda00000e0000 */
[----:B------:R-:W-:Y:S02]  /*116e0*/  IMAD.U32 R3, RZ, RZ, UR9 ;  /* 0x00000009ff037e24 */ /* 0x000fe4000f8e00ff */
[----:B-1----:R-:W-:-:S03]  /*116f0*/  IMAD R2, R0, R9, RZ ;  /* 0x0000000900027224 */ /* 0x002fc600078e02ff */
[----:B0-----:R-:W-:-:S04]  /*11700*/  IADD3 R6, R3, -0x80, R6 ;  /* 0xffffff8003067810 */ /* 0x001fc80007ffe006 */
        /* <DEDUP_REMOVED lines=15> */
[----:B------:R-:W-:Y:S02]  /*11800*/  UIMAD.WIDE.U32 UR16, UR10, UR19, URZ ;  /* 0x000000130a1072a5 */ /* 0x000fe4000f8e003f */
[----:B------:R-:W-:Y:S01]  /*11810*/  UIMAD UR19, UR11, UR19, URZ ;  /* 0x000000130b1372a4 */ /* 0x000fe2000f8e023f */
[----:B0-----:R-:W-:Y:S01]  /*11820*/  @P0 IMAD.HI.U32 R5, R6, R5, RZ ;  /* 0x0000000506050227 */ /* 0x001fe200078e00ff */
[----:B------:R-:W-:Y:S02]  /*11830*/  UIMAD UR13, UR13, UR4, URZ ;  /* 0x000000040d0d72a4 */ /* 0x000fe4000f8e023f */
[----:B------:R-:W-:Y:S01]  /*11840*/  UIMAD.WIDE.U32 UR10, UR12, UR4, URZ ;  /* 0x000000040c0a72a5 */ /* 0x000fe2000f8e003f */
[----:B------:R-:W-:Y:S01]  /*11850*/  IMAD.U32 R2, RZ, RZ, UR16 ;  /* 0x00000010ff027e24 */ /* 0x000fe2000f8e00ff */
[----:B------:R-:W-:-:S02]  /*11860*/  UIADD3 UR19, UR17, UR19, URZ ;  /* 0x0000001311137290 */ /* 0x000fc4000fffe03f */
[----:B------:R-:W-:Y:S01]  /*11870*/  IMAD.U32 R3, RZ, RZ, UR17 ;  /* 0x00000011ff037e24 */ /* 0x000fe2000f8e00ff */
[----:B------:R-:W-:Y:S01]  /*11880*/  UIMAD UR13, UR12, UR8, UR13 ;  /* 0x000000080c0d72a4 */ /* 0x000fe2000f8e020d */
[----:B-1----:R-:W-:Y:S01]  /*11890*/  @P0 SHF.R.U32.HI R4, RZ, R8, R5 ;  /* 0x00000008ff040219 */ /* 0x002fe20000011605 */
[----:B------:R-:W-:Y:S01]  /*118a0*/  ULDC.64 UR14, c[0x0][UR18+0x228] ;  /* 0x00008a00120e7abb */ /* 0x000fe20008000a00 */
[----:B------:R-:W-:Y:S01]  /*118b0*/  IADD3 R3, P0, P1, R2, UR10, R7 ;  /* 0x0000000a02037c10 */ /* 0x000fe2000f91e007 */
[----:B------:R-:W-:Y:S01]  /*118c0*/  UIADD3 UR13, UR11, UR13, URZ ;  /* 0x0000000d0b0d7290 */ /* 0x000fe2000fffe03f */
[----:B------:R-:W-:Y:S01]  /*118d0*/  IMAD.U32 R2, RZ, RZ, UR20 ;  /* 0x00000014ff027e24 */ /* 0x000fe2000f8e00ff */
[----:B------:R-:W-:Y:S01]  /*118e0*/  UIMAD.WIDE.U32 UR16, UR14, UR9, URZ ;  /* 0x000000090e1072a5 */ /* 0x000fe2000f8e003f */
[----:B------:R-:W-:Y:S01]  /*118f0*/  IMAD.MOV R5, RZ, RZ, -R4 ;  /* 0x000000ffff057224 */ /* 0x000fe200078e0a04 */
[----:B------:R-:W-:Y:S01]  /*11900*/  UIMAD UR9, UR15, UR9, URZ ;  /* 0x000000090f0972a4 */ /* 0x000fe2000f8e023f */
[----:B------:R-:W-:Y:S01]  /*11910*/  IMAD.U32 R11, RZ, RZ, UR19 ;  /* 0x00000013ff0b7e24 */ /* 0x000fe2000f8e00ff */
[----:B------:R-:W-:Y:S01]  /*11920*/  ULDC.64 UR10, c[0x0][UR18+0x210] ;  /* 0x00008400120a7abb */ /* 0x000fe20008000a00 */
[----:B------:R-:W-:Y:S01]  /*11930*/  IMAD R5, R9, R5, R6 ;  /* 0x0000000509057224 */ /* 0x000fe200078e0206 */
[----:B------:R-:W-:-:S02]  /*11940*/  UIADD3 UR9, UR17, UR9, URZ ;  /* 0x0000000911097290 */ /* 0x000fc4000fffe03f */
[----:B------:R-:W-:Y:S01]  /*11950*/  IADD3.X R6, R11, UR13, R2, P0, P1 ;  /* 0x0000000d0b067c10 */ /* 0x000fe200087e2402 */
[----:B------:R-:W-:Y:S01]  /*11960*/  IMAD R9, R5, UR11, RZ ;  /* 0x0000000b05097c24 */ /* 0x000fe2000f8e02ff */
[----:B------:R-:W-:Y:S01]  /*11970*/  IADD3 R2, P0, P1, R4, UR16, R3 ;  /* 0x0000001004027c10 */ /* 0x000fe2000f91e003 */
[----:B------:R-:W-:Y:S01]  /*11980*/  ULDC.64 UR12, c[0x0][0xba8] ;  /* 0x0002ea00000c7ab9 */ /* 0x000fe20000000a00 */
[----:B------:R-:W-:Y:S01]  /*11990*/  SHF.R.S32.HI R3, RZ, 0x1f, R4 ;  /* 0x0000001fff037819 */ /* 0x000fe20000011404 */
[----:B------:R-:W-:Y:S01]  /*119a0*/  @!UP0 ULDC UR12, c[0x0][0xb50] ;  /* 0x0002d400000c8ab9 */ /* 0x000fe20000000800 */
[----:B------:R-:W-:Y:S01]  /*119b0*/  SHF.R.S32.HI R4, RZ, 0x1f, R5 ;  /* 0x0000001fff047819 */ /* 0x000fe20000011405 */
[----:B------:R-:W-:Y:S01]  /*119c0*/  @!UP0 ULDC UR13, c[0x0][0xb54] ;  /* 0x0002d500000d8ab9 */ /* 0x000fe20000000800 */
[----:B------:R-:W-:-:S03]  /*119d0*/  IADD3.X R3, R3, UR9, R6, P0, P1 ;  /* 0x0000000903037c10 */ /* 0x000fc600087e2406 */
[----:B------:R-:W-:Y:S02]  /*119e0*/  IMAD R9, R4, UR10, R9 ;  /* 0x0000000a04097c24 */ /* 0x000fe4000f8e0209 */
[----:B------:R-:W-:-:S04]  /*119f0*/  IMAD.WIDE.U32 R2, R5, UR10, R2 ;  /* 0x0000000a05027c25 */ /* 0x000fc8000f8e0002 */
[----:B------:R-:W-:Y:S01]  /*11a00*/  IMAD.IADD R3, R3, 0x1, R9 ;  /* 0x0000000103037824 */ /* 0x000fe200078e0209 */
[----:B------:R-:W-:-:S04]  /*11a10*/  LEA R4, P0, R2, UR12, 0x2 ;  /* 0x0000000c02047c11 */ /* 0x000fc8000f8010ff */
[----:B------:R-:W-:Y:S01]  /*11a20*/  LEA.HI.X R5, R2, UR13, R3, 0x2, P0 ;  /* 0x0000000d02057c11 */ /* 0x000fe200080f1403 */
[----:B------:R-:W-:-:S05]  /*11a30*/  IMAD.MOV.U32 R3, RZ, RZ, -0x800000 ;  /* 0xff800000ff037424 */ /* 0x000fca00078e00ff */
[----:B------:R0:W-:Y:S03]  /*11a40*/  STG.E desc[UR36][R4.64], R3 ;  /* 0x0000000304007986 */ /* 0x0001e6000c101924 */
.L_x_1316:
[----:B------:R-:W-:Y:S05]  /*11a50*/  BSYNC B1 ;  /* 0x0000000000017941 */ /* 0x000fea0003800000 */
.L_x_1315:
[----:B------:R-:W-:-:S13]  /*11a60*/  R2UR UR9, R195 ;  /* 0x00000000c30972ca */ /* 0x000fda00000e0000 */
[----:B------:R-:W-:-:S06]  /*11a70*/  UISETP.GT.AND UP0, UPT, UR9, 0x1, UPT ;  /* 0x000000010900788c */ /* 0x000fcc000bf04270 */
[----:B------:R-:W-:-:S13]  /*11a80*/  PLOP3.LUT P0, PT, PT, PT, UP0, 0x80, 0x0 ;  /* 0x000000000000781c */ /* 0x000fda0003f0f008 */
[----:B------:R-:W-:Y:S05]  /*11a90*/  @P0 BRA `(.L_x_1311) ;  /* 0x0000000800100947 */ /* 0x000fea0003800000 */
[----:B------:R-:W1:Y:S01]  /*11aa0*/  LDC R11, c[0x0][0xbe8] ;  /* 0x0002fa00ff0b7b82 */ /* 0x000e620000000800 */
[C---:B------:R-:W-:Y:S01]  /*11ab0*/  R2UR UR10, R7.reuse ;  /* 0x00000000070a72ca */ /* 0x040fe200000e0000 */
[----:B------:R-:W-:Y:S01]  /*11ac0*/  ULDC.64 UR12, c[0x0][0xaa0] ;  /* 0x0002a800000c7ab9 */ /* 0x000fe20000000a00 */
[----:B------:R-:W-:Y:S01]  /*11ad0*/  R2UR UR14, R7 ;  /* 0x00000000070e72ca */ /* 0x000fe200000e0000 */
[----:B------:R-:W-:Y:S01]  /*11ae0*/  UIMAD UR9, UR20, UR12, URZ ;  /* 0x0000000c140972a4 */ /* 0x000fe2000f8e023f */
[----:B------:R-:W-:Y:S01]  /*11af0*/  R2UR UR16, R209 ;  /* 0x00000000d11072ca */ /* 0x000fe200000e0000 */
[----:B------:R-:W-:Y:S01]  /*11b00*/  IMAD R2, R194, 0x20, R219 ;  /* 0x00000020c2027824 */ /* 0x000fe200078e02db */
[----:B------:R-:W-:Y:S01]  /*11b10*/  R2UR UR15, R23 ;  /* 0x00000000170f72ca */ /* 0x000fe200000e0000 */
[----:B------:R-:W-:Y:S06]  /*11b20*/  BSSY B1, `(.L_x_1317) ;  /* 0x0000045000017945 */ /* 0x000fec0003800000 */
[----:B------:R-:W-:-:S02]  /*11b30*/  UIMAD.WIDE.U32 UR10, UR10, UR12, URZ ;  /* 0x0000000c0a0a72a5 */ /* 0x000fc4000f8e003f */
[----:B------:R-:W-:-:S03]  /*11b40*/  UIMAD UR9, UR14, UR13, UR9 ;  /* 0x0000000d0e0972a4 */ /* 0x000fc6000f8e0209 */
[----:B------:R-:W-:Y:S01]  /*11b50*/  ULDC.64 UR12, c[0x0][0xae8] ;  /* 0x0002ba00000c7ab9 */ /* 0x000fe20000000a00 */
[----:B------:R-:W-:Y:S01]  /*11b60*/  UIADD3 UR11, UR11, UR9, URZ ;  /* 0x000000090b0b7290 */ /* 0x000fe2000fffe03f */
[----:B------:R-:W-:Y:S02]  /*11b70*/  VIADD R6, R2, UR15 ;  /* 0x0000000f02067c36 */ /* 0x000fe40008000000 */
[----:B------:R-:W-:Y:S01]  /*11b80*/  VIADD R8, R219, UR15 ;  /* 0x0000000fdb087c36 */ /* 0x000fe20008000000 */
[----:B-1----:R-:W-:Y:S01]  /*11b90*/  ISETP.NE.AND P0, PT, R11, 0x1, PT ;  /* 0x000000010b00780c */ /* 0x002fe20003f05270 */
[----:B------:R-:W-:Y:S01]  /*11ba0*/  UIMAD.WIDE.U32 UR10, UR16, UR12, UR10 ;  /* 0x0000000c100a72a5 */ /* 0x000fe2000f8e000a */
[----:B0-----:R-:W-:-:S03]  /*11bb0*/  IMAD.MOV.U32 R5, RZ, RZ, R6 ;  /* 0x000000ffff057224 */ /* 0x001fc600078e0006 */
[----:B------:R-:W-:-:S03]  /*11bc0*/  UIMAD UR9, UR16, UR13, UR11 ;  /* 0x0000000d100972a4 */ /* 0x000fc6000f8e020b */
[----:B------:R-:W-:Y:S02]  /*11bd0*/  ULDC.64 UR12, c[0x0][0xaf0] ;  /* 0x0002bc00000c7ab9 */ /* 0x000fe40000000a00 */
[----:B------:R-:W-:-:S03]  /*11be0*/  UIMAD UR8, UR8, UR12, URZ ;  /* 0x0000000c080872a4 */ /* 0x000fc6000f8e023f */
[----:B------:R-:W0:Y:S01]  /*11bf0*/  @P0 LDC R3, c[0x0][0xbec] ;  /* 0x0002fb00ff030b82 */ /* 0x000e220000000800 */
[----:B------:R-:W-:-:S03]  /*11c00*/  UIMAD UR11, UR4, UR13, UR8 ;  /* 0x0000000d040b72a4 */ /* 0x000fc6000f8e0208 */
[----:B------:R-:W-:Y:S02]  /*11c10*/  UMOV UR8, UR10 ;  /* 0x0000000a00087c82 */ /* 0x000fe40008000000 */
[----:B------:R-:W-:Y:S02]  /*11c20*/  UIMAD.WIDE.U32 UR8, UR4, UR12, UR8 ;  /* 0x0000000c040872a5 */ /* 0x000fe4000f8e0008 */
[----:B------:R-:W1:Y:S02]  /*11c30*/  @P0 LDC R7, c[0x0][0xbf0] ;  /* 0x0002fc00ff070b82 */ /* 0x000e640000000800 */
[----:B------:R-:W-:-:S03]  /*11c40*/  UIADD3 UR4, UR9, UR11, URZ ;  /* 0x0000000b09047290 */ /* 0x000fc6000fffe03f */
[----:B------:R-:W-:Y:S01]  /*11c50*/  ULDC.64 UR10, c[0x0][0xae0] ;  /* 0x0002b800000a7ab9 */ /* 0x000fe20000000a00 */
        /* <DEDUP_REMOVED lines=15> */
[----:B------:R-:W-:Y:S02]  /*11d50*/  IMAD R11, R0, R11, RZ ;  /* 0x0000000b000b7224 */ /* 0x000fe400078e02ff */
        /* <DEDUP_REMOVED lines=33> */
.L_x_1318:
[----:B------:R-:W-:Y:S05]  /*11f70*/  BSYNC B1 ;  /* 0x0000000000017941 */ /* 0x000fea0003800000 */
.L_x_1317:
        /* <DEDUP_REMOVED lines=17> */
.L_x_1320:
[----:B------:R-:W-:Y:S05]  /*12090*/  BSYNC B1 ;  /* 0x0000000000017941 */ /* 0x000fea0003800000 */
.L_x_1319:
        /* <DEDUP_REMOVED lines=17> */
.L_x_1322:
[----:B------:R-:W-:Y:S05]  /*121b0*/  BSYNC B1 ;  /* 0x0000000000017941 */ /* 0x000fea0003800000 */
.L_x_1321:
        /* <DEDUP_REMOVED lines=18> */
.L_x_1311:
[----:B------:R-:W-:Y:S05]  /*122e0*/  BSYNC B0 ;  /* 0x0000000000007941 */ /* 0x000fea0003800000 */
.L_x_1301:
[----:B------:R-:W-:Y:S02]  /*122f0*/  ULDC UR4, c[0x0][0xc3c] ;  /* 0x00030f0000047ab9 */ /* 0x000fe40000000800 */
[----:B------:R-:W-:-:S06]  /*12300*/  UISETP.GE.AND UP0, UPT, UR7, UR4, UPT ;  /* 0x000000040700728c */ /* 0x000fcc000bf06270 */
[----:B------:R-:W-:-:S13]  /*12310*/  PLOP3.LUT P0, PT, PT, PT, UP0, 0x80, 0x0 ;  /* 0x000000000000781c */ /* 0x000fda0003f0f008 */
[----:B------:R-:W-:Y:S05]  /*12320*/  @!P0 BRA `(.L_x_1323) ;  /* 0xfffffeec00048947 */ /* 0x000fea000383ffff */
[----:B------:R-:W-:Y:S05]  /*12330*/  EXIT ;  /* 0x000000000000794d */ /* 0x000fea0003800000 */
.L_x_1210:
        /* <DEDUP_REMOVED lines=13> */
[----:B------:R-:W1:Y:S01]  /*12410*/  LDS.128 R24, [UR4+0x308d0] ;  /* 0x0308d004ff187984 */ /* 0x000e620008000c00 */
[----:B------:R-:W-:Y:S06]  /*12420*/  BAR.ARV 0x4, 0x180 ;  /* 0x0106000000007b1d */ /* 0x000fec0000002000 */
[----:B------:R-:W-:Y:S05]  /*12430*/  BRA `(.L_x_1325) ;  /* 0x0000000c00907947 */ /* 0x000fea0003800000 */
.L_x_1324:
[----:B------:R-:W-:Y:S01]  /*12440*/  LOP3.LUT R7, R0, 0x1f, RZ, 0xc0, !PT ;  /* 0x0000001f00077812 */ /* 0x000fe200078ec0ff */
[----:B------:R-:W-:Y:S01]  /*12450*/  ULDC UR4, c[0x0][0xc3c] ;  /* 0x00030f0000047ab9 */ /* 0x000fe20000000800 */
[----:B------:R-:W-:Y:S01]  /*12460*/  IMAD.MOV.U32 R9, RZ, RZ, RZ ;  /* 0x000000ffff097224 */ /* 0x000fe200078e00ff */
        /* <DEDUP_REMOVED lines=40> */
.L_x_1328:
        /* <DEDUP_REMOVED lines=35> */
.L_x_1326:
        /* <DEDUP_REMOVED lines=9> */
[----:B0-----:R-:W-:-:S07]  /*129b0*/  ISETP.NE.AND P1, PT, R9, 0x1, PT ;  /* 0x000000010900780c */ /* 0x001fce0003f25270 */
[----:B-1----:R-:W-:Y:S06]  /*129c0*/  @!P0 BRA `(.L_x_1329) ;  /* 0x0000000000088947 */ /* 0x002fec0003800000 */
[----:B------:R-:W-:-:S06]  /*129d0*/  VIADD R24, R27, 0xffffffff ;  /* 0xffffffff1b187836 */ /* 0x000fcc0000000000 */
[----:B------:R0:W1:Y:S02]  /*129e0*/  SHFL.IDX PT, R24, R5, R24, 0x1f ;  /* 0x00001f1805187589 */ /* 0x00006400000e0000 */
.L_x_1329:
[----:B-1----:R-:W-:Y:S02]  /*129f0*/  IMAD R24, R24, UR5, R3 ;  /* 0x0000000518187c24 */ /* 0x002fe4000f8e0203 */
[----:B------:R-:W-:-:S03]  /*12a00*/  VIADD R27, R27, UR4 ;  /* 0x000000041b1b7c36 */ /* 0x000fc60008000000 */
[----:B0-----:R-:W-:Y:S01]  /*12a10*/  IADD3 R5, -R24, UR6, RZ ;  /* 0x0000000618057c10 */ /* 0x001fe2000fffe1ff */
[----:B------:R-:W-:Y:S06]  /*12a20*/  @!P1 BRA `(.L_x_1330) ;  /* 0x0000000000e89947 */ /* 0x000fec0003800000 */
[-C--:B--2---:R-:W-:Y:S02]  /*12a30*/  IABS R12, R6.reuse ;  /* 0x00000006000c7213 */ /* 0x084fe40000000000 */
[----:B------:R-:W-:Y:S02]  /*12a40*/  IABS R4, R9 ;  /* 0x0000000900047213 */ /* 0x000fe40000000000 */
[----:B------:R-:W0:Y:S01]  /*12a50*/  I2F.RP R8, R12 ;  /* 0x0000000c00087306 */ /* 0x000e220000209400 */
[----:B------:R-:W-:-:S07]  /*12a60*/  IABS R13, R6 ;  /* 0x00000006000d7213 */ /* 0x000fce0000000000 */
[----:B------:R-:W1:Y:S08]  /*12a70*/  I2F.RP R10, R4 ;  /* 0x00000004000a7306 */ /* 0x000e700000209400 */
[----:B0-----:R-:W0:Y:S08]  /*12a80*/  MUFU.RCP R8, R8 ;  /* 0x0000000800087308 */ /* 0x001e300000001000 */
[----:B-1----:R-:W-:Y:S01]  /*12a90*/  MUFU.RCP R10, R10 ;  /* 0x0000000a000a7308 */ /* 0x002fe20000001000 */
[----:B0-----:R-:W-:Y:S01]  /*12aa0*/  VIADD R2, R8, 0xffffffe ;  /* 0x0ffffffe08027836 */ /* 0x001fe20000000000 */
[----:B------:R-:W-:-:S06]  /*12ab0*/  IABS R8, R5 ;  /* 0x0000000500087213 */ /* 0x000fcc0000000000 */
[----:B------:R0:W1:Y:S02]  /*12ac0*/  F2I.FTZ.U32.TRUNC.NTZ R3, R2 ;  /* 0x0000000200037305 */ /* 0x000064000021f000 */
[----:B0-----:R-:W-:Y:S02]  /*12ad0*/  IMAD.MOV.U32 R2, RZ, RZ, RZ ;  /* 0x000000ffff027224 */ /* 0x001fe400078e00ff */
[----:B-1----:R-:W-:-:S04]  /*12ae0*/  IMAD.MOV R11, RZ, RZ, -R3 ;  /* 0x000000ffff0b7224 */ /* 0x002fc800078e0a03 */
[----:B------:R-:W-:-:S04]  /*12af0*/  IMAD R11, R11, R12, RZ ;  /* 0x0000000c0b0b7224 */ /* 0x000fc800078e02ff */
[----:B------:R-:W-:-:S04]  /*12b00*/  IMAD.HI.U32 R3, R3, R11, R2 ;  /* 0x0000000b03037227 */ /* 0x000fc800078e0002 */
[----:B------:R-:W-:Y:S02]  /*12b10*/  IMAD.MOV R11, RZ, RZ, -R13 ;  /* 0x000000ffff0b7224 */ /* 0x000fe400078e0a0d */
[----:B------:R-:W-:-:S04]  /*12b20*/  IMAD.HI.U32 R2, R3, R8, RZ ;  /* 0x0000000803027227 */ /* 0x000fc800078e00ff */
[----:B------:R-:W-:Y:S01]  /*12b30*/  IMAD R3, R2, R11, R8 ;  /* 0x0000000b02037224 */ /* 0x000fe200078e0208 */
[----:B------:R-:W-:Y:S01]  /*12b40*/  LOP3.LUT R8, R5, R6, RZ, 0x3c, !PT ;  /* 0x0000000605087212 */ /* 0x000fe200078e3cff */
[----:B------:R-:W-:-:S03]  /*12b50*/  VIADD R11, R10, 0xffffffe ;  /* 0x0ffffffe0a0b7836 */ /* 0x000fc60000000000 */
[----:B------:R-:W-:Y:S02]  /*12b60*/  ISETP.GT.U32.AND P1, PT, R12, R3, PT ;  /* 0x000000030c00720c */ /* 0x000fe40003f24070 */
[----:B------:R-:W-:-:S11]  /*12b70*/  ISETP.GE.AND P2, PT, R8, RZ, PT ;  /* 0x000000ff0800720c */ /* 0x000fd60003f46270 */
[----:B------:R-:W-:Y:S02]  /*12b80*/  @!P1 IMAD.IADD R3, R3, 0x1, -R12 ;  /* 0x0000000103039824 */ /* 0x000fe400078e0a0c */
[----:B------:R-:W-:Y:S01]  /*12b90*/  @!P1 VIADD R2, R2, 0x1 ;  /* 0x0000000102029836 */ /* 0x000fe20000000000 */
[----:B------:R-:W-:Y:S02]  /*12ba0*/  ISETP.NE.AND P1, PT, R6, RZ, PT ;  /* 0x000000ff0600720c */ /* 0x000fe40003f25270 */
[----:B------:R-:W-:Y:S02]  /*12bb0*/  ISETP.GE.U32.AND P0, PT, R3, R12, PT ;  /* 0x0000000c0300720c */ /* 0x000fe40003f06070 */
[----:B------:R-:W0:Y:S11]  /*12bc0*/  F2I.FTZ.U32.TRUNC.NTZ R3, R11 ;  /* 0x0000000b00037305 */ /* 0x000e36000021f000 */
[----:B------:R-:W-:-:S04]  /*12bd0*/  @P0 VIADD R2, R2, 0x1 ;  /* 0x0000000102020836 */ /* 0x000fc80000000000 */
[----:B------:R-:W-:Y:S01]  /*12be0*/  IMAD.MOV.U32 R10, RZ, RZ, R2 ;  /* 0x000000ffff0a7224 */ /* 0x000fe200078e0002 */
[----:B------:R-:W-:Y:S01]  /*12bf0*/  IABS R2, R9 ;  /* 0x0000000900027213 */ /* 0x000fe20000000000 */
[----:B0-----:R-:W-:Y:S02]  /*12c00*/  IMAD.MOV R13, RZ, RZ, -R3 ;  /* 0x000000ffff0d7224 */ /* 0x001fe400078e0a03 */
[----:B------:R-:W-:Y:S01]  /*12c10*/  @!P2 IMAD.MOV R10, RZ, RZ, -R10 ;  /* 0x000000ffff0aa224 */ /* 0x000fe200078e0a0a */
[----:B------:R-:W-:Y:S01]  /*12c20*/  @!P1 LOP3.LUT R10, RZ, R6, RZ, 0x33, !PT ;  /* 0x00000006ff0a9212 */ /* 0x000fe200078e33ff */
[----:B------:R-:W-:Y:S02]  /*12c30*/  IMAD.MOV R12, RZ, RZ, -R2 ;  /* 0x000000ffff0c7224 */ /* 0x000fe400078e0a02 */
[----:B------:R-:W-:Y:S01]  /*12c40*/  IMAD R11, R13, R4, RZ ;  /* 0x000000040d0b7224 */ /* 0x000fe200078e02ff */
[----:B------:R-:W-:Y:S01]  /*12c50*/  IABS R8, R10 ;  /* 0x0000000a00087213 */ /* 0x000fe20000000000 */
[----:B------:R-:W-:-:S04]  /*12c60*/  IMAD.MOV.U32 R2, RZ, RZ, RZ ;  /* 0x000000ffff027224 */ /* 0x000fc800078e00ff */
[----:B------:R-:W-:-:S04]  /*12c70*/  IMAD.HI.U32 R2, R3, R11, R2 ;  /* 0x0000000b03027227 */ /* 0x000fc800078e0002 */
[----:B------:R-:W-:Y:S02]  /*12c80*/  IMAD.MOV.U32 R3, RZ, RZ, R8 ;  /* 0x000000ffff037224 */ /* 0x000fe400078e0008 */
[----:B------:R-:W-:Y:S02]  /*12c90*/  IMAD.MOV.U32 R8, RZ, RZ, R12 ;  /* 0x000000ffff087224 */ /* 0x000fe400078e000c */
[----:B------:R-:W-:-:S04]  /*12ca0*/  IMAD.HI.U32 R2, R2, R3, RZ ;  /* 0x0000000302027227 */ /* 0x000fc800078e00ff */
[----:B------:R-:W-:-:S05]  /*12cb0*/  IMAD R3, R2, R8, R3 ;  /* 0x0000000802037224 */ /* 0x000fca00078e0203 */
[----:B------:R-:W-:-:S13]  /*12cc0*/  ISETP.GT.U32.AND P1, PT, R4, R3, PT ;  /* 0x000000030400720c */ /* 0x000fda0003f24070 */
[----:B------:R-:W-:Y:S02]  /*12cd0*/  @!P1 IMAD.IADD R3, R3, 0x1, -R4 ;  /* 0x0000000103039824 */ /* 0x000fe400078e0a04 */
[----:B------:R-:W-:Y:S01]  /*12ce0*/  @!P1 VIADD R2, R2, 0x1 ;  /* 0x0000000102029836 */ /* 0x000fe20000000000 */
[----:B------:R-:W-:Y:S02]  /*12cf0*/  ISETP.NE.AND P1, PT, R9, RZ, PT ;  /* 0x000000ff0900720c */ /* 0x000fe40003f25270 */
[----:B------:R-:W-:Y:S02]  /*12d00*/  ISETP.GE.U32.AND P0, PT, R3, R4, PT ;  /* 0x000000040300720c */ /* 0x000fe40003f06070 */
[----:B------:R-:W-:-:S04]  /*12d10*/  LOP3.LUT R3, R10, R9, RZ, 0x3c, !PT ;  /* 0x000000090a037212 */ /* 0x000fc800078e3cff */
[----:B------:R-:W-:Y:S01]  /*12d20*/  ISETP.GE.AND P2, PT, R3, RZ, PT ;  /* 0x000000ff0300720c */ /* 0x000fe20003f46270 */
[----:B------:R-:W-:-:S06]  /*12d30*/  IMAD.MOV R3, RZ, RZ, -R10 ;  /* 0x000000ffff037224 */ /* 0x000fcc00078e0a0a */
[----:B------:R-:W-:-:S06]  /*12d40*/  @P0 VIADD R2, R2, 0x1 ;  /* 0x0000000102020836 */ /* 0x000fcc0000000000 */
[----:B------:R-:W-:Y:S01]  /*12d50*/  @!P2 IMAD.MOV R2, RZ, RZ, -R2 ;  /* 0x000000ffff02a224 */ /* 0x000fe200078e0a02 */
[----:B------:R-:W-:-:S05]  /*12d60*/  @!P1 LOP3.LUT R2, RZ, R9, RZ, 0x33, !PT ;  /* 0x00000009ff029212 */ /* 0x000fca00078e33ff */
[----:B------:R-:W-:-:S04]  /*12d70*/  IMAD.MOV R26, RZ, RZ, -R2 ;  /* 0x000000ffff1a7224 */ /* 0x000fc800078e0a02 */
[C---:B------:R-:W-:Y:S02]  /*12d80*/  IMAD R26, R9.reuse, R26, R10 ;  /* 0x0000001a091a7224 */ /* 0x040fe400078e020a */
[----:B------:R-:W-:Y:S02]  /*12d90*/  IMAD R9, R9, 0x1000000, R2 ;  /* 0x0100000009097824 */ /* 0x000fe400078e0202 */
[----:B------:R-:W-:Y:S02]  /*12da0*/  IMAD R2, R6, R3, R5 ;  /* 0x0000000306027224 */ /* 0x000fe400078e0205 */
[----:B------:R-:W-:Y:S01]  /*12db0*/  IMAD R26, R26, 0x10000, R9 ;  /* 0x000100001a1a7824 */ /* 0x000fe200078e0209 */
[----:B------:R-:W-:Y:S06]  /*12dc0*/  BRA `(.L_x_1331) ;  /* 0x0000000000f47947 */ /* 0x000fec0003800000 */
.L_x_1330:
[----:B------:R-:W0:Y:S02]  /*12dd0*/  LDC.64 R2, c[0x0][0xc90] ;  /* 0x00032400ff027b82 */ /* 0x000e240000000a00 */
[----:B0-----:R-:W-:-:S05]  /*12de0*/  IMAD.WIDE R2, R27, 0x4, R2 ;  /* 0x000000041b027825 */ /* 0x001fca00078e0202 */
[----:B------:R0:W2:Y:S01]  /*12df0*/  LDG.E R13, desc[UR36][R2.64] ;  /* 0x00000024020d7981 */ /* 0x0000a2000c1e1900 */
[----:B------:R-:W-:Y:S01]  /*12e00*/  IABS R15, R5 ;  /* 0x00000005000f7213 */ /* 0x000fe20000000000 */
[----:B0-----:R-:W-:Y:S02]  /*12e10*/  IMAD.MOV.U32 R2, RZ, RZ, RZ ;  /* 0x000000ffff027224 */ /* 0x001fe400078e00ff */
[----:B--2---:R-:W-:-:S05]  /*12e20*/  IMAD R4, R6, R13, RZ ;  /* 0x0000000d06047224 */ /* 0x004fca00078e02ff */
[-C--:B------:R-:W-:Y:S02]  /*12e30*/  IABS R10, R4.reuse ;  /* 0x00000004000a7213 */ /* 0x080fe40000000000 */
[----:B------:R-:W-:Y:S02]  /*12e40*/  IABS R12, R4 ;  /* 0x00000004000c7213 */ /* 0x000fe40000000000 */
[----:B------:R-:W0:Y:S08]  /*12e50*/  I2F.RP R8, R10 ;  /* 0x0000000a00087306 */ /* 0x000e300000209400 */
[----:B0-----:R-:W0:Y:S02]  /*12e60*/  MUFU.RCP R8, R8 ;  /* 0x0000000800087308 */ /* 0x001e240000001000 */
[----:B0-----:R-:W-:-:S06]  /*12e70*/  VIADD R9, R8, 0xffffffe ;  /* 0x0ffffffe08097836 */ /* 0x001fcc0000000000 */
[----:B------:R-:W0:Y:S02]  /*12e80*/  F2I.FTZ.U32.TRUNC.NTZ R3, R9 ;  /* 0x0000000900037305 */ /* 0x000e24000021f000 */
[----:B0-----:R-:W-:-:S04]  /*12e90*/  IMAD.MOV R11, RZ, RZ, -R3 ;  /* 0x000000ffff0b7224 */ /* 0x001fc800078e0a03 */
[----:B------:R-:W-:-:S04]  /*12ea0*/  IMAD R11, R11, R10, RZ ;  /* 0x0000000a0b0b7224 */ /* 0x000fc800078e02ff */
[----:B------:R-:W-:-:S04]  /*12eb0*/  IMAD.HI.U32 R2, R3, R11, R2 ;  /* 0x0000000b03027227 */ /* 0x000fc800078e0002 */
[----:B------:R-:W-:Y:S02]  /*12ec0*/  IMAD.MOV R3, RZ, RZ, -R12 ;  /* 0x000000ffff037224 */ /* 0x000fe400078e0a0c */
        /* <DEDUP_REMOVED lines=12> */
[----:B------:R-:W-:Y:S02]  /*12f90*/  IMAD R11, R13, R2, RZ ;  /* 0x000000020d0b7224 */ /* 0x000fe400078e02ff */
[----:B------:R-:W-:Y:S02]  /*12fa0*/  IMAD.MOV R2, RZ, RZ, -R2 ;  /* 0x000000ffff027224 */ /* 0x000fe400078e0a02 */
[----:B------:R-:W-:Y:S02]  /*12fb0*/  IMAD.MOV R3, RZ, RZ, -R11 ;  /* 0x000000ffff037224 */ /* 0x000fe400078e0a0b */
[----:B------:R-:W-:Y:S02]  /*12fc0*/  IMAD R4, R4, R2, R5 ;  /* 0x0000000204047224 */ /* 0x000fe400078e0205 */
[----:B------:R-:W-:Y:S01]  /*12fd0*/  IMAD.MOV.U32 R2, RZ, RZ, RZ ;  /* 0x000000ffff027224 */ /* 0x000fe200078e00ff */
[----:B------:R-:W-:-:S04]  /*12fe0*/  VIADDMNMX R13, R3, UR5, R13, PT ;  /* 0x00000005030d7c46 */ /* 0x000fc8000b80010d */
[-C--:B------:R-:W-:Y:S01]  /*12ff0*/  IABS R10, R13.reuse ;  /* 0x0000000d000a7213 */ /* 0x080fe20000000000 */
[----:B------:R-:W-:Y:S01]  /*13000*/  IMAD.MOV R26, RZ, RZ, -R13 ;  /* 0x000000ffff1a7224 */ /* 0x000fe200078e0a0d */
[----:B------:R-:W-:Y:S02]  /*13010*/  IABS R12, R13 ;  /* 0x0000000d000c7213 */ /* 0x000fe40000000000 */
[----:B------:R-:W0:Y:S08]  /*13020*/  I2F.RP R8, R10 ;  /* 0x0000000a00087306 */ /* 0x000e300000209400 */
[----:B0-----:R-:W0:Y:S02]  /*13030*/  MUFU.RCP R8, R8 ;  /* 0x0000000800087308 */ /* 0x001e240000001000 */
[----:B0-----:R-:W-:-:S06]  /*13040*/  VIADD R3, R8, 0xffffffe ;  /* 0x0ffffffe08037836 */ /* 0x001fcc0000000000 */
[----:B------:R-:W0:Y:S02]  /*13050*/  F2I.FTZ.U32.TRUNC.NTZ R3, R3 ;  /* 0x0000000300037305 */ /* 0x000e24000021f000 */
[----:B0-----:R-:W-:-:S04]  /*13060*/  IMAD.MOV R9, RZ, RZ, -R3 ;  /* 0x000000ffff097224 */ /* 0x001fc800078e0a03 */
[----:B------:R-:W-:Y:S01]  /*13070*/  IMAD.MOV.U32 R5, RZ, RZ, R9 ;  /* 0x000000ffff057224 */ /* 0x000fe200078e0009 */
[----:B------:R-:W-:-:S03]  /*13080*/  IABS R9, R4 ;  /* 0x0000000400097213 */ /* 0x000fc60000000000 */
        /* <DEDUP_REMOVED lines=11> */
[----:B------:R-:W-:Y:S02]  /*13140*/  ISETP.GE.AND P2, PT, R3, RZ, PT ;  /* 0x000000ff0300720c */ /* 0x000fe40003f46270 */
[----:B------:R-:W-:-:S05]  /*13150*/  IADD3 R3, R11, 0x1000000, R4 ;  /* 0x010000000b037810 */ /* 0x000fca0007ffe004 */
[----:B------:R-:W-:-:S06]  /*13160*/  @P0 VIADD R2, R2, 0x1 ;  /* 0x0000000102020836 */ /* 0x000fcc0000000000 */
[----:B------:R-:W-:Y:S01]  /*13170*/  @!P2 IMAD.MOV R2, RZ, RZ, -R2 ;  /* 0x000000ffff02a224 */ /* 0x000fe200078e0a02 */
[----:B------:R-:W-:-:S05]  /*13180*/  @!P1 LOP3.LUT R2, RZ, R13, RZ, 0x33, !PT ;  /* 0x0000000dff029212 */ /* 0x000fca00078e33ff */
[----:B------:R-:W-:-:S07]  /*13190*/  IMAD R26, R2, R26, R3 ;  /* 0x0000001a021a7224 */ /* 0x000fce00078e0203 */
.L_x_1331:
[----:B------:R-:W-:-:S05]  /*131a0*/  LOP3.LUT R25, RZ, R2, RZ, 0x33, !PT ;  /* 0x00000002ff197212 */ /* 0x000fca00078e33ff */
[----:B------:R-:W-:Y:S01]  /*131b0*/  IMAD.IADD R25, R6, 0x1, R25 ;  /* 0x0000000106197824 */ /* 0x000fe200078e0219 */
[----:B------:R-:W-:Y:S06]  /*131c0*/  BRA `(.L_x_1332) ;  /* 0x0000000000147947 */ /* 0x000fec0003800000 */
.L_x_1327:
[----:B------:R-:W-:Y:S01]  /*131d0*/  ULDC UR4, c[0x0][0xc3c] ;  /* 0x00030f0000047ab9 */ /* 0x000fe20000000800 */
[----:B------:R-:W-:Y:S02]  /*131e0*/  IMAD.MOV.U32 R25, RZ, RZ, RZ ;  /* 0x000000ffff197224 */ /* 0x000fe400078e00ff */
[----:B------:R-:W-:Y:S02]  /*131f0*/  IMAD.U32 R24, RZ, RZ, UR6 ;  /* 0x00000006ff187e24 */ /* 0x000fe4000f8e00ff */
[----:B------:R-:W-:Y:S02]  /*13200*/  IMAD.MOV.U32 R26, RZ, RZ, RZ ;  /* 0x000000ffff1a7224 */ /* 0x000fe400078e00ff */
[----:B------:R-:W-:-:S07]  /*13210*/  IMAD.U32 R27, RZ, RZ, UR4 ;  /* 0x00000004ff1b7e24 */ /* 0x000fce000f8e00ff */
.L_x_1332:
[----:B------:R-:W-:-:S13]  /*13220*/  ISETP.NE.AND P0, PT, R7, RZ, PT ;  /* 0x000000ff0700720c */ /* 0x000fda0003f05270 */
[----:B------:R-:W0:Y:S01]  /*13230*/  @!P0 S2R R3, SR_CgaCtaId ;  /* 0x0000000000038919 */ /* 0x000e220000008800 */
[----:B------:R-:W-:-:S04]  /*13240*/  @!P0 MOV R2, 0x400 ;  /* 0x0000040000028802 */ /* 0x000fc80000000f00 */
[----:B0-----:R-:W-:-:S05]  /*13250*/  @!P0 LEA R2, R3, R2, 0x18 ;  /* 0x0000000203028211 */ /* 0x001fca00078ec0ff */
[----:B------:R0:W-:Y:S01]  /*13260*/  @!P0 STS.128 [R2+0x308d0], R24 ;  /* 0x0308d01802008388 */ /* 0x0001e20000000c00 */
[----:B------:R-:W-:Y:S06]  /*13270*/  BAR.ARV 0x5, 0x180 ;  /* 0x0146000000007b1d */ /* 0x000fec0000002000 */
.L_x_1325:
[----:B------:R2:W-:Y:S01]  /*13280*/  STL [R1+0x1c], RZ ;  /* 0x00001cff01007387 */ /* 0x0005e20000100800 */
[----:B------:R-:W-:Y:S01]  /*13290*/  ULDC UR4, c[0x0][0xc3c] ;  /* 0x00030f0000047ab9 */ /* 0x000fe20000000800 */
[----:B------:R-:W-:Y:S01]  /*132a0*/  IMAD.MOV.U32 R28, RZ, RZ, 0x1 ;  /* 0x00000001ff1c7424 */ /* 0x000fe200078e00ff */
[----:B-1----:R-:W-:Y:S01]  /*132b0*/  ISETP.GE.AND P0, PT, R27, UR4, PT ;  /* 0x000000041b007c0c */ /* 0x002fe2000bf06270 */
[----:B------:R-:W-:-:S12]  /*132c0*/  IMAD.MOV.U32 R23, RZ, RZ, RZ ;  /* 0x000000ffff177224 */ /* 0x000fd800078e00ff */
[----:B--2---:R-:W-:Y:S05]  /*132d0*/  @P0 BRA `(.L_x_1333) ;  /* 0x0000005000a80947 */ /* 0x004fea0003800000 */
[----:B0-----:R-:W2:Y:S01]  /*132e0*/  LDL R2, [R1+0x20] ;  /* 0x0000200001027983 */ /* 0x001ea20000100800 */
        /* <DEDUP_REMOVED lines=23> */
.L_x_1406:
[----:B------:R-:W-:Y:S05]  /*13460*/  YIELD ;  /* 0x0000000000007946 */ /* 0x000fea0003800000 */
[----:B------:R-:W-:Y:S01]  /*13470*/  ULDC.64 UR4, c[0x0][0xa28] ;  /* 0x00028a0000047ab9 */ /* 0x000fe20000000a00 */
[----:B------:R-:W-:Y:S01]  /*13480*/  IMAD.MOV.U32 R19, RZ, RZ, RZ ;  /* 0x000000ffff137224 */ /* 0x000fe200078e00ff */
[----:B------:R-:W-:-:S04]  /*13490*/  ISETP.NE.U32.AND P0, PT, RZ, UR4, PT ;  /* 0x00000004ff007c0c */ /* 0x000fc8000bf05070 */
[----:B------:R-:W-:Y:S01]  /*134a0*/  ISETP.NE.AND.EX P0, PT, RZ, UR5, PT, P0 ;  /* 0x00000005ff007c0c */ /* 0x000fe2000bf05300 */
[----:B------:R-:W-:-:S12]  /*134b0*/  ULDC.64 UR4, c[0x0][0xa18] ;  /* 0x0002860000047ab9 */ /* 0x000fd80000000a00 */
[----:B0-----:R-:W0:Y:S02]  /*134c0*/  @P0 LDC.64 R2, c[0x0][0xa28] ;  /* 0x00028a00ff020b82 */ /* 0x001e240000000a00 */
[----:B0-----:R-:W-:-:S05]  /*134d0*/  @P0 IMAD.WIDE R2, R27, 0x4, R2 ;  /* 0x000000041b020825 */ /* 0x001fca00078e0202 */
[----:B--2---:R0:W2:Y:S01]  /*134e0*/  @P0 LDG.E R19, desc[UR36][R2.64] ;  /* 0x0000002402130981 */ /* 0x0040a2000c1e1900 */
[----:B------:R-:W-:Y:S01]  /*134f0*/  ISETP.NE.U32.AND P0, PT, RZ, UR4, PT ;  /* 0x00000004ff007c0c */ /* 0x000fe2000bf05070 */
[----:B------:R-:W-:Y:S01]  /*13500*/  IMAD.MOV.U32 R35, RZ, RZ, RZ ;  /* 0x000000ffff237224 */ /* 0x000fe200078e00ff */
[----:B------:R-:W-:Y:S02]  /*13510*/  LOP3.LUT R16, R16, 0xffffff7f, RZ, 0xc0, !PT ;  /* 0xffffff7f10107812 */ /* 0x000fe400078ec0ff */
[----:B------:R-:W-:Y:S01]  /*13520*/  ISETP.NE.AND.EX P1, PT, RZ, UR5, PT, P0 ;  /* 0x00000005ff007c0c */ /* 0x000fe2000bf25300 */
[----:B------:R-:W-:Y:S02]  /*13530*/  ULDC.64 UR4, c[0x0][0xa00] ;  /* 0x0002800000047ab9 */ /* 0x000fe40000000a00 */
[----:B------:R-:W-:Y:S01]  /*13540*/  ISETP.NE.U32.AND P0, PT, RZ, UR4, PT ;  /* 0x00000004ff007c0c */ /* 0x000fe2000bf05070 */
[----:B0-----:R-:W0:Y:S03]  /*13550*/  LDC.64 R2, c[0x0][0xa00] ;  /* 0x00028000ff027b82 */ /* 0x001e260000000a00 */
[----:B------:R-:W-:Y:S01]  /*13560*/  ISETP.NE.AND.EX P2, PT, RZ, UR5, PT, P0 ;  /* 0x00000005ff007c0c */ /* 0x000fe2000bf45300 */
[----:B------:R-:W-:-:S05]  /*13570*/  ULDC.64 UR4, c[0x0][0x418] ;  /* 0x0001060000047ab9 */ /* 0x000fca0000000a00 */
[----:B------:R-:W1:Y:S07]  /*13580*/  @P1 LDC.64 R4, c[0x0][0xa18] ;  /* 0x00028600ff041b82 */ /* 0x000e6e0000000a00 */
[----:B------:R-:W-:Y:S01]  /*13590*/  @P2 LOP3.LUT R16, R16, 0x80, RZ, 0xfc, !PT ;  /* 0x0000008010102812 */ /* 0x000fe200078efcff */
[----:B0-----:R-:W-:-:S05]  /*135a0*/  IMAD.WIDE R2, R27, 0x4, R2 ;  /* 0x000000041b027825 */ /* 0x001fca00078e0202 */
[----:B------:R0:W5:Y:S01]  /*135b0*/  @P2 LDG.E R35, desc[UR36][R2.64] ;  /* 0x0000002402232981 */ /* 0x000162000c1e1900 */
[----:B-1----:R-:W-:-:S05]  /*135c0*/  @P1 IMAD.WIDE R4, R27, 0x4, R4 ;  /* 0x000000041b041825 */ /* 0x002fca00078e0204 */
[----:B------:R0:W5:Y:S01]  /*135d0*/  @P1 LDG.E R29, desc[UR36][R4.64] ;  /* 0x00000024041d1981 */ /* 0x000162000c1e1900 */
[----:B------:R-:W-:-:S03]  /*135e0*/  UISETP.NE.U32.AND UP0, UPT, UR4, URZ, UPT ;  /* 0x0000003f0400728c */ /* 0x000fc6000bf05070 */
[----:B------:R-:W-:Y:S01]  /*135f0*/  ULDC UR4, c[0x0][0x424] ;  /* 0x0001090000047ab9 */ /* 0x000fe20000000800 */
[----:B------:R-:W-:-:S03]  /*13600*/  UISETP.NE.AND.EX UP0, UPT, UR5, URZ, UPT, UP0 ;  /* 0x0000003f0500728c */ /* 0x000fc6000bf05300 */
[----:B------:R-:W-:Y:S01]  /*13610*/  ULDC UR5, c[0x0][0x2f0] ;  /* 0x0000bc0000057ab9 */ /* 0x000fe20000000800 */
[----:B------:R-:W-:-:S04]  /*13620*/  USEL UR4, UR4, 0x1, UP0 ;  /* 0x0000000104047887 */ /* 0x000fc80008000000 */
[----:B------:R-:W-:-:S06]  /*13630*/  UIMAD UR4, UR4, UR5, URZ ;  /* 0x00000005040472a4 */ /* 0x000fcc000f8e023f */
[----:B------:R-:W-:Y:S01]  /*13640*/  IMAD.U32 R37, RZ, RZ, UR4 ;  /* 0x00000004ff257e24 */ /* 0x000fe2000f8e00ff */
[----:B--2---:R0:W-:Y:S01]  /*13650*/  STL [R1+0x4], R19 ;  /* 0x0000041301007387 */ /* 0x0041e20000100800 */
[----:B------:R-:W-:Y:S05]  /*13660*/  @P1 BRA `(.L_x_1334) ;  /* 0x0000000000181947 */ /* 0x000fea0003800000 */
[----:B------:R-:W-:Y:S02]  /*13670*/  ULDC UR4, c[0x0][0x288] ;  /* 0x0000a20000047ab9 */ /* 0x000fe40000000800 */
[----:B-----5:R-:W-:Y:S01]  /*13680*/  IMAD.U32 R29, RZ, RZ, UR4 ;  /* 0x00000004ff1d7e24 */ /* 0x020fe2000f8e00ff */
[----:B------:R-:W-:Y:S06]  /*13690*/  @!P2 BRA `(.L_x_1334) ;  /* 0x00000000000ca947 */ /* 0x000fec0003800000 */
[----:B------:R-:W2:Y:S04]  /*136a0*/  LDG.E R0, desc[UR36][R2.64] ;  /* 0x0000002402007981 */ /* 0x000ea8000c1e1900 */
[----:B------:R-:W2:Y:S02]  /*136b0*/  LDG.E R29, desc[UR36][R2.64+0x4] ;  /* 0x00000424021d7981 */ /* 0x000ea4000c1e1900 */
[----:B--2---:R-:W-:-:S07]  /*136c0*/  IMAD.IADD R29, R29, 0x1, -R0 ;  /* 0x000000011d1d7824 */ /* 0x004fce00078e0a00 */
.L_x_1334:
[----:B------:R-:W-:Y:S02]  /*136d0*/  ULDC.64 UR4, c[0x0][0xa20] ;  /* 0x0002880000047ab9 */ /* 0x000fe40000000a00 */
[----:B------:R-:W-:-:S04]  /*136e0*/  ISETP.NE.U32.AND P0, PT, RZ, UR4, PT ;  /* 0x00000004ff007c0c */ /* 0x000fc8000bf05070 */
[----:B------:R-:W-:-:S13]  /*136f0*/  ISETP.NE.AND.EX P0, PT, RZ, UR5, PT, P0 ;  /* 0x00000005ff007c0c */ /* 0x000fda000bf05300 */
[----:B------:R-:W-:Y:S05]  /*13700*/  @!P0 BRA `(.L_x_1335) ;  /* 0x0000000000108947 */ /* 0x000fea0003800000 */
[----:B0-----:R-:W0:Y:S02]  /*13710*/  LDC.64 R2, c[0x0][0xa20] ;  /* 0x00028800ff027b82 */ /* 0x001e240000000a00 */
[----:B0-----:R-:W-:-:S05]  /*13720*/  IMAD.WIDE R2, R27, 0x4, R2 ;  /* 0x000000041b027825 */ /* 0x001fca00078e0202 */
[----:B------:R0:W5:Y:S01]  /*13730*/  LDG.E R37, desc[UR36][R2.64] ;  /* 0x0000002402257981 */ /* 0x000162000c1e1900 */
[----:B------:R-:W-:Y:S05]  /*13740*/  BRA `(.L_x_1336) ;  /* 0x0000000000247947 */ /* 0x000fea0003800000 */
.L_x_1335:
[----:B------:R-:W-:Y:S02]  /*13750*/  ULDC.64 UR4, c[0x0][0xa08] ;  /* 0x0002820000047ab9 */ /* 0x000fe40000000a00 */
[----:B------:R-:W-:-:S04]  /*13760*/  ISETP.NE.U32.AND P0, PT, RZ, UR4, PT ;  /* 0x00000004ff007c0c */ /* 0x000fc8000bf05070 */
[----:B------:R-:W-:-:S13]  /*13770*/  ISETP.NE.AND.EX P0, PT, RZ, UR5, PT, P0 ;  /* 0x00000005ff007c0c */ /* 0x000fda000bf05300 */
[----:B------:R-:W-:Y:S05]  /*13780*/  @!P0 BRA `(.L_x_1336) ;  /* 0x0000000000148947 */ /* 0x000fea0003800000 */
[----:B0-----:R-:W0:Y:S02]  /*13790*/  LDC.64 R2, c[0x0][0xa08] ;  /* 0x00028200ff027b82 */ /* 0x001e240000000a00 */
[----:B0-----:R-:W-:-:S05]  /*137a0*/  IMAD.WIDE R2, R27, 0x4, R2 ;  /* 0x000000041b027825 */ /* 0x001fca00078e0202 */
[----:B------:R-:W2:Y:S04]  /*137b0*/  LDG.E R37, desc[UR36][R2.64] ;  /* 0x0000002402257981 */ /* 0x000ea8000c1e1900 */
[----:B------:R-:W2:Y:S02]  /*137c0*/  LDG.E R0, desc[UR36][R2.64+0x4] ;  /* 0x0000042402007981 */ /* 0x000ea4000c1e1900 */
[----:B--2---:R-:W-:-:S07]  /*137d0*/  IMAD.IADD R37, R0, 0x1, -R37 ;  /* 0x0000000100257824 */ /* 0x004fce00078e0a25 */
.L_x_1336:
[----:B------:R-:W1:Y:S01]  /*137e0*/  LDC R0, c[0x0][0x448] ;  /* 0x00011200ff007b82 */ /* 0x000e620000000800 */
[----:B------:R-:W-:Y:S01]  /*137f0*/  IMAD.SHL.U32 R25, R25, 0x80, RZ ;  /* 0x0000008019197824 */ /* 0x000fe200078e00ff */
[----:B------:R-:W-:Y:S01]  /*13800*/  LOP3.LUT R16, R16, 0xffffffbf, RZ, 0xc0, !PT ;  /* 0xffffffbf10107812 */ /* 0x000fe200078ec0ff */
[----:B-----5:R-:W-:-:S05]  /*13810*/  IMAD.IADD R37, R37, 0x1, -R19 ;  /* 0x0000000125257824 */ /* 0x020fca00078e0a13 */
[----:B0-----:R-:W0:Y:S01]  /*13820*/  LDC.64 R2, c[0x0][0x9e0] ;  /* 0x00027800ff027b82 */ /* 0x001e220000000a00 */
[----:B-1----:R-:W-:Y:S01]  /*13830*/  ISETP.NE.AND P2, PT, R0, 0x1, PT ;  /* 0x000000010000780c */ /* 0x002fe20003f45270 */
[----:B------:R-:W-:Y:S01]  /*13840*/  VIADD R0, R25, 0x7f ;  /* 0x0000007f19007836 */ /* 0x000fe20000000000 */
[----:B0-----:R-:W-:-:S11]  /*13850*/  ISETP.GE.AND P1, PT, R3, 0x1, PT ;  /* 0x000000010300780c */ /* 0x001fd60003f26270 */
[----:B------:R-:W0:Y:S01]  /*13860*/  @P2 LDC R5, c[0x0][0x44c] ;  /* 0x00011300ff052b82 */ /* 0x000e220000000800 */
[----:B------:R-:W-:-:S07]  /*13870*/  @P2 LOP3.LUT R16, R16, 0x40, RZ, 0xfc, !PT ;  /* 0x0000004010102812 */ /* 0x000fce00078efcff */
[----:B------:R-:W1:Y:S01]  /*13880*/  @P2 LDC R7, c[0x0][0x450] ;  /* 0x00011400ff072b82 */ /* 0x000e620000000800 */
[----:B0-----:R-:W-:Y:S01]  /*13890*/  @P2 IMAD.HI.U32 R4, R0, R5, RZ ;  /* 0x0000000500042227 */ /* 0x001fe200078e00ff */
[----:B------:R-:W-:-:S04]  /*138a0*/  IADD3 R5, R37, 0x1, -R29 ;  /* 0x0000000125057810 */ /* 0x000fc80007ffe81d */
[----:B-1----:R-:W-:-:S05]  /*138b0*/  @P2 SHF.R.U32.HI R0, RZ, R7, R4 ;  /* 0x00000007ff002219 */ /* 0x002fca0000011604 */
[----:B------:R-:W-:-:S04]  /*138c0*/  IMAD.IADD R7, R5, 0x1, R0 ;  /* 0x0000000105077824 */ /* 0x000fc800078e0200 */
[----:B------:R-:W-:Y:S01]  /*138d0*/  IMAD.IADD R2, R7, 0x1, R2 ;  /* 0x0000000107027824 */ /* 0x000fe200078e0202 */
[----:B------:R-:W-:Y:S06]  /*138e0*/  @!P1 BRA `(.L_x_1337) ;  /* 0x0000000000489947 */ /* 0x000fec0003800000 */
[C---:B------:R-:W-:Y:S01]  /*138f0*/  ISETP.GT.AND P0, PT, R7.reuse, RZ, PT ;  /* 0x000000ff0700720c */ /* 0x040fe20003f04270 */
[----:B------:R-:W-:Y:S01]  /*13900*/  BSSY B0, `(.L_x_1338) ;  /* 0x000000e000007945 */ /* 0x000fe20003800000 */
[----:B------:R-:W-:-:S11]  /*13910*/  VIADD R0, R7, 0xffffffff ;  /* 0xffffffff07007836 */ /* 0x000fd60000000000 */
[----:B------:R-:W-:Y:S05]  /*13920*/  @P0 BRA `(.L_x_1339) ;  /* 0x00000000001c0947 */ /* 0x000fea0003800000 */
[----:B------:R-:W-:Y:S01]  /*13930*/  ISETP.NE.AND P0, PT, R3, 0x1, PT ;  /* 0x000000010300780c */ /* 0x000fe20003f05270 */
[----:B------:R-:W-:-:S12]  /*13940*/  IMAD.MOV R7, RZ, RZ, -R7 ;  /* 0x000000ffff077224 */ /* 0x000fd800078e0a07 */
[----:B------:R-:W0:Y:S02]  /*13950*/  @P0 LDC.64 R4, c[0x0][0x9e8] ;  /* 0x00027a00ff040b82 */ /* 0x000e240000000a00 */
[----:B0-----:R-:W-:-:S05]  /*13960*/  @P0 IMAD.HI.U32 R4, R7, R4, RZ ;  /* 0x0000000407040227 */ /* 0x001fca00078e00ff */
[----:B------:R-:W-:-:S04]  /*13970*/  @P0 SHF.R.U32.HI R7, RZ, R5, R4 ;  /* 0x00000005ff070219 */ /* 0x000fc80000011604 */
[----:B------:R-:W-:Y:S01]  /*13980*/  LOP3.LUT R0, RZ, R7, RZ, 0x33, !PT ;  /* 0x00000007ff007212 */ /* 0x000fe200078e33ff */
[----:B------:R-:W-:Y:S06]  /*13990*/  BRA `(.L_x_1340) ;  /* 0x0000000000107947 */ /* 0x000fec0003800000 */
.L_x_1339:
[----:B------:R-:W-:-:S13]  /*139a0*/  ISETP.NE.AND P0, PT, R3, 0x1, PT ;  /* 0x000000010300780c */ /* 0x000fda0003f05270 */
[----:B------:R-:W0:Y:S02]  /*139b0*/  @P0 LDC.64 R4, c[0x0][0x9e8] ;  /* 0x00027a00ff040b82 */ /* 0x000e240000000a00 */
[----:B0-----:R-:W-:-:S05]  /*139c0*/  @P0 IMAD.HI.U32 R4, R0, R4, RZ ;  /* 0x0000000400040227 */ /* 0x001fca00078e00ff */
[----:B------:R-:W-:-:S07]  /*139d0*/  @P0 SHF.R.U32.HI R0, RZ, R5, R4 ;  /* 0x00000005ff000219 */ /* 0x000fce0000011604 */
.L_x_1340:
[----:B------:R-:W-:Y:S05]  /*139e0*/  BSYNC B0 ;  /* 0x0000000000007941 */ /* 0x000fea0003800000 */
.L_x_1338:
[----:B------:R-:W-:-:S05]  /*139f0*/  IMAD R5, R0, R3, R3 ;  /* 0x0000000300057224 */ /* 0x000fca00078e0203 */
[----:B------:R-:W-:-:S07]  /*13a00*/  VIMNMX R2, R2, R5, PT ;  /* 0x0000000502027248 */ /* 0x000fce0003fe0100 */
.L_x_1337:
[----:B------:R-:W0:Y:S01]  /*13a10*/  @P2 LDC R0, c[0x0][0x44c] ;  /* 0x00011300ff002b82 */ /* 0x000e220000000800 */
[----:B------:R-:W-:Y:S01]  /*13a20*/  VIADD R2, R2, 0x5f ;  /* 0x0000005f02027836 */ /* 0x000fe20000000000 */
[----:B------:R-:W-:Y:S01]  /*13a30*/  ULDC UR4, c[0x0][0x9dc] ;  /* 0x0002770000047ab9 */ /* 0x000fe20000000800 */
[----:B------:R-:W-:Y:S02]  /*13a40*/  IMAD.MOV.U32 R4, RZ, RZ, R25 ;  /* 0x000000ffff047224 */ /* 0x000fe400078e0019 */
[----:B------:R-:W-:-:S03]  /*13a50*/  IMAD.HI R2, R2, 0x2aaaaaab, RZ ;  /* 0x2aaaaaab02027827 */ /* 0x000fc600078e02ff */
[----:B------:R-:W1:Y:S01]  /*13a60*/  @P2 LDC R5, c[0x0][0x450] ;  /* 0x00011400ff052b82 */ /* 0x000e620000000800 */
[----:B0-----:R-:W-:-:S05]  /*13a70*/  @P2 IMAD.HI.U32 R0, R25, R0, RZ ;  /* 0x0000000019002227 */ /* 0x001fca00078e00ff */
[----:B-1----:R-:W-:Y:S01]  /*13a80*/  @P2 SHF.R.U32.HI R4, RZ, R5, R0 ;  /* 0x00000005ff042219 */ /* 0x002fe20000011600 */
[----:B------:R-:W-:Y:S01]  /*13a90*/  VIADD R0, R37, 0x5f ;  /* 0x0000005f25007836 */ /* 0x000fe20000000000 */
[----:B------:R-:W-:Y:S02]  /*13aa0*/  SHF.R.U32.HI R5, RZ, 0x1f, R2 ;  /* 0x0000001fff057819 */ /* 0x000fe40000011602 */
[----:B------:R-:W-:Y:S01]  /*13ab0*/  IADD3 R4, R4, R37, -R29 ;  /* 0x0000002504047210 */ /* 0x000fe20007ffe81d */
[----:B------:R-:W-:Y:S01]  /*13ac0*/  IMAD.HI R0, R0, 0x2aaaaaab, RZ ;  /* 0x2aaaaaab00007827 */ /* 0x000fe200078e02ff */
[----:B------:R-:W-:-:S03]  /*13ad0*/  LEA.HI.SX32 R7, R2, R5, 0x1c ;  /* 0x0000000502077211 */ /* 0x000fc600078fe2ff */
[----:B------:R-:W-:Y:S01]  /*13ae0*/  VIADD R2, R4, -UR4 ;  /* 0x8000000404027c36 */ /* 0x000fe20008000000 */
[----:B------:R-:W-:-:S04]  /*13af0*/  SHF.R.U32.HI R5, RZ, 0x1f, R0 ;  /* 0x0000001fff057819 */ /* 0x000fc80000011600 */
[----:B------:R-:W-:-:S04]  /*13b00*/  LEA.HI.SX32 R0, R0, R5, 0x1c ;  /* 0x0000000500007211 */ /* 0x000fc800078fe2ff */
[----:B------:R-:W-:Y:S01]  /*13b10*/  VIMNMX R0, R0, R7, PT ;  /* 0x0000000700007248 */ /* 0x000fe20003fe0100 */
[----:B------:R-:W-:Y:S06]  /*13b20*/  @!P1 BRA `(.L_x_1341) ;  /* 0x0000000000489947 */ /* 0x000fec0003800000 */
[----:B------:R-:W-:Y:S01]  /*13b30*/  IMAD.MOV.U32 R6, RZ, RZ, R4 ;  /* 0x000000ffff067224 */ /* 0x000fe200078e0004 */
[----:B------:R-:W-:Y:S04]  /*13b40*/  BSSY B0, `(.L_x_1342) ;  /* 0x000000e000007945 */ /* 0x000fe80003800000 */
[----:B------:R-:W-:-:S13]  /*13b50*/  ISETP.GT.AND P0, PT, R6, -0x1, PT ;  /* 0xffffffff0600780c */ /* 0x000fda0003f04270 */
[----:B------:R-:W-:Y:S05]  /*13b60*/  @P0 BRA `(.L_x_1343) ;  /* 0x00000000001c0947 */ /* 0x000fea0003800000 */
[----:B------:R-:W-:Y:S02]  /*13b70*/  ISETP.NE.AND P0, PT, R3, 0x1, PT ;  /* 0x000000010300780c */ /* 0x000fe40003f05270 */
[----:B------:R-:W-:-:S11]  /*13b80*/  LOP3.LUT R7, RZ, R6, RZ, 0x33, !PT ;  /* 0x00000006ff077212 */ /* 0x000fd600078e33ff */
[----:B------:R-:W0:Y:S02]  /*13b90*/  @P0 LDC.64 R4, c[0x0][0x9e8] ;  /* 0x00027a00ff040b82 */ /* 0x000e240000000a00 */
[----:B0-----:R-:W-:-:S05]  /*13ba0*/  @P0 IMAD.HI.U32 R4, R7, R4, RZ ;  /* 0x0000000407040227 */ /* 0x001fca00078e00ff */
[----:B------:R-:W-:-:S04]  /*13bb0*/  @P0 SHF.R.U32.HI R7, RZ, R5, R4 ;  /* 0x00000005ff070219 */ /* 0x000fc80000011604 */
[----:B------:R-:W-:Y:S01]  /*13bc0*/  LOP3.LUT R6, RZ, R7, RZ, 0x33, !PT ;  /* 0x00000007ff067212 */ /* 0x000fe200078e33ff */
[----:B------:R-:W-:Y:S06]  /*13bd0*/  BRA `(.L_x_1344) ;  /* 0x0000000000107947 */ /* 0x000fec0003800000 */
.L_x_1343:
[----:B------:R-:W-:-:S13]  /*13be0*/  ISETP.NE.AND P0, PT, R3, 0x1, PT ;  /* 0x000000010300780c */ /* 0x000fda0003f05270 */
[----:B------:R-:W0:Y:S02]  /*13bf0*/  @P0 LDC.64 R4, c[0x0][0x9e8] ;  /* 0x00027a00ff040b82 */ /* 0x000e240000000a00 */
[----:B0-----:R-:W-:-:S05]  /*13c00*/  @P0 IMAD.HI.U32 R4, R6, R4, RZ ;  /* 0x0000000406040227 */ /* 0x001fca00078e00ff */
[----:B------:R-:W-:-:S07]  /*13c10*/  @P0 SHF.R.U32.HI R6, RZ, R5, R4 ;  /* 0x00000005ff060219 */ /* 0x000fce0000011604 */
.L_x_1344:
[----:B------:R-:W-:Y:S05]  /*13c20*/  BSYNC B0 ;  /* 0x0000000000007941 */ /* 0x000fea0003800000 */
.L_x_1342:
[----:B------:R-:W-:-:S05]  /*13c30*/  IMAD R3, R6, R3, RZ ;  /* 0x0000000306037224 */ /* 0x000fca00078e02ff */
[----:B------:R-:W-:-:S07]  /*13c40*/  VIMNMX R2, R2, R3, !PT ;  /* 0x0000000302027248 */ /* 0x000fce0007fe0100 */
.L_x_1341:
[----:B------:R-:W-:Y:S01]  /*13c50*/  IMAD.HI R2, R2, 0x2aaaaaab, RZ ;  /* 0x2aaaaaab02027827 */ /* 0x000fe200078e02ff */
[----:B------:R-:W-:Y:S04]  /*13c60*/  BSSY B0, `(.L_x_1345) ;  /* 0x0000029000007945 */ /* 0x000fe80003800000 */
[----:B------:R-:W-:-:S04]  /*13c70*/  SHF.R.U32.HI R3, RZ, 0x1f, R2 ;  /* 0x0000001fff037819 */ /* 0x000fc80000011602 */
[----:B------:R-:W-:Y:S02]  /*13c80*/  LEA.HI.SX32 R3, R2, R3, 0x1c ;  /* 0x0000000302037211 */ /* 0x000fe400078fe2ff */
[----:B------:R-:W-:Y:S02]  /*13c90*/  LOP3.LUT R2, R26, 0xff000000, RZ, 0xc0, !PT ;  /* 0xff0000001a027812 */ /* 0x000fe400078ec0ff */
[----:B------:R-:W-:Y:S02]  /*13ca0*/  VIMNMX R5, RZ, R3, !PT ;  /* 0x00000003ff057248 */ /* 0x000fe40007fe0100 */
[----:B------:R-:W-:Y:S02]  /*13cb0*/  SHF.R.U32.HI R3, RZ, 0x8, R2 ;  /* 0x00000008ff037819 */ /* 0x000fe40000011602 */
[----:B------:R-:W-:Y:S02]  /*13cc0*/  ISETP.GT.AND P0, PT, R0, R5, PT ;  /* 0x000000050000720c */ /* 0x000fe40003f04270 */
[----:B------:R-:W-:-:S04]  /*13cd0*/  LOP3.LUT R2, R26, 0xff0000, RZ, 0xc0, !PT ;  /* 0x00ff00001a027812 */ /* 0x000fc800078ec0ff */
[----:B------:R-:W-:Y:S01]  /*13ce0*/  LEA.HI R2, R2, R3, RZ, 0x10 ;  /* 0x0000000302027211 */ /* 0x000fe200078f80ff */
[----:B------:R-:W-:-:S03]  /*13cf0*/  IMAD.MOV.U32 R3, RZ, RZ, RZ ;  /* 0x000000ffff037224 */ /* 0x000fc600078e00ff */
[----:B------:R-:W-:-:S03]  /*13d00*/  LOP3.LUT R4, R2, 0xff, RZ, 0xc0, !PT ;  /* 0x000000ff02047812 */ /* 0x000fc600078ec0ff */
[----:B------:R-:W-:Y:S05]  /*13d10*/  @!P0 BRA `(.L_x_1346) ;  /* 0x0000000000748947 */ /* 0x000fea0003800000 */
[----:B------:R-:W-:Y:S01]  /*13d20*/  SHF.R.U32.HI R7, RZ, 0x10, R2 ;  /* 0x00000010ff077819 */ /* 0x000fe20000011602 */
[----:B------:R-:W-:-:S03]  /*13d30*/  IMAD.MOV.U32 R2, RZ, RZ, RZ ;  /* 0x000000ffff027224 */ /* 0x000fc600078e00ff */
[----:B------:R-:W-:-:S13]  /*13d40*/  ISETP.NE.AND P0, PT, R7, RZ, PT ;  /* 0x000000ff0700720c */ /* 0x000fda0003f05270 */
[----:B------:R-:W0:Y:S02]  /*13d50*/  @!P0 LDC R7, c[0x0][0x9f0] ;  /* 0x00027c00ff078b82 */ /* 0x000e240000000800 */
[-C--:B0-----:R-:W-:Y:S02]  /*13d60*/  IABS R6, R7.reuse ;  /* 0x0000000700067213 */ /* 0x081fe40000000000 */
[----:B------:R-:W-:Y:S02]  /*13d70*/  IABS R10, R7 ;  /* 0x00000007000a7213 */ /* 0x000fe40000000000 */
[----:B------:R-:W0:Y:S08]  /*13d80*/  I2F.RP R8, R6 ;  /* 0x0000000600087306 */ /* 0x000e300000209400 */
[----:B0-----:R-:W0:Y:S02]  /*13d90*/  MUFU.RCP R8, R8 ;  /* 0x0000000800087308 */ /* 0x001e240000001000 */
[----:B0-----:R-:W-:-:S06]  /*13da0*/  VIADD R9, R8, 0xffffffe ;  /* 0x0ffffffe08097836 */ /* 0x001fcc0000000000 */
[----:B------:R0:W1:Y:S02]  /*13db0*/  F2I.FTZ.U32.TRUNC.NTZ R3, R9 ;  /* 0x0000000900037305 */ /* 0x000064000021f000 */
[----:B0-----:R-:W-:Y:S02]  /*13dc0*/  IMAD.MOV R9, RZ, RZ, -R10 ;  /* 0x000000ffff097224 */ /* 0x001fe400078e0a0a */
[----:B-1----:R-:W-:-:S04]  /*13dd0*/  IMAD.MOV R11, RZ, RZ, -R3 ;  /* 0x000000ffff0b7224 */ /* 0x002fc800078e0a03 */
[----:B------:R-:W-:-:S04]  /*13de0*/  IMAD R11, R11, R6, RZ ;  /* 0x000000060b0b7224 */ /* 0x000fc800078e02ff */
[----:B------:R-:W-:Y:S01]  /*13df0*/  IMAD.HI.U32 R3, R3, R11, R2 ;  /* 0x0000000b03037227 */ /* 0x000fe200078e0002 */
[----:B------:R-:W-:-:S05]  /*13e00*/  IADD3 R2, R7, -0x1, R0 ;  /* 0xffffffff07027810 */ /* 0x000fca0007ffe000 */
[----:B------:R-:W-:-:S05]  /*13e10*/  IMAD.IADD R2, R2, 0x1, -R5 ;  /* 0x0000000102027824 */ /* 0x000fca00078e0a05 */
[----:B------:R-:W-:Y:S02]  /*13e20*/  IABS R8, R2 ;  /* 0x0000000200087213 */ /* 0x000fe40000000000 */
[----:B------:R-:W-:-:S03]  /*13e30*/  LOP3.LUT R2, R2, R7, RZ, 0x3c, !PT ;  /* 0x0000000702027212 */ /* 0x000fc600078e3cff */
[----:B------:R-:W-:Y:S01]  /*13e40*/  IMAD.HI.U32 R3, R3, R8, RZ ;  /* 0x0000000803037227 */ /* 0x000fe200078e00ff */
[----:B------:R-:W-:-:S03]  /*13e50*/  ISETP.GE.AND P2, PT, R2, RZ, PT ;  /* 0x000000ff0200720c */ /* 0x000fc60003f46270 */
        /* <DEDUP_REMOVED lines=8> */
[----:B------:R-:W-:-:S07]  /*13ee0*/  @!P1 LOP3.LUT R3, RZ, R7, RZ, 0x33, !PT ;  /* 0x00000007ff039212 */ /* 0x000fce00078e33ff */
.L_x_1346:
[----:B------:R-:W-:Y:S05]  /*13ef0*/  BSYNC B0 ;  /* 0x0000000000007941 */ /* 0x000fea0003800000 */
.L_x_1345:
[-C--:B------:R-:W-:Y:S01]  /*13f00*/  IMAD R2, R4, R3.reuse, R5 ;  /* 0x0000000304027224 */ /* 0x080fe200078e0205 */
        /* <DEDUP_REMOVED lines=23> */
.L_x_1348:
        /* <DEDUP_REMOVED lines=20> */
.L_x_1351:
[----:B------:R-:W-:Y:S05]  /*141c0*/  BSYNC B6 ;  /* 0x0000000000067941 */ /* 0x000fea0003800000 */
.L_x_1350:
        /* <DEDUP_REMOVED lines=20> */
.L_x_1354:
[----:B------:R0:W1:Y:S01]  /*14310*/  LDC.64 R2, c[0x4][R18] ;  /* 0x0100000012027b82 */ /* 0x0000620000000a00 */
[----:B------:R-:W-:Y:S01]  /*14320*/  ULDC.64 UR6, c[0x4][0x88] ;  /* 0x0100220000067ab9 */ /* 0x000fe20000000a00 */
[----:B------:R-:W-:Y:S01]  /*14330*/  ULDC.64 UR8, c[0x4][0x90] ;  /* 0x0100240000087ab9 */ /* 0x000fe20000000a00 */
[----:B------:R-:W-:Y:S01]  /*14340*/  ULDC.64 UR4, c[0x4][0x18] ;  /* 0x0100060000047ab9 */ /* 0x000fe20000000a00 */
        /* <DEDUP_REMOVED lines=11> */
.L_x_1353:
[----:B------:R-:W-:Y:S05]  /*14400*/  BSYNC B6 ;  /* 0x0000000000067941 */ /* 0x000fea0003800000 */
.L_x_1352:
[----:B------:R-:W-:Y:S01]  /*14410*/  ULDC.64 UR4, c[0x0][0x9f8] ;  /* 0x00027e0000047ab9 */ /* 0x000fe20000000a00 */
[----:B------:R-:W-:Y:S01]  /*14420*/  IMAD.MOV.U32 R30, RZ, RZ, R27 ;  /* 0x000000ffff1e7224 */ /* 0x000fe200078e001b */
[----:B------:R-:W-:Y:S01]  /*14430*/  ISETP.NE.U32.AND P0, PT, RZ, UR4, PT ;  /* 0x00000004ff007c0c */ /* 0x000fe2000bf05070 */
[----:B------:R-:W0:Y:S01]  /*14440*/  S2R R18, SR_TID.X ;  /* 0x0000000000127919 */ /* 0x000e220000002100 */
[----:B------:R-:W1:Y:S01]  /*14450*/  LDC R8, c[0x0][0x430] ;  /* 0x00010c00ff087b82 */ /* 0x000e620000000800 */
[----:B------:R-:W-:Y:S01]  /*14460*/  VIADD R22, R22, 0xffffffff ;  /* 0xffffffff16167836 */ /* 0x000fe20000000000 */
[----:B------:R-:W-:Y:S01]  /*14470*/  ISETP.NE.AND.EX P0, PT, RZ, UR5, PT, P0 ;  /* 0x00000005ff007c0c */ /* 0x000fe2000bf05300 */
[----:B------:R-:W-:-:S12]  /*14480*/  ULDC UR4, c[0x0][0x2f4] ;  /* 0x0000bd0000047ab9 */ /* 0x000fd80000000800 */
[----:B------:R-:W2:Y:S02]  /*14490*/  @P0 LDC.64 R2, c[0x0][0x9f8] ;  /* 0x00027e00ff020b82 */ /* 0x000ea40000000a00 */
[----:B--2---:R-:W-:-:S05]  /*144a0*/  @P0 IMAD.WIDE R2, R27, 0x4, R2 ;  /* 0x000000041b020825 */ /* 0x004fca00078e0202 */
[----:B------:R2:W3:Y:S01]  /*144b0*/  @P0 LDG.E R30, desc[UR36][R2.64] ;  /* 0x00000024021e0981 */ /* 0x0004e2000c1e1900 */
[----:B0-----:R-:W-:Y:S02]  /*144c0*/  LOP3.LUT R18, R18, 0x7f, RZ, 0xc0, !PT ;  /* 0x0000007f12127812 */ /* 0x001fe400078ec0ff */
[----:B-1----:R-:W-:Y:S02]  /*144d0*/  ISETP.NE.AND P1, PT, R8, 0x1, PT ;  /* 0x000000010800780c */ /* 0x002fe40003f25270 */
[----:B------:R-:W-:Y:S02]  /*144e0*/  SHF.R.U32.HI R20, RZ, 0x3, R18 ;  /* 0x00000003ff147819 */ /* 0x000fe40000011612 */
[----:B------:R-:W0:Y:S01]  /*144f0*/  S2R R18, SR_TID.X ;  /* 0x0000000000127919 */ /* 0x000e220000002100 */
[----:B------:R-:W-:-:S08]  /*14500*/  LOP3.LUT R16, R16, 0xffffffdf, RZ, 0xc0, !PT ;  /* 0xffffffdf10107812 */ /* 0x000fd000078ec0ff */
[----:B------:R-:W1:Y:S01]  /*14510*/  @P1 LDC R0, c[0x0][0x434] ;  /* 0x00010d00ff001b82 */ /* 0x000e620000000800 */
[----:B------:R-:W-:Y:S02]  /*14520*/  ISETP.GE.AND P2, PT, R31, UR4, PT ;  /* 0x000000041f007c0c */ /* 0x000fe4000bf46270 */
[----:B------:R-:W-:-:S05]  /*14530*/  @P1 LOP3.LUT R16, R16, 0x20, RZ, 0xfc, !PT ;  /* 0x0000002010101812 */ /* 0x000fca00078efcff */
[----:B------:R-:W4:Y:S01]  /*14540*/  @P1 LDC R5, c[0x0][0x438] ;  /* 0x00010e00ff051b82 */ /* 0x000f220000000800 */
[----:B0-----:R-:W-:-:S05]  /*14550*/  IMAD.SHL.U32 R18, R18, 0x10, RZ ;  /* 0x0000001012127824 */ /* 0x001fca00078e00ff */
[----:B------:R-:W-:-:S05]  /*14560*/  LOP3.LUT R18, R20, 0x70, R18, 0xf8, !PT ;  /* 0x0000007014127812 */ /* 0x000fca00078ef812 */
[----:B------:R-:W-:-:S04]  /*14570*/  IMAD R4, R22, 0x60, R18 ;  /* 0x0000006016047824 */ /* 0x000fc800078e0212 */
[C---:B------:R-:W-:Y:S01]  /*14580*/  IMAD.IADD R7, R4.reuse, 0x1, R19 ;  /* 0x0000000104077824 */ /* 0x040fe200078e0213 */
[----:B------:R-:W-:-:S03]  /*14590*/  ISETP.GE.AND P0, PT, R4, R37, PT ;  /* 0x000000250400720c */ /* 0x000fc60003f06270 */
[----:B-1----:R-:W-:Y:S01]  /*145a0*/  @P1 IMAD.HI.U32 R0, R7, R0, RZ ;  /* 0x0000000007001227 */ /* 0x002fe200078e00ff */
[----:B------:R-:W-:-:S03]  /*145b0*/  ISETP.GT.U32.OR P0, PT, R18, 0x5f, P0 ;  /* 0x0000005f1200780c */ /* 0x000fc60000704470 */
[----:B------:R-:W-:Y:S01]  /*145c0*/  IMAD.MOV.U32 R6, RZ, RZ, R7 ;  /* 0x000000ffff067224 */ /* 0x000fe200078e0007 */
[----:B----4-:R-:W-:-:S05]  /*145d0*/  @P1 SHF.R.U32.HI R6, RZ, R5, R0 ;  /* 0x00000005ff061219 */ /* 0x010fca0000011600 */
[----:B------:R-:W-:-:S04]  /*145e0*/  IMAD.MOV R0, RZ, RZ, -R6 ;  /* 0x000000ffff007224 */ /* 0x000fc800078e0a06 */
[----:B--2---:R-:W0:Y:S01]  /*145f0*/  @!P0 LDC.64 R2, c[0x0][0x428] ;  /* 0x00010a00ff028b82 */ /* 0x004e220000000a00 */
[----:B------:R-:W-:Y:S01]  /*14600*/  IMAD R0, R8, R0, R7 ;  /* 0x0000000008007224 */ /* 0x000fe200078e0207 */
[----:B------:R-:W-:-:S06]  /*14610*/  @!P0 SHF.R.S32.HI R7, RZ, 0x1f, R6 ;  /* 0x0000001fff078819 */ /* 0x000fcc0000011406 */
[----:B------:R-:W1:Y:S01]  /*14620*/  @!P0 LDC.64 R4, c[0x0][0x418] ;  /* 0x00010600ff048b82 */ /* 0x000e620000000a00 */
[----:B------:R-:W-:-:S04]  /*14630*/  LOP3.LUT R16, R16, 0xfffffffb, RZ, 0xc0, !PT ;  /* 0xfffffffb10107812 */ /* 0x000fc800078ec0ff */
[----:B------:R-:W-:-:S04]  /*14640*/  @P2 LOP3.LUT R16, R16, 0x4, RZ, 0xfc, !PT ;  /* 0x0000000410102812 */ /* 0x000fc800078efcff */
[----:B------:R-:W-:Y:S01]  /*14650*/  LOP3.LUT R16, R16, 0xfffffffd, RZ, 0xc0, !PT ;  /* 0xfffffffd10107812 */ /* 0x000fe200078ec0ff */
[----:B------:R-:W-:Y:S01]  /*14660*/  UMOV UR5, 0xffffffff ;  /* 0xffffffff00057882 */ /* 0x000fe20000000000 */
[----:B------:R-:W-:Y:S02]  /*14670*/  LOP3.LUT R26, R26, 0xffff, RZ, 0xc0, !PT ;  /* 0x0000ffff1a1a7812 */ /* 0x000fe400078ec0ff */
[----:B---3--:R-:W-:Y:S01]  /*14680*/  SHF.R.S32.HI R8, RZ, 0x1f, R30 ;  /* 0x0000001fff087819 */ /* 0x008fe2000001141e */
[----:B0-----:R-:W-:-:S04]  /*14690*/  @!P0 IMAD.WIDE.U32 R6, R30, R2, R6 ;  /* 0x000000021e068225 */ /* 0x001fc800078e0006 */
[----:B------:R-:W-:Y:S01]  /*146a0*/  @!P0 IMAD R2, R8, R2, RZ ;  /* 0x0000000208028224 */ /* 0x000fe200078e02ff */
[----:B------:R0:W-:Y:S03]  /*146b0*/  STL [R1+0x8], R8 ;  /* 0x0000080801007387 */ /* 0x0001e60000100800 */
[----:B------:R-:W-:Y:S01]  /*146c0*/  @!P0 IMAD R3, R30, R3, R2 ;  /* 0x000000031e038224 */ /* 0x000fe200078e0202 */
[----:B-1----:R-:W-:Y:S01]  /*146d0*/  @!P0 LEA R2, P1, R6, R4, 0x2 ;  /* 0x0000000406028211 */ /* 0x002fe200078210ff */
[----:B------:R-:W-:Y:S02]  /*146e0*/  IMAD.MOV.U32 R4, RZ, RZ, RZ ;  /* 0x000000ffff047224 */ /* 0x000fe400078e00ff */
[----:B------:R-:W-:-:S05]  /*146f0*/  @!P0 IMAD.IADD R3, R7, 0x1, R3 ;  /* 0x0000000107038824 */ /* 0x000fca00078e0203 */
[----:B------:R-:W-:Y:S02]  /*14700*/  @!P0 LEA.HI.X R3, R6, R5, R3, 0x2, P1 ;  /* 0x0000000506038211 */ /* 0x000fe400008f1403 */
[----:B------:R-:W-:-:S03]  /*14710*/  ISETP.GE.AND P1, PT, R33, UR4, PT ;  /* 0x0000000421007c0c */ /* 0x000fc6000bf26270 */
[----:B------:R1:W5:Y:S01]  /*14720*/  @!P0 LDG.E R4, desc[UR36][R2.64] ;  /* 0x0000002402048981 */ /* 0x000362000c1e1900 */
[----:B------:R-:W-:-:S09]  /*14730*/  ISETP.GE.AND P0, PT, R32, UR4, PT ;  /* 0x0000000420007c0c */ /* 0x000fd2000bf06270 */
[----:B------:R-:W-:Y:S01]  /*14740*/  @P1 LOP3.LUT R16, R16, 0x2, RZ, 0xfc, !PT ;  /* 0x0000000210101812 */ /* 0x000fe200078efcff */
[----:B-1----:R-:W-:-:S03]  /*14750*/  IMAD.U32 R2, RZ, RZ, UR38 ;  /* 0x00000026ff027e24 */ /* 0x002fc6000f8e00ff */
[----:B------:R-:W-:-:S04]  /*14760*/  LOP3.LUT R16, R16, 0xfffffffe, RZ, 0xc0, !PT ;  /* 0xfffffffe10107812 */ /* 0x000fc800078ec0ff */
[----:B------:R-:W-:Y:S01]  /*14770*/  @P0 LOP3.LUT R16, R16, 0x1, RZ, 0xfc, !PT ;  /* 0x0000000110100812 */ /* 0x000fe200078efcff */
[----:B0-----:R-:W-:Y:S06]  /*14780*/  BRA.DIV UR5, `(.L_x_1355) ;  /* 0x0000004605407947 */ /* 0x001fec000b800000 */
.L_x_1423:
[----:B------:R-:W-:Y:S02]  /*14790*/  ISETP.NE.AND P0, PT, R2, 0x3, PT ;  /* 0x000000030200780c */ /* 0x000fe40003f05270 */
[----:B------:R-:W-:Y:S02]  /*147a0*/  ISETP.GT.U32.AND P1, PT, R18, 0x5f, PT ;  /* 0x0000005f1200780c */ /* 0x000fe40003f24070 */
[----:B------:R-:W-:-:S09]  /*147b0*/  LOP3.LUT R16, R16, 0xffffffef, RZ, 0xc0, !PT ;  /* 0xffffffef10107812 */ /* 0x000fd200078ec0ff */
[----:B------:R-:W-:-:S04]  /*147c0*/  @P0 LOP3.LUT R16, R16, 0x10, RZ, 0xfc, !PT ;  /* 0x0000001010100812 */ /* 0x000fc800078efcff */
[----:B------:R-:W-:-:S04]  /*147d0*/  LOP3.LUT R16, R16, 0xfffffff7, RZ, 0xc0, !PT ;  /* 0xfffffff710107812 */ /* 0x000fc800078ec0ff */
[----:B------:R-:W-:Y:S01]  /*147e0*/  @P1 LOP3.LUT R16, R16, 0x8, RZ, 0xfc, !PT ;  /* 0x0000000810101812 */ /* 0x000fe200078efcff */
[----:B------:R-:W-:Y:S06]  /*147f0*/  @!P0 BRA `(.L_x_1356) ;  /* 0x0000000000048947 */ /* 0x000fec0003800000 */
[----:B------:R-:W-:Y:S01]  /*14800*/  BPT.TRAP 0x1 ;  /* 0x000000040000795c */ /* 0x000fe20000300000 */
.L_x_1356:
[----:B------:R-:W-:Y:S01]  /*14810*/  SHF.R.S32.HI R5, RZ, 0x1f, R0 ;  /* 0x0000001fff057819 */ /* 0x000fe20000011400 */
[----:B------:R-:W-:Y:S01]  /*14820*/  ULDC.64 UR4, c[0x0][0x328] ;  /* 0x0000ca0000047ab9 */ /* 0x000fe20000000a00 */
[----:B-----5:R-:W-:Y:S01]  /*14830*/  SHF.R.S32.HI R6, RZ, 0x1f, R4 ;  /* 0x0000001fff067819 */ /* 0x020fe20000011404 */
[----:B------:R-:W-:Y:S01]  /*14840*/  ULDC.64 UR6, c[0x0][0x318] ;  /* 0x0000c60000067ab9 */ /* 0x000fe20000000a00 */
[----:B------:R-:W-:Y:S01]  /*14850*/  BSSY B0, `(.L_x_1357) ;  /* 0x0000013000007945 */ /* 0x000fe20003800000 */
        /* <DEDUP_REMOVED lines=18> */
.L_x_1424:
[----:B------:R-:W-:Y:S05]  /*14980*/  BSYNC B0 ;  /* 0x0000000000007941 */ /* 0x000fea0003800000 */
.L_x_1357:
[----:B------:R-:W1:Y:S01]  /*14990*/  S2R R8, SR_TID.X ;  /* 0x0000000000087919 */ /* 0x000e620000002100 */
[----:B------:R-:W-:Y:S01]  /*149a0*/  ULDC.64 UR4, c[0x0][0x300] ;  /* 0x0000c00000047ab9 */ /* 0x000fe20000000a00 */
[----:B------:R-:W-:Y:S01]  /*149b0*/  ULDC.64 UR6, c[0x0][0x2e8] ;  /* 0x0000ba0000067ab9 */ /* 0x000fe20000000a00 */
[----:B------:R-:W-:Y:S01]  /*149c0*/  IMAD R5, R5, UR4, RZ ;  /* 0x0000000405057c24 */ /* 0x000fe2000f8e02ff */
[----:B------:R-:W-:Y:S01]  /*149d0*/  LOP3.LUT P4, RZ, R16, 0x4, RZ, 0xc0, !PT ;  /* 0x0000000410ff7812 */ /* 0x000fe2000788c0ff */
[----:B0-----:R-:W-:Y:S01]  /*149e0*/  IMAD.WIDE.U32 R2, R0, UR4, RZ ;  /* 0x0000000400027c25 */ /* 0x001fe2000f8e00ff */
[C---:B------:R-:W-:Y:S02]  /*149f0*/  LOP3.LUT P3, RZ, R16.reuse, 0x2, RZ, 0xc0, !PT ;  /* 0x0000000210ff7812 */ /* 0x040fe4000786c0ff */
[----:B------:R-:W-:Y:S01]  /*14a00*/  LOP3.LUT P2, RZ, R16, 0x1, RZ, 0xc0, !PT ;  /* 0x0000000110ff7812 */ /* 0x000fe2000784c0ff */
[----:B------:R-:W-:Y:S01]  /*14a10*/  IMAD R5, R0, UR5, R5 ;  /* 0x0000000500057c24 */ /* 0x000fe2000f8e0205 */
[----:B------:R-:W-:-:S02]  /*14a20*/  ULDC.64 UR4, c[0x0][0x310] ;  /* 0x0000c40000047ab9 */ /* 0x000fc40000000a00 */
[----:B------:R-:W-:Y:S02]  /*14a30*/  IMAD R0, R6, UR4, RZ ;  /* 0x0000000406007c24 */ /* 0x000fe4000f8e02ff */
[----:B------:R-:W-:Y:S02]  /*14a40*/  IMAD.IADD R3, R3, 0x1, R5 ;  /* 0x0000000103037824 */ /* 0x000fe400078e0205 */
        /* <DEDUP_REMOVED lines=8> */
[----:B------:R-:W-:Y:S01]  /*14ad0*/  LEA R4, P0, R2, UR6, 0x1 ;  /* 0x0000000602047c11 */ /* 0x000fe2000f8008ff */
[----:B------:R-:W-:Y:S01]  /*14ae0*/  IMAD R5, R23, 0x4800, R34 ;  /* 0x0000480017057824 */ /* 0x000fe200078e0222 */
[----:B-1----:R-:W-:Y:S02]  /*14af0*/  LOP3.LUT R8, R8, 0x7f, RZ, 0xc0, !PT ;  /* 0x0000007f08087812 */ /* 0x002fe400078ec0ff */
[----:B------:R-:W-:Y:S02]  /*14b00*/  LEA.HI.X R0, R2, UR7, R0, 0x1, P0 ;  /* 0x0000000702007c11 */ /* 0x000fe400080f0c00 */
[----:B------:R-:W-:-:S05]  /*14b10*/  SHF.R.U32.HI R8, RZ, 0x3, R8 ;  /* 0x00000003ff087819 */ /* 0x000fca0000011608 */
        /* <DEDUP_REMOVED lines=65> */
.L_x_1438:
        /* <DEDUP_REMOVED lines=12> */
.L_x_1360:
        /* <DEDUP_REMOVED lines=10> */
.L_x_1361:
[----:B------:R2:W-:Y:S02]  /*15090*/  SYNCS.ARRIVE.TRANS64.A1T0 RZ, [R7+URZ+0x30830], RZ ;  /* 0x030830ff07ff79a7 */ /* 0x0005e4000810003f */
[----:B------:R-:W-:Y:S05]  /*150a0*/  WARPSYNC.ALL ;  /* 0x0000000000007948 */ /* 0x000fea0003800000 */
[----:B------:R-:W-:Y:S01]  /*150b0*/  ULDC.64 UR4, c[0x0][0x298] ;  /* 0x0000a60000047ab9 */ /* 0x000fe20000000a00 */
[----:B-1----:R-:W-:Y:S01]  /*150c0*/  VIADD R2, R17, 0x12400 ;  /* 0x0001240011027836 */ /* 0x002fe20000000000 */
[----:B------:R-:W-:Y:S01]  /*150d0*/  SHF.R.S32.HI R0, RZ, 0x1f, R35 ;  /* 0x0000001fff007819 */ /* 0x000fe20000011423 */
[----:B0-----:R-:W-:Y:S01]  /*150e0*/  IMAD.WIDE.U32 R4, R35, UR4, RZ ;  /* 0x0000000423047c25 */ /* 0x001fe2000f8e00ff */
[----:B------:R-:W-:Y:S01]  /*150f0*/  BSSY B6, `(.L_x_1362) ;  /* 0x0000018000067945 */ /* 0x000fe20003800000 */
[----:B------:R-:W-:Y:S01]  /*15100*/  BAR.SYNC.DEFER_BLOCKING 0x8, 0x180 ;  /* 0x0206000000007b1d */ /* 0x000fe20000010000 */
[----:B------:R-:W-:Y:S01]  /*15110*/  LOP3.LUT P0, RZ, R2, 0x3ff, RZ, 0xc0, !PT ;  /* 0x000003ff02ff7812 */ /* 0x000fe2000780c0ff */
[----:B------:R-:W-:-:S04]  /*15120*/  IMAD R0, R0, UR4, RZ ;  /* 0x0000000400007c24 */ /* 0x000fc8000f8e02ff */
[----:B------:R-:W-:Y:S01]  /*15130*/  IMAD R0, R35, UR5, R0 ;  /* 0x0000000523007c24 */ /* 0x000fe2000f8e0200 */
[----:B------:R0:W-:Y:S03]  /*15140*/  STL.64 [R1+0x10], R4 ;  /* 0x0000100401007387 */ /* 0x0001e60000100a00 */
[----:B------:R-:W-:-:S04]  /*15150*/  IMAD.IADD R35, R5, 0x1, R0 ;  /* 0x0000000105237824 */ /* 0x000fc800078e0200 */
[----:B------:R-:W-:Y:S05]  /*15160*/  @!P0 BRA `(.L_x_1363) ;  /* 0x0000000000408947 */ /* 0x000fea0003800000 */
[----:B------:R-:W-:Y:S01]  /*15170*/  MOV R2, 0x0 ;  /* 0x0000000000027802 */ /* 0x000fe20000000f00 */
[----:B------:R-:W-:Y:S01]  /*15180*/  ULDC.64 UR6, c[0x4][0x88] ;  /* 0x0100220000067ab9 */ /* 0x000fe20000000a00 */
[----:B------:R-:W-:Y:S01]  /*15190*/  ULDC.64 UR8, c[0x4][0x90] ;  /* 0x0100240000087ab9 */ /* 0x000fe20000000a00 */
[----:B------:R-:W-:Y:S01]  /*151a0*/  ULDC.64 UR4, c[0x4][0x20] ;  /* 0x0100080000047ab9 */ /* 0x000fe20000000a00 */
[----:B0-----:R-:W-:Y:S02]  /*151b0*/  IMAD.U32 R4, RZ, RZ, UR6 ;  /* 0x00000006ff047e24 */ /* 0x001fe4000f8e00ff */
[----:B------:R-:W0:Y:S01]  /*151c0*/  LDC.64 R2, c[0x4][R2] ;  /* 0x0100000002027b82 */ /* 0x000e220000000a00 */
[----:B------:R-:W-:Y:S02]  /*151d0*/  IMAD.U32 R5, RZ, RZ, UR7 ;  /* 0x00000007ff057e24 */ /* 0x000fe4000f8e00ff */
[----:B------:R-:W-:Y:S02]  /*151e0*/  IMAD.U32 R6, RZ, RZ, UR8 ;  /* 0x00000008ff067e24 */ /* 0x000fe4000f8e00ff */
[----:B--2---:R-:W-:-:S02]  /*151f0*/  IMAD.U32 R7, RZ, RZ, UR9 ;  /* 0x00000009ff077e24 */ /* 0x004fc4000f8e00ff */
[----:B------:R-:W-:Y:S02]  /*15200*/  IMAD.U32 R10, RZ, RZ, UR4 ;  /* 0x00000004ff0a7e24 */ /* 0x000fe4000f8e00ff */
[----:B------:R-:W-:Y:S02]  /*15210*/  IMAD.U32 R11, RZ, RZ, UR5 ;  /* 0x00000005ff0b7e24 */ /* 0x000fe4000f8e00ff */
[----:B------:R-:W-:Y:S02]  /*15220*/  IMAD.MOV.U32 R8, RZ, RZ, 0x70 ;  /* 0x00000070ff087424 */ /* 0x000fe400078e00ff */
[----:B------:R-:W-:Y:S02]  /*15230*/  IMAD.MOV.U32 R12, RZ, RZ, 0x1 ;  /* 0x00000001ff0c7424 */ /* 0x000fe400078e00ff */
[----:B------:R-:W-:-:S07]  /*15240*/  IMAD.MOV.U32 R13, RZ, RZ, RZ ;  /* 0x000000ffff0d7224 */ /* 0x000fce00078e00ff */
[----:B------:R-:W-:-:S07]  /*15250*/  LEPC R20, `(.L_x_1363) ;  /* 0x000000001014794e */ /* 0x000fce0000000000 */
[----:B0-----:R-:W-:Y:S05]  /*15260*/  CALL.ABS.NOINC R2 ;  /* 0x0000000002007343 */ /* 0x001fea0003c00000 */
.L_x_1363:
[----:B------:R-:W-:Y:S05]  /*15270*/  BSYNC B6 ;  /* 0x0000000000067941 */ /* 0x000fea0003800000 */
.L_x_1362:
[----:B------:R-:W3:Y:S01]  /*15280*/  LDL.LU.64 R20, [R1+0x10] ;  /* 0x0000100001147983 */ /* 0x000ee20000300a00 */
[----:B------:R-:W1:Y:S01]  /*15290*/  LDC R0, c[0x0][0x448] ;  /* 0x00011200ff007b82 */ /* 0x000e620000000800 */
[----:B------:R-:W-:Y:S01]  /*152a0*/  LOP3.LUT P6, RZ, R16, 0x80, RZ, 0xc0, !PT ;  /* 0x0000008010ff7812 */ /* 0x000fe200078cc0ff */
[----:B------:R-:W-:Y:S01]  /*152b0*/  ULDC.64 UR4, c[0x0][0x2d8] ;  /* 0x0000b60000047ab9 */ /* 0x000fe20000000a00 */
[----:B------:R-:W4:Y:S01]  /*152c0*/  S2R R2, SR_TID.X ;  /* 0x0000000000027919 */ /* 0x000f220000002100 */
[----:B0-----:R-:W-:-:S04]  /*152d0*/  SHF.R.S32.HI R5, RZ, 0x1f, R27 ;  /* 0x0000001fff057819 */ /* 0x001fc8000001141b */
[----:B------:R-:W-:Y:S02]  /*152e0*/  SEL R6, R5, RZ, !P6 ;  /* 0x000000ff05067207 */ /* 0x000fe40007000000 */
[----:B------:R-:W-:Y:S02]  /*152f0*/  SEL R5, R27, RZ, !P6 ;  /* 0x000000ff1b057207 */ /* 0x000fe40007000000 */
[----:B-1----:R-:W-:Y:S02]  /*15300*/  ISETP.NE.AND P5, PT, R0, 0x1, PT ;  /* 0x000000010000780c */ /* 0x002fe40003fa5270 */
[----:B------:R-:W0:Y:S01]  /*15310*/  S2R R0, SR_TID.X ;  /* 0x0000000000007919 */ /* 0x000e220000002100 */
[----:B----4-:R-:W-:-:S10]  /*15320*/  LOP3.LUT R2, R2, 0x7f, RZ, 0xc0, !PT ;  /* 0x0000007f02027812 */ /* 0x010fd400078ec0ff */
[----:B------:R-:W1:Y:S01]  /*15330*/  @P5 LDC R3, c[0x0][0x44c] ;  /* 0x00011300ff035b82 */ /* 0x000e620000000800 */
[----:B------:R-:W-:Y:S01]  /*15340*/  SHF.R.U32.HI R2, RZ, 0x3, R2 ;  /* 0x00000003ff027819 */ /* 0x000fe20000011602 */
[----:B0-----:R-:W-:-:S05]  /*15350*/  IMAD.SHL.U32 R0, R0, 0x10, RZ ;  /* 0x0000001000007824 */ /* 0x001fca00078e00ff */
[----:B------:R-:W-:Y:S02]  /*15360*/  LOP3.LUT R0, R2, 0x70, R0, 0xf8, !PT ;  /* 0x0000007002007812 */ /* 0x000fe400078ef800 */
[----:B------:R-:W0:Y:S03]  /*15370*/  @P5 LDC R2, c[0x0][0x450] ;  /* 0x00011400ff025b82 */ /* 0x000e260000000800 */
[----:B------:R-:W-:-:S04]  /*15380*/  IMAD.IADD R0, R0, 0x1, R25 ;  /* 0x0000000100007824 */ /* 0x000fc800078e0219 */
[----:B-1----:R-:W-:-:S04]  /*15390*/  @P5 IMAD.HI.U32 R3, R0, R3, RZ ;  /* 0x0000000300035227 */ /* 0x002fc800078e00ff */
[----:B------:R-:W-:Y:S01]  /*153a0*/  IMAD.MOV.U32 R4, RZ, RZ, R0 ;  /* 0x000000ffff047224 */ /* 0x000fe200078e0000 */
[----:B0-----:R-:W-:Y:S01]  /*153b0*/  @P5 SHF.R.U32.HI R4, RZ, R2, R3 ;  /* 0x00000002ff045219 */ /* 0x001fe20000011603 */
[----:B------:R-:W-:Y:S02]  /*153c0*/  IMAD.MOV.U32 R3, RZ, RZ, R35 ;  /* 0x000000ffff037224 */ /* 0x000fe400078e0023 */
[----:B---3--:R-:W-:Y:S02]  /*153d0*/  IMAD.MOV.U32 R2, RZ, RZ, R20 ;  /* 0x000000ffff027224 */ /* 0x008fe400078e0014 */
[----:B------:R-:W0:Y:S02]  /*153e0*/  S2R R20, SR_TID.X ;  /* 0x0000000000147919 */ /* 0x000e240000002100 */
[----:B------:R-:W-:-:S04]  /*153f0*/  IMAD.WIDE.U32 R2, R26, UR4, R2 ;  /* 0x000000041a027c25 */ /* 0x000fc8000f8e0002 */
[----:B------:R-:W-:Y:S01]  /*15400*/  IMAD R3, R26, UR5, R3 ;  /* 0x000000051a037c24 */ /* 0x000fe2000f8e0203 */
[----:B------:R-:W-:Y:S02]  /*15410*/  ULDC.64 UR4, c[0x0][0x2e0] ;  /* 0x0000b80000047ab9 */ /* 0x000fe40000000a00 */
[----:B------:R-:W-:Y:S02]  /*15420*/  IMAD R6, R6, UR4, RZ ;  /* 0x0000000406067c24 */ /* 0x000fe4000f8e02ff */
[----:B------:R-:W-:-:S04]  /*15430*/  IMAD.WIDE.U32 R2, R5, UR4, R2 ;  /* 0x0000000405027c25 */ /* 0x000fc8000f8e0002 */
[----:B------:R-:W-:Y:S01]  /*15440*/  IMAD R5, R5, UR5, R6 ;  /* 0x0000000505057c24 */ /* 0x000fe2000f8e0206 */
[----:B------:R-:W-:Y:S01]  /*15450*/  ULDC.64 UR4, c[0x0][0x2d0] ;  /* 0x0000b40000047ab9 */ /* 0x000fe20000000a00 */
[----:B------:R-:W-:Y:S02]  /*15460*/  IMAD.MOV R6, RZ, RZ, -R4 ;  /* 0x000000ffff067224 */ /* 0x000fe400078e0a04 */
[----:B------:R-:W-:Y:S02]  /*15470*/  IMAD.IADD R3, R3, 0x1, R5 ;  /* 0x0000000103037824 */ /* 0x000fe400078e0205 */
[----:B------:R-:W1:Y:S01]  /*15480*/  LDC R5, c[0x0][0x448] ;  /* 0x00011200ff057b82 */ /* 0x000e620000000800 */
[----:B------:R-:W-:Y:S01]  /*15490*/  IMAD.WIDE.U32 R2, R4, UR4, R2 ;  /* 0x0000000404027c25 */ /* 0x000fe2000f8e0002 */
[----:B0-----:R-:W-:-:S04]  /*154a0*/  LOP3.LUT R20, R20, 0x7f, RZ, 0xc0, !PT ;  /* 0x0000007f14147812 */ /* 0x001fc800078ec0ff */
[----:B------:R-:W-:Y:S01]  /*154b0*/  SHF.R.U32.HI R8, RZ, 0x3, R20 ;  /* 0x00000003ff087819 */ /* 0x000fe20000011614 */
[----:B-1----:R-:W-:Y:S01]  /*154c0*/  IMAD R0, R5, R6, R0 ;  /* 0x0000000605007224 */ /* 0x002fe200078e0200 */
[----:B------:R-:W-:-:S05]  /*154d0*/  SHF.R.S32.HI R6, RZ, 0x1f, R4 ;  /* 0x0000001fff067819 */ /* 0x000fca0000011404 */
[----:B--2---:R-:W-:-:S04]  /*154e0*/  IMAD R7, R6, UR4, RZ ;  /* 0x0000000406077c24 */ /* 0x004fc8000f8e02ff */
        /* <DEDUP_REMOVED lines=17> */
[----:B------:R-:W0:Y:S01]  /*15600*/  SHFL.IDX PT, R14, R0, RZ, 0x181f ;  /* 0x00181fff000e7589 */ /* 0x000e2200000e0000 */
[----:B------:R-:W-:Y:S02]  /*15610*/  IMAD R29, R29, R5, RZ ;  /* 0x000000051d1d7224 */ /* 0x000fe400078e02ff */
[----:B------:R-:W-:Y:S01]  /*15620*/  IMAD.IADD R25, R8, 0x1, R25 ;  /* 0x0000000108197824 */ /* 0x000fe200078e0219 */
[----:B------:R-:W1:Y:S03]  /*15630*/  SHFL.IDX PT, R2, R4, RZ, 0x181f ;  /* 0x00181fff04027589 */ /* 0x000e6600000e0000 */
[C---:B------:R-:W-:Y:S01]  /*15640*/  VIADD R6, R25.reuse, 0x10 ;  /* 0x0000001019067836 */ /* 0x040fe20000000000 */
[----:B------:R-:W-:-:S13]  /*15650*/  ISETP.GE.AND P1, PT, R25, R29, PT ;  /* 0x0000001d1900720c */ /* 0x000fda0003f26270 */
[----:B0-----:R-:W-:-:S05]  /*15660*/  @!P1 LEA R14, P4, R31, R14, 0x1 ;  /* 0x0000000e1f0e9211 */ /* 0x001fca00078808ff */
[----:B-1----:R-:W-:Y:S02]  /*15670*/  @!P1 IMAD.X R3, RZ, RZ, R2, P4 ;  /* 0x000000ffff039224 */ /* 0x002fe400020e0602 */
[----:B------:R-:W-:Y:S02]  /*15680*/  @!P1 IMAD.MOV.U32 R2, RZ, RZ, R14 ;  /* 0x000000ffff029224 */ /* 0x000fe400078e000e */
[----:B------:R-:W0:Y:S04]  /*15690*/  SHFL.IDX PT, R14, R0, 0x1, 0x181f ;  /* 0x00381f00000e7f89 */ /* 0x000e2800000e0000 */
[----:B------:R-:W-:Y:S04]  /*156a0*/  @!P1 LDGSTS.E.BYPASS.LTC128B.128 [R36+0x12400], desc[UR36][R2.64], !P3 ;  /* 0x1240000002249fae */ /* 0x000fe8000d901d64 */
[----:B------:R-:W-:Y:S04]  /*156b0*/  @!P1 LDGSTS.E.BYPASS.LTC128B.128 [R36+0x16400], desc[UR36][R2.64+0x80], !P2 ;  /* 0x1640008002249fae */ /* 0x000fe8000d101d64 */
[----:B------:R1:W-:Y:S01]  /*156c0*/  @!P1 LDGSTS.E.BYPASS.LTC128B.128 [R36+0x1a400], desc[UR36][R2.64+0x100], !P0 ;  /* 0x1a40010002249fae */ /* 0x0003e2000c101d64 */
[----:B------:R-:W-:Y:S01]  /*156d0*/  ISETP.GE.AND P1, PT, R6, R29, PT ;  /* 0x0000001d0600720c */ /* 0x000fe20003f26270 */
[----:B------:R-:W-:-:S02]  /*156e0*/  VIADD R6, R25, 0x20 ;  /* 0x0000002019067836 */ /* 0x000fc40000000000 */
[----:B-1----:R-:W1:Y:S10]  /*156f0*/  SHFL.IDX PT, R2, R4, 0x1, 0x181f ;  /* 0x00381f0004027f89 */ /* 0x002e7400000e0000 */
[----:B0-----:R-:W-:-:S05]  /*15700*/  @!P1 LEA R14, P4, R31, R14, 0x1 ;  /* 0x0000000e1f0e9211 */ /* 0x001fca00078808ff */
[----:B-1----:R-:W-:Y:S02]  /*15710*/  @!P1 IMAD.X R5, RZ, RZ, R2, P4 ;  /* 0x000000ffff059224 */ /* 0x002fe400020e0602 */
[----:B------:R-:W-:Y:S02]  /*15720*/  @!P1 IMAD.MOV.U32 R2, RZ, RZ, R14 ;  /* 0x000000ffff029224 */ /* 0x000fe400078e000e */
[----:B------:R-:W-:Y:S01]  /*15730*/  @!P1 IMAD.MOV.U32 R3, RZ, RZ, R5 ;  /* 0x000000ffff039224 */ /* 0x000fe200078e0005 */
        /* <DEDUP_REMOVED lines=59> */
.L_x_1455:
        /* <DEDUP_REMOVED lines=12> */
.L_x_1366:
[----:B------:R-:W-:Y:S05]  /*15bb0*/  BSYNC B0 ;  /* 0x0000000000007941 */ /* 0x000fea0003800000 */
.L_x_1365:
[----:B------:R-:W-:Y:S01]  /*15bc0*/  NOP ;  /* 0x0000000000007918 */ /* 0x000fe20000000000 */
[----:B------:R-:W-:-:S13]  /*15bd0*/  PLOP3.LUT P0, PT, PT, PT, PT, 0x80, 0x0 ;  /* 0x000000000000781c */ /* 0x000fda0003f0f070 */
.L_x_1367:
        /* <DEDUP_REMOVED lines=10> */
[----:B------:R0:W-:Y:S01]  /*15c80*/  STL [R1+0x1c], R3 ;  /* 0x00001c0301007387 */ /* 0x0001e20000100800 */
[----:B------:R-:W-:-:S04]  /*15c90*/  LEA.HI R0, R3, R3, RZ, 0x1 ;  /* 0x0000000303007211 */ /* 0x000fc800078f08ff */
[----:B------:R-:W-:-:S05]  /*15ca0*/  LOP3.LUT R0, R0, 0xfffffffe, RZ, 0xc0, !PT ;  /* 0xfffffffe00007812 */ /* 0x000fca00078ec0ff */
[----:B------:R-:W-:-:S05]  /*15cb0*/  IMAD.IADD R0, R3, 0x1, -R0 ;  /* 0x0000000103007824 */ /* 0x000fca00078e0a00 */
[----:B------:R-:W-:Y:S01]  /*15cc0*/  SHF.L.U32 R0, R0, 0x1f, RZ ;  /* 0x0000001f00007819 */ /* 0x000fe200000006ff */
[----:B------:R-:W-:Y:S01]  /*15cd0*/  NOP ;  /* 0x0000000000007918 */ /* 0x000fe20000000000 */
[----:B------:R0:W-:Y:S01]  /*15ce0*/  SYNCS.ARRIVE.TRANS64.A1T0 RZ, [R17+URZ+0x30800], RZ ;  /* 0x030800ff11ff79a7 */ /* 0x0001e2000810003f */
[----:B------:R-:W-:Y:S01]  /*15cf0*/  BSSY B0, `(.L_x_1368) ;  /* 0x0000003000007945 */ /* 0x000fe20003800000 */
[----:B------:R-:W1:Y:S03]  /*15d00*/  SYNCS.PHASECHK.TRANS64.TRYWAIT P0, [R17+URZ+0x30820], R0 ;  /* 0x03082000110075a7 */ /* 0x000e66000800017f */
[----:B01----:R-:W-:Y:S05]  /*15d10*/  @!P0 BRA `(.L_x_1369) ;  /* 0x0000004000e88947 */ /* 0x003fea0003800000 */
.L_x_1456:
[----:B------:R-:W-:Y:S05]  /*15d20*/  BSYNC B0 ;  /* 0x0000000000007941 */ /* 0x000fea0003800000 */
.L_x_1368:
[----:B------:R-:W3:Y:S01]  /*15d30*/  LDL R2, [R1] ;  /* 0x0000000001027983 */ /* 0x000ee20000100800 */
[----:B------:R-:W-:Y:S01]  /*15d40*/  BSSY B0, `(.L_x_1370) ;  /* 0x0000104000007945 */ /* 0x000fe20003800000 */
[----:B---3--:R-:W-:-:S13]  /*15d50*/  ISETP.GE.AND P0, PT, R8, R2, PT ;  /* 0x000000020800720c */ /* 0x008fda0003f06270 */
[----:B------:R-:W-:Y:S05]  /*15d60*/  @!P0 BRA `(.L_x_1371) ;  /* 0x0000001000048947 */ /* 0x000fea0003800000 */
[----:B------:R-:W-:Y:S01]  /*15d70*/  ULDC UR4, c[0x0][0x2f4] ;  /* 0x0000bd0000047ab9 */ /* 0x000fe20000000800 */
[----:B------:R-:W-:Y:S01]  /*15d80*/  IMAD.MOV.U32 R10, RZ, RZ, R23 ;  /* 0x000000ffff0a7224 */ /* 0x000fe200078e0017 */
[----:B------:R-:W-:Y:S01]  /*15d90*/  ISETP.GE.AND P3, PT, R31, UR4, PT ;  /* 0x000000041f007c0c */ /* 0x000fe2000bf66270 */
[----:B------:R-:W-:Y:S01]  /*15da0*/  IMAD.MOV.U32 R20, RZ, RZ, R28 ;  /* 0x000000ffff147224 */ /* 0x000fe200078e001c */
[----:B------:R-:W-:Y:S01]  /*15db0*/  ISETP.GE.AND P2, PT, R33, UR4, PT ;  /* 0x0000000421007c0c */ /* 0x000fe2000bf46270 */
[----:B------:R-:W-:Y:S01]  /*15dc0*/  IMAD.MOV.U32 R29, RZ, RZ, R22 ;  /* 0x000000ffff1d7224 */ /* 0x000fe200078e0016 */
[----:B------:R-:W-:-:S13]  /*15dd0*/  ISETP.GE.AND P1, PT, R32, UR4, PT ;  /* 0x0000000420007c0c */ /* 0x000fda000bf26270 */
.L_x_1384:
[----:B------:R-:W3:Y:S04]  /*15de0*/  LDL R5, [R1+0x4] ;  /* 0x0000040001057983 */ /* 0x000ee80000100800 */
[----:B------:R-:W4:Y:S01]  /*15df0*/  LDL R12, [R1+0x8] ;  /* 0x00000800010c7983 */ /* 0x000f220000100800 */
[----:B0-----:R-:W0:Y:S01]  /*15e00*/  S2R R0, SR_TID.X ;  /* 0x0000000000007919 */ /* 0x001e220000002100 */
[----:B------:R-:W1:Y:S01]  /*15e10*/  S2R R4, SR_TID.X ;  /* 0x0000000000047919 */ /* 0x000e620000002100 */
[----:B0-----:R-:W-:-:S04]  /*15e20*/  LOP3.LUT R0, R0, 0x7f, RZ, 0xc0, !PT ;  /* 0x0000007f00007812 */ /* 0x001fc800078ec0ff */
[----:B------:R-:W-:Y:S02]  /*15e30*/  SHF.R.U32.HI R3, RZ, 0x3, R0 ;  /* 0x00000003ff037819 */ /* 0x000fe40000011600 */
[----:B------:R-:W0:Y:S01]  /*15e40*/  LDC R0, c[0x0][0x430] ;  /* 0x00010c00ff007b82 */ /* 0x000e220000000800 */
[----:B-1----:R-:W-:-:S05]  /*15e50*/  IMAD.SHL.U32 R4, R4, 0x10, RZ ;  /* 0x0000001004047824 */ /* 0x002fca00078e00ff */
        /* <DEDUP_REMOVED lines=8> */
[----:B------:R-:W3:Y:S01]  /*15ee0*/  @!P5 LDC.64 R4, c[0x0][0x418] ;  /* 0x00010600ff04db82 */ /* 0x000ee20000000a00 */
        /* <DEDUP_REMOVED lines=9> */
[----:B---3--:R-:W-:Y:S01]  /*15f80*/  @!P5 LEA R4, P0, R2, R4, 0x2 ;  /* 0x000000040204d211 */ /* 0x008fe200078010ff */
        /* <DEDUP_REMOVED lines=16> */
.L_x_1372:
[----:B------:R-:W-:Y:S01]  /*16090*/  IMAD R6, R23, 0x8, R17 ;  /* 0x0000000817067824 */ /* 0x000fe200078e0211 */
[----:B------:R-:W-:Y:S01]  /*160a0*/  SHF.L.U32 R3, R28, 0x1f, RZ ;  /* 0x0000001f1c037819 */ /* 0x000fe200000006ff */
[----:B------:R-:W-:Y:S03]  /*160b0*/  BSSY B1, `(.L_x_1373) ;  /* 0x0000003000017945 */ /* 0x000fe60003800000 */
[----:B------:R-:W0:Y:S02]  /*160c0*/  SYNCS.PHASECHK.TRANS64.TRYWAIT P0, [R6+URZ+0x30840], R3 ;  /* 0x03084003060075a7 */ /* 0x000e24000800017f */
[----:B0-----:R-:W-:Y:S05]  /*160d0*/  @!P0 BRA `(.L_x_1374) ;  /* 0x00000040000c8947 */ /* 0x001fea0003800000 */
.L_x_1457:
[----:B------:R-:W-:Y:S05]  /*160e0*/  BSYNC B1 ;  /* 0x0000000000017941 */ /* 0x000fea0003800000 */
.L_x_1373:
        /* <DEDUP_REMOVED lines=62> */
[----:B-1-3--:R0:W3:Y:S02]  /*164d0*/  SHFL.IDX PT, R2, R7, 0x5, 0x181f ;  /* 0x00b81f0007027f89 */ /* 0x00a0e400000e0000 */
.L_x_1471:
[----:B------:R-:W-:Y:S02]  /*164e0*/  LOP3.LUT P6, RZ, R16, 0x4, RZ, 0xc0, !PT ;  /* 0x0000000410ff7812 */ /* 0x000fe400078cc0ff */
[----:B---3--:R-:W-:-:S05]  /*164f0*/  IADD3 R2, P0, R2, R4, RZ ;  /* 0x0000000402027210 */ /* 0x008fca0007f1e0ff */
        /* <DEDUP_REMOVED lines=9> */
.L_x_1376:
        /* <DEDUP_REMOVED lines=10> */
.L_x_1377:
[----:B------:R3:W-:Y:S01]  /*16630*/  SYNCS.ARRIVE.TRANS64.A1T0 RZ, [R6+URZ+0x30830], RZ ;  /* 0x030830ff06ff79a7 */ /* 0x0007e2000810003f */
[----:B------:R-:W-:Y:S05]  /*16640*/  @!P5 BRA `(.L_x_1378) ;  /* 0x000000000004d947 */ /* 0x000fea0003800000 */
[----:B------:R-:W-:Y:S01]  /*16650*/  BPT.TRAP 0x1 ;  /* 0x000000040000795c */ /* 0x000fe20000300000 */
.L_x_1378:
[----:B-1----:R-:W-:Y:S01]  /*16660*/  SHF.L.U32 R2, R20, 0x1f, RZ ;  /* 0x0000001f14027819 */ /* 0x002fe200000006ff */
[----:B---3--:R-:W-:Y:S01]  /*16670*/  IMAD R6, R10, 0x8, R17 ;  /* 0x000000080a067824 */ /* 0x008fe200078e0211 */
[----:B------:R-:W-:Y:S01]  /*16680*/  BSSY B1, `(.L_x_1379) ;  /* 0x0000004000017945 */ /* 0x000fe20003800000 */
[----:B0-----:R-:W-:Y:S02]  /*16690*/  IMAD R7, R29, -0x60, R37 ;  /* 0xffffffa01d077824 */ /* 0x001fe400078e0225 */
[----:B------:R-:W0:Y:S02]  /*166a0*/  SYNCS.PHASECHK.TRANS64.TRYWAIT P0, [R6+URZ+0x30860], R2 ;  /* 0x03086002060075a7 */ /* 0x000e24000800017f */
[----:B0-----:R-:W-:Y:S05]  /*166b0*/  @!P0 BRA `(.L_x_1380) ;  /* 0x0000004000888947 */ /* 0x001fea0003800000 */
.L_x_1472:
[----:B------:R-:W-:Y:S05]  /*166c0*/  BSYNC B1 ;  /* 0x0000000000017941 */ /* 0x000fea0003800000 */
.L_x_1379:
        /* <DEDUP_REMOVED lines=10> */
[----:B--2---:R-:W-:Y:S01]  /*16770*/  SHFL.IDX PT, R14, R18, 0x5, 0x181f ;  /* 0x00b81f00120e7f89 */ /* 0x004fe200000e0000 */
        /* <DEDUP_REMOVED lines=49> */
.L_x_1486:
        /* <DEDUP_REMOVED lines=29> */
.L_x_1382:
        /* <DEDUP_REMOVED lines=10> */
.L_x_1383:
[----:B------:R-:W2:Y:S01]  /*16d00*/  LDL R0, [R1] ;  /* 0x0000000001007983 */ /* 0x000ea20000100800 */
[----:B------:R1:W-:Y:S01]  /*16d10*/  SYNCS.ARRIVE.TRANS64.A1T0 RZ, [R6+URZ+0x30850], RZ ;  /* 0x030850ff06ff79a7 */ /* 0x0003e2000810003f */
[C---:B------:R-:W-:Y:S02]  /*16d20*/  VIADD R8, R22.reuse, 0xffffffff ;  /* 0xffffffff16087836 */ /* 0x040fe40000000000 */
[----:B------:R-:W-:Y:S02]  /*16d30*/  IMAD.MOV.U32 R10, RZ, RZ, R23 ;  /* 0x000000ffff0a7224 */ /* 0x000fe400078e0017 */
[----:B------:R-:W-:Y:S02]  /*16d40*/  IMAD.MOV.U32 R20, RZ, RZ, R28 ;  /* 0x000000ffff147224 */ /* 0x000fe400078e001c */
[----:B------:R-:W-:Y:S01]  /*16d50*/  IMAD.MOV.U32 R29, RZ, RZ, R22 ;  /* 0x000000ffff1d7224 */ /* 0x000fe200078e0016 */
[----:B--2---:R-:W-:-:S13]  /*16d60*/  ISETP.GT.AND P0, PT, R22, R0, PT ;  /* 0x000000001600720c */ /* 0x004fda0003f04270 */
[----:B-1----:R-:W-:Y:S05]  /*16d70*/  @P0 BRA `(.L_x_1384) ;  /* 0xfffffff000180947 */ /* 0x002fea000383ffff */
.L_x_1371:
[----:B------:R-:W-:Y:S05]  /*16d80*/  BSYNC B0 ;  /* 0x0000000000007941 */ /* 0x000fea0003800000 */
.L_x_1370:
[----:B0-----:R-:W0:Y:S01]  /*16d90*/  S2R R0, SR_TID.X ;  /* 0x0000000000007919 */ /* 0x001e220000002100 */
[----:B------:R-:W-:Y:S01]  /*16da0*/  BSSY B0, `(.L_x_1385) ;  /* 0x0000010000007945 */ /* 0x000fe20003800000 */
[----:B0-----:R-:W-:-:S04]  /*16db0*/  LOP3.LUT R0, R0, 0x7f, RZ, 0xc0, !PT ;  /* 0x0000007f00007812 */ /* 0x001fc800078ec0ff */
[----:B------:R-:W-:-:S13]  /*16dc0*/  ISETP.NE.AND P0, PT, R0, RZ, PT ;  /* 0x000000ff0000720c */ /* 0x000fda0003f05270 */
[----:B------:R-:W-:Y:S05]  /*16dd0*/  @P0 BRA `(.L_x_1386) ;  /* 0x0000000000300947 */ /* 0x000fea0003800000 */
[----:B------:R-:W0:Y:S01]  /*16de0*/  S2R R5, SR_LANEID ;  /* 0x0000000000057919 */ /* 0x000e220000000000 */
[----:B------:R-:W-:Y:S01]  /*16df0*/  VOTEU.ANY UR4, UPT, PT ;  /* 0x0000000000047886 */ /* 0x000fe200038e0100 */
[----:B------:R-:W1:Y:S01]  /*16e00*/  LDC.64 R2, c[0x0][0xc60] ;  /* 0x00031800ff027b82 */ /* 0x000e620000000a00 */
[----:B------:R-:W0:Y:S02]  /*16e10*/  FLO.U32 R0, UR4 ;  /* 0x0000000400007d00 */ /* 0x000e2400080e0000 */
[----:B0-----:R-:W-:-:S06]  /*16e20*/  ISETP.EQ.U32.AND P0, PT, R0, R5, PT ;  /* 0x000000050000720c */ /* 0x001fcc0003f02070 */
[----:B------:R-:W1:Y:S07]  /*16e30*/  POPC R5, UR4 ;  /* 0x0000000400057d09 */ /* 0x000e6e0008000000 */
[----:B-1----:R-:W3:Y:S01]  /*16e40*/  @P0 ATOMG.E.ADD.STRONG.GPU PT, R3, desc[UR36][R2.64], R5 ;  /* 0x00000005020309a8 */ /* 0x002ee200081ee1e4 */
[----:B------:R-:W0:Y:S02]  /*16e50*/  S2R R4, SR_LTMASK ;  /* 0x0000000000047919 */ /* 0x000e240000003900 */
[----:B0-----:R-:W-:-:S04]  /*16e60*/  LOP3.LUT R4, R4, UR4, RZ, 0xc0, !PT ;  /* 0x0000000404047c12 */ /* 0x001fc8000f8ec0ff */
[----:B------:R-:W0:Y:S01]  /*16e70*/  POPC R7, R4 ;  /* 0x0000000400077309 */ /* 0x000e220000000000 */
[----:B---3--:R-:W0:Y:S02]  /*16e80*/  SHFL.IDX PT, R0, R3, R0, 0x1f ;  /* 0x00001f0003007589 */ /* 0x008e2400000e0000 */
[----:B0-----:R-:W-:-:S07]  /*16e90*/  IADD3 R24, R0, UR39, R7 ;  /* 0x0000002700187c10 */ /* 0x001fce000fffe007 */
.L_x_1386:
[----:B------:R-:W-:Y:S05]  /*16ea0*/  BSYNC B0 ;  /* 0x0000000000007941 */ /* 0x000fea0003800000 */
.L_x_1385:
[----:B------:R-:W-:-:S13]  /*16eb0*/  LOP3.LUT P0, RZ, R16, 0x10, RZ, 0xc0, !PT ;  /* 0x0000001010ff7812 */ /* 0x000fda000780c0ff */
[----:B------:R-:W-:Y:S05]  /*16ec0*/  @!P0 BRA `(.L_x_1387) ;  /* 0x0000000000048947 */ /* 0x000fea0003800000 */
[----:B------:R-:W-:Y:S01]  /*16ed0*/  BPT.TRAP 0x1 ;  /* 0x000000040000795c */ /* 0x000fe20000300000 */
.L_x_1387:
[----:B------:R-:W-:Y:S01]  /*16ee0*/  IMAD R0, R23, 0x8, R17 ;  /* 0x0000000817007824 */ /* 0x000fe200078e0211 */
[----:B------:R-:W-:Y:S01]  /*16ef0*/  SHF.L.U32 R3, R28, 0x1f, RZ ;  /* 0x0000001f1c037819 */ /* 0x000fe200000006ff */
[----:B------:R-:W-:Y:S01]  /*16f00*/  BSSY B0, `(.L_x_1388) ;  /* 0x0000004000007945 */ /* 0x000fe20003800000 */
[----:B------:R-:W-:Y:S02]  /*16f10*/  IMAD R6, R22, -0x60, R37 ;  /* 0xffffffa016067824 */ /* 0x000fe400078e0225 */
[----:B------:R-:W0:Y:S02]  /*16f20*/  SYNCS.PHASECHK.TRANS64.TRYWAIT P0, [R0+URZ+0x30860], R3 ;  /* 0x03086003000075a7 */ /* 0x000e24000800017f */
[----:B0-----:R-:W-:Y:S05]  /*16f30*/  @!P0 BRA `(.L_x_1389) ;  /* 0x00000040008c8947 */ /* 0x001fea0003800000 */
.L_x_1487:
[----:B------:R-:W-:Y:S05]  /*16f40*/  BSYNC B0 ;  /* 0x0000000000007941 */ /* 0x000fea0003800000 */
.L_x_1388:
        /* <DEDUP_REMOVED lines=65> */
.L_x_1501:
        /* <DEDUP_REMOVED lines=13> */
.L_x_1391:
        /* <DEDUP_REMOVED lines=10> */
.L_x_1392:
[----:B------:R1:W-:Y:S01]  /*174d0*/  SYNCS.ARRIVE.TRANS64.A1T0 RZ, [R0+URZ+0x30850], RZ ;  /* 0x030850ff00ff79a7 */ /* 0x0003e2000810003f */
[----:B------:R-:W-:-:S05]  /*174e0*/  VIADD R23, R23, 0x1 ;  /* 0x0000000117177836 */ /* 0x000fca0000000000 */
[----:B------:R-:W-:-:S04]  /*174f0*/  ISETP.NE.AND P0, PT, R23, 0x2, PT ;  /* 0x000000021700780c */ /* 0x000fc80003f05270 */
[----:B0-----:R-:W-:Y:S02]  /*17500*/  SEL R3, RZ, 0x1, P0 ;  /* 0x00000001ff037807 */ /* 0x001fe40000000000 */
[----:B------:R-:W-:Y:S02]  /*17510*/  SEL R23, R23, RZ, P0 ;  /* 0x000000ff17177207 */ /* 0x000fe40000000000 */
[----:B-1----:R-:W-:-:S07]  /*17520*/  LOP3.LUT R28, R28, R3, RZ, 0x3c, !PT ;  /* 0x000000031c1c7212 */ /* 0x002fce00078e3cff */
.L_x_1349:
[----:B------:R-:W-:Y:S05]  /*17530*/  BSYNC B7 ;  /* 0x0000000000077941 */ /* 0x000fea0003800000 */
.L_x_1347:
        /* <DEDUP_REMOVED lines=11> */
.L_x_1393:
        /* <DEDUP_REMOVED lines=22> */
[----:B--2---:R-:W-:-:S02]  /*17750*/  @!P1 IMAD.MOV.U32 R25, RZ, RZ, R4 ;  /* 0x000000ffff199224 */ /* 0x004fc400078e0004 */
        /* <DEDUP_REMOVED lines=20> */
.L_x_1511:
[----:B------:R-:W-:Y:S02]  /*178a0*/  ULDC UR4, c[0x0][0xc38] ;  /* 0x00030e0000047ab9 */ /* 0x000fe40000000800 */
[----:B------:R-:W-:-:S04]  /*178b0*/  IMAD.U32 R5, RZ, RZ, UR4 ;  /* 0x00000004ff057e24 */ /* 0x000fc8000f8e00ff */
[----:B-1----:R-:W-:-:S04]  /*178c0*/  IMAD R14, R14, R5, RZ ;  /* 0x000000050e0e7224 */ /* 0x002fc800078e02ff */
[----:B------:R-:W-:-:S05]  /*178d0*/  IMAD.IADD R7, R7, 0x1, R14 ;  /* 0x0000000107077824 */ /* 0x000fca00078e020e */
[----:B------:R-:W-:-:S13]  /*178e0*/  ISETP.GT.AND P6, PT, R7, R0, PT ;  /* 0x000000000700720c */ /* 0x000fda0003fc4270 */
[----:B------:R-:W-:Y:S05]  /*178f0*/  @P6 BRA `(.L_x_1396) ;  /* 0x0000000000a46947 */ /* 0x000fea0003800000 */
.L_x_1399:
        /* <DEDUP_REMOVED lines=34> */
[----:B------:R0:W1:Y:S02]  /*17b20*/  SHFL.IDX PT, R14, R2, 0x1f, 0x1f ;  /* 0x03e01f00020e7f89 */ /* 0x00006400000e0000 */
.L_x_1519:
[----:B------:R-:W-:Y:S02]  /*17b30*/  ULDC UR4, c[0x0][0xc38] ;  /* 0x00030e0000047ab9 */ /* 0x000fe40000000800 */
[----:B------:R-:W-:-:S04]  /*17b40*/  IMAD.U32 R5, RZ, RZ, UR4 ;  /* 0x00000004ff057e24 */ /* 0x000fc8000f8e00ff */
[----:B-1----:R-:W-:-:S04]  /*17b50*/  IMAD R14, R14, R5, RZ ;  /* 0x000000050e0e7224 */ /* 0x002fc800078e02ff */
[----:B------:R-:W-:-:S05]  /*17b60*/  IMAD.IADD R7, R14, 0x1, R7 ;  /* 0x000000010e077824 */ /* 0x000fca00078e0207 */
[----:B------:R-:W-:-:S13]  /*17b70*/  ISETP.GT.AND P6, PT, R7, R0, PT ;  /* 0x000000000700720c */ /* 0x000fda0003fc4270 */
[----:B------:R-:W-:Y:S05]  /*17b80*/  @!P6 BRA `(.L_x_1399) ;  /* 0xfffffffc005ce947 */ /* 0x000fea000383ffff */
.L_x_1396:
[----:B------:R-:W-:Y:S01]  /*17b90*/  IMAD.IADD R7, R7, 0x1, -R14 ;  /* 0x0000000107077824 */ /* 0x000fe200078e0a0e */
[----:B------:R-:W-:-:S03]  /*17ba0*/  UMOV UR4, 0xffffffff ;  /* 0xffffffff00047882 */ /* 0x000fc60000000000 */
[----:B------:R-:W-:-:S05]  /*17bb0*/  IMAD R3, R2, R5, R7 ;  /* 0x0000000502037224 */ /* 0x000fca00078e0207 */
[----:B------:R-:W-:Y:S01]  /*17bc0*/  ISETP.GT.AND P6, PT, R3, R0, PT ;  /* 0x000000000300720c */ /* 0x000fe20003fc4270 */
[----:B------:R-:W-:-:S12]  /*17bd0*/  BRA.DIV UR4, `(.L_x_1400) ;  /* 0x0000004604707947 */ /* 0x000fd8000b800000 */
[----:B------:R-:W-:-:S04]  /*17be0*/  VOTE.ANY R3, PT, !P6 ;  /* 0x0000000000037806 */ /* 0x000fc800070e0100 */
[----:B------:R-:W1:Y:S02]  /*17bf0*/  POPC R12, R3 ;  /* 0x00000003000c7309 */ /* 0x000e640000000000 */
[----:B-1----:R1:W2:Y:S01]  /*17c00*/  SHFL.IDX PT, R25, R25, R12, 0x1f ;  /* 0x00001f0c19197589 */ /* 0x0022a200000e0000 */
[----:B------:R-:W-:-:S03]  /*17c10*/  IMAD.IADD R27, R12, 0x1, R27 ;  /* 0x000000010c1b7824 */ /* 0x000fc600078e021b */
[----:B------:R1:W3:Y:S04]  /*17c20*/  SHFL.IDX PT, R8, R8, R12, 0x1f ;  /* 0x00001f0c08087589 */ /* 0x0002e800000e0000 */
.L_x_1524:
[----:B------:R-:W-:-:S13]  /*17c30*/  ISETP.NE.AND P0, PT, R3, RZ, PT ;  /* 0x000000ff0300720c */ /* 0x000fda0003f05270 */
[----:B------:R-:W-:Y:S05]  /*17c40*/  @!P0 BRA `(.L_x_1401) ;  /* 0x0000000000108947 */ /* 0x000fea0003800000 */
[----:B------:R-:W-:Y:S01]  /*17c50*/  UMOV UR4, 0xffffffff ;  /* 0xffffffff00047882 */ /* 0x000fe20000000000 */
[----:B-1----:R-:W-:Y:S02]  /*17c60*/  VIADD R12, R12, 0xffffffff ;  /* 0xffffffff0c0c7836 */ /* 0x002fe40000000000 */
[----:B------:R-:W-:Y:S05]  /*17c70*/  BRA.DIV UR4, `(.L_x_1402) ;  /* 0x0000004604a47947 */ /* 0x000fea000b800000 */
[----:B------:R4:W1:Y:S02]  /*17c80*/  SHFL.IDX PT, R6, R2, R12, 0x1f ;  /* 0x00001f0c02067589 */ /* 0x00086400000e0000 */
.L_x_1401:
[----:B---3--:R-:W-:Y:S01]  /*17c90*/  ISETP.NE.AND P0, PT, R8, 0x1, PT ;  /* 0x000000010800780c */ /* 0x008fe20003f05270 */
[----:B-1----:R-:W-:-:S04]  /*17ca0*/  IMAD R24, R6, R5, R7 ;  /* 0x0000000506187224 */ /* 0x002fc800078e0207 */
[----:B------:R-:W-:-:S08]  /*17cb0*/  IMAD.IADD R0, R0, 0x1, -R24 ;  /* 0x0000000100007824 */ /* 0x000fd000078e0a18 */
[----:B------:R-:W-:Y:S05]  /*17cc0*/  @!P0 BRA `(.L_x_1403) ;  /* 0x0000000000dc8947 */ /* 0x000fea0003800000 */
[-C--:B--2---:R-:W-:Y:S02]  /*17cd0*/  IABS R5, R25.reuse ;  /* 0x0000001900057213 */ /* 0x084fe40000000000 */
[----:B------:R-:W-:Y:S02]  /*17ce0*/  IABS R4, R8 ;  /* 0x0000000800047213 */ /* 0x000fe40000000000 */
[----:B------:R-:W1:Y:S08]  /*17cf0*/  I2F.RP R6, R5 ;  /* 0x0000000500067306 */ /* 0x000e700000209400 */
[----:B------:R-:W2:Y:S08]  /*17d00*/  I2F.RP R7, R4 ;  /* 0x0000000400077306 */ /* 0x000eb00000209400 */
[----:B-1----:R-:W0:Y:S08]  /*17d10*/  MUFU.RCP R6, R6 ;  /* 0x0000000600067308 */ /* 0x002e300000001000 */
[----:B--2---:R-:W-:Y:S01]  /*17d20*/  MUFU.RCP R7, R7 ;  /* 0x0000000700077308 */ /* 0x004fe20000001000 */
[----:B0---4-:R-:W-:Y:S01]  /*17d30*/  VIADD R2, R6, 0xffffffe ;  /* 0x0ffffffe06027836 */ /* 0x011fe20000000000 */
[----:B------:R-:W-:-:S06]  /*17d40*/  IABS R6, R25 ;  /* 0x0000001900067213 */ /* 0x000fcc0000000000 */
[----:B------:R0:W1:Y:S02]  /*17d50*/  F2I.FTZ.U32.TRUNC.NTZ R3, R2 ;  /* 0x0000000200037305 */ /* 0x000064000021f000 */
[----:B0-----:R-:W-:Y:S02]  /*17d60*/  IMAD.MOV.U32 R2, RZ, RZ, RZ ;  /* 0x000000ffff027224 */ /* 0x001fe400078e00ff */
[----:B-1----:R-:W-:-:S04]  /*17d70*/  IMAD.MOV R10, RZ, RZ, -R3 ;  /* 0x000000ffff0a7224 */ /* 0x002fc800078e0a03 */
[----:B------:R-:W-:-:S04]  /*17d80*/  IMAD R9, R10, R5, RZ ;  /* 0x000000050a097224 */ /* 0x000fc800078e02ff */
[----:B------:R-:W-:Y:S01]  /*17d90*/  IMAD.HI.U32 R3, R3, R9, R2 ;  /* 0x0000000903037227 */ /* 0x000fe200078e0002 */
[----:B------:R-:W-:-:S03]  /*17da0*/  IABS R2, R0 ;  /* 0x0000000000027213 */ /* 0x000fc60000000000 */
[----:B------:R-:W-:Y:S02]  /*17db0*/  IMAD.MOV R9, RZ, RZ, -R6 ;  /* 0x000000ffff097224 */ /* 0x000fe400078e0a06 */
[----:B------:R-:W-:-:S04]  /*17dc0*/  IMAD.HI.U32 R6, R3, R2, RZ ;  /* 0x0000000203067227 */ /* 0x000fc800078e00ff */
[----:B------:R-:W-:Y:S02]  /*17dd0*/  IMAD R2, R6, R9, R2 ;  /* 0x0000000906027224 */ /* 0x000fe400078e0202 */
[----:B------:R-:W-:-:S03]  /*17de0*/  VIADD R3, R7, 0xffffffe ;  /* 0x0ffffffe07037836 */ /* 0x000fc60000000000 */
[----:B------:R-:W-:-:S03]  /*17df0*/  ISETP.GT.U32.AND P1, PT, R5, R2, PT ;  /* 0x000000020500720c */ /* 0x000fc60003f24070 */
[----:B------:R-:W0:Y:S10]  /*17e00*/  F2I.FTZ.U32.TRUNC.NTZ R3, R3 ;  /* 0x0000000300037305 */ /* 0x000e34000021f000 */
[----:B------:R-:W-:-:S02]  /*17e10*/  @!P1 IMAD.IADD R2, R2, 0x1, -R5 ;  /* 0x0000000102029824 */ /* 0x000fc400078e0a05 */
[----:B------:R-:W-:Y:S01]  /*17e20*/  @!P1 VIADD R6, R6, 0x1 ;  /* 0x0000000106069836 */ /* 0x000fe20000000000 */
[----:B------:R-:W-:Y:S02]  /*17e30*/  ISETP.NE.AND P1, PT, R25, RZ, PT ;  /* 0x000000ff1900720c */ /* 0x000fe40003f25270 */
[----:B------:R-:W-:Y:S01]  /*17e40*/  ISETP.GE.U32.AND P0, PT, R2, R5, PT ;  /* 0x000000050200720c */ /* 0x000fe20003f06070 */
[----:B0-----:R-:W-:Y:S02]  /*17e50*/  IMAD.MOV R5, RZ, RZ, -R3 ;  /* 0x000000ffff057224 */ /* 0x001fe400078e0a03 */
[----:B------:R-:W-:Y:S02]  /*17e60*/  IMAD.MOV.U32 R2, RZ, RZ, RZ ;  /* 0x000000ffff027224 */ /* 0x000fe400078e00ff */
[----:B------:R-:W-:-:S04]  /*17e70*/  IMAD R5, R5, R4, RZ ;  /* 0x0000000405057224 */ /* 0x000fc800078e02ff */
[----:B------:R-:W-:Y:S01]  /*17e80*/  IMAD.HI.U32 R5, R3, R5, R2 ;  /* 0x0000000503057227 */ /* 0x000fe200078e0002 */
[----:B------:R-:W-:Y:S02]  /*17e90*/  LOP3.LUT R2, R0, R25, RZ, 0x3c, !PT ;  /* 0x0000001900027212 */ /* 0x000fe400078e3cff */
[----:B------:R-:W-:Y:S01]  /*17ea0*/  IABS R3, R8 ;  /* 0x0000000800037213 */ /* 0x000fe20000000000 */
[----:B------:R-:W-:Y:S01]  /*17eb0*/  @P0 VIADD R6, R6, 0x1 ;  /* 0x0000000106060836 */ /* 0x000fe20000000000 */
[----:B------:R-:W-:-:S03]  /*17ec0*/  ISETP.GE.AND P2, PT, R2, RZ, PT ;  /* 0x000000ff0200720c */ /* 0x000fc60003f46270 */
[----:B------:R-:W-:-:S10]  /*17ed0*/  IMAD.MOV R3, RZ, RZ, -R3 ;  /* 0x000000ffff037224 */ /* 0x000fd400078e0a03 */
[----:B------:R-:W-:Y:S01]  /*17ee0*/  @!P2 IMAD.MOV R6, RZ, RZ, -R6 ;  /* 0x000000ffff06a224 */ /* 0x000fe200078e0a06 */
[----:B------:R-:W-:-:S04]  /*17ef0*/  @!P1 LOP3.LUT R6, RZ, R25, RZ, 0x33, !PT ;  /* 0x00000019ff069212 */ /* 0x000fc800078e33ff */
[----:B------:R-:W-:-:S05]  /*17f00*/  IABS R2, R6 ;  /* 0x0000000600027213 */ /* 0x000fca0000000000 */
[----:B------:R-:W-:-:S04]  /*17f10*/  IMAD.HI.U32 R5, R5, R2, RZ ;  /* 0x0000000205057227 */ /* 0x000fc800078e00ff */
[----:B------:R-:W-:Y:S01]  /*17f20*/  IMAD R3, R5, R3, R2 ;  /* 0x0000000305037224 */ /* 0x000fe200078e0202 */
[----:B------:R-:W-:-:S04]  /*17f30*/  LOP3.LUT R2, R6, R8, RZ, 0x3c, !PT ;  /* 0x0000000806027212 */ /* 0x000fc800078e3cff */
[----:B------:R-:W-:Y:S02]  /*17f40*/  ISETP.GT.U32.AND P1, PT, R4, R3, PT ;  /* 0x000000030400720c */ /* 0x000fe40003f24070 */
[----:B------:R-:W-:Y:S01]  /*17f50*/  ISETP.GE.AND P2, PT, R2, RZ, PT ;  /* 0x000000ff0200720c */ /* 0x000fe20003f46270 */
[----:B------:R-:W-:-:S04]  /*17f60*/  IMAD.MOV R2, RZ, RZ, -R6 ;  /* 0x000000ffff027224 */ /* 0x000fc800078e0a06 */
[----:B------:R-:W-:-:S06]  /*17f70*/  IMAD R2, R25, R2, R0 ;  /* 0x0000000219027224 */ /* 0x000fcc00078e0200 */
[----:B------:R-:W-:Y:S02]  /*17f80*/  @!P1 IMAD.IADD R3, R3, 0x1, -R4 ;  /* 0x0000000103039824 */ /* 0x000fe400078e0a04 */
[----:B------:R-:W-:Y:S01]  /*17f90*/  @!P1 VIADD R5, R5, 0x1 ;  /* 0x0000000105059836 */ /* 0x000fe20000000000 */
[----:B------:R-:W-:Y:S02]  /*17fa0*/  ISETP.NE.AND P1, PT, R8, RZ, PT ;  /* 0x000000ff0800720c */ /* 0x000fe40003f25270 */
[----:B------:R-:W-:-:S13]  /*17fb0*/  ISETP.GE.U32.AND P0, PT, R3, R4, PT ;  /* 0x000000040300720c */ /* 0x000fda0003f06070 */
[----:B------:R-:W-:-:S04]  /*17fc0*/  @P0 VIADD R5, R5, 0x1 ;  /* 0x0000000105050836 */ /* 0x000fc80000000000 */
[----:B------:R-:W-:Y:S01]  /*17fd0*/  @!P2 IMAD.MOV R5, RZ, RZ, -R5 ;  /* 0x000000ffff05a224 */ /* 0x000fe200078e0a05 */
[----:B------:R-:W-:-:S05]  /*17fe0*/  @!P1 LOP3.LUT R5, RZ, R8, RZ, 0x33, !PT ;  /* 0x00000008ff059212 */ /* 0x000fca00078e33ff */
[--C-:B------:R-:W-:Y:S02]  /*17ff0*/  IMAD.MOV R3, RZ, RZ, -R5.reuse ;  /* 0x000000ffff037224 */ /* 0x100fe400078e0a05 */
[C---:B------:R-:W-:Y:S02]  /*18000*/  IMAD R5, R8.reuse, 0x1000000, R5 ;  /* 0x0100000008057824 */ /* 0x040fe400078e0205 */
[----:B------:R-:W-:-:S04]  /*18010*/  IMAD R8, R8, R3, R6 ;  /* 0x0000000308087224 */ /* 0x000fc800078e0206 */
[----:B------:R-:W-:Y:S01]  /*18020*/  IMAD R26, R8, 0x10000, R5 ;  /* 0x00010000081a7824 */ /* 0x000fe200078e0205 */
[----:B------:R-:W-:Y:S06]  /*18030*/  BRA `(.L_x_1404) ;  /* 0x0000000000f07947 */ /* 0x000fec0003800000 */
.L_x_1403:
[----:B0---4-:R-:W0:Y:S02]  /*18040*/  LDC.64 R2, c[0x0][0xc90] ;  /* 0x00032400ff027b82 */ /* 0x011e240000000a00 */
[----:B0-----:R-:W-:-:S05]  /*18050*/  IMAD.WIDE R2, R27, 0x4, R2 ;  /* 0x000000041b027825 */ /* 0x001fca00078e0202 */
[----:B------:R0:W2:Y:S02]  /*18060*/  LDG.E R6, desc[UR36][R2.64] ;  /* 0x0000002402067981 */ /* 0x0000a4000c1e1900 */
[----:B0-----:R-:W-:Y:S02]  /*18070*/  IMAD.MOV.U32 R2, RZ, RZ, RZ ;  /* 0x000000ffff027224 */ /* 0x001fe400078e00ff */
[----:B--2---:R-:W-:-:S05]  /*18080*/  IMAD R7, R25, R6, RZ ;  /* 0x0000000619077224 */ /* 0x004fca00078e02ff */
[----:B------:R-:W-:-:S04]  /*18090*/  IABS R4, R7 ;  /* 0x0000000700047213 */ /* 0x000fc80000000000 */
[----:B------:R-:W0:Y:S08]  /*180a0*/  I2F.RP R8, R4 ;  /* 0x0000000400087306 */ /* 0x000e300000209400 */
[----:B0-----:R-:W0:Y:S02]  /*180b0*/  MUFU.RCP R8, R8 ;  /* 0x0000000800087308 */ /* 0x001e240000001000 */
[----:B0-----:R-:W-:-:S06]  /*180c0*/  VIADD R9, R8, 0xffffffe ;  /* 0x0ffffffe08097836 */ /* 0x001fcc0000000000 */
[----:B------:R-:W0:Y:S02]  /*180d0*/  F2I.FTZ.U32.TRUNC.NTZ R3, R9 ;  /* 0x0000000900037305 */ /* 0x000e24000021f000 */
[----:B0-----:R-:W-:-:S04]  /*180e0*/  IMAD.MOV R11, RZ, RZ, -R3 ;  /* 0x000000ffff0b7224 */ /* 0x001fc800078e0a03 */
[----:B------:R-:W-:-:S04]  /*180f0*/  IMAD R11, R11, R4, RZ ;  /* 0x000000040b0b7224 */ /* 0x000fc800078e02ff */
[----:B------:R-:W-:Y:S01]  /*18100*/  IMAD.HI.U32 R2, R3, R11, R2 ;  /* 0x0000000b03027227 */ /* 0x000fe200078e0002 */
[----:B------:R-:W-:Y:S02]  /*18110*/  IABS R11, R0 ;  /* 0x00000000000b7213 */ /* 0x000fe40000000000 */
[----:B------:R-:W-:-:S03]  /*18120*/  IABS R3, R7 ;  /* 0x0000000700037213 */ /* 0x000fc60000000000 */
[----:B------:R-:W-:-:S04]  /*18130*/  IMAD.HI.U32 R2, R2, R11, RZ ;  /* 0x0000000b02027227 */ /* 0x000fc800078e00ff */
[----:B------:R-:W-:-:S04]  /*18140*/  IMAD.MOV R3, RZ, RZ, -R3 ;  /* 0x000000ffff037224 */ /* 0x000fc800078e0a03 */
        /* <DEDUP_REMOVED lines=16> */
[----:B------:R-:W-:-:S04]  /*18250*/  VIADDMNMX R5, R3, R5, R6, PT ;  /* 0x0000000503057246 */ /* 0x000fc80003800106 */
[----:B------:R-:W-:-:S04]  /*18260*/  IABS R6, R5 ;  /* 0x0000000500067213 */ /* 0x000fc80000000000 */
[----:B------:R-:W0:Y:S08]  /*18270*/  I2F.RP R8, R6 ;  /* 0x0000000600087306 */ /* 0x000e300000209400 */
[----:B0-----:R-:W0:Y:S02]  /*18280*/  MUFU.RCP R8, R8 ;  /* 0x0000000800087308 */ /* 0x001e240000001000 */
[----:B0-----:R-:W-:Y:S01]  /*18290*/  VIADD R3, R8, 0xffffffe ;  /* 0x0ffffffe08037836 */ /* 0x001fe20000000000 */
[----:B------:R-:W-:-:S05]  /*182a0*/  IABS R8, R5 ;  /* 0x0000000500087213 */ /* 0x000fca0000000000 */
[----:B------:R-:W0:Y:S02]  /*182b0*/  F2I.FTZ.U32.TRUNC.NTZ R3, R3 ;  /* 0x0000000300037305 */ /* 0x000e24000021f000 */
[----:B0-----:R-:W-:-:S04]  /*182c0*/  IMAD.MOV R7, RZ, RZ, -R3 ;  /* 0x000000ffff077224 */ /* 0x001fc800078e0a03 */
[----:B------:R-:W-:-:S04]  /*182d0*/  IMAD R7, R7, R6, RZ ;  /* 0x0000000607077224 */ /* 0x000fc800078e02ff */
[----:B------:R-:W-:Y:S01]  /*182e0*/  IMAD.HI.U32 R2, R3, R7, R2 ;  /* 0x0000000703027227 */ /* 0x000fe200078e0002 */
[----:B------:R-:W-:-:S03]  /*182f0*/  IABS R7, R0 ;  /* 0x0000000000077213 */ /* 0x000fc60000000000 */
        /* <DEDUP_REMOVED lines=13> */
[----:B------:R-:W-:Y:S01]  /*183d0*/  @!P1 LOP3.LUT R2, RZ, R5, RZ, 0x33, !PT ;  /* 0x00000005ff029212 */ /* 0x000fe200078e33ff */
[----:B------:R-:W-:-:S04]  /*183e0*/  IMAD.MOV R5, RZ, RZ, -R5 ;  /* 0x000000ffff057224 */ /* 0x000fc800078e0a05 */
[----:B------:R-:W-:-:S07]  /*183f0*/  IMAD R26, R2, R5, R3 ;  /* 0x00000005021a7224 */ /* 0x000fce00078e0203 */
.L_x_1404:
[----:B------:R-:W-:-:S05]  /*18400*/  LOP3.LUT R2, RZ, R2, RZ, 0x33, !PT ;  /* 0x00000002ff027212 */ /* 0x000fca00078e33ff */
[----:B------:R-:W-:Y:S01]  /*18410*/  IMAD.IADD R25, R25, 0x1, R2 ;  /* 0x0000000119197824 */ /* 0x000fe200078e0202 */
[----:B------:R-:W-:Y:S06]  /*18420*/  BRA `(.L_x_1405) ;  /* 0x00000000001c7947 */ /* 0x000fec0003800000 */
.L_x_1397:
[----:B------:R-:W-:Y:S01]  /*18430*/  UMOV UR4, URZ ;  /* 0x0000003f00047c82 */ /* 0x000fe20008000000 */
[----:B------:R-:W-:Y:S01]  /*18440*/  UMOV UR5, URZ ;  /* 0x0000003f00057c82 */ /* 0x000fe20008000000 */
[----:B------:R-:W-:Y:S01]  /*18450*/  ULDC UR6, c[0x0][0xc3c] ;  /* 0x00030f0000067ab9 */ /* 0x000fe20000000800 */
[----:B------:R-:W-:Y:S02]  /*18460*/  IMAD.MOV.U32 R24, RZ, RZ, R0 ;  /* 0x000000ffff187224 */ /* 0x000fe400078e0000 */
[----:B------:R-:W-:Y:S02]  /*18470*/  IMAD.U32 R25, RZ, RZ, UR4 ;  /* 0x00000004ff197e24 */ /* 0x000fe4000f8e00ff */
[----:B------:R-:W-:Y:S02]  /*18480*/  IMAD.U32 R26, RZ, RZ, UR5 ;  /* 0x00000005ff1a7e24 */ /* 0x000fe4000f8e00ff */
[----:B------:R-:W-:-:S07]  /*18490*/  IMAD.U32 R27, RZ, RZ, UR6 ;  /* 0x00000006ff1b7e24 */ /* 0x000fce000f8e00ff */
.L_x_1405:
        /* <DEDUP_REMOVED lines=10> */
.L_x_1394:
[----:B------:R-:W-:Y:S02]  /*18540*/  ULDC UR4, c[0x0][0xc3c] ;  /* 0x00030f0000047ab9 */ /* 0x000fe40000000800 */
[----:B-1----:R-:W-:-:S13]  /*18550*/  ISETP.GE.AND P0, PT, R27, UR4, PT ;  /* 0x000000041b007c0c */ /* 0x002fda000bf06270 */
[----:B------:R-:W-:Y:S05]  /*18560*/  @!P0 BRA `(.L_x_1406) ;  /* 0xffffffac00bc8947 */ /* 0x000fea000383ffff */
[----:B------:R-:W-:Y:S05]  /*18570*/  BSYNC B8 ;  /* 0x0000000000087941 */ /* 0x000fea0003800000 */
.L_x_1333:
[----:B------:R-:W3:Y:S01]  /*18580*/  LDL.LU R0, [R1+0x1c] ;  /* 0x00001c0001007983 */ /* 0x000ee20000300800 */
[----:B------:R-:W-:Y:S01]  /*18590*/  BSSY B0, `(.L_x_1407) ;  /* 0x000000b000007945 */ /* 0x000fe20003800000 */
[----:B------:R-:W1:Y:S01]  /*185a0*/  S2R R5, SR_CgaCtaId ;  /* 0x0000000000057919 */ /* 0x000e620000008800 */
[----:B---3--:R-:W-:-:S05]  /*185b0*/  VIADD R0, R0, 0x1 ;  /* 0x0000000100007836 */ /* 0x008fca0000000000 */
        /* <DEDUP_REMOVED lines=8> */
.L_x_1527:
[----:B------:R-:W-:Y:S05]  /*18640*/  BSYNC B0 ;  /* 0x0000000000007941 */ /* 0x000fea0003800000 */
.L_x_1407:
[----:B------:R-:W-:-:S03]  /*18650*/  UMOV UR4, 0xffffffff ;  /* 0xffffffff00047882 */ /* 0x000fc60000000000 */
[----:B------:R-:W-:Y:S05]  /*18660*/  BRA.DIV UR4, `(.L_x_1409) ;  /* 0x0000003e04647947 */ /* 0x000fea000b800000 */
[----:B0-----:R-:W0:Y:S02]  /*18670*/  S2R R0, SR_TID.X ;  /* 0x0000000000007919 */ /* 0x001e240000002100 */
[----:B0-----:R-:W-:-:S04]  /*18680*/  SHF.R.U32.HI R0, RZ, 0x5, R0 ;  /* 0x00000005ff007819 */ /* 0x001fc80000011600 */
[----:B------:R-:W-:-:S05]  /*18690*/  LOP3.LUT R0, R0, 0x3, RZ, 0xc0, !PT ;  /* 0x0000000300007812 */ /* 0x000fca00078ec0ff */
[----:B------:R0:W1:Y:S02]  /*186a0*/  SHFL.IDX PT, R14, R0, RZ, 0x1f ;  /* 0x00001fff000e7589 */ /* 0x00006400000e0000 */
.L_x_1530:
[----:B-1----:R-:W-:Y:S01]  /*186b0*/  ISETP.NE.AND P0, PT, R14, RZ, PT ;  /* 0x000000ff0e00720c */ /* 0x002fe20003f05270 */
[----:B------:R-:W-:-:S12]  /*186c0*/  BSSY B0, `(.L_x_1410) ;  /* 0x0000026000007945 */ /* 0x000fd80003800000 */
[----:B------:R-:W-:Y:S05]  /*186d0*/  @P0 BRA `(.L_x_1411) ;  /* 0x0000000000900947 */ /* 0x000fea0003800000 */
[----:B------:R-:W-:-:S03]  /*186e0*/  UMOV UR4, 0xffffffff ;  /* 0xffffffff00047882 */ /* 0x000fc60000000000 */
[----:B------:R-:W-:Y:S05]  /*186f0*/  BRA.DIV UR4, `(.L_x_1412) ;  /* 0x0000003e04747947 */ /* 0x000fea000b800000 */
[----:B------:R-:W-:-:S13]  /*18700*/  ELECT P6, URZ, PT ;  /* 0x00000000003f782f */ /* 0x000fda00038c0000 */
.L_x_1533:
[----:B------:R-:W-:Y:S05]  /*18710*/  @!P6 BRA `(.L_x_1411) ;  /* 0x000000000080e947 */ /* 0x000fea0003800000 */
[----:B0-----:R-:W3:Y:S02]  /*18720*/  LDL R0, [R1+0x20] ;  /* 0x0000200001007983 */ /* 0x001ee40000100800 */
[----:B---3--:R-:W-:-:S13]  /*18730*/  R2UR UR4, R0 ;  /* 0x00000000000472ca */ /* 0x008fda00000e0000 */
[----:B------:R-:W-:-:S06]  /*18740*/  ULOP3.LUT UR4, UR4, 0x2, URZ, 0xfc, !UPT ;  /* 0x0000000204047892 */ /* 0x000fcc000f8efc3f */
[----:B------:R-:W-:-:S05]  /*18750*/  IMAD.U32 R0, RZ, RZ, UR4 ;  /* 0x00000004ff007e24 */ /* 0x000fca000f8e00ff */
[----:B------:R-:W-:-:S13]  /*18760*/  ISETP.NE.AND P0, PT, R0, 0x3, PT ;  /* 0x000000030000780c */ /* 0x000fda0003f05270 */
[----:B------:R-:W-:Y:S05]  /*18770*/  @!P0 BRA `(.L_x_1413) ;  /* 0x0000000000048947 */ /* 0x000fea0003800000 */
[----:B------:R-:W-:Y:S01]  /*18780*/  BPT.TRAP 0x1 ;  /* 0x000000040000795c */ /* 0x000fe20000300000 */
.L_x_1413:
[C---:B------:R-:W-:Y:S01]  /*18790*/  IMAD R5, R23.reuse, 0x8, R4 ;  /* 0x0000000817057824 */ /* 0x040fe200078e0204 */
[----:B------:R-:W-:Y:S01]  /*187a0*/  SHF.L.U32 R0, R28, 0x1f, RZ ;  /* 0x0000001f1c007819 */ /* 0x000fe200000006ff */
[----:B------:R-:W-:-:S03]  /*187b0*/  VIADD R23, R23, 0x1 ;  /* 0x0000000117177836 */ /* 0x000fc60000000000 */
[----:B------:R-:W0:Y:S02]  /*187c0*/  SYNCS.PHASECHK.TRANS64.TRYWAIT P1, [R5+URZ+0x30840], R0 ;  /* 0x03084000050075a7 */ /* 0x000e24000802017f */
[----:B------:R-:W-:-:S04]  /*187d0*/  ISETP.NE.AND P2, PT, R23, 0x2, PT ;  /* 0x000000021700780c */ /* 0x000fc80003f45270 */
[----:B------:R-:W-:Y:S01]  /*187e0*/  SEL R3, RZ, 0x1, P2 ;  /* 0x00000001ff037807 */ /* 0x000fe20001000000 */
[----:B0-----:R-:W-:Y:S08]  /*187f0*/  @!P1 BRA `(.L_x_1414) ;  /* 0x0000003c00549947 */ /* 0x001ff00003800000 */
.L_x_1534:
[----:B------:R-:W-:Y:S02]  /*18800*/  SEL R23, R23, RZ, P2 ;  /* 0x000000ff17177207 */ /* 0x000fe40001000000 */
[----:B------:R-:W-:Y:S01]  /*18810*/  LOP3.LUT R2, R28, R3, RZ, 0x3c, !PT ;  /* 0x000000031c027212 */ /* 0x000fe200078e3cff */
[----:B------:R-:W-:Y:S06]  /*18820*/  @!P0 BRA `(.L_x_1415) ;  /* 0x0000000000048947 */ /* 0x000fec0003800000 */
[----:B------:R-:W-:Y:S01]  /*18830*/  BPT.TRAP 0x1 ;  /* 0x000000040000795c */ /* 0x000fe20000300000 */
.L_x_1415:
[----:B------:R-:W-:Y:S01]  /*18840*/  IMAD R23, R23, 0x8, R4 ;  /* 0x0000000817177824 */ /* 0x000fe200078e0204 */
[----:B------:R-:W-:-:S04]  /*18850*/  SHF.L.U32 R2, R2, 0x1f, RZ ;  /* 0x0000001f02027819 */ /* 0x000fc800000006ff */
[----:B------:R-:W1:Y:S02]  /*18860*/  SYNCS.PHASECHK.TRANS64.TRYWAIT P1, [R23+URZ+0x30840], R2 ;  /* 0x03084002170075a7 */ /* 0x000e64000802017f */
[----:B-1----:R-:W-:Y:S05]  /*18870*/  @!P1 BRA `(.L_x_1416) ;  /* 0x0000003c00489947 */ /* 0x002fea0003800000 */
.L_x_1535:
[----:B------:R-:W-:Y:S05]  /*18880*/  @!P0 BRA `(.L_x_1417) ;  /* 0x0000000000048947 */ /* 0x000fea0003800000 */
[----:B------:R-:W-:Y:S01]  /*18890*/  BPT.TRAP 0x1 ;  /* 0x000000040000795c */ /* 0x000fe20000300000 */
.L_x_1417:
[----:B------:R-:W3:Y:S02]  /*188a0*/  SYNCS.PHASECHK.TRANS64.TRYWAIT P1, [R5+URZ+0x30860], R0 ;  /* 0x03086000050075a7 */ /* 0x000ee4000802017f */
[----:B---3--:R-:W-:Y:S05]  /*188b0*/  @!P1 BRA `(.L_x_1418) ;  /* 0x0000003c004c9947 */ /* 0x008fea0003800000 */
.L_x_1536:
[----:B------:R-:W-:Y:S05]  /*188c0*/  @!P0 BRA `(.L_x_1419) ;  /* 0x0000000000048947 */ /* 0x000fea0003800000 */
[----:B------:R-:W-:Y:S01]  /*188d0*/  BPT.TRAP 0x1 ;  /* 0x000000040000795c */ /* 0x000fe20000300000 */
.L_x_1419:
[----:B----4-:R4:W0:Y:S02]  /*188e0*/  SYNCS.PHASECHK.TRANS64.TRYWAIT P0, [R23+URZ+0x30860], R2 ;  /* 0x03086002170075a7 */ /* 0x010824000800017f */
[----:B0-----:R-:W-:Y:S05]  /*188f0*/  @!P0 NANOSLEEP.SYNCS 0x989680 ;  /* 0x009896800000895d */ /* 0x001fea0003900000 */
[----:B------:R-:W0:Y:S02]  /*18900*/  @!P0 SYNCS.PHASECHK.TRANS64 P0, [R23+URZ+0x30860], R2 ;  /* 0x03086002170085a7 */ /* 0x000e24000800007f */
[----:B0-----:R-:W-:Y:S05]  /*18910*/  @!P0 BRA `(.L_x_1419) ;  /* 0xfffffffc00f08947 */ /* 0x001fea000383ffff */
.L_x_1411:
[----:B------:R-:W-:Y:S05]  /*18920*/  BSYNC B0 ;  /* 0x0000000000007941 */ /* 0x000fea0003800000 */
.L_x_1410:
[----:B------:R-:W-:Y:S05]  /*18930*/  EXIT ;  /* 0x000000000000794d */ /* 0x000fea0003800000 */
.L_x_1224:
[----:B0-----:R-:W-:-:S04]  /*18940*/  IMAD.U32 R3, RZ, RZ, UR60 ;  /* 0x0000003cff037e24 */ /* 0x001fc8000f8e00ff */
[----:B------:R0:W1:Y:S03]  /*18950*/  SYNCS.PHASECHK.TRANS64.TRYWAIT P1, [R3+URZ+0x30800], R0 ;  /* 0x03080000030075a7 */ /* 0x000066000802017f */
[----:B-1----:R-:W-:Y:S05]  /*18960*/  @!P1 NANOSLEEP.SYNCS 0x989680 ;  /* 0x009896800000995d */ /* 0x002fea0003900000 */
[----:B------:R-:W1:Y:S02]  /*18970*/  @!P1 SYNCS.PHASECHK.TRANS64 P1, [R3+URZ+0x30800], R0 ;  /* 0x03080000030095a7 */ /* 0x000e64000802007f */
[----:B-1----:R-:W-:Y:S05]  /*18980*/  @!P1 BRA `(.L_x_1224) ;  /* 0xfffffffc00ec9947 */ /* 0x002fea000383ffff */
[----:B------:R-:W-:Y:S05]  /*18990*/  BRA `(.L_x_1420) ;  /* 0xfffffe9800247947 */ /* 0x000fea000383ffff */
.L_x_1228:
[----:B-1----:R1:W2:Y:S02]  /*189a0*/  SYNCS.PHASECHK.TRANS64.TRYWAIT P1, [R3+URZ+0x30830], R0 ;  /* 0x03083000030075a7 */ /* 0x0022a4000802017f */
[----:B--2---:R-:W-:Y:S05]  /*189b0*/  @!P1 NANOSLEEP.SYNCS 0x989680 ;  /* 0x009896800000995d */ /* 0x004fea0003900000 */
[----:B------:R-:W2:Y:S02]  /*189c0*/  @!P1 SYNCS.PHASECHK.TRANS64 P1, [R3+URZ+0x30830], R0 ;  /* 0x03083000030095a7 */ /* 0x000ea4000802007f */
[----:B--2---:R-:W-:Y:S05]  /*189d0*/  @!P1 BRA `(.L_x_1228) ;  /* 0xfffffffc00f09947 */ /* 0x004fea000383ffff */
[----:B------:R-:W-:Y:S05]  /*189e0*/  BRA `(.L_x_1227) ;  /* 0xfffffe9800407947 */ /* 0x000fea000383ffff */
.L_x_1245:
[----:B-1----:R-:W-:-:S04]  /*189f0*/  IMAD.U32 R4, RZ, RZ, UR5 ;  /* 0x00000005ff047e24 */ /* 0x002fc8000f8e00ff */
[----:B------:R1:W2:Y:S03]  /*18a00*/  SYNCS.PHASECHK.TRANS64.TRYWAIT P1, [R4+URZ+0x30830], R3 ;  /* 0x03083003040075a7 */ /* 0x0002a6000802017f */
[----:B--2---:R-:W-:Y:S05]  /*18a10*/  @!P1 NANOSLEEP.SYNCS 0x989680 ;  /* 0x009896800000995d */ /* 0x004fea0003900000 */
[----:B------:R-:W2:Y:S02]  /*18a20*/  @!P1 SYNCS.PHASECHK.TRANS64 P1, [R4+URZ+0x30830], R3 ;  /* 0x03083003040095a7 */ /* 0x000ea4000802007f */
[----:B--2---:R-:W-:Y:S05]  /*18a30*/  @!P1 BRA `(.L_x_1245) ;  /* 0xfffffffc00ec9947 */ /* 0x004fea000383ffff */
[----:B------:R-:W-:Y:S05]  /*18a40*/  BRA `(.L_x_1244) ;  /* 0xfffffec400a07947 */ /* 0x000fea000383ffff */
.L_x_1249:
[----:B---3--:R-:W-:-:S04]  /*18a50*/  IMAD.U32 R2, RZ, RZ, UR10 ;  /* 0x0000000aff027e24 */ /* 0x008fc8000f8e00ff */
[----:B------:R3:W4:Y:S03]  /*18a60*/  SYNCS.PHASECHK.TRANS64.TRYWAIT P1, [R2+URZ+0x30850], R0 ;  /* 0x03085000020075a7 */ /* 0x000726000802017f */
[----:B----4-:R-:W-:Y:S05]  /*18a70*/  @!P1 NANOSLEEP.SYNCS 0x989680 ;  /* 0x009896800000995d */ /* 0x010fea0003900000 */
[----:B------:R-:W4:Y:S02]  /*18a80*/  @!P1 SYNCS.PHASECHK.TRANS64 P1, [R2+URZ+0x30850], R0 ;  /* 0x03085000020095a7 */ /* 0x000f24000802007f */
[----:B----4-:R-:W-:Y:S05]  /*18a90*/  @!P1 BRA `(.L_x_1249) ;  /* 0xfffffffc00ec9947 */ /* 0x010fea000383ffff */
[----:B------:R-:W-:Y:S05]  /*18aa0*/  BRA `(.L_x_1248) ;  /* 0xfffffed0004c7947 */ /* 0x000fea000383ffff */
.L_x_1268:
[----:B-1----:R-:W-:-:S04]  /*18ab0*/  IMAD.U32 R4, RZ, RZ, UR5 ;  /* 0x00000005ff047e24 */ /* 0x002fc8000f8e00ff */
[----:B------:R1:W2:Y:S03]  /*18ac0*/  SYNCS.PHASECHK.TRANS64.TRYWAIT P1, [R4+URZ+0x30830], R3 ;  /* 0x03083003040075a7 */ /* 0x0002a6000802017f */
[----:B--2---:R-:W-:Y:S05]  /*18ad0*/  @!P1 NANOSLEEP.SYNCS 0x989680 ;  /* 0x009896800000995d */ /* 0x004fea0003900000 */
[----:B------:R-:W2:Y:S02]  /*18ae0*/  @!P1 SYNCS.PHASECHK.TRANS64 P1, [R4+URZ+0x30830], R3 ;  /* 0x03083003040095a7 */ /* 0x000ea4000802007f */
[----:B--2---:R-:W-:Y:S05]  /*18af0*/  @!P1 BRA `(.L_x_1268) ;  /* 0xfffffffc00ec9947 */ /* 0x004fea000383ffff */
[----:B------:R-:W-:Y:S05]  /*18b00*/  BRA `(.L_x_1267) ;  /* 0xfffffef800707947 */ /* 0x000fea000383ffff */
.L_x_1272:
[----:B---3--:R-:W-:-:S04]  /*18b10*/  IMAD.U32 R2, RZ, RZ, UR10 ;  /* 0x0000000aff027e24 */ /* 0x008fc8000f8e00ff */
[----:B------:R3:W4:Y:S03]  /*18b20*/  SYNCS.PHASECHK.TRANS64.TRYWAIT P1, [R2+URZ+0x30850], R0 ;  /* 0x03085000020075a7 */ /* 0x000726000802017f */
[----:B----4-:R-:W-:Y:S05]  /*18b30*/  @!P1 NANOSLEEP.SYNCS 0x989680 ;  /* 0x009896800000995d */ /* 0x010fea0003900000 */
[----:B------:R-:W4:Y:S02]  /*18b40*/  @!P1 SYNCS.PHASECHK.TRANS64 P1, [R2+URZ+0x30850], R0 ;  /* 0x03085000020095a7 */ /* 0x000f24000802007f */
[----:B----4-:R-:W-:Y:S05]  /*18b50*/  @!P1 BRA `(.L_x_1272) ;  /* 0xfffffffc00ec9947 */ /* 0x010fea000383ffff */
[----:B------:R-:W-:Y:S05]  /*18b60*/  BRA `(.L_x_1271) ;  /* 0xffffff04001c7947 */ /* 0x000fea000383ffff */
.L_x_1280:
[----:B-1----:R-:W-:-:S04]  /*18b70*/  IMAD.U32 R4, RZ, RZ, UR5 ;  /* 0x00000005ff047e24 */ /* 0x002fc8000f8e00ff */
[----:B------:R1:W2:Y:S03]  /*18b80*/  SYNCS.PHASECHK.TRANS64.TRYWAIT P1, [R4+URZ+0x30830], R3 ;  /* 0x03083003040075a7 */ /* 0x0002a6000802017f */
[----:B--2---:R-:W-:Y:S05]  /*18b90*/  @!P1 NANOSLEEP.SYNCS 0x989680 ;  /* 0x009896800000995d */ /* 0x004fea0003900000 */
[----:B------:R-:W2:Y:S02]  /*18ba0*/  @!P1 SYNCS.PHASECHK.TRANS64 P1, [R4+URZ+0x30830], R3 ;  /* 0x03083003040095a7 */ /* 0x000ea4000802007f */
[----:B--2---:R-:W-:Y:S05]  /*18bb0*/  @!P1 BRA `(.L_x_1280) ;  /* 0xfffffffc00ec9947 */ /* 0x004fea000383ffff */
[----:B------:R-:W-:Y:S05]  /*18bc0*/  BRA `(.L_x_1279) ;  /* 0xffffff1400f07947 */ /* 0x000fea000383ffff */
.L_x_1284:
[----:B---3--:R-:W-:-:S04]  /*18bd0*/  IMAD.U32 R2, RZ, RZ, UR10 ;  /* 0x0000000aff027e24 */ /* 0x008fc8000f8e00ff */
[----:B------:R3:W4:Y:S03]  /*18be0*/  SYNCS.PHASECHK.TRANS64.TRYWAIT P1, [R2+URZ+0x30850], R0 ;  /* 0x03085000020075a7 */ /* 0x000726000802017f */
[----:B----4-:R-:W-:Y:S05]  /*18bf0*/  @!P1 NANOSLEEP.SYNCS 0x989680 ;  /* 0x009896800000995d */ /* 0x010fea0003900000 */
[----:B------:R-:W4:Y:S02]  /*18c00*/  @!P1 SYNCS.PHASECHK.TRANS64 P1, [R2+URZ+0x30850], R0 ;  /* 0x03085000020095a7 */ /* 0x000f24000802007f */
[----:B----4-:R-:W-:Y:S05]  /*18c10*/  @!P1 BRA `(.L_x_1284) ;  /* 0xfffffffc00ec9947 */ /* 0x010fea000383ffff */
[----:B------:R-:W-:Y:S05]  /*18c20*/  BRA `(.L_x_1283) ;  /* 0xffffff20009c7947 */ /* 0x000fea000383ffff */
.L_x_1299:
[----:B-1----:R-:W-:-:S04]  /*18c30*/  IMAD.U32 R7, RZ, RZ, UR5 ;  /* 0x00000005ff077e24 */ /* 0x002fc8000f8e00ff */
[----:B------:R1:W2:Y:S03]  /*18c40*/  SYNCS.PHASECHK.TRANS64.TRYWAIT P1, [R7+URZ+0x30850], R0 ;  /* 0x03085000070075a7 */ /* 0x0002a6000802017f */
[----:B--2---:R-:W-:Y:S05]  /*18c50*/  @!P1 NANOSLEEP.SYNCS 0x989680 ;  /* 0x009896800000995d */ /* 0x004fea0003900000 */
[----:B------:R-:W2:Y:S02]  /*18c60*/  @!P1 SYNCS.PHASECHK.TRANS64 P1, [R7+URZ+0x30850], R0 ;  /* 0x03085000070095a7 */ /* 0x000ea4000802007f */
[----:B--2---:R-:W-:Y:S05]  /*18c70*/  @!P1 BRA `(.L_x_1299) ;  /* 0xfffffffc00ec9947 */ /* 0x004fea000383ffff */
[----:B------:R-:W-:Y:S05]  /*18c80*/  BRA `(.L_x_1298) ;  /* 0xffffff4c006c7947 */ /* 0x000fea000383ffff */
.L_x_1355:
        /* <DEDUP_REMOVED lines=11> */
.L_x_1422:
[----:B------:R-:W-:Y:S05]  /*18d40*/  BSYNC B0 ;  /* 0x0000000000007941 */ /* 0x000fea0003800000 */
.L_x_1421:
[----:B------:R-:W-:Y:S05]  /*18d50*/  BRA `(.L_x_1423) ;  /* 0xffffffb8008c7947 */ /* 0x000fea000383ffff */
.L_x_1358:
[----:B0-----:R0:W1:Y:S02]  /*18d60*/  SYNCS.PHASECHK.TRANS64.TRYWAIT P0, [R7+URZ+0x30840], R2 ;  /* 0x03084002070075a7 */ /* 0x001064000800017f */
[----:B-1----:R-:W-:Y:S05]  /*18d70*/  @!P0 NANOSLEEP.SYNCS 0x989680 ;  /* 0x009896800000895d */ /* 0x002fea0003900000 */
[----:B------:R-:W1:Y:S02]  /*18d80*/  @!P0 SYNCS.PHASECHK.TRANS64 P0, [R7+URZ+0x30840], R2 ;  /* 0x03084002070085a7 */ /* 0x000e64000800007f */
[----:B-1----:R-:W-:Y:S05]  /*18d90*/  @!P0 BRA `(.L_x_1358) ;  /* 0xfffffffc00f08947 */ /* 0x002fea000383ffff */
[----:B------:R-:W-:Y:S05]  /*18da0*/  BRA `(.L_x_1424) ;  /* 0xffffffb800f47947 */ /* 0x000fea000383ffff */
.L_x_1359:
        /* <DEDUP_REMOVED lines=8> */
.L_x_1426:
[----:B------:R-:W-:Y:S05]  /*18e30*/  BSYNC B0 ;  /* 0x0000000000007941 */ /* 0x000fea0003800000 */
.L_x_1425:
[----:B------:R-:W-:Y:S02]  /*18e40*/  IMAD.MOV.U32 R13, RZ, RZ, R4 ;  /* 0x000000ffff0d7224 */ /* 0x000fe400078e0004 */
[----:B------:R-:W-:Y:S02]  /*18e50*/  IMAD.MOV.U32 R12, RZ, RZ, RZ ;  /* 0x000000ffff0c7224 */ /* 0x000fe400078e00ff */
[----:B------:R-:W-:Y:S02]  /*18e60*/  IMAD.MOV.U32 R11, RZ, RZ, 0x181f ;  /* 0x0000181fff0b7424 */ /* 0x000fe400078e00ff */
[----:B------:R-:W-:Y:S02]  /*18e70*/  IMAD.MOV.U32 R15, RZ, RZ, -0x1 ;  /* 0xffffffffff0f7424 */ /* 0x000fe400078e00ff */
[----:B------:R-:W-:Y:S02]  /*18e80*/  IMAD.MOV.U32 R2, RZ, RZ, R14 ;  /* 0x000000ffff027224 */ /* 0x000fe400078e000e */
[----:B------:R-:W-:-:S07]  /*18e90*/  @P0 IMAD R8, R5, 0x2, R17 ;  /* 0x0000000205080824 */ /* 0x000fce00078e0211 */
[----:B------:R-:W-:Y:S05]  /*18ea0*/  WARPSYNC.COLLECTIVE R15, `(.L_x_1427) ;  /* 0x000000000f087348 */ /* 0x000fea0003c00000 */
[----:B------:R0:W1:Y:S02]  /*18eb0*/  SHFL.IDX P6, R14, R13, R12, R11 ;  /* 0x0000000c0d0e7389 */ /* 0x00006400000c000b */
[----:B01----:R-:W-:Y:S01]  /*18ec0*/  ENDCOLLECTIVE ;  /* 0x000000000000791b */ /* 0x003fe20003800000 */
.L_x_1427:
[----:B------:R-:W-:Y:S02]  /*18ed0*/  IMAD.MOV.U32 R13, RZ, RZ, R0 ;  /* 0x000000ffff0d7224 */ /* 0x000fe400078e0000 */
[----:B------:R-:W-:Y:S02]  /*18ee0*/  IMAD.MOV.U32 R12, RZ, RZ, 0x1 ;  /* 0x00000001ff0c7424 */ /* 0x000fe400078e00ff */
[----:B------:R-:W-:-:S07]  /*18ef0*/  IMAD.MOV.U32 R3, RZ, RZ, R14 ;  /* 0x000000ffff037224 */ /* 0x000fce00078e000e */
[----:B------:R-:W-:Y:S05]  /*18f00*/  WARPSYNC.COLLECTIVE R15, `(.L_x_1428) ;  /* 0x000000000f087348 */ /* 0x000fea0003c00000 */
[----:B------:R0:W1:Y:S02]  /*18f10*/  SHFL.IDX P6, R14, R13, R12, R11 ;  /* 0x0000000c0d0e7389 */ /* 0x00006400000c000b */
[----:B01----:R-:W-:Y:S01]  /*18f20*/  ENDCOLLECTIVE ;  /* 0x000000000000791b */ /* 0x003fe20003800000 */
.L_x_1428:
        /* <DEDUP_REMOVED lines=17> */
.L_x_1429:
[----:B------:R-:W-:Y:S02]  /*19040*/  @P1 IMAD R8, R5, 0x2, R17 ;  /* 0x0000000205081824 */ /* 0x000fe400078e0211 */
[----:B------:R-:W-:Y:S02]  /*19050*/  IMAD.MOV.U32 R13, RZ, RZ, R0 ;  /* 0x000000ffff0d7224 */ /* 0x000fe400078e0000 */
[----:B------:R-:W-:Y:S02]  /*19060*/  IMAD.MOV.U32 R12, RZ, RZ, 0x2 ;  /* 0x00000002ff0c7424 */ /* 0x000fe400078e00ff */
[----:B------:R-:W-:-:S07]  /*19070*/  IMAD.MOV.U32 R3, RZ, RZ, R14 ;  /* 0x000000ffff037224 */ /* 0x000fce00078e000e */
[----:B------:R-:W-:Y:S05]  /*19080*/  WARPSYNC.COLLECTIVE R15, `(.L_x_1430) ;  /* 0x000000000f087348 */ /* 0x000fea0003c00000 */
[----:B------:R0:W1:Y:S02]  /*19090*/  SHFL.IDX P6, R14, R13, R12, R11 ;  /* 0x0000000c0d0e7389 */ /* 0x00006400000c000b */
[----:B01----:R-:W-:Y:S01]  /*190a0*/  ENDCOLLECTIVE ;  /* 0x000000000000791b */ /* 0x003fe20003800000 */
.L_x_1430:
        /* <DEDUP_REMOVED lines=17> */
.L_x_1431:
[----:B------:R-:W-:Y:S02]  /*191c0*/  @P1 IMAD R8, R5, 0x2, R17 ;  /* 0x0000000205081824 */ /* 0x000fe400078e0211 */
[----:B------:R-:W-:Y:S02]  /*191d0*/  IMAD.MOV.U32 R13, RZ, RZ, R0 ;  /* 0x000000ffff0d7224 */ /* 0x000fe400078e0000 */
[----:B------:R-:W-:Y:S02]  /*191e0*/  IMAD.MOV.U32 R12, RZ, RZ, 0x3 ;  /* 0x00000003ff0c7424 */ /* 0x000fe400078e00ff */
[----:B------:R-:W-:-:S07]  /*191f0*/  IMAD.MOV.U32 R3, RZ, RZ, R14 ;  /* 0x000000ffff037224 */ /* 0x000fce00078e000e */
[----:B------:R-:W-:Y:S05]  /*19200*/  WARPSYNC.COLLECTIVE R15, `(.L_x_1432) ;  /* 0x000000000f087348 */ /* 0x000fea0003c00000 */
[----:B------:R0:W1:Y:S02]  /*19210*/  SHFL.IDX P6, R14, R13, R12, R11 ;  /* 0x0000000c0d0e7389 */ /* 0x00006400000c000b */
[----:B01----:R-:W-:Y:S01]  /*19220*/  ENDCOLLECTIVE ;  /* 0x000000000000791b */ /* 0x003fe20003800000 */
.L_x_1432:
        /* <DEDUP_REMOVED lines=17> */
.L_x_1433:
[----:B------:R-:W-:Y:S02]  /*19340*/  @P1 IMAD R8, R5, 0x2, R17 ;  /* 0x0000000205081824 */ /* 0x000fe400078e0211 */
[----:B------:R-:W-:Y:S02]  /*19350*/  IMAD.MOV.U32 R13, RZ, RZ, R0 ;  /* 0x000000ffff0d7224 */ /* 0x000fe400078e0000 */
[----:B------:R-:W-:Y:S02]  /*19360*/  IMAD.MOV.U32 R12, RZ, RZ, 0x4 ;  /* 0x00000004ff0c7424 */ /* 0x000fe400078e00ff */
[----:B------:R-:W-:-:S07]  /*19370*/  IMAD.MOV.U32 R3, RZ, RZ, R14 ;  /* 0x000000ffff037224 */ /* 0x000fce00078e000e */
[----:B------:R-:W-:Y:S05]  /*19380*/  WARPSYNC.COLLECTIVE R15, `(.L_x_1434) ;  /* 0x000000000f087348 */ /* 0x000fea0003c00000 */
[----:B------:R0:W1:Y:S02]  /*19390*/  SHFL.IDX P6, R14, R13, R12, R11 ;  /* 0x0000000c0d0e7389 */ /* 0x00006400000c000b */
[----:B01----:R-:W-:Y:S01]  /*193a0*/  ENDCOLLECTIVE ;  /* 0x000000000000791b */ /* 0x003fe20003800000 */
.L_x_1434:
        /* <DEDUP_REMOVED lines=17> */
.L_x_1435:
[----:B------:R-:W-:Y:S02]  /*194c0*/  @P1 IMAD R8, R5, 0x2, R17 ;  /* 0x0000000205081824 */ /* 0x000fe400078e0211 */
[----:B------:R-:W-:Y:S02]  /*194d0*/  IMAD.MOV.U32 R13, RZ, RZ, R0 ;  /* 0x000000ffff0d7224 */ /* 0x000fe400078e0000 */
[----:B------:R-:W-:Y:S02]  /*194e0*/  IMAD.MOV.U32 R12, RZ, RZ, 0x5 ;  /* 0x00000005ff0c7424 */ /* 0x000fe400078e00ff */
[----:B------:R-:W-:-:S07]  /*194f0*/  IMAD.MOV.U32 R3, RZ, RZ, R14 ;  /* 0x000000ffff037224 */ /* 0x000fce00078e000e */
[----:B------:R-:W-:Y:S05]  /*19500*/  WARPSYNC.COLLECTIVE R15, `(.L_x_1436) ;  /* 0x000000000f087348 */ /* 0x000fea0003c00000 */
[----:B------:R0:W1:Y:S02]  /*19510*/  SHFL.IDX P6, R14, R13, R12, R11 ;  /* 0x0000000c0d0e7389 */ /* 0x00006400000c000b */
[----:B01----:R-:W-:Y:S01]  /*19520*/  ENDCOLLECTIVE ;  /* 0x000000000000791b */ /* 0x003fe20003800000 */
.L_x_1436:
        /* <DEDUP_REMOVED lines=10> */
.L_x_1437:
        /* <DEDUP_REMOVED lines=8> */
.L_x_1364:
[----:B------:R-:W-:Y:S02]  /*19650*/  IMAD.MOV.U32 R13, RZ, RZ, R4 ;  /* 0x000000ffff0d7224 */ /* 0x000fe400078e0004 */
[----:B------:R-:W-:Y:S02]  /*19660*/  IMAD.MOV.U32 R12, RZ, RZ, RZ ;  /* 0x000000ffff0c7224 */ /* 0x000fe400078e00ff */
[----:B------:R-:W-:Y:S02]  /*19670*/  IMAD.MOV.U32 R11, RZ, RZ, 0x181f ;  /* 0x0000181fff0b7424 */ /* 0x000fe400078e00ff */
[----:B------:R-:W-:Y:S02]  /*19680*/  IMAD.MOV.U32 R15, RZ, RZ, -0x1 ;  /* 0xffffffffff0f7424 */ /* 0x000fe400078e00ff */
[----:B------:R-:W-:Y:S02]  /*19690*/  IMAD R29, R29, R5, RZ ;  /* 0x000000051d1d7224 */ /* 0x000fe400078e02ff */
[----:B------:R-:W-:-:S07]  /*196a0*/  IMAD.IADD R25, R8, 0x1, R25 ;  /* 0x0000000108197824 */ /* 0x000fce00078e0219 */
[----:B------:R-:W-:Y:S05]  /*196b0*/  WARPSYNC.COLLECTIVE R15, `(.L_x_1439) ;  /* 0x000000000f087348 */ /* 0x000fea0003c00000 */
[----:B------:R0:W1:Y:S02]  /*196c0*/  SHFL.IDX P6, R14, R13, R12, R11 ;  /* 0x0000000c0d0e7389 */ /* 0x00006400000c000b */
[----:B01----:R-:W-:Y:S01]  /*196d0*/  ENDCOLLECTIVE ;  /* 0x000000000000791b */ /* 0x003fe20003800000 */
.L_x_1439:
[C---:B------:R-:W-:Y:S01]  /*196e0*/  VIADD R6, R25.reuse, 0x10 ;  /* 0x0000001019067836 */ /* 0x040fe20000000000 */
[----:B------:R-:W-:Y:S01]  /*196f0*/  ISETP.GE.AND P1, PT, R25, R29, PT ;  /* 0x0000001d1900720c */ /* 0x000fe20003f26270 */
[----:B------:R-:W-:Y:S02]  /*19700*/  IMAD.MOV.U32 R13, RZ, RZ, R0 ;  /* 0x000000ffff0d7224 */ /* 0x000fe400078e0000 */
[----:B------:R-:W-:-:S10]  /*19710*/  IMAD.MOV.U32 R2, RZ, RZ, R14 ;  /* 0x000000ffff027224 */ /* 0x000fd400078e000e */
[----:B------:R-:W-:Y:S05]  /*19720*/  WARPSYNC.COLLECTIVE R15, `(.L_x_1440) ;  /* 0x000000000f087348 */ /* 0x000fea0003c00000 */
[----:B------:R0:W1:Y:S02]  /*19730*/  SHFL.IDX P6, R14, R13, R12, R11 ;  /* 0x0000000c0d0e7389 */ /* 0x00006400000c000b */
[----:B01----:R-:W-:Y:S01]  /*19740*/  ENDCOLLECTIVE ;  /* 0x000000000000791b */ /* 0x003fe20003800000 */
.L_x_1440:
        /* <DEDUP_REMOVED lines=8> */
.L_x_1441:
        /* <DEDUP_REMOVED lines=8> */
[----:B------:R-:W-:Y:S02]  /*19850*/  VIADD R6, R25, 0x20 ;  /* 0x0000002019067836 */ /* 0x000fe40000000000 */
[----:B0-----:R-:W-:-:S08]  /*19860*/  IMAD.MOV.U32 R2, RZ, RZ, R14 ;  /* 0x000000ffff027224 */ /* 0x001fd000078e000e */
[----:B------:R-:W-:Y:S05]  /*19870*/  WARPSYNC.COLLECTIVE R15, `(.L_x_1442) ;  /* 0x000000000f087348 */ /* 0x000fea0003c00000 */
[----:B------:R0:W1:Y:S02]  /*19880*/  SHFL.IDX P6, R14, R13, R12, R11 ;  /* 0x0000000c0d0e7389 */ /* 0x00006400000c000b */
[----:B01----:R-:W-:Y:S01]  /*19890*/  ENDCOLLECTIVE ;  /* 0x000000000000791b */ /* 0x003fe20003800000 */
.L_x_1442:
        /* <DEDUP_REMOVED lines=8> */
.L_x_1443:
[----:B------:R-:W-:-:S05]  /*19920*/  @!P1 IMAD.MOV.U32 R3, RZ, RZ, R5 ;  /* 0x000000ffff039224 */ /* 0x000fca00078e0005 */
        /* <DEDUP_REMOVED lines=8> */
[----:B------:R-:W-:Y:S02]  /*199b0*/  VIADD R6, R25, 0x30 ;  /* 0x0000003019067836 */ /* 0x000fe40000000000 */
[----:B0-----:R-:W-:-:S10]  /*199c0*/  IMAD.MOV.U32 R2, RZ, RZ, R14 ;  /* 0x000000ffff027224 */ /* 0x001fd400078e000e */
[----:B------:R-:W-:Y:S05]  /*199d0*/  WARPSYNC.COLLECTIVE R15, `(.L_x_1444) ;  /* 0x000000000f087348 */ /* 0x000fea0003c00000 */
[----:B------:R0:W1:Y:S02]  /*199e0*/  SHFL.IDX P6, R14, R13, R12, R11 ;  /* 0x0000000c0d0e7389 */ /* 0x00006400000c000b */
[----:B01----:R-:W-:Y:S01]  /*199f0*/  ENDCOLLECTIVE ;  /* 0x000000000000791b */ /* 0x003fe20003800000 */
.L_x_1444:
        /* <DEDUP_REMOVED lines=8> */
.L_x_1445:
        /* <DEDUP_REMOVED lines=14> */
.L_x_1446:
        /* <DEDUP_REMOVED lines=8> */
.L_x_1447:
        /* <DEDUP_REMOVED lines=14> */
.L_x_1448:
        /* <DEDUP_REMOVED lines=8> */
.L_x_1449:
        /* <DEDUP_REMOVED lines=14> */
.L_x_1450:
        /* <DEDUP_REMOVED lines=8> */
.L_x_1451:
        /* <DEDUP_REMOVED lines=13> */
.L_x_1452:
        /* <DEDUP_REMOVED lines=8> */
.L_x_1453:
        /* <DEDUP_REMOVED lines=12> */
.L_x_1454:
[----:B------:R-:W-:Y:S05]  /*1a0b0*/  BRA `(.L_x_1455) ;  /* 0xffffffb8008c7947 */ /* 0x000fea000383ffff */
.L_x_1369:
[----:B0-----:R0:W1:Y:S02]  /*1a0c0*/  SYNCS.PHASECHK.TRANS64.TRYWAIT P0, [R17+URZ+0x30820], R0 ;  /* 0x03082000110075a7 */ /* 0x001064000800017f */
[----:B-1----:R-:W-:Y:S05]  /*1a0d0*/  @!P0 NANOSLEEP.SYNCS 0x989680 ;  /* 0x009896800000895d */ /* 0x002fea0003900000 */
[----:B------:R-:W1:Y:S02]  /*1a0e0*/  @!P0 SYNCS.PHASECHK.TRANS64 P0, [R17+URZ+0x30820], R0 ;  /* 0x03082000110085a7 */ /* 0x000e64000800007f */
[----:B-1----:R-:W-:Y:S05]  /*1a0f0*/  @!P0 BRA `(.L_x_1369) ;  /* 0xfffffffc00f08947 */ /* 0x002fea000383ffff */
[----:B------:R-:W-:Y:S05]  /*1a100*/  BRA `(.L_x_1456) ;  /* 0xffffffbc00047947 */ /* 0x000fea000383ffff */
.L_x_1374:
[----:B0-----:R0:W1:Y:S02]  /*1a110*/  SYNCS.PHASECHK.TRANS64.TRYWAIT P0, [R6+URZ+0x30840], R3 ;  /* 0x03084003060075a7 */ /* 0x001064000800017f */
[----:B-1----:R-:W-:Y:S05]  /*1a120*/  @!P0 NANOSLEEP.SYNCS 0x989680 ;  /* 0x009896800000895d */ /* 0x002fea0003900000 */
[----:B------:R-:W1:Y:S02]  /*1a130*/  @!P0 SYNCS.PHASECHK.TRANS64 P0, [R6+URZ+0x30840], R3 ;  /* 0x03084003060085a7 */ /* 0x000e64000800007f */
[----:B-1----:R-:W-:Y:S05]  /*1a140*/  @!P0 BRA `(.L_x_1374) ;  /* 0xfffffffc00f08947 */ /* 0x002fea000383ffff */
[----:B------:R-:W-:Y:S05]  /*1a150*/  BRA `(.L_x_1457) ;  /* 0xffffffbc00e07947 */ /* 0x000fea000383ffff */
.L_x_1375:
[----:B------:R-:W-:Y:S01]  /*1a160*/  BSSY B1, `(.L_x_1458) ;  /* 0x0000008000017945 */ /* 0x000fe20003800000 */
[----:B------:R-:W-:Y:S02]  /*1a170*/  IMAD.MOV.U32 R13, RZ, RZ, R8 ;  /* 0x000000ffff0d7224 */ /* 0x000fe400078e0008 */
[----:B------:R-:W-:Y:S02]  /*1a180*/  IMAD.MOV.U32 R12, RZ, RZ, RZ ;  /* 0x000000ffff0c7224 */ /* 0x000fe400078e00ff */
[----:B------:R-:W-:Y:S02]  /*1a190*/  IMAD.MOV.U32 R11, RZ, RZ, 0x181f ;  /* 0x0000181fff0b7424 */ /* 0x000fe400078e00ff */
[----:B------:R-:W-:-:S07]  /*1a1a0*/  IMAD.MOV.U32 R15, RZ, RZ, -0x1 ;  /* 0xffffffffff0f7424 */ /* 0x000fce00078e00ff */
[----:B--2---:R-:W-:Y:S05]  /*1a1b0*/  WARPSYNC.COLLECTIVE R15, `(.L_x_1459) ;  /* 0x000000000f087348 */ /* 0x004fea0003c00000 */
[----:B--2---:R0:W1:Y:S02]  /*1a1c0*/  SHFL.IDX P6, R14, R13, R12, R11 ;  /* 0x0000000c0d0e7389 */ /* 0x00406400000c000b */
[----:B01----:R-:W-:Y:S01]  /*1a1d0*/  ENDCOLLECTIVE ;  /* 0x000000000000791b */ /* 0x003fe20003800000 */
.L_x_1459:
[----:B------:R-:W-:Y:S05]  /*1a1e0*/  BSYNC B1 ;  /* 0x0000000000017941 */ /* 0x000fea0003800000 */
.L_x_1458:
        /* <DEDUP_REMOVED lines=12> */
.L_x_1460:
[----:B------:R-:W-:Y:S02]  /*1a2b0*/  IMAD R5, R5, 0x2, R17 ;  /* 0x0000000205057824 */ /* 0x000fe400078e0211 */
[----:B------:R-:W-:Y:S02]  /*1a2c0*/  IMAD.MOV.U32 R13, RZ, RZ, R8 ;  /* 0x000000ffff0d7224 */ /* 0x000fe400078e0008 */
[----:B------:R-:W-:Y:S02]  /*1a2d0*/  IMAD.MOV.U32 R12, RZ, RZ, 0x1 ;  /* 0x00000001ff0c7424 */ /* 0x000fe400078e00ff */
[----:B------:R-:W-:-:S07]  /*1a2e0*/  IMAD.MOV.U32 R2, RZ, RZ, R14 ;  /* 0x000000ffff027224 */ /* 0x000fce00078e000e */
[----:B------:R-:W-:Y:S05]  /*1a2f0*/  WARPSYNC.COLLECTIVE R15, `(.L_x_1461) ;  /* 0x000000000f087348 */ /* 0x000fea0003c00000 */
[----:B------:R0:W1:Y:S02]  /*1a300*/  SHFL.IDX P6, R14, R13, R12, R11 ;  /* 0x0000000c0d0e7389 */ /* 0x00006400000c000b */
[----:B01----:R-:W-:Y:S01]  /*1a310*/  ENDCOLLECTIVE ;  /* 0x000000000000791b */ /* 0x003fe20003800000 */
.L_x_1461:
        /* <DEDUP_REMOVED lines=13> */
.L_x_1462:
[----:B------:R-:W-:Y:S02]  /*1a3f0*/  IMAD.MOV.U32 R13, RZ, RZ, R8 ;  /* 0x000000ffff0d7224 */ /* 0x000fe400078e0008 */
[----:B------:R-:W-:Y:S02]  /*1a400*/  IMAD.MOV.U32 R12, RZ, RZ, 0x2 ;  /* 0x00000002ff0c7424 */ /* 0x000fe400078e00ff */
[----:B------:R-:W-:-:S07]  /*1a410*/  IMAD.MOV.U32 R2, RZ, RZ, R14 ;  /* 0x000000ffff027224 */ /* 0x000fce00078e000e */
[----:B------:R-:W-:Y:S05]  /*1a420*/  WARPSYNC.COLLECTIVE R15, `(.L_x_1463) ;  /* 0x000000000f087348 */ /* 0x000fea0003c00000 */
[----:B------:R0:W1:Y:S02]  /*1a430*/  SHFL.IDX P6, R14, R13, R12, R11 ;  /* 0x0000000c0d0e7389 */ /* 0x00006400000c000b */
[----:B01----:R-:W-:Y:S01]  /*1a440*/  ENDCOLLECTIVE ;  /* 0x000000000000791b */ /* 0x003fe20003800000 */
.L_x_1463:
        /* <DEDUP_REMOVED lines=13> */
.L_x_1464:
[----:B------:R-:W-:Y:S02]  /*1a520*/  IMAD.MOV.U32 R13, RZ, RZ, R8 ;  /* 0x000000ffff0d7224 */ /* 0x000fe400078e0008 */
[----:B------:R-:W-:Y:S02]  /*1a530*/  IMAD.MOV.U32 R12, RZ, RZ, 0x3 ;  /* 0x00000003ff0c7424 */ /* 0x000fe400078e00ff */
[----:B------:R-:W-:-:S07]  /*1a540*/  IMAD.MOV.U32 R2, RZ, RZ, R14 ;  /* 0x000000ffff027224 */ /* 0x000fce00078e000e */
[----:B------:R-:W-:Y:S05]  /*1a550*/  WARPSYNC.COLLECTIVE R15, `(.L_x_1465) ;  /* 0x000000000f087348 */ /* 0x000fea0003c00000 */
[----:B------:R0:W1:Y:S02]  /*1a560*/  SHFL.IDX P6, R14, R13, R12, R11 ;  /* 0x0000000c0d0e7389 */ /* 0x00006400000c000b */
[----:B01----:R-:W-:Y:S01]  /*1a570*/  ENDCOLLECTIVE ;  /* 0x000000000000791b */ /* 0x003fe20003800000 */
.L_x_1465:
        /* <DEDUP_REMOVED lines=13> */
.L_x_1466:
[----:B------:R-:W-:Y:S02]  /*1a650*/  IMAD.MOV.U32 R13, RZ, RZ, R8 ;  /* 0x000000ffff0d7224 */ /* 0x000fe400078e0008 */
[----:B------:R-:W-:Y:S02]  /*1a660*/  IMAD.MOV.U32 R12, RZ, RZ, 0x4 ;  /* 0x00000004ff0c7424 */ /* 0x000fe400078e00ff */
[----:B------:R-:W-:-:S07]  /*1a670*/  IMAD.MOV.U32 R2, RZ, RZ, R14 ;  /* 0x000000ffff027224 */ /* 0x000fce00078e000e */
[----:B------:R-:W-:Y:S05]  /*1a680*/  WARPSYNC.COLLECTIVE R15, `(.L_x_1467) ;  /* 0x000000000f087348 */ /* 0x000fea0003c00000 */
[----:B------:R0:W1:Y:S02]  /*1a690*/  SHFL.IDX P6, R14, R13, R12, R11 ;  /* 0x0000000c0d0e7389 */ /* 0x00006400000c000b */
[----:B01----:R-:W-:Y:S01]  /*1a6a0*/  ENDCOLLECTIVE ;  /* 0x000000000000791b */ /* 0x003fe20003800000 */
.L_x_1467:
        /* <DEDUP_REMOVED lines=13> */
.L_x_1468:
[----:B------:R-:W-:Y:S02]  /*1a780*/  IMAD.MOV.U32 R13, RZ, RZ, R8 ;  /* 0x000000ffff0d7224 */ /* 0x000fe400078e0008 */
[----:B------:R-:W-:Y:S02]  /*1a790*/  IMAD.MOV.U32 R12, RZ, RZ, 0x5 ;  /* 0x00000005ff0c7424 */ /* 0x000fe400078e00ff */
[----:B------:R-:W-:-:S07]  /*1a7a0*/  IMAD.MOV.U32 R2, RZ, RZ, R14 ;  /* 0x000000ffff027224 */ /* 0x000fce00078e000e */
[----:B------:R-:W-:Y:S05]  /*1a7b0*/  WARPSYNC.COLLECTIVE R15, `(.L_x_1469) ;  /* 0x000000000f087348 */ /* 0x000fea0003c00000 */
[----:B------:R0:W1:Y:S02]  /*1a7c0*/  SHFL.IDX P6, R14, R13, R12, R11 ;  /* 0x0000000c0d0e7389 */ /* 0x00006400000c000b */
[----:B01----:R-:W-:Y:S01]  /*1a7d0*/  ENDCOLLECTIVE ;  /* 0x000000000000791b */ /* 0x003fe20003800000 */
.L_x_1469:
        /* <DEDUP_REMOVED lines=14> */
.L_x_1470:
[----:B------:R-:W-:Y:S01]  /*1a8c0*/  IMAD.MOV.U32 R2, RZ, RZ, R14 ;  /* 0x000000ffff027224 */ /* 0x000fe200078e000e */
[----:B------:R-:W-:Y:S06]  /*1a8d0*/  BRA `(.L_x_1471) ;  /* 0xffffffbc00007947 */ /* 0x000fec000383ffff */
.L_x_1380:
[----:B0-----:R0:W1:Y:S02]  /*1a8e0*/  SYNCS.PHASECHK.TRANS64.TRYWAIT P0, [R6+URZ+0x30860], R2 ;  /* 0x03086002060075a7 */ /* 0x001064000800017f */
[----:B-1----:R-:W-:Y:S05]  /*1a8f0*/  @!P0 NANOSLEEP.SYNCS 0x989680 ;  /* 0x009896800000895d */ /* 0x002fea0003900000 */
[----:B------:R-:W1:Y:S02]  /*1a900*/  @!P0 SYNCS.PHASECHK.TRANS64 P0, [R6+URZ+0x30860], R2 ;  /* 0x03086002060085a7 */ /* 0x000e64000800007f */
[----:B-1----:R-:W-:Y:S05]  /*1a910*/  @!P0 BRA `(.L_x_1380) ;  /* 0xfffffffc00f08947 */ /* 0x002fea000383ffff */
[----:B------:R-:W-:Y:S05]  /*1a920*/  BRA `(.L_x_1472) ;  /* 0xffffffbc00647947 */ /* 0x000fea000383ffff */
.L_x_1381:
        /* <DEDUP_REMOVED lines=8> */
.L_x_1474:
[----:B------:R-:W-:Y:S05]  /*1a9b0*/  BSYNC B1 ;  /* 0x0000000000017941 */ /* 0x000fea0003800000 */
.L_x_1473:
        /* <DEDUP_REMOVED lines=9> */
.L_x_1475:
[----:B------:R-:W-:Y:S02]  /*1aa50*/  IMAD.MOV.U32 R13, RZ, RZ, R19 ;  /* 0x000000ffff0d7224 */ /* 0x000fe400078e0013 */
[----:B------:R-:W-:Y:S02]  /*1aa60*/  IMAD.MOV.U32 R12, RZ, RZ, 0x1 ;  /* 0x00000001ff0c7424 */ /* 0x000fe400078e00ff */
[----:B------:R-:W-:-:S07]  /*1aa70*/  IMAD.MOV.U32 R2, RZ, RZ, R14 ;  /* 0x000000ffff027224 */ /* 0x000fce00078e000e */
[----:B------:R-:W-:Y:S05]  /*1aa80*/  WARPSYNC.COLLECTIVE R15, `(.L_x_1476) ;  /* 0x000000000f087348 */ /* 0x000fea0003c00000 */
[----:B------:R0:W1:Y:S02]  /*1aa90*/  SHFL.IDX P6, R14, R13, R12, R11 ;  /* 0x0000000c0d0e7389 */ /* 0x00006400000c000b */
[----:B01----:R-:W-:Y:S01]  /*1aaa0*/  ENDCOLLECTIVE ;  /* 0x000000000000791b */ /* 0x003fe20003800000 */
.L_x_1476:
        /* <DEDUP_REMOVED lines=16> */
.L_x_1477:
[----:B------:R-:W-:Y:S02]  /*1abb0*/  IMAD.MOV.U32 R13, RZ, RZ, R19 ;  /* 0x000000ffff0d7224 */ /* 0x000fe400078e0013 */
[----:B------:R-:W-:Y:S02]  /*1abc0*/  IMAD.MOV.U32 R12, RZ, RZ, 0x2 ;  /* 0x00000002ff0c7424 */ /* 0x000fe400078e00ff */
[----:B------:R-:W-:-:S07]  /*1abd0*/  IMAD.MOV.U32 R2, RZ, RZ, R14 ;  /* 0x000000ffff027224 */ /* 0x000fce00078e000e */
[----:B------:R-:W-:Y:S05]  /*1abe0*/  WARPSYNC.COLLECTIVE R15, `(.L_x_1478) ;  /* 0x000000000f087348 */ /* 0x000fea0003c00000 */
[----:B------:R0:W1:Y:S02]  /*1abf0*/  SHFL.IDX P6, R14, R13, R12, R11 ;  /* 0x0000000c0d0e7389 */ /* 0x00006400000c000b */
[----:B01----:R-:W-:Y:S01]  /*1ac00*/  ENDCOLLECTIVE ;  /* 0x000000000000791b */ /* 0x003fe20003800000 */
.L_x_1478:
        /* <DEDUP_REMOVED lines=16> */
.L_x_1479:
[----:B------:R-:W-:Y:S02]  /*1ad10*/  IMAD.MOV.U32 R13, RZ, RZ, R19 ;  /* 0x000000ffff0d7224 */ /* 0x000fe400078e0013 */
[----:B------:R-:W-:Y:S02]  /*1ad20*/  IMAD.MOV.U32 R12, RZ, RZ, 0x3 ;  /* 0x00000003ff0c7424 */ /* 0x000fe400078e00ff */
[----:B------:R-:W-:-:S07]  /*1ad30*/  IMAD.MOV.U32 R2, RZ, RZ, R14 ;  /* 0x000000ffff027224 */ /* 0x000fce00078e000e */
[----:B------:R-:W-:Y:S05]  /*1ad40*/  WARPSYNC.COLLECTIVE R15, `(.L_x_1480) ;  /* 0x000000000f087348 */ /* 0x000fea0003c00000 */
[----:B------:R0:W1:Y:S02]  /*1ad50*/  SHFL.IDX P6, R14, R13, R12, R11 ;  /* 0x0000000c0d0e7389 */ /* 0x00006400000c000b */
[----:B01----:R-:W-:Y:S01]  /*1ad60*/  ENDCOLLECTIVE ;  /* 0x000000000000791b */ /* 0x003fe20003800000 */
.L_x_1480:
        /* <DEDUP_REMOVED lines=16> */
.L_x_1481:
[----:B------:R-:W-:Y:S02]  /*1ae70*/  IMAD.MOV.U32 R13, RZ, RZ, R19 ;  /* 0x000000ffff0d7224 */ /* 0x000fe400078e0013 */
[----:B------:R-:W-:Y:S02]  /*1ae80*/  IMAD.MOV.U32 R12, RZ, RZ, 0x4 ;  /* 0x00000004ff0c7424 */ /* 0x000fe400078e00ff */
[----:B------:R-:W-:-:S07]  /*1ae90*/  IMAD.MOV.U32 R2, RZ, RZ, R14 ;  /* 0x000000ffff027224 */ /* 0x000fce00078e000e */
[----:B------:R-:W-:Y:S05]  /*1aea0*/  WARPSYNC.COLLECTIVE R15, `(.L_x_1482) ;  /* 0x000000000f087348 */ /* 0x000fea0003c00000 */
[----:B------:R0:W1:Y:S02]  /*1aeb0*/  SHFL.IDX P6, R14, R13, R12, R11 ;  /* 0x0000000c0d0e7389 */ /* 0x00006400000c000b */
[----:B01----:R-:W-:Y:S01]  /*1aec0*/  ENDCOLLECTIVE ;  /* 0x000000000000791b */ /* 0x003fe20003800000 */
.L_x_1482:
        /* <DEDUP_REMOVED lines=16> */
.L_x_1483:
[----:B------:R-:W-:Y:S02]  /*1afd0*/  IMAD.MOV.U32 R13, RZ, RZ, R19 ;  /* 0x000000ffff0d7224 */ /* 0x000fe400078e0013 */
[----:B------:R-:W-:Y:S02]  /*1afe0*/  IMAD.MOV.U32 R12, RZ, RZ, 0x5 ;  /* 0x00000005ff0c7424 */ /* 0x000fe400078e00ff */
[----:B------:R-:W-:-:S07]  /*1aff0*/  IMAD.MOV.U32 R2, RZ, RZ, R14 ;  /* 0x000000ffff027224 */ /* 0x000fce00078e000e */
[----:B------:R-:W-:Y:S05]  /*1b000*/  WARPSYNC.COLLECTIVE R15, `(.L_x_1484) ;  /* 0x000000000f087348 */ /* 0x000fea0003c00000 */
[----:B------:R0:W1:Y:S02]  /*1b010*/  SHFL.IDX P6, R14, R13, R12, R11 ;  /* 0x0000000c0d0e7389 */ /* 0x00006400000c000b */
[----:B01----:R-:W-:Y:S01]  /*1b020*/  ENDCOLLECTIVE ;  /* 0x000000000000791b */ /* 0x003fe20003800000 */
.L_x_1484:
        /* <DEDUP_REMOVED lines=13> */
.L_x_1485:
[----:B------:R-:W-:Y:S01]  /*1b100*/  @!PT LDS RZ, [RZ] ;  /* 0x00000000fffff984 */ /* 0x000fe20000000800 */
[----:B------:R-:W-:Y:S01]  /*1b110*/  @!PT LDS RZ, [RZ] ;  /* 0x00000000fffff984 */ /* 0x000fe20000000800 */
[----:B------:R-:W-:Y:S01]  /*1b120*/  @!PT LDS RZ, [RZ] ;  /* 0x00000000fffff984 */ /* 0x000fe20000000800 */
[----:B------:R1:W-:Y:S01]  /*1b130*/  LDGSTS.E.BYPASS.LTC128B.128 [R5+0x5400], desc[UR36][R2.64+0x80], !P0 ;  /* 0x0540008002057fae */ /* 0x0003e2000c101d64 */
[----:B------:R-:W-:-:S13]  /*1b140*/  ISETP.LT.OR P0, PT, R7, 0x41, P1 ;  /* 0x000000410700780c */ /* 0x000fda0000f01670 */
[----:B------:R1:W-:Y:S01]  /*1b150*/  LDGSTS.E.BYPASS.LTC128B.128 [R5+0x8400], desc[UR36][R2.64+0x100], !P0 ;  /* 0x0840010002057fae */ /* 0x0003e2000c101d64 */
[----:B------:R-:W-:Y:S05]  /*1b160*/  BRA `(.L_x_1486) ;  /* 0xffffffb800487947 */ /* 0x000fea000383ffff */
.L_x_1389:
[----:B0-----:R0:W1:Y:S02]  /*1b170*/  SYNCS.PHASECHK.TRANS64.TRYWAIT P0, [R0+URZ+0x30860], R3 ;  /* 0x03086003000075a7 */ /* 0x001064000800017f */
[----:B-1----:R-:W-:Y:S05]  /*1b180*/  @!P0 NANOSLEEP.SYNCS 0x989680 ;  /* 0x009896800000895d */ /* 0x002fea0003900000 */
[----:B------:R-:W1:Y:S02]  /*1b190*/  @!P0 SYNCS.PHASECHK.TRANS64 P0, [R0+URZ+0x30860], R3 ;  /* 0x03086003000085a7 */ /* 0x000e64000800007f */
[----:B-1----:R-:W-:Y:S05]  /*1b1a0*/  @!P0 BRA `(.L_x_1389) ;  /* 0xfffffffc00f08947 */ /* 0x002fea000383ffff */
[----:B------:R-:W-:Y:S05]  /*1b1b0*/  BRA `(.L_x_1487) ;  /* 0xffffffbc00607947 */ /* 0x000fea000383ffff */
.L_x_1390:
        /* <DEDUP_REMOVED lines=8> */
.L_x_1489:
[----:B------:R-:W-:Y:S05]  /*1b240*/  BSYNC B0 ;  /* 0x0000000000007941 */ /* 0x000fea0003800000 */
.L_x_1488:
[----:B------:R-:W-:Y:S02]  /*1b250*/  IMAD.MOV.U32 R13, RZ, RZ, R18 ;  /* 0x000000ffff0d7224 */ /* 0x000fe400078e0012 */
[----:B------:R-:W-:Y:S02]  /*1b260*/  IMAD.MOV.U32 R12, RZ, RZ, RZ ;  /* 0x000000ffff0c7224 */ /* 0x000fe400078e00ff */
[----:B------:R-:W-:Y:S02]  /*1b270*/  IMAD.MOV.U32 R11, RZ, RZ, 0x181f ;  /* 0x0000181fff0b7424 */ /* 0x000fe400078e00ff */
[----:B------:R-:W-:Y:S02]  /*1b280*/  IMAD.MOV.U32 R15, RZ, RZ, -0x1 ;  /* 0xffffffffff0f7424 */ /* 0x000fe400078e00ff */
[----:B------:R-:W-:Y:S02]  /*1b290*/  IMAD.MOV.U32 R3, RZ, RZ, R14 ;  /* 0x000000ffff037224 */ /* 0x000fe400078e000e */
[----:B------:R-:W-:-:S07]  /*1b2a0*/  IMAD.SHL.U32 R5, R31, 0x2, RZ ;  /* 0x000000021f057824 */ /* 0x000fce00078e00ff */
[----:B------:R-:W-:Y:S05]  /*1b2b0*/  WARPSYNC.COLLECTIVE R15, `(.L_x_1490) ;  /* 0x000000000f087348 */ /* 0x000fea0003c00000 */
[----:B------:R0:W1:Y:S02]  /*1b2c0*/  SHFL.IDX P6, R14, R13, R12, R11 ;  /* 0x0000000c0d0e7389 */ /* 0x00006400000c000b */
[----:B01----:R-:W-:Y:S01]  /*1b2d0*/  ENDCOLLECTIVE ;  /* 0x000000000000791b */ /* 0x003fe20003800000 */
.L_x_1490:
        /* <DEDUP_REMOVED lines=14> */
.L_x_1491:
        /* <DEDUP_REMOVED lines=13> */
.L_x_1492:
[----:B------:R-:W-:Y:S02]  /*1b490*/  IMAD.MOV.U32 R13, RZ, RZ, R19 ;  /* 0x000000ffff0d7224 */ /* 0x000fe400078e0013 */
[----:B------:R-:W-:Y:S01]  /*1b4a0*/  IMAD.MOV.U32 R12, RZ, RZ, 0x2 ;  /* 0x00000002ff0c7424 */ /* 0x000fe200078e00ff */
[----:B------:R-:W-:-:S13]  /*1b4b0*/  IADD3 R2, P4, R14, R5, RZ ;  /* 0x000000050e027210 */ /* 0x000fda0007f9e0ff */
[----:B------:R-:W-:Y:S05]  /*1b4c0*/  WARPSYNC.COLLECTIVE R15, `(.L_x_1493) ;  /* 0x000000000f087348 */ /* 0x000fea0003c00000 */
[----:B------:R0:W1:Y:S02]  /*1b4d0*/  SHFL.IDX P6, R14, R13, R12, R11 ;  /* 0x0000000c0d0e7389 */ /* 0x00006400000c000b */
[----:B01----:R-:W-:Y:S01]  /*1b4e0*/  ENDCOLLECTIVE ;  /* 0x000000000000791b */ /* 0x003fe20003800000 */
.L_x_1493:
        /* <DEDUP_REMOVED lines=15> */
.L_x_1494:
[----:B------:R-:W-:Y:S02]  /*1b5e0*/  IMAD.MOV.U32 R13, RZ, RZ, R19 ;  /* 0x000000ffff0d7224 */ /* 0x000fe400078e0013 */
[----:B------:R-:W-:Y:S01]  /*1b5f0*/  IMAD.MOV.U32 R12, RZ, RZ, 0x3 ;  /* 0x00000003ff0c7424 */ /* 0x000fe200078e00ff */
[----:B------:R-:W-:-:S13]  /*1b600*/  IADD3 R2, P4, R14, R5, RZ ;  /* 0x000000050e027210 */ /* 0x000fda0007f9e0ff */
[----:B------:R-:W-:Y:S05]  /*1b610*/  WARPSYNC.COLLECTIVE R15, `(.L_x_1495) ;  /* 0x000000000f087348 */ /* 0x000fea0003c00000 */
[----:B------:R0:W1:Y:S02]  /*1b620*/  SHFL.IDX P6, R14, R13, R12, R11 ;  /* 0x0000000c0d0e7389 */ /* 0x00006400000c000b */
[----:B01----:R-:W-:Y:S01]  /*1b630*/  ENDCOLLECTIVE ;  /* 0x000000000000791b */ /* 0x003fe20003800000 */
.L_x_1495:
        /* <DEDUP_REMOVED lines=15> */
.L_x_1496:
[----:B------:R-:W-:Y:S02]  /*1b730*/  IMAD.MOV.U32 R13, RZ, RZ, R19 ;  /* 0x000000ffff0d7224 */ /* 0x000fe400078e0013 */
[----:B------:R-:W-:Y:S01]  /*1b740*/  IMAD.MOV.U32 R12, RZ, RZ, 0x4 ;  /* 0x00000004ff0c7424 */ /* 0x000fe200078e00ff */
[----:B------:R-:W-:-:S13]  /*1b750*/  IADD3 R2, P4, R14, R5, RZ ;  /* 0x000000050e027210 */ /* 0x000fda0007f9e0ff */
[----:B------:R-:W-:Y:S05]  /*1b760*/  WARPSYNC.COLLECTIVE R15, `(.L_x_1497) ;  /* 0x000000000f087348 */ /* 0x000fea0003c00000 */
[----:B------:R0:W1:Y:S02]  /*1b770*/  SHFL.IDX P6, R14, R13, R12, R11 ;  /* 0x0000000c0d0e7389 */ /* 0x00006400000c000b */
[----:B01----:R-:W-:Y:S01]  /*1b780*/  ENDCOLLECTIVE ;  /* 0x000000000000791b */ /* 0x003fe20003800000 */
.L_x_1497:
        /* <DEDUP_REMOVED lines=15> */
.L_x_1498:
[----:B------:R-:W-:Y:S02]  /*1b880*/  IMAD.MOV.U32 R13, RZ, RZ, R19 ;  /* 0x000000ffff0d7224 */ /* 0x000fe400078e0013 */
[----:B------:R-:W-:Y:S01]  /*1b890*/  IMAD.MOV.U32 R12, RZ, RZ, 0x5 ;  /* 0x00000005ff0c7424 */ /* 0x000fe200078e00ff */
[----:B------:R-:W-:-:S13]  /*1b8a0*/  IADD3 R2, P4, R14, R5, RZ ;  /* 0x000000050e027210 */ /* 0x000fda0007f9e0ff */
[----:B------:R-:W-:Y:S05]  /*1b8b0*/  WARPSYNC.COLLECTIVE R15, `(.L_x_1499) ;  /* 0x000000000f087348 */ /* 0x000fea0003c00000 */
[----:B------:R0:W1:Y:S02]  /*1b8c0*/  SHFL.IDX P6, R14, R13, R12, R11 ;  /* 0x0000000c0d0e7389 */ /* 0x00006400000c000b */
[----:B01----:R-:W-:Y:S01]  /*1b8d0*/  ENDCOLLECTIVE ;  /* 0x000000000000791b */ /* 0x003fe20003800000 */
.L_x_1499:
        /* <DEDUP_REMOVED lines=14> */
.L_x_1500:
[----:B------:R-:W-:Y:S05]  /*1b9c0*/  BRA `(.L_x_1501) ;  /* 0xffffffb800647947 */ /* 0x000fea000383ffff */
.L_x_1395:
        /* <DEDUP_REMOVED lines=8> */
.L_x_1503:
[----:B------:R-:W-:Y:S05]  /*1ba50*/  BSYNC B0 ;  /* 0x0000000000007941 */ /* 0x000fea0003800000 */
.L_x_1502:
[----:B------:R-:W-:Y:S02]  /*1ba60*/  IMAD.MOV.U32 R13, RZ, RZ, R24 ;  /* 0x000000ffff0d7224 */ /* 0x000fe400078e0018 */
[----:B------:R-:W-:Y:S02]  /*1ba70*/  IMAD.MOV.U32 R12, RZ, RZ, 0x1 ;  /* 0x00000001ff0c7424 */ /* 0x000fe400078e00ff */
[----:B------:R-:W-:Y:S02]  /*1ba80*/  IMAD.MOV.U32 R11, RZ, RZ, 0x1f ;  /* 0x0000001fff0b7424 */ /* 0x000fe400078e00ff */
[----:B------:R-:W-:Y:S02]  /*1ba90*/  IMAD.MOV.U32 R15, RZ, RZ, -0x1 ;  /* 0xffffffffff0f7424 */ /* 0x000fe400078e00ff */
[----:B------:R-:W-:Y:S02]  /*1baa0*/  IMAD.IADD R9, R27, 0x1, R10 ;  /* 0x000000011b097824 */ /* 0x000fe400078e020a */
[----:B------:R-:W-:-:S07]  /*1bab0*/  IMAD.MOV.U32 R0, RZ, RZ, R14 ;  /* 0x000000ffff007224 */ /* 0x000fce00078e000e */
[----:B------:R-:W-:Y:S05]  /*1bac0*/  WARPSYNC.COLLECTIVE R15, `(.L_x_1504) ;  /* 0x000000000f087348 */ /* 0x000fea0003c00000 */
[----:B------:R0:W1:Y:S02]  /*1bad0*/  SHFL.IDX P6, R14, R13, R12, R11 ;  /* 0x0000000c0d0e7389 */ /* 0x00006400000c000b */
[----:B01----:R-:W-:Y:S01]  /*1bae0*/  ENDCOLLECTIVE ;  /* 0x000000000000791b */ /* 0x003fe20003800000 */
.L_x_1504:
[----:B------:R-:W-:Y:S02]  /*1baf0*/  ULDC UR4, c[0x0][0xc3c] ;  /* 0x00030f0000047ab9 */ /* 0x000fe40000000800 */
[----:B------:R-:W-:-:S13]  /*1bb00*/  ISETP.GE.OR P1, PT, R9, UR4, !P0 ;  /* 0x0000000409007c0c */ /* 0x000fda000c726670 */
[----:B------:R-:W0:Y:S08]  /*1bb10*/  @!P1 LDC.64 R4, c[0x0][0xc80] ;  /* 0x00032000ff049b82 */ /* 0x000e300000000a00 */
[----:B------:R-:W1:Y:S01]  /*1bb20*/  @!P1 LDC.64 R2, c[0x0][0xc78] ;  /* 0x00031e00ff029b82 */ /* 0x000e620000000a00 */
[----:B------:R-:W-:Y:S02]  /*1bb30*/  IMAD.MOV.U32 R25, RZ, RZ, RZ ;  /* 0x000000ffff197224 */ /* 0x000fe400078e00ff */
[----:B------:R-:W-:-:S02]  /*1bb40*/  IMAD.MOV.U32 R8, RZ, RZ, RZ ;  /* 0x000000ffff087224 */ /* 0x000fc400078e00ff */
[----:B------:R-:W-:Y:S02]  /*1bb50*/  IMAD.MOV.U32 R11, RZ, RZ, RZ ;  /* 0x000000ffff0b7224 */ /* 0x000fe400078e00ff */
[----:B------:R-:W-:Y:S02]  /*1bb60*/  IMAD.MOV.U32 R7, RZ, RZ, R14 ;  /* 0x000000ffff077224 */ /* 0x000fe400078e000e */
[----:B0-----:R-:W-:-:S06]  /*1bb70*/  @!P1 IMAD.WIDE R4, R9, 0x4, R4 ;  /* 0x0000000409049825 */ /* 0x001fcc00078e0204 */
[----:B------:R-:W2:Y:S01]  /*1bb80*/  @!P1 LDG.E R4, desc[UR36][R4.64] ;  /* 0x0000002404049981 */ /* 0x000ea2000c1e1900 */
[----:B-1----:R-:W-:-:S06]  /*1bb90*/  @!P1 IMAD.WIDE R2, R9, 0x4, R2 ;  /* 0x0000000409029825 */ /* 0x002fcc00078e0202 */
[----:B------:R-:W3:Y:S01]  /*1bba0*/  @!P1 LDG.E R2, desc[UR36][R2.64] ;  /* 0x0000002402029981 */ /* 0x000ee2000c1e1900 */
        /* <DEDUP_REMOVED lines=11> */
.L_x_1505:
[----:B------:R-:W-:Y:S01]  /*1bc60*/  IMAD.MOV.U32 R12, RZ, RZ, 0x2 ;  /* 0x00000002ff0c7424 */ /* 0x000fe200078e00ff */
[----:B------:R-:W-:-:S05]  /*1bc70*/  SEL R6, R14, RZ, P1 ;  /* 0x000000ff0e067207 */ /* 0x000fca0000800000 */
[----:B------:R-:W-:-:S04]  /*1bc80*/  IMAD.IADD R6, R13, 0x1, R6 ;  /* 0x000000010d067824 */ /* 0x000fc800078e0206 */
[----:B------:R-:W-:-:S07]  /*1bc90*/  IMAD.MOV.U32 R13, RZ, RZ, R6 ;  /* 0x000000ffff0d7224 */ /* 0x000fce00078e0006 */
[----:B------:R-:W-:Y:S05]  /*1bca0*/  WARPSYNC.COLLECTIVE R15, `(.L_x_1506) ;  /* 0x000000000f087348 */ /* 0x000fea0003c00000 */
[----:B------:R0:W1:Y:S02]  /*1bcb0*/  SHFL.UP P6, R14, R13, R12, R11 ;  /* 0x0400000c0d0e7389 */ /* 0x00006400000c000b */
[----:B01----:R-:W-:Y:S01]  /*1bcc0*/  ENDCOLLECTIVE ;  /* 0x000000000000791b */ /* 0x003fe20003800000 */
.L_x_1506:
        /* <DEDUP_REMOVED lines=8> */
.L_x_1507:
[----:B------:R-:W-:Y:S01]  /*1bd50*/  IMAD.MOV.U32 R12, RZ, RZ, 0x8 ;  /* 0x00000008ff0c7424 */ /* 0x000fe200078e00ff */
[----:B------:R-:W-:-:S05]  /*1bd60*/  SEL R3, R14, RZ, P3 ;  /* 0x000000ff0e037207 */ /* 0x000fca0001800000 */
[----:B------:R-:W-:-:S04]  /*1bd70*/  IMAD.IADD R3, R2, 0x1, R3 ;  /* 0x0000000102037824 */ /* 0x000fc800078e0203 */
[----:B------:R-:W-:-:S07]  /*1bd80*/  IMAD.MOV.U32 R13, RZ, RZ, R3 ;  /* 0x000000ffff0d7224 */ /* 0x000fce00078e0003 */
[----:B------:R-:W-:Y:S05]  /*1bd90*/  WARPSYNC.COLLECTIVE R15, `(.L_x_1508) ;  /* 0x000000000f087348 */ /* 0x000fea0003c00000 */
[----:B------:R0:W1:Y:S02]  /*1bda0*/  SHFL.UP P6, R14, R13, R12, R11 ;  /* 0x0400000c0d0e7389 */ /* 0x00006400000c000b */
[----:B01----:R-:W-:Y:S01]  /*1bdb0*/  ENDCOLLECTIVE ;  /* 0x000000000000791b */ /* 0x003fe20003800000 */
.L_x_1508:
[----:B------:R-:W-:Y:S01]  /*1bdc0*/  IMAD.MOV.U32 R12, RZ, RZ, 0x10 ;  /* 0x00000010ff0c7424 */ /* 0x000fe200078e00ff */
[----:B------:R-:W-:-:S05]  /*1bdd0*/  SEL R4, R14, RZ, P4 ;  /* 0x000000ff0e047207 */ /* 0x000fca0002000000 */
[----:B------:R-:W-:-:S04]  /*1bde0*/  IMAD.IADD R4, R3, 0x1, R4 ;  /* 0x0000000103047824 */ /* 0x000fc800078e0204 */
[----:B------:R-:W-:-:S07]  /*1bdf0*/  IMAD.MOV.U32 R13, RZ, RZ, R4 ;  /* 0x000000ffff0d7224 */ /* 0x000fce00078e0004 */
[----:B------:R-:W-:Y:S05]  /*1be00*/  WARPSYNC.COLLECTIVE R15, `(.L_x_1509) ;  /* 0x000000000f087348 */ /* 0x000fea0003c00000 */
[----:B------:R0:W1:Y:S02]  /*1be10*/  SHFL.UP P6, R14, R13, R12, R11 ;  /* 0x0400000c0d0e7389 */ /* 0x00006400000c000b */
[----:B01----:R-:W-:Y:S01]  /*1be20*/  ENDCOLLECTIVE ;  /* 0x000000000000791b */ /* 0x003fe20003800000 */
.L_x_1509:
        /* <DEDUP_REMOVED lines=8> */
.L_x_1510:
[----:B------:R-:W-:Y:S05]  /*1beb0*/  BRA `(.L_x_1511) ;  /* 0xffffffb800787947 */ /* 0x000fea000383ffff */
.L_x_1398:
[----:B------:R-:W-:Y:S01]  /*1bec0*/  BSSY B0, `(.L_x_1512) ;  /* 0x0000007000007945 */ /* 0x000fe20003800000 */
[----:B------:R-:W-:Y:S02]  /*1bed0*/  IMAD.MOV.U32 R12, RZ, RZ, 0x1 ;  /* 0x00000001ff0c7424 */ /* 0x000fe400078e00ff */
[----:B------:R-:W-:Y:S02]  /*1bee0*/  IMAD.MOV.U32 R11, RZ, RZ, RZ ;  /* 0x000000ffff0b7224 */ /* 0x000fe400078e00ff */
[----:B------:R-:W-:-:S07]  /*1bef0*/  IMAD.MOV.U32 R15, RZ, RZ, -0x1 ;  /* 0xffffffffff0f7424 */ /* 0x000fce00078e00ff */
[----:B------:R-:W-:Y:S05]  /*1bf00*/  WARPSYNC.COLLECTIVE R15, `(.L_x_1513) ;  /* 0x000000000f087348 */ /* 0x000fea0003c00000 */
[----:B------:R0:W1:Y:S02]  /*1bf10*/  SHFL.UP P6, R14, R13, R12, R11 ;  /* 0x0400000c0d0e7389 */ /* 0x00006400000c000b */
[----:B01----:R-:W-:Y:S01]  /*1bf20*/  ENDCOLLECTIVE ;  /* 0x000000000000791b */ /* 0x003fe20003800000 */
.L_x_1513:
[----:B------:R-:W-:Y:S05]  /*1bf30*/  BSYNC B0 ;  /* 0x0000000000007941 */ /* 0x000fea0003800000 */
.L_x_1512:
        /* <DEDUP_REMOVED lines=8> */
.L_x_1514:
[----:B------:R-:W-:Y:S01]  /*1bfc0*/  IMAD.MOV.U32 R12, RZ, RZ, 0x4 ;  /* 0x00000004ff0c7424 */ /* 0x000fe200078e00ff */
[----:B------:R-:W-:-:S05]  /*1bfd0*/  SEL R2, R14, RZ, P2 ;  /* 0x000000ff0e027207 */ /* 0x000fca0001000000 */
[----:B------:R-:W-:-:S04]  /*1bfe0*/  IMAD.IADD R2, R13, 0x1, R2 ;  /* 0x000000010d027824 */ /* 0x000fc800078e0202 */
[----:B------:R-:W-:-:S07]  /*1bff0*/  IMAD.MOV.U32 R13, RZ, RZ, R2 ;  /* 0x000000ffff0d7224 */ /* 0x000fce00078e0002 */
[----:B------:R-:W-:Y:S05]  /*1c000*/  WARPSYNC.COLLECTIVE R15, `(.L_x_1515) ;  /* 0x000000000f087348 */ /* 0x000fea0003c00000 */
[----:B------:R0:W1:Y:S02]  /*1c010*/  SHFL.UP P6, R14, R13, R12, R11 ;  /* 0x0400000c0d0e7389 */ /* 0x00006400000c000b */
[----:B01----:R-:W-:Y:S01]  /*1c020*/  ENDCOLLECTIVE ;  /* 0x000000000000791b */ /* 0x003fe20003800000 */
.L_x_1515:
[----:B------:R-:W-:Y:S01]  /*1c030*/  IMAD.MOV.U32 R12, RZ, RZ, 0x8 ;  /* 0x00000008ff0c7424 */ /* 0x000fe200078e00ff */
[----:B------:R-:W-:-:S05]  /*1c040*/  SEL R3, R14, RZ, P3 ;  /* 0x000000ff0e037207 */ /* 0x000fca0001800000 */
[----:B------:R-:W-:-:S04]  /*1c050*/  IMAD.IADD R3, R2, 0x1, R3 ;  /* 0x0000000102037824 */ /* 0x000fc800078e0203 */
[----:B------:R-:W-:-:S07]  /*1c060*/  IMAD.MOV.U32 R13, RZ, RZ, R3 ;  /* 0x000000ffff0d7224 */ /* 0x000fce00078e0003 */
[----:B------:R-:W-:Y:S05]  /*1c070*/  WARPSYNC.COLLECTIVE R15, `(.L_x_1516) ;  /* 0x000000000f087348 */ /* 0x000fea0003c00000 */
[----:B------:R0:W1:Y:S02]  /*1c080*/  SHFL.UP P6, R14, R13, R12, R11 ;  /* 0x0400000c0d0e7389 */ /* 0x00006400000c000b */
[----:B01----:R-:W-:Y:S01]  /*1c090*/  ENDCOLLECTIVE ;  /* 0x000000000000791b */ /* 0x003fe20003800000 */
.L_x_1516:
[----:B------:R-:W-:Y:S01]  /*1c0a0*/  IMAD.MOV.U32 R12, RZ, RZ, 0x10 ;  /* 0x00000010ff0c7424 */ /* 0x000fe200078e00ff */
[----:B------:R-:W-:-:S05]  /*1c0b0*/  SEL R4, R14, RZ, P4 ;  /* 0x000000ff0e047207 */ /* 0x000fca0002000000 */
[----:B------:R-:W-:-:S04]  /*1c0c0*/  IMAD.IADD R4, R3, 0x1, R4 ;  /* 0x0000000103047824 */ /* 0x000fc800078e0204 */
[----:B------:R-:W-:-:S07]  /*1c0d0*/  IMAD.MOV.U32 R13, RZ, RZ, R4 ;  /* 0x000000ffff0d7224 */ /* 0x000fce00078e0004 */
[----:B------:R-:W-:Y:S05]  /*1c0e0*/  WARPSYNC.COLLECTIVE R15, `(.L_x_1517) ;  /* 0x000000000f087348 */ /* 0x000fea0003c00000 */
[----:B------:R0:W1:Y:S02]  /*1c0f0*/  SHFL.UP P6, R14, R13, R12, R11 ;  /* 0x0400000c0d0e7389 */ /* 0x00006400000c000b */
[----:B01----:R-:W-:Y:S01]  /*1c100*/  ENDCOLLECTIVE ;  /* 0x000000000000791b */ /* 0x003fe20003800000 */
.L_x_1517:
        /* <DEDUP_REMOVED lines=8> */
.L_x_1518:
[----:B------:R-:W-:Y:S05]  /*1c190*/  BRA `(.L_x_1519) ;  /* 0xffffffb800647947 */ /* 0x000fea000383ffff */
.L_x_1400:
[----:B------:R-:W-:Y:S01]  /*1c1a0*/  BSSY B0, `(.L_x_1520) ;  /* 0x0000006000007945 */ /* 0x000fe20003800000 */
[----:B------:R-:W-:Y:S01]  /*1c1b0*/  PLOP3.LUT P6, PT, P6, PT, PT, 0x8, 0x0 ;  /* 0x000000000000781c */ /* 0x000fe200037ce170 */
[----:B------:R-:W-:-:S12]  /*1c1c0*/  IMAD.MOV.U32 R15, RZ, RZ, -0x1 ;  /* 0xffffffffff0f7424 */ /* 0x000fd800078e00ff */
[----:B0-----:R-:W-:Y:S05]  /*1c1d0*/  WARPSYNC.COLLECTIVE R15, `(.L_x_1521) ;  /* 0x000000000f087348 */ /* 0x001fea0003c00000 */
[----:B------:R-:W-:Y:S01]  /*1c1e0*/  VOTE.ANY R14, PT, P6 ;  /* 0x00000000000e7806 */ /* 0x000fe200030e0100 */
[----:B0-----:R-:W-:Y:S06]  /*1c1f0*/  ENDCOLLECTIVE ;  /* 0x000000000000791b */ /* 0x001fec0003800000 */
.L_x_1521:
[----:B------:R-:W-:Y:S05]  /*1c200*/  BSYNC B0 ;  /* 0x0000000000007941 */ /* 0x000fea0003800000 */
.L_x_1520:
[----:B------:R-:W-:Y:S02]  /*1c210*/  IMAD.MOV.U32 R3, RZ, RZ, R14 ;  /* 0x000000ffff037224 */ /* 0x000fe400078e000e */
[----:B------:R-:W-:Y:S02]  /*1c220*/  IMAD.MOV.U32 R13, RZ, RZ, R25 ;  /* 0x000000ffff0d7224 */ /* 0x000fe400078e0019 */
[----:B------:R0:W1:Y:S01]  /*1c230*/  POPC R12, R3 ;  /* 0x00000003000c7309 */ /* 0x0000620000000000 */
[----:B------:R-:W-:Y:S02]  /*1c240*/  IMAD.MOV.U32 R11, RZ, RZ, 0x1f ;  /* 0x0000001fff0b7424 */ /* 0x000fe400078e00ff */
[----:B------:R-:W-:-:S07]  /*1c250*/  IMAD.MOV.U32 R15, RZ, RZ, -0x1 ;  /* 0xffffffffff0f7424 */ /* 0x000fce00078e00ff */
[----:B01----:R-:W-:Y:S05]  /*1c260*/  WARPSYNC.COLLECTIVE R15, `(.L_x_1522) ;  /* 0x000000000f087348 */ /* 0x003fea0003c00000 */
[----:B-1----:R1:W2:Y:S02]  /*1c270*/  SHFL.IDX P6, R14, R13, R12, R11 ;  /* 0x0000000c0d0e7389 */ /* 0x0022a400000c000b */
[----:B012---:R-:W-:Y:S01]  /*1c280*/  ENDCOLLECTIVE ;  /* 0x000000000000791b */ /* 0x007fe20003800000 */
.L_x_1522:
[----:B------:R-:W-:Y:S02]  /*1c290*/  IMAD.IADD R27, R12, 0x1, R27 ;  /* 0x000000010c1b7824 */ /* 0x000fe400078e021b */
[----:B------:R-:W-:Y:S02]  /*1c2a0*/  IMAD.MOV.U32 R13, RZ, RZ, R8 ;  /* 0x000000ffff0d7224 */ /* 0x000fe400078e0008 */
[----:B------:R-:W-:-:S07]  /*1c2b0*/  IMAD.MOV.U32 R25, RZ, RZ, R14 ;  /* 0x000000ffff197224 */ /* 0x000fce00078e000e */
[----:B------:R-:W-:Y:S05]  /*1c2c0*/  WARPSYNC.COLLECTIVE R15, `(.L_x_1523) ;  /* 0x000000000f087348 */ /* 0x000fea0003c00000 */
[----:B------:R0:W1:Y:S02]  /*1c2d0*/  SHFL.IDX P6, R14, R13, R12, R11 ;  /* 0x0000000c0d0e7389 */ /* 0x00006400000c000b */
[----:B01----:R-:W-:Y:S01]  /*1c2e0*/  ENDCOLLECTIVE ;  /* 0x000000000000791b */ /* 0x003fe20003800000 */
.L_x_1523:
[----:B------:R-:W-:Y:S01]  /*1c2f0*/  IMAD.MOV.U32 R8, RZ, RZ, R14 ;  /* 0x000000ffff087224 */ /* 0x000fe200078e000e */
[----:B------:R-:W-:Y:S06]  /*1c300*/  BRA `(.L_x_1524) ;  /* 0xffffffb800487947 */ /* 0x000fec000383ffff */
.L_x_1402:
[----:B------:R-:W-:Y:S01]  /*1c310*/  BSSY B0, `(.L_x_1525) ;  /* 0x0000007000007945 */ /* 0x000fe20003800000 */
[----:B------:R-:W-:Y:S02]  /*1c320*/  IMAD.MOV.U32 R13, RZ, RZ, R2 ;  /* 0x000000ffff0d7224 */ /* 0x000fe400078e0002 */
[----:B------:R-:W-:Y:S02]  /*1c330*/  IMAD.MOV.U32 R11, RZ, RZ, 0x1f ;  /* 0x0000001fff0b7424 */ /* 0x000fe400078e00ff */
[----:B------:R-:W-:-:S07]  /*1c340*/  IMAD.MOV.U32 R15, RZ, RZ, -0x1 ;  /* 0xffffffffff0f7424 */ /* 0x000fce00078e00ff */
[----:B0-23--:R-:W-:Y:S05]  /*1c350*/  WARPSYNC.COLLECTIVE R15, `(.L_x_1526) ;  /* 0x000000000f087348 */ /* 0x00dfea0003c00000 */
[----:B------:R1:W4:Y:S02]  /*1c360*/  SHFL.IDX P6, R14, R13, R12, R11 ;  /* 0x0000000c0d0e7389 */ /* 0x00032400000c000b */
[----:B01234-:R-:W-:Y:S01]  /*1c370*/  ENDCOLLECTIVE ;  /* 0x000000000000791b */ /* 0x01ffe20003800000 */
.L_x_1526:
[----:B------:R-:W-:Y:S05]  /*1c380*/  BSYNC B0 ;  /* 0x0000000000007941 */ /* 0x000fea0003800000 */
.L_x_1525:
[----:B------:R-:W-:Y:S01]  /*1c390*/  IMAD.MOV.U32 R6, RZ, RZ, R14 ;  /* 0x000000ffff067224 */ /* 0x000fe200078e000e */
[----:B------:R-:W-:Y:S06]  /*1c3a0*/  BRA `(.L_x_1401) ;  /* 0xffffffb800387947 */ /* 0x000fec000383ffff */
.L_x_1408:
[----:B0-----:R0:W1:Y:S02]  /*1c3b0*/  SYNCS.PHASECHK.TRANS64.TRYWAIT P0, [R4+URZ+0x30820], R0 ;  /* 0x03082000040075a7 */ /* 0x001064000800017f */
[----:B-1----:R-:W-:Y:S05]  /*1c3c0*/  @!P0 NANOSLEEP.SYNCS 0x989680 ;  /* 0x009896800000895d */ /* 0x002fea0003900000 */
[----:B------:R-:W1:Y:S02]  /*1c3d0*/  @!P0 SYNCS.PHASECHK.TRANS64 P0, [R4+URZ+0x30820], R0 ;  /* 0x03082000040085a7 */ /* 0x000e64000800007f */
[----:B-1----:R-:W-:Y:S05]  /*1c3e0*/  @!P0 BRA `(.L_x_1408) ;  /* 0xfffffffc00f08947 */ /* 0x002fea000383ffff */
[----:B------:R-:W-:Y:S05]  /*1c3f0*/  BRA `(.L_x_1527) ;  /* 0xffffffc000907947 */ /* 0x000fea000383ffff */
.L_x_1409:
        /* <DEDUP_REMOVED lines=8> */
[----:B0-2---:R-:W-:Y:S05]  /*1c480*/  WARPSYNC.COLLECTIVE R15, `(.L_x_1529) ;  /* 0x000000000f087348 */ /* 0x005fea0003c00000 */
[----:B------:R1:W3:Y:S02]  /*1c490*/  SHFL.IDX P6, R14, R13, R12, R11 ;  /* 0x0000000c0d0e7389 */ /* 0x0002e400000c000b */
[----:B0123--:R-:W-:Y:S01]  /*1c4a0*/  ENDCOLLECTIVE ;  /* 0x000000000000791b */ /* 0x00ffe20003800000 */
.L_x_1529:
[----:B------:R-:W-:Y:S05]  /*1c4b0*/  BSYNC B0 ;  /* 0x0000000000007941 */ /* 0x000fea0003800000 */
.L_x_1528:
[----:B------:R-:W-:Y:S05]  /*1c4c0*/  BRA `(.L_x_1530) ;  /* 0xffffffc000787947 */ /* 0x000fea000383ffff */
.L_x_1412:
[----:B------:R-:W-:Y:S01]  /*1c4d0*/  BSSY B1, `(.L_x_1531) ;  /* 0x0000006000017945 */ /* 0x000fe20003800000 */
[----:B------:R-:W-:-:S07]  /*1c4e0*/  IMAD.MOV.U32 R15, RZ, RZ, -0x1 ;  /* 0xffffffffff0f7424 */ /* 0x000fce00078e00ff */
[----:B0-2---:R-:W-:Y:S05]  /*1c4f0*/  WARPSYNC.COLLECTIVE R15, `(.L_x_1532) ;  /* 0x000000000f0c7348 */ /* 0x005fea0003c00000 */
[----:B------:R-:W-:Y:S02]  /*1c500*/  ELECT P6, UR62, PT ;  /* 0x00000000003e782f */ /* 0x000fe400038c0000 */
[----:B------:R-:W-:Y:S01]  /*1c510*/  MOV R14, UR62 ;  /* 0x0000003e000e7c02 */ /* 0x000fe20008000f00 */
[----:B0-2---:R-:W-:Y:S10]  /*1c520*/  ENDCOLLECTIVE ;  /* 0x000000000000791b */ /* 0x005ff40003800000 */
.L_x_1532:
[----:B------:R-:W-:Y:S05]  /*1c530*/  BSYNC B1 ;  /* 0x0000000000017941 */ /* 0x000fea0003800000 */
.L_x_1531:
[----:B------:R-:W-:Y:S05]  /*1c540*/  BRA `(.L_x_1533) ;  /* 0xffffffc000707947 */ /* 0x000fea000383ffff */
.L_x_1414:
[----:B0-----:R0:W1:Y:S02]  /*1c550*/  SYNCS.PHASECHK.TRANS64.TRYWAIT P1, [R5+URZ+0x30840], R0 ;  /* 0x03084000050075a7 */ /* 0x001064000802017f */
[----:B-1----:R-:W-:Y:S05]  /*1c560*/  @!P1 NANOSLEEP.SYNCS 0x989680 ;  /* 0x009896800000995d */ /* 0x002fea0003900000 */
[----:B------:R-:W1:Y:S02]  /*1c570*/  @!P1 SYNCS.PHASECHK.TRANS64 P1, [R5+URZ+0x30840], R0 ;  /* 0x03084000050095a7 */ /* 0x000e64000802007f */
[----:B-1----:R-:W-:Y:S05]  /*1c580*/  @!P1 BRA `(.L_x_1414) ;  /* 0xfffffffc00f09947 */ /* 0x002fea000383ffff */
[----:B------:R-:W-:Y:S05]  /*1c590*/  BRA `(.L_x_1534) ;  /* 0xffffffc000987947 */ /* 0x000fea000383ffff */
.L_x_1416:
[----:B-1----:R1:W3:Y:S02]  /*1c5a0*/  SYNCS.PHASECHK.TRANS64.TRYWAIT P1, [R23+URZ+0x30840], R2 ;  /* 0x03084002170075a7 */ /* 0x0022e4000802017f */
[----:B---3--:R-:W-:Y:S05]  /*1c5b0*/  @!P1 NANOSLEEP.SYNCS 0x989680 ;  /* 0x009896800000995d */ /* 0x008fea0003900000 */
[----:B------:R-:W3:Y:S02]  /*1c5c0*/  @!P1 SYNCS.PHASECHK.TRANS64 P1, [R23+URZ+0x30840], R2 ;  /* 0x03084002170095a7 */ /* 0x000ee4000802007f */
[----:B---3--:R-:W-:Y:S05]  /*1c5d0*/  @!P1 BRA `(.L_x_1416) ;  /* 0xfffffffc00f09947 */ /* 0x008fea000383ffff */
[----:B------:R-:W-:Y:S05]  /*1c5e0*/  BRA `(.L_x_1535) ;  /* 0xffffffc000a47947 */ /* 0x000fea000383ffff */
.L_x_1418:
[----:B---3--:R3:W4:Y:S02]  /*1c5f0*/  SYNCS.PHASECHK.TRANS64.TRYWAIT P1, [R5+URZ+0x30860], R0 ;  /* 0x03086000050075a7 */ /* 0x008724000802017f */
[----:B----4-:R-:W-:Y:S05]  /*1c600*/  @!P1 NANOSLEEP.SYNCS 0x989680 ;  /* 0x009896800000995d */ /* 0x010fea0003900000 */
[----:B------:R-:W4:Y:S02]  /*1c610*/  @!P1 SYNCS.PHASECHK.TRANS64 P1, [R5+URZ+0x30860], R0 ;  /* 0x03086000050095a7 */ /* 0x000f24000802007f */
[----:B----4-:R-:W-:Y:S05]  /*1c620*/  @!P1 BRA `(.L_x_1418) ;  /* 0xfffffffc00f09947 */ /* 0x010fea000383ffff */
[----:B------:R-:W-:Y:S05]  /*1c630*/  BRA `(.L_x_1536) ;  /* 0xffffffc000a07947 */ /* 0x000fea000383ffff */
.L_x_1537:
        /* <DEDUP_REMOVED lines=12> */
.L_x_3214:


//--------------------- .text._ZN7cutlass13device_kernelIN5flash11enable_sm90INS1_16FlashAttnFwdSm90INS1_25CollectiveMainloopFwdSm90ILi2EN4cute5tupleIJNS5_1CILi1EEES8_S8_EEENS6_IJNS7_ILi128EEENS7_ILi96EEENS7_ILi192EEEEEELi192ENS_6half_tEfNS_4arch4Sm90ELb0ELb1ELb0ELb1ELb1ELb1ELb0ELb1ELb1ELb1ELb1ELb0EEENS1_21CollectiveEpilogueFwdINS6_IJSA_SC_SB_EEES9_SE_SG_Li256ELb1ELb1ELb1ELb0EEENS1_36VarlenDynamicPersistentTileSchedulerILi128ELi96ELi256ELi128ELb1ELb1ELb1ELb1ELb0ELb1EEEEEEEEEvNT_6ParamsE --------------------------
	.section	.text._ZN7cutlass13device_kernelIN5flash11enable_sm90INS1_16FlashAttnFwdSm90INS1_25CollectiveMainloopFwdSm90ILi2EN4cute5tupleIJNS5_1CILi1EEES8_S8_EEENS6_IJNS7_ILi128EEENS7_ILi96EEENS7_ILi192EEEEEELi192ENS_6half_tEfNS_4arch4Sm90ELb0ELb1ELb0ELb1ELb1ELb1ELb0ELb1ELb1ELb1ELb1ELb0EEENS1_21CollectiveEpilogueFwdINS6_IJSA_SC_SB_EEES9_SE_SG_Li256ELb1ELb1ELb1ELb0EEENS1_36VarlenDynamicPersistentTileSchedulerILi128ELi96ELi256ELi128ELb1ELb1ELb1ELb1ELb0ELb1EEEEEEEEEvNT_6ParamsE,"ax",@progbits
	.align	128
.text._ZN7cutlass13device_kernelIN5flash11enable_sm90INS1_16FlashAttnFwdSm90INS1_25CollectiveMainloopFwdSm90ILi2EN4cute5tupleIJNS5_1CILi1EEES8_S8_EEENS6_IJNS7_ILi128EEENS7_ILi96EEENS7_ILi192EEEEEELi192ENS_6half_tEfNS_4arch4Sm90ELb0ELb1ELb0ELb1ELb1ELb1ELb0ELb1ELb1ELb1ELb1ELb0EEENS1_21CollectiveEpilogueFwdINS6_IJSA_SC_SB_EEES9_SE_SG_Li256ELb1ELb1ELb1ELb0EEENS1_36VarlenDynamicPersistentTileSchedulerILi128ELi96ELi256ELi128ELb1ELb1ELb1ELb1ELb0ELb1EEEEEEEEEvNT_6ParamsE:
        .type           _ZN7cutlass13device_kernelIN5flash11enable_sm90INS1_16FlashAttnFwdSm90INS1_25CollectiveMainloopFwdSm90ILi2EN4cute5tupleIJNS5_1CILi1EEES8_S8_EEENS6_IJNS7_ILi128EEENS7_ILi96EEENS7_ILi192EEEEEELi192ENS_6half_tEfNS_4arch4Sm90ELb0ELb1ELb0ELb1ELb1ELb1ELb0ELb1ELb1ELb1ELb1ELb0EEENS1_21CollectiveEpilogueFwdINS6_IJSA_SC_SB_EEES9_SE_SG_Li256ELb1ELb1ELb1ELb0EEENS1_36VarlenDynamicPersistentTileSchedulerILi128ELi96ELi256ELi128ELb1ELb1ELb1ELb1ELb0ELb1EEEEEEEEEvNT_6ParamsE,@function
        .size           _ZN7cutlass13device_kernelIN5flash11enable_sm90INS1_16FlashAttnFwdSm90INS1_25CollectiveMainloopFwdSm90ILi2EN4cute5tupleIJNS5_1CILi1EEES8_S8_EEENS6_IJNS7_ILi128EEENS7_ILi96EEENS7_ILi192EEEEEELi192ENS_6half_tEfNS_4arch4Sm90ELb0ELb1ELb0ELb1ELb1ELb1ELb0ELb1ELb1ELb1ELb1ELb0EEENS1_21CollectiveEpilogueFwdINS6_IJSA_SC_SB_EEES9_SE_SG_Li256ELb1ELb1ELb1ELb0EEENS1_36VarlenDynamicPersistentTileSchedulerILi128ELi96ELi256ELi128ELb1ELb1ELb1ELb1ELb0ELb1EEEEEEEEEvNT_6ParamsE,(.L_x_3215 - _ZN7cutlass13device_kernelIN5flash11enable_sm90INS1_16FlashAttnFwdSm90INS1_25CollectiveMainloopFwdSm90ILi2EN4cute5tupleIJNS5_1CILi1EEES8_S8_EEENS6_IJNS7_ILi128EEENS7_ILi96EEENS7_ILi192EEEEEELi192ENS_6half_tEfNS_4arch4Sm90ELb0ELb1ELb0ELb1ELb1ELb1ELb0ELb1ELb1ELb1ELb1ELb0EEENS1_21CollectiveEpilogueFwdINS6_IJSA_SC_SB_EEES9_SE_SG_Li256ELb1ELb1ELb1ELb0EEENS1_36VarlenDynamicPersistentTileSchedulerILi128ELi96ELi256ELi128ELb1ELb1ELb1ELb1ELb0ELb1EEEEEEEEEvNT_6ParamsE)
        .other          _ZN7cutlass13device_kernelIN5flash11enable_sm90INS1_16FlashAttnFwdSm90INS1_25CollectiveMainloopFwdSm90ILi2EN4cute5tupleIJNS5_1CILi1EEES8_S8_EEENS6_IJNS7_ILi128EEENS7_ILi96EEENS7_ILi192EEEEEELi192ENS_6half_tEfNS_4arch4Sm90ELb0ELb1ELb0ELb1ELb1ELb1ELb0ELb1ELb1ELb1ELb1ELb0EEENS1_21CollectiveEpilogueFwdINS6_IJSA_SC_SB_EEES9_SE_SG_Li256ELb1ELb1ELb1ELb0EEENS1_36VarlenDynamicPersistentTileSchedulerILi128ELi96ELi256ELi128ELb1ELb1ELb1ELb1ELb0ELb1EEEEEEEEEvNT_6ParamsE,@"STO_CUDA_ENTRY STV_DEFAULT"
_ZN7cutlass13device_kernelIN5flash11enable_sm90INS1_16FlashAttnFwdSm90INS1_25CollectiveMainloopFwdSm90ILi2EN4cute5tupleIJNS5_1CILi1EEES8_S8_EEENS6_IJNS7_ILi128EEENS7_ILi96EEENS7_ILi192EEEEEELi192ENS_6half_tEfNS_4arch4Sm90ELb0ELb1ELb0ELb1ELb1ELb1ELb0ELb1ELb1ELb1ELb1ELb0EEENS1_21CollectiveEpilogueFwdINS6_IJSA_SC_SB_EEES9_SE_SG_Li256ELb1ELb1ELb1ELb0EEENS1_36VarlenDynamicPersistentTileSchedulerILi128ELi96ELi256ELi128ELb1ELb1ELb1ELb1ELb0ELb1EEEEEEEEEvNT_6ParamsE:
        /* <DEDUP_REMOVED lines=18> */
.L_x_1539:
[----:B------:R-:W-:Y:S05]  /*0120*/  BSYNC B0 ;  /* 0x0000000000007941 */ /* 0x000fea0003800000 */
.L_x_1538:
        /* <DEDUP_REMOVED lines=41> */
.L_x_1540:
        /* <DEDUP_REMOVED lines=22> */
.L_x_1541:
        /* <DEDUP_REMOVED lines=18> */
.L_x_1542:
        /* <DEDUP_REMOVED lines=22> */
.L_x_1543:
        /* <DEDUP_REMOVED lines=22> */
.L_x_1544:
[----:B0-----:R-:W-:Y:S01]  /*0900*/  UMOV UR4, 0x1 ;  /* 0x0000000100047882 */ /* 0x001fe20000000000 */
[----:B------:R-:W-:Y:S01]  /*0910*/  PLOP3.LUT P0, PT, PT, PT, UP0, 0x80, 0x0 ;  /* 0x000000000000781c */ /* 0x000fe20003f0f008 */
[----:B------:R-:W-:Y:S01]  /*0920*/  USEL UR4, UR4, 0x2, !UP0 ;  /* 0x0000000204047887 */ /* 0x000fe2000c000000 */
[----:B------:R-:W-:Y:S01]  /*0930*/  NOP ;  /* 0x0000000000007918 */ /* 0x000fe20000000000 */
[----:B------:R-:W-:Y:S01]  /*0940*/  ULDC.64 UR60, c[0x0][0x208] ;  /* 0x00008200003c7ab9 */ /* 0x000fe20000000a00 */
[----:B------:R-:W-:Y:S03]  /*0950*/  BSSY B9, `(.L_x_1545) ;  /* 0x0002bf4000097945 */ /* 0x000fe60003800000 */
[----:B------:R-:W-:-:S05]  /*0960*/  IMAD.U32 R3, RZ, RZ, UR4 ;  /* 0x00000004ff037e24 */ /* 0x000fca000f8e00ff */
[----:B------:R0:W-:Y:S01]  /*0970*/  STL [R1+0x68], R3 ;  /* 0x0000680301007387 */ /* 0x0001e20000100800 */
[----:B-12-4-:R-:W-:Y:S06]  /*0980*/  BAR.SYNC.DEFER_BLOCKING 0x0 ;  /* 0x0000000000007b1d */ /* 0x016fec0000010000 */
[----:B------:R-:W-:Y:S05]  /*0990*/  @!P0 BRA `(.L_x_1546) ;  /* 0x0000023c000c8947 */ /* 0x000fea0003800000 */
.L_x_1547:
[----:B------:R-:W-:-:S08]  /*09a0*/  NOP ;  /* 0x0000000000007918 */ /* 0x000fd00000000000 */
[----:B------:R-:W1:Y:S02]  /*09b0*/  USETMAXREG.TRY_ALLOC.CTAPOOL UP0, 0xe8 ;  /* 0x000000e8000079c8 */ /* 0x000e640008000600 */
[----:B-1----:R-:W-:-:S13]  /*09c0*/  PLOP3.LUT P0, PT, PT, PT, UP0, 0x80, 0x0 ;  /* 0x000000000000781c */ /* 0x002fda0003f0f008 */
[----:B------:R-:W-:Y:S05]  /*09d0*/  @!P0 BRA `(.L_x_1547) ;  /* 0xfffffffc00f08947 */ /* 0x000fea000383ffff */
[----:B------:R-:W1:Y:S08]  /*09e0*/  S2UR UR4, SR_CgaCtaId ;  /* 0x00000000000479c3 */ /* 0x000e700000008800 */
[----:B------:R-:W-:Y:S06]  /*09f0*/  BAR.ARV 0x8, 0x180 ;  /* 0x0206000000007b1d */ /* 0x000fec0000002000 */
[----:B------:R-:W-:-:S02]  /*0a00*/  MOV R2, 0x400 ;  /* 0x0000040000027802 */ /* 0x000fc40000000f00 */
[----:B------:R-:W-:Y:S01]  /*0a10*/  BAR.SYNC.DEFER_BLOCKING 0x5, 0x180 ;  /* 0x0146000000007b1d */ /* 0x000fe20000010000 */
[----:B-1----:R-:W-:-:S05]  /*0a20*/  IMAD.U32 R205, RZ, RZ, UR4 ;  /* 0x00000004ffcd7e24 */ /* 0x002fca000f8e00ff */
[----:B------:R-:W-:Y:S01]  /*0a30*/  ULDC UR4, c[0x0][0xc3c] ;  /* 0x00030f0000047ab9 */ /* 0x000fe20000000800 */
[----:B------:R-:W-:-:S05]  /*0a40*/  LEA R17, R205, R2, 0x18 ;  /* 0x00000002cd117211 */ /* 0x000fca00078ec0ff */
[----:B------:R-:W1:Y:S01]  /*0a50*/  LDS.128 R24, [R17+0x308d0] ;  /* 0x0308d00011187984 */ /* 0x000e620000000c00 */
[----:B------:R-:W-:Y:S06]  /*0a60*/  BAR.ARV 0x4, 0x180 ;  /* 0x0106000000007b1d */ /* 0x000fec0000002000 */
[----:B-1----:R-:W-:-:S13]  /*0a70*/  ISETP.GE.AND P0, PT, R27, UR4, PT ;  /* 0x000000041b007c0c */ /* 0x002fda000bf06270 */
[----:B------:R-:W-:Y:S05]  /*0a80*/  @P0 BRA `(.L_x_1548) ;  /* 0x000002bc00800947 */ /* 0x000fea0003800000 */
[----:B0-----:R-:W2:Y:S01]  /*0a90*/  LDL R3, [R1+0x68] ;  /* 0x0000680001037983 */ /* 0x001ea20000100800 */
[----:B------:R-:W-:Y:S01]  /*0aa0*/  VIADD R0, R0, 0xffffff80 ;  /* 0xffffff8000007836 */ /* 0x000fe20000000000 */
[----:B------:R-:W-:Y:S01]  /*0ab0*/  R2UR UR4, R17 ;  /* 0x00000000110472ca */ /* 0x000fe200000e0000 */
[----:B------:R-:W-:Y:S02]  /*0ac0*/  IMAD.MOV.U32 R22, RZ, RZ, RZ ;  /* 0x000000ffff167224 */ /* 0x000fe400078e00ff */
[----:B------:R-:W-:Y:S02]  /*0ad0*/  IMAD.MOV.U32 R220, RZ, RZ, RZ ;  /* 0x000000ffffdc7224 */ /* 0x000fe400078e00ff */
[----:B------:R-:W-:Y:S02]  /*0ae0*/  IMAD.MOV.U32 R197, RZ, RZ, RZ ;  /* 0x000000ffffc57224 */ /* 0x000fe400078e00ff */
[----:B------:R-:W-:-:S06]  /*0af0*/  IMAD.MOV.U32 R194, RZ, RZ, RZ ;  /* 0x000000ffffc27224 */ /* 0x000fcc00078e00ff */
[----:B------:R-:W-:Y:S01]  /*0b00*/  UIADD3 UR4, UR4, 0x12400, URZ ;  /* 0x0001240004047890 */ /* 0x000fe2000fffe03f */
[----:B--2---:R-:W-:Y:S02]  /*0b10*/  R2UR UR5, R3 ;  /* 0x00000000030572ca */ /* 0x004fe400000e0000 */
[----:B------:R-:W-:-:S04]  /*0b20*/  SHF.R.S32.HI R3, RZ, 0x1f, R0 ;  /* 0x0000001fff037819 */ /* 0x000fc80000011400 */
[CC--:B------:R-:W-:Y:S02]  /*0b30*/  LEA.HI R2, R3.reuse, R0.reuse, RZ, 0x7 ;  /* 0x0000000003027211 */ /* 0x0c0fe400078f38ff */
[----:B------:R-:W-:Y:S02]  /*0b40*/  LEA.HI R4, R3, R0, RZ, 0x4 ;  /* 0x0000000003047211 */ /* 0x000fe400078f20ff */
[----:B------:R-:W-:Y:S02]  /*0b50*/  LOP3.LUT R5, R2, 0xffffff80, RZ, 0xc0, !PT ;  /* 0xffffff8002057812 */ /* 0x000fe400078ec0ff */
[----:B------:R-:W-:Y:S01]  /*0b60*/  SHF.R.S32.HI R7, RZ, 0x4, R4 ;  /* 0x00000004ff077819 */ /* 0x000fe20000011404 */
[----:B------:R-:W-:Y:S02]  /*0b70*/  ULOP3.LUT UR5, UR5, 0x1, URZ, 0xfc, !UPT ;  /* 0x0000000105057892 */ /* 0x000fe4000f8efc3f */
[----:B------:R-:W-:Y:S01]  /*0b80*/  IMAD.IADD R14, R0, 0x1, -R5 ;  /* 0x00000001000e7824 */ /* 0x000fe200078e0a05 */
[----:B------:R-:W-:-:S04]  /*0b90*/  LEA.HI R5, R4, R7, RZ, 0x1 ;  /* 0x0000000704057211 */ /* 0x000fc800078f08ff */
[----:B------:R-:W-:Y:S01]  /*0ba0*/  SHF.R.S32.HI R9, RZ, 0x1f, R14 ;  /* 0x0000001fff097819 */ /* 0x000fe2000001140e */
[----:B------:R-:W-:Y:S01]  /*0bb0*/  STL [R1+0x5c], R14 ;  /* 0x00005c0e01007387 */ /* 0x000fe20000100800 */
[----:B------:R-:W-:Y:S02]  /*0bc0*/  LOP3.LUT R6, R5, 0x1ffffffe, RZ, 0xc0, !PT ;  /* 0x1ffffffe05067812 */ /* 0x000fe400078ec0ff */
[----:B------:R-:W-:Y:S02]  /*0bd0*/  LEA.HI R10, R9, R14, RZ, 0x2 ;  /* 0x0000000e090a7211 */ /* 0x000fe400078f10ff */
[----:B------:R-:W-:Y:S01]  /*0be0*/  SHF.R.S32.HI R5, RZ, 0x7, R2 ;  /* 0x00000007ff057819 */ /* 0x000fe20000011402 */
[----:B------:R-:W-:Y:S01]  /*0bf0*/  IMAD.IADD R7, R7, 0x1, -R6 ;  /* 0x0000000107077824 */ /* 0x000fe200078e0a06 */
[--C-:B------:R-:W-:Y:S02]  /*0c00*/  SHF.R.S32.HI R8, RZ, 0x2, R10.reuse ;  /* 0x00000002ff087819 */ /* 0x100fe4000001140a */
[----:B------:R-:W-:-:S02]  /*0c10*/  SHF.R.S32.HI R11, RZ, 0x1f, R10 ;  /* 0x0000001fff0b7819 */ /* 0x000fc4000001140a */
[----:B------:R-:W-:Y:S02]  /*0c20*/  LEA.HI R2, R2, R5, RZ, 0x1 ;  /* 0x0000000502027211 */ /* 0x000fe400078f08ff */
[----:B------:R-:W-:Y:S02]  /*0c30*/  LEA.HI R11, R11, R8, RZ, 0x3 ;  /* 0x000000080b0b7211 */ /* 0x000fe400078f18ff */
[----:B------:R-:W-:Y:S02]  /*0c40*/  LEA.HI R9, R9, R14, RZ, 0x5 ;  /* 0x0000000e09097211 */ /* 0x000fe400078f28ff */
[----:B------:R-:W-:Y:S02]  /*0c50*/  LOP3.LUT R11, R11, 0xfffffff8, RZ, 0xc0, !PT ;  /* 0xfffffff80b0b7812 */ /* 0x000fe400078ec0ff */
[CC--:B------:R-:W-:Y:S02]  /*0c60*/  LEA.HI R6, R3.reuse, R0.reuse, RZ, 0x5 ;  /* 0x0000000003067211 */ /* 0x0c0fe400078f28ff */
[----:B------:R-:W-:Y:S01]  /*0c70*/  LOP3.LUT R2, R2, 0x3fffffe, RZ, 0xc0, !PT ;  /* 0x03fffffe02027812 */ /* 0x000fe200078ec0ff */
[----:B------:R-:W-:Y:S01]  /*0c80*/  IMAD.IADD R11, R8, 0x1, -R11 ;  /* 0x00000001080b7824 */ /* 0x000fe200078e0a0b */
[----:B------:R-:W-:-:S02]  /*0c90*/  LEA.HI R8, R3, R0, RZ, 0x2 ;  /* 0x0000000003087211 */ /* 0x000fc400078f10ff */
[----:B------:R-:W-:Y:S02]  /*0ca0*/  LOP3.LUT R3, R4, 0x3fffff0, RZ, 0xc0, !PT ;  /* 0x03fffff004037812 */ /* 0x000fe400078ec0ff */
[----:B------:R-:W-:Y:S02]  /*0cb0*/  SHF.R.S32.HI R4, RZ, 0x5, R9 ;  /* 0x00000005ff047819 */ /* 0x000fe40000011409 */
[----:B------:R-:W-:Y:S01]  /*0cc0*/  IADD3 R2, R5, -R2, RZ ;  /* 0x8000000205027210 */ /* 0x000fe20007ffe0ff */
[----:B------:R-:W-:Y:S01]  /*0cd0*/  IMAD.IADD R3, R0, 0x1, -R3 ;  /* 0x0000000100037824 */ /* 0x000fe200078e0a03 */
[----:B------:R-:W-:Y:S01]  /*0ce0*/  LOP3.LUT R9, R8, 0xfffffffc, RZ, 0xc0, !PT ;  /* 0xfffffffc08097812 */ /* 0x000fe200078ec0ff */
[----:B------:R-:W-:Y:S01]  /*0cf0*/  IMAD R11, R4, 0x10, R11 ;  /* 0x00000010040b7824 */ /* 0x000fe200078e020b */
[----:B------:R-:W-:Y:S02]  /*0d00*/  SHF.R.S32.HI R6, RZ, 0x5, R6 ;  /* 0x00000005ff067819 */ /* 0x000fe40000011406 */
[--C-:B------:R-:W-:Y:S01]  /*0d10*/  SHF.R.S32.HI R219, RZ, 0x2, R8.reuse ;  /* 0x00000002ffdb7819 */ /* 0x100fe20000011408 */
[----:B------:R-:W-:Y:S01]  /*0d20*/  IMAD R13, R2, 0x40, R11 ;  /* 0x00000040020d7824 */ /* 0x000fe200078e020b */
[----:B------:R-:W-:Y:S01]  /*0d30*/  MOV R4, UR4 ;  /* 0x0000000400047c02 */ /* 0x000fe20008000f00 */
[----:B------:R-:W-:Y:S01]  /*0d40*/  IMAD.IADD R9, R0, 0x1, -R9 ;  /* 0x0000000100097824 */ /* 0x000fe200078e0a09 */
[----:B------:R-:W-:Y:S01]  /*0d50*/  SHF.R.S32.HI R8, RZ, 0x1f, R8 ;  /* 0x0000001fff087819 */ /* 0x000fe20000011408 */
[----:B------:R-:W-:Y:S01]  /*0d60*/  IMAD.U32 R0, RZ, RZ, UR5 ;  /* 0x00000005ff007e24 */ /* 0x000fe2000f8e00ff */
[----:B------:R-:W-:Y:S01]  /*0d70*/  STL [R1+0x60], R13 ;  /* 0x0000600d01007387 */ /* 0x000fe20000100800 */
[----:B------:R-:W-:Y:S01]  /*0d80*/  IMAD R12, R6, 0x10, R3 ;  /* 0x00000010060c7824 */ /* 0x000fe200078e0203 */
[----:B------:R-:W-:Y:S01]  /*0d90*/  LEA.HI R8, R8, R219, RZ, 0x3 ;  /* 0x000000db08087211 */ /* 0x000fe200078f18ff */
[----:B------:R-:W-:Y:S01]  /*0da0*/  IMAD.SHL.U32 R2, R6, 0x200, RZ ;  /* 0x0000020006027824 */ /* 0x000fe200078e00ff */
[----:B------:R-:W-:Y:S01]  /*0db0*/  STL [R1+0x50], RZ ;  /* 0x000050ff01007387 */ /* 0x000fe20000100800 */
[----:B------:R-:W-:Y:S01]  /*0dc0*/  VIADD R3, R219, 0x40 ;  /* 0x00000040db037836 */ /* 0x000fe20000000000 */
[----:B------:R-:W-:Y:S01]  /*0dd0*/  LOP3.LUT R10, R10, 0x7ffffffc, RZ, 0xc0, !PT ;  /* 0x7ffffffc0a0a7812 */ /* 0x000fe200078ec0ff */
[----:B------:R-:W-:Y:S01]  /*0de0*/  IMAD R7, R12, 0x8, R7 ;  /* 0x000000080c077824 */ /* 0x000fe200078e0207 */
[----:B------:R0:W-:Y:S01]  /*0df0*/  STL [R1+0x3c], R0 ;  /* 0x00003c0001007387 */ /* 0x0001e20000100800 */
[----:B------:R-:W-:Y:S01]  /*0e00*/  IMAD.SHL.U32 R198, R9, 0x4, RZ ;  /* 0x0000000409c67824 */ /* 0x000fe200078e00ff */
[----:B------:R-:W-:Y:S01]  /*0e10*/  LOP3.LUT R8, R8, 0xfffffff8, RZ, 0xc0, !PT ;  /* 0xfffffff808087812 */ /* 0x000fe200078ec0ff */
[----:B------:R-:W-:Y:S01]  /*0e20*/  IMAD.SHL.U32 R226, R3, 0x40, RZ ;  /* 0x0000004003e27824 */ /* 0x000fe200078e00ff */
[----:B------:R-:W-:Y:S01]  /*0e30*/  STL [R1+0x58], R4 ;  /* 0x0000580401007387 */ /* 0x000fe20000100800 */
[----:B------:R-:W-:-:S02]  /*0e40*/  VIADD R222, R198, 0x20 ;  /* 0x00000020c6de7836 */ /* 0x000fc40000000000 */
[----:B------:R-:W-:Y:S01]  /*0e50*/  VIADD R221, R198, 0x40 ;  /* 0x00000040c6dd7836 */ /* 0x000fe20000000000 */
[----:B------:R1:W-:Y:S01]  /*0e60*/  STL [R1+0x30], R2 ;  /* 0x0000300201007387 */ /* 0x0003e20000100800 */
[----:B------:R-:W-:Y:S01]  /*0e70*/  LOP3.LUT R226, R226, 0x1c0, RZ, 0xc0, !PT ;  /* 0x000001c0e2e27812 */ /* 0x000fe200078ec0ff */
[C---:B------:R-:W-:Y:S01]  /*0e80*/  IMAD.IADD R196, R198.reuse, 0x1, R222 ;  /* 0x00000001c6c47824 */ /* 0x040fe200078e02de */
[----:B0-----:R-:W-:Y:S01]  /*0e90*/  LEA.HI R0, R9, R9, RZ, 0x1 ;  /* 0x0000000909007211 */ /* 0x001fe200078f08ff */
[----:B------:R-:W-:Y:S02]  /*0ea0*/  IMAD.IADD R195, R198, 0x1, R221 ;  /* 0x00000001c6c37824 */ /* 0x000fe400078e02dd */
[----:B------:R-:W-:Y:S01]  /*0eb0*/  IMAD.IADD R10, R14, 0x1, -R10 ;  /* 0x000000010e0a7824 */ /* 0x000fe200078e0a0a */
[----:B------:R-:W-:Y:S01]  /*0ec0*/  LOP3.LUT R0, R0, 0x1ffffffe, RZ, 0xc0, !PT ;  /* 0x1ffffffe00007812 */ /* 0x000fe200078ec0ff */
[----:B------:R-:W-:Y:S01]  /*0ed0*/  IMAD.IADD R8, R219, 0x1, -R8 ;  /* 0x00000001db087824 */ /* 0x000fe200078e0a08 */
[----:B-1----:R-:W-:Y:S01]  /*0ee0*/  SHF.R.S32.HI R2, RZ, 0x1f, R3 ;  /* 0x0000001fff027819 */ /* 0x002fe20000011403 */
[----:B------:R-:W-:-:S02]  /*0ef0*/  IMAD.SHL.U32 R227, R10, 0x2, RZ ;  /* 0x000000020ae37824 */ /* 0x000fc400078e00ff */
[----:B------:R-:W-:Y:S01]  /*0f00*/  IMAD.IADD R0, R9, 0x1, -R0 ;  /* 0x0000000109007824 */ /* 0x000fe200078e0a00 */
[----:B------:R-:W-:Y:S01]  /*0f10*/  LEA.HI R2, R2, R3, RZ, 0x3 ;  /* 0x0000000302027211 */ /* 0x000fe200078f18ff */
[----:B------:R-:W-:Y:S01]  /*0f20*/  IMAD.SHL.U32 R8, R8, 0x40, RZ ;  /* 0x0000004008087824 */ /* 0x000fe200078e00ff */
[----:B------:R-:W-:Y:S01]  /*0f30*/  SHF.R.U32.HI R3, RZ, 0x3, R226 ;  /* 0x00000003ff037819 */ /* 0x000fe200000116e2 */
[----:B------:R-:W-:Y:S01]  /*0f40*/  IMAD R0, R0, 0x8, R13 ;  /* 0x0000000800007824 */ /* 0x000fe200078e020d */
[----:B------:R-:W-:Y:S01]  /*0f50*/  SHF.R.S32.HI R3, RZ, 0x1f, R196 ;  /* 0x0000001fff037819 */ /* 0x000fe200000114c4 */
[----:B------:R-:W-:Y:S01]  /*0f60*/  IMAD.SHL.U32 R4, R2, 0x40, RZ ;  /* 0x0000004002047824 */ /* 0x000fe200078e00ff */
[----:B------:R-:W-:Y:S01]  /*0f70*/  SHF.L.U32 R2, R7, 0x3, RZ ;  /* 0x0000000307027819 */ /* 0x000fe200000006ff */
[----:B------:R-:W-:Y:S01]  /*0f80*/  VIADD R33, R227, 0x8 ;  /* 0x00000008e3217836 */ /* 0x000fe20000000000 */
[----:B------:R-:W-:Y:S01]  /*0f90*/  LEA.HI R3, R3, R196, RZ, 0x3 ;  /* 0x000000c403037211 */ /* 0x000fe200078f18ff */
[C---:B------:R-:W-:Y:S01]  /*0fa0*/  VIADD R32, R227.reuse, 0x10 ;  /* 0x00000010e3207836 */ /* 0x040fe20000000000 */
[----:B------:R-:W-:Y:S01]  /*0fb0*/  LOP3.LUT R4, R4, 0xfffffe00, RZ, 0xc0, !PT ;  /* 0xfffffe0004047812 */ /* 0x000fe200078ec0ff */
[----:B------:R0:W-:Y:S01]  /*0fc0*/  STL [R1+0x64], R2 ;  /* 0x0000640201007387 */ /* 0x0001e20000100800 */
[C---:B------:R-:W-:Y:S01]  /*0fd0*/  VIADD R31, R227.reuse, 0x18 ;  /* 0x00000018e31f7836 */ /* 0x040fe20000000000 */
[----:B------:R-:W-:Y:S01]  /*0fe0*/  LOP3.LUT R229, R8, 0x1c0, RZ, 0xc0, !PT ;  /* 0x000001c008e57812 */ /* 0x000fe200078ec0ff */
[C---:B------:R-:W-:Y:S01]  /*0ff0*/  VIADD R29, R227.reuse, 0x28 ;  /* 0x00000028e31d7836 */ /* 0x040fe20000000000 */
[----:B------:R1:W-:Y:S01]  /*1000*/  STL [R1+0x34], R4 ;  /* 0x0000340401007387 */ /* 0x0003e20000100800 */
[----:B------:R-:W-:Y:S01]  /*1010*/  VIADD R28, R227, 0x30 ;  /* 0x00000030e31c7836 */ /* 0x000fe20000000000 */
[----:B------:R-:W-:Y:S01]  /*1020*/  SHF.R.S32.HI R203, RZ, 0x3, R3 ;  /* 0x00000003ffcb7819 */ /* 0x000fe20000011403 */
[----:B------:R-:W-:Y:S01]  /*1030*/  IMAD.SHL.U32 R18, R9, 0x8, RZ ;  /* 0x0000000809127824 */ /* 0x000fe200078e00ff */
[----:B------:R2:W-:Y:S01]  /*1040*/  STL [R1+0x44], R0 ;  /* 0x0000440001007387 */ /* 0x0005e20000100800 */
[C---:B------:R-:W-:Y:S01]  /*1050*/  VIADD R20, R227.reuse, 0x48 ;  /* 0x00000048e3147836 */ /* 0x040fe20000000000 */
[----:B0-----:R-:W-:Y:S01]  /*1060*/  SHF.R.S32.HI R2, RZ, 0x1f, R195 ;  /* 0x0000001fff027819 */ /* 0x001fe200000114c3 */
[C---:B------:R-:W-:Y:S01]  /*1070*/  VIADD R15, R227.reuse, 0x58 ;  /* 0x00000058e30f7836 */ /* 0x040fe20000000000 */
[C---:B------:R-:W-:Y:S01]  /*1080*/  IADD3 R21, R227.reuse, 0x40, RZ ;  /* 0x00000040e3157810 */ /* 0x040fe20007ffe0ff */
[C---:B------:R-:W-:Y:S01]  /*1090*/  VIADD R14, R227.reuse, 0x60 ;  /* 0x00000060e30e7836 */ /* 0x040fe20000000000 */
[----:B------:R-:W-:Y:S01]  /*10a0*/  LEA.HI R2, R2, R195, RZ, 0x3 ;  /* 0x000000c302027211 */ /* 0x000fe200078f18ff */
[C---:B------:R-:W-:Y:S01]  /*10b0*/  VIADD R11, R227.reuse, 0x70 ;  /* 0x00000070e30b7836 */ /* 0x040fe20000000000 */
[----:B-1----:R-:W-:Y:S01]  /*10c0*/  SHF.R.U32.HI R4, RZ, 0x3, R229 ;  /* 0x00000003ff047819 */ /* 0x002fe200000116e5 */
        /* <DEDUP_REMOVED lines=9> */
[C---:B------:R-:W-:Y:S01]  /*1160*/  IADD3 R7, R227.reuse, 0x90, RZ ;  /* 0x00000090e3077810 */ /* 0x040fe20007ffe0ff */
[C---:B------:R-:W-:Y:S01]  /*1170*/  VIADD R30, R227.reuse, 0x20 ;  /* 0x00000020e31e7836 */ /* 0x040fe20000000000 */
[----:B------:R-:W-:Y:S01]  /*1180*/  SHF.R.S32.HI R3, RZ, 0x1f, R29 ;  /* 0x0000001fff037819 */ /* 0x000fe2000001141d */
[C---:B------:R-:W-:Y:S01]  /*1190*/  VIADD R24, R227.reuse, 0x38 ;  /* 0x00000038e3187836 */ /* 0x040fe20000000000 */
[----:B------:R-:W-:Y:S01]  /*11a0*/  SHF.R.S32.HI R2, RZ, 0x1f, R28 ;  /* 0x0000001fff027819 */ /* 0x000fe2000001141c */
[C---:B------:R-:W-:Y:S01]  /*11b0*/  VIADD R16, R227.reuse, 0x50 ;  /* 0x00000050e3107836 */ /* 0x040fe20000000000 */
[----:B------:R-:W-:Y:S01]  /*11c0*/  IADD3 R192, R18, 0x60, RZ ;  /* 0x0000006012c07810 */ /* 0x000fe20007ffe0ff */
        /* <DEDUP_REMOVED lines=8> */
[----:B------:R-:W-:Y:S01]  /*1250*/  VIADD R4, R227, 0xa8 ;  /* 0x000000a8e3047836 */ /* 0x000fe20000000000 */
[----:B------:R-:W-:Y:S01]  /*1260*/  SHF.R.S32.HI R3, RZ, 0x1f, R11 ;  /* 0x0000001fff037819 */ /* 0x000fe2000001140b */
[C---:B------:R-:W-:Y:S01]  /*1270*/  VIADD R224, R198.reuse, 0x10 ;  /* 0x00000010c6e07836 */ /* 0x040fe20000000000 */
[----:B------:R-:W-:Y:S01]  /*1280*/  SHF.R.S32.HI R2, RZ, 0x1f, R10 ;  /* 0x0000001fff027819 */ /* 0x000fe2000001140a */
[C---:B------:R-:W-:Y:S01]  /*1290*/  VIADD R223, R198.reuse, 0x30 ;  /* 0x00000030c6df7836 */ /* 0x040fe20000000000 */
[----:B------:R-:W-:Y:S01]  /*12a0*/  SHF.R.S32.HI R3, RZ, 0x1f, R8 ;  /* 0x0000001fff037819 */ /* 0x000fe20000011408 */
[----:B------:R-:W-:Y:S01]  /*12b0*/  VIADD R225, R198, 0x50 ;  /* 0x00000050c6e17836 */ /* 0x000fe20000000000 */
[----:B------:R-:W-:-:S02]  /*12c0*/  SHF.R.S32.HI R2, RZ, 0x1f, R7 ;  /* 0x0000001fff027819 */ /* 0x000fc40000011407 */
[----:B------:R-:W-:Y:S02]  /*12d0*/  SHF.R.S32.HI R19, RZ, 0x1f, R18 ;  /* 0x0000001fff137819 */ /* 0x000fe40000011412 */
[----:B------:R-:W-:Y:S02]  /*12e0*/  SHF.R.S32.HI R217, RZ, 0x1f, R192 ;  /* 0x0000001fffd97819 */ /* 0x000fe400000114c0 */
[----:B------:R-:W-:Y:S02]  /*12f0*/  SHF.R.S32.HI R216, RZ, 0x1f, R23 ;  /* 0x0000001fffd87819 */ /* 0x000fe40000011417 */
[----:B------:R-:W-:Y:S02]  /*1300*/  SHF.R.S32.HI R206, RZ, 0x1f, R193 ;  /* 0x0000001fffce7819 */ /* 0x000fe400000114c1 */
[----:B------:R-:W-:Y:S02]  /*1310*/  SHF.R.S32.HI R30, RZ, 0x1f, R30 ;  /* 0x0000001fff1e7819 */ /* 0x000fe4000001141e */
[----:B------:R-:W-:-:S02]  /*1320*/  SHF.R.S32.HI R24, RZ, 0x1f, R24 ;  /* 0x0000001fff187819 */ /* 0x000fc40000011418 */
[----:B------:R-:W-:Y:S02]  /*1330*/  SHF.R.S32.HI R16, RZ, 0x1f, R16 ;  /* 0x0000001fff107819 */ /* 0x000fe40000011410 */
[----:B------:R-:W-:Y:S02]  /*1340*/  SHF.R.S32.HI R12, RZ, 0x1f, R12 ;  /* 0x0000001fff0c7819 */ /* 0x000fe4000001140c */
[----:B------:R-:W-:Y:S02]  /*1350*/  SHF.R.S32.HI R9, RZ, 0x1f, R9 ;  /* 0x0000001fff097819 */ /* 0x000fe40000011409 */
[----:B------:R-:W-:Y:S02]  /*1360*/  SHF.R.S32.HI R6, RZ, 0x1f, R6 ;  /* 0x0000001fff067819 */ /* 0x000fe40000011406 */
[----:B------:R-:W-:Y:S02]  /*1370*/  SHF.R.S32.HI R3, RZ, 0x1f, R5 ;  /* 0x0000001fff037819 */ /* 0x000fe40000011405 */
[----:B--2---:R-:W-:-:S07]  /*1380*/  SHF.R.S32.HI R2, RZ, 0x1f, R4 ;  /* 0x0000001fff027819 */ /* 0x004fce0000011404 */
.L_x_1855:
[----:B------:R-:W-:Y:S01]  /*1390*/  ULDC.64 UR4, c[0x0][0xa28] ;  /* 0x00028a0000047ab9 */ /* 0x000fe20000000a00 */
[----:B01----:R-:W0:Y:S01]  /*13a0*/  LDC.64 R4, c[0x0][0xa08] ;  /* 0x00028200ff047b82 */ /* 0x003e220000000a00 */
[----:B------:R-:W-:Y:S01]  /*13b0*/  ISETP.NE.U32.AND P0, PT, RZ, UR4, PT ;  /* 0x00000004ff007c0c */ /* 0x000fe2000bf05070 */
[----:B------:R-:W-:Y:S01]  /*13c0*/  IMAD.MOV.U32 R122, RZ, RZ, RZ ;  /* 0x000000ffff7a7224 */ /* 0x000fe200078e00ff */
[----:B------:R-:W-:Y:S01]  /*13d0*/  ULDC.64 UR6, c[0x0][0xa20] ;  /* 0x0002880000067ab9 */ /* 0x000fe20000000a00 */
[----:B------:R-:W-:Y:S01]  /*13e0*/  IMAD.MOV.U32 R10, RZ, RZ, RZ ;  /* 0x000000ffff0a7224 */ /* 0x000fe200078e00ff */
[----:B------:R-:W-:Y:S01]  /*13f0*/  ISETP.NE.AND.EX P0, PT, RZ, UR5, PT, P0 ;  /* 0x00000005ff007c0c */ /* 0x000fe2000bf05300 */
[----:B------:R-:W-:Y:S02]  /*1400*/  ULDC.64 UR4, c[0x0][0xa18] ;  /* 0x0002860000047ab9 */ /* 0x000fe40000000a00 */
[----:B------:R-:W-:-:S04]  /*1410*/  ISETP.NE.U32.AND P1, PT, RZ, UR4, PT ;  /* 0x00000004ff007c0c */ /* 0x000fc8000bf25070 */
[----:B------:R-:W-:Y:S01]  /*1420*/  ISETP.NE.AND.EX P1, PT, RZ, UR5, PT, P1 ;  /* 0x00000005ff007c0c */ /* 0x000fe2000bf25310 */
[----:B------:R-:W-:Y:S02]  /*1430*/  ULDC.64 UR4, c[0x0][0xa08] ;  /* 0x0002820000047ab9 */ /* 0x000fe40000000a00 */
[----:B------:R-:W-:-:S03]  /*1440*/  ISETP.NE.U32.AND P3, PT, RZ, UR4, PT ;  /* 0x00000004ff007c0c */ /* 0x000fc6000bf65070 */
[----:B--234-:R-:W1:Y:S01]  /*1450*/  @P0 LDC.64 R2, c[0x0][0xa28] ;  /* 0x00028a00ff020b82 */ /* 0x01ce620000000a00 */
[----:B------:R-:W-:Y:S01]  /*1460*/  ISETP.NE.AND.EX P3, PT, RZ, UR5, PT, P3 ;  /* 0x00000005ff007c0c */ /* 0x000fe2000bf65330 */
[----:B0-----:R-:W-:-:S06]  /*1470*/  IMAD.WIDE R8, R27, 0x4, R4 ;  /* 0x000000041b087825 */ /* 0x001fcc00078e0204 */
[----:B------:R-:W0:Y:S01]  /*1480*/  @P1 LDC.64 R6, c[0x0][0xa18] ;  /* 0x00028600ff061b82 */ /* 0x000e220000000a00 */
[----:B------:R-:W-:Y:S02]  /*1490*/  ULDC UR4, c[0x0][0x288] ;  /* 0x0000a20000047ab9 */ /* 0x000fe40000000800 */
[----:B------:R-:W-:Y:S01]  /*14a0*/  IMAD.U32 R200, RZ, RZ, UR4 ;  /* 0x00000004ffc87e24 */ /* 0x000fe2000f8e00ff */
[----:B------:R2:W-:Y:S01]  /*14b0*/  STL [R1+0x4c], R27 ;  /* 0x00004c1b01007387 */ /* 0x0005e20000100800 */
[----:B------:R-:W-:-:S03]  /*14c0*/  ULDC.64 UR4, c[0x0][0x418] ;  /* 0x0001060000047ab9 */ /* 0x000fc60000000a00 */
[----:B------:R-:W5:Y:S01]  /*14d0*/  @P3 LDG.E R122, desc[UR60][R8.64] ;  /* 0x0000003c087a3981 */ /* 0x000f62000c1e1900 */
[----:B------:R-:W-:Y:S01]  /*14e0*/  ISETP.NE.U32.AND P2, PT, RZ, UR6, PT ;  /* 0x00000006ff007c0c */ /* 0x000fe2000bf45070 */
[----:B-1----:R-:W-:-:S04]  /*14f0*/  @P0 IMAD.WIDE R2, R27, 0x4, R2 ;  /* 0x000000041b020825 */ /* 0x002fc800078e0202 */
[----:B0-----:R-:W-:Y:S01]  /*1500*/  @P1 IMAD.WIDE R4, R27, 0x4, R6 ;  /* 0x000000041b041825 */ /* 0x001fe200078e0206 */
[----:B------:R-:W-:Y:S01]  /*1510*/  UISETP.NE.U32.AND UP0, UPT, UR4, URZ, UPT ;  /* 0x0000003f0400728c */ /* 0x000fe2000bf05070 */
[----:B------:R0:W5:Y:S02]  /*1520*/  @P0 LDG.E R10, desc[UR60][R2.64] ;  /* 0x0000003c020a0981 */ /* 0x000164000c1e1900 */
[----:B------:R-:W-:Y:S02]  /*1530*/  ULDC UR4, c[0x0][0x424] ;  /* 0x0001090000047ab9 */ /* 0x000fe40000000800 */
[----:B------:R2:W5:Y:S01]  /*1540*/  @P1 LDG.E R200, desc[UR60][R4.64] ;  /* 0x0000003c04c81981 */ /* 0x000562000c1e1900 */
[----:B------:R-:W-:Y:S01]  /*1550*/  UISETP.NE.AND.EX UP0, UPT, UR5, URZ, UPT, UP0 ;  /* 0x0000003f0500728c */ /* 0x000fe2000bf05300 */
[C---:B------:R-:W-:Y:S02]  /*1560*/  LOP3.LUT R0, R26.reuse, 0xff0000, RZ, 0xc0, !PT ;  /* 0x00ff00001a007812 */ /* 0x040fe400078ec0ff */
[----:B------:R-:W-:Y:S01]  /*1570*/  ULDC UR5, c[0x0][0x2f0] ;  /* 0x0000bc0000057ab9 */ /* 0x000fe20000000800 */
[----:B------:R-:W-:Y:S01]  /*1580*/  USEL UR4, UR4, 0x1, UP0 ;  /* 0x0000000104047887 */ /* 0x000fe20008000000 */
[----:B0-----:R-:W-:-:S02]  /*1590*/  LOP3.LUT R2, R26, 0xff000000, RZ, 0xc0, !PT ;  /* 0xff0000001a027812 */ /* 0x001fc400078ec0ff */
[----:B------:R-:W-:Y:S01]  /*15a0*/  ISETP.NE.AND.EX P2, PT, RZ, UR7, PT, P2 ;  /* 0x00000007ff007c0c */ /* 0x000fe2000bf45320 */
[----:B------:R-:W-:Y:S01]  /*15b0*/  UIMAD UR4, UR4, UR5, URZ ;  /* 0x00000005040472a4 */ /* 0x000fe2000f8e023f */
[----:B------:R-:W-:Y:S02]  /*15c0*/  SHF.R.U32.HI R3, RZ, 0x8, R2 ;  /* 0x00000008ff037819 */ /* 0x000fe40000011602 */
[----:B------:R-:W-:Y:S01]  /*15d0*/  ULDC UR5, c[0x0][0x348] ;  /* 0x0000d20000057ab9 */ /* 0x000fe20000000800 */
[----:B------:R-:W-:Y:S02]  /*15e0*/  LOP3.LUT R202, R26, 0xffff, RZ, 0xc0, !PT ;  /* 0x0000ffff1aca7812 */ /* 0x000fe400078ec0ff */
[----:B------:R-:W-:Y:S01]  /*15f0*/  LEA.HI R12, R0, R3, RZ, 0x10 ;  /* 0x00000003000c7211 */ /* 0x000fe200078f80ff */
[----:B--2---:R-:W-:Y:S06]  /*1600*/  @P1 BRA `(.L_x_1549) ;  /* 0x0000000000241947 */ /* 0x004fec0003800000 */
        /* <DEDUP_REMOVED lines=9> */
.L_x_1549:
[----:B------:R-:W-:Y:S01]  /*16a0*/  MOV R24, UR5 ;  /* 0x0000000500187c02 */ /* 0x000fe20008000f00 */
[----:B------:R-:W-:Y:S01]  /*16b0*/  IMAD.U32 R29, RZ, RZ, UR4 ;  /* 0x00000004ff1d7e24 */ /* 0x000fe2000f8e00ff */
[----:B------:R-:W-:Y:S06]  /*16c0*/  @!P2 BRA `(.L_x_1550) ;  /* 0x000000000010a947 */ /* 0x000fec0003800000 */
[----:B------:R-:W0:Y:S02]  /*16d0*/  LDC.64 R2, c[0x0][0xa20] ;  /* 0x00028800ff027b82 */ /* 0x000e240000000a00 */
[----:B0-----:R-:W-:-:S05]  /*16e0*/  IMAD.WIDE R2, R27, 0x4, R2 ;  /* 0x000000041b027825 */ /* 0x001fca00078e0202 */
[----:B------:R0:W5:Y:S01]  /*16f0*/  LDG.E R29, desc[UR60][R2.64] ;  /* 0x0000003c021d7981 */ /* 0x000162000c1e1900 */
[----:B------:R-:W-:Y:S05]  /*1700*/  BRA `(.L_x_1551) ;  /* 0x0000000000107947 */ /* 0x000fea0003800000 */
.L_x_1550:
[----:B------:R-:W-:Y:S05]  /*1710*/  @!P3 BRA `(.L_x_1551) ;  /* 0x00000000000cb947 */ /* 0x000fea0003800000 */
[----:B------:R-:W2:Y:S04]  /*1720*/  LDG.E R0, desc[UR60][R8.64] ;  /* 0x0000003c08007981 */ /* 0x000ea8000c1e1900 */
[----:B------:R-:W2:Y:S02]  /*1730*/  LDG.E R29, desc[UR60][R8.64+0x4] ;  /* 0x0000043c081d7981 */ /* 0x000ea4000c1e1900 */
[----:B--2---:R-:W-:-:S07]  /*1740*/  IMAD.IADD R29, R29, 0x1, -R0 ;  /* 0x000000011d1d7824 */ /* 0x004fce00078e0a00 */
.L_x_1551:
[----:B------:R-:W-:Y:S01]  /*1750*/  ULDC.64 UR4, c[0x0][0xa10] ;  /* 0x0002840000047ab9 */ /* 0x000fe20000000a00 */
[----:B0-----:R-:W0:Y:S01]  /*1760*/  LDC R2, c[0x0][0x448] ;  /* 0x00011200ff027b82 */ /* 0x001e220000000800 */
[----:B------:R-:W-:-:S04]  /*1770*/  ISETP.NE.U32.AND P0, PT, RZ, UR4, PT ;  /* 0x00000004ff007c0c */ /* 0x000fc8000bf05070 */
[----:B------:R-:W-:Y:S01]  /*1780*/  ISETP.NE.AND.EX P0, PT, RZ, UR5, PT, P0 ;  /* 0x00000005ff007c0c */ /* 0x000fe2000bf05300 */
[----:B------:R-:W-:Y:S02]  /*1790*/  ULDC.64 UR4, c[0x0][0xa30] ;  /* 0x00028c0000047ab9 */ /* 0x000fe40000000a00 */
[----:B------:R-:W-:-:S04]  /*17a0*/  ISETP.NE.U32.AND P1, PT, RZ, UR4, PT ;  /* 0x00000004ff007c0c */ /* 0x000fc8000bf25070 */
[----:B------:R-:W-:-:S06]  /*17b0*/  ISETP.NE.AND.EX P1, PT, RZ, UR5, PT, P1 ;  /* 0x00000005ff007c0c */ /* 0x000fcc000bf25310 */
[----:B------:R-:W1:Y:S08]  /*17c0*/  @P0 LDC.64 R4, c[0x0][0xa10] ;  /* 0x00028400ff040b82 */ /* 0x000e700000000a00 */
[----:B------:R-:W2:Y:S01]  /*17d0*/  @P1 LDC.64 R6, c[0x0][0xa30] ;  /* 0x00028c00ff061b82 */ /* 0x000ea20000000a00 */
[----:B-1----:R-:W-:-:S05]  /*17e0*/  @P0 IMAD.WIDE R4, R27, 0x4, R4 ;  /* 0x000000041b040825 */ /* 0x002fca00078e0204 */
[----:B------:R-:W3:Y:S04]  /*17f0*/  @P0 LDG.E R0, desc[UR60][R4.64] ;  /* 0x0000003c04000981 */ /* 0x000ee8000c1e1900 */
[----:B------:R1:W3:Y:S01]  /*1800*/  @P0 LDG.E R9, desc[UR60][R4.64+0x4] ;  /* 0x0000043c04090981 */ /* 0x0002e2000c1e1900 */
[----:B-----5:R-:W-:Y:S02]  /*1810*/  IMAD.MOV.U32 R134, RZ, RZ, R29 ;  /* 0x000000ffff867224 */ /* 0x020fe400078e001d */
[----:B--2---:R-:W-:-:S05]  /*1820*/  @P1 IMAD.WIDE R6, R27, 0x4, R6 ;  /* 0x000000041b061825 */ /* 0x004fca00078e0206 */
[----:B------:R2:W5:Y:S01]  /*1830*/  @P1 LDG.E R134, desc[UR60][R6.64] ;  /* 0x0000003c06861981 */ /* 0x000562000c1e1900 */
[----:B0-----:R-:W-:Y:S01]  /*1840*/  ISETP.NE.AND P1, PT, R2, 0x1, PT ;  /* 0x000000010200780c */ /* 0x001fe20003f25270 */
[----:B------:R-:W-:Y:S01]  /*1850*/  IMAD.SHL.U32 R13, R25, 0x80, RZ ;  /* 0x00000080190d7824 */ /* 0x000fe200078e00ff */
[----:B------:R-:W0:Y:S03]  /*1860*/  LDC.64 R2, c[0x0][0x9e0] ;  /* 0x00027800ff027b82 */ /* 0x000e260000000a00 */
[----:B-1----:R-:W-:Y:S01]  /*1870*/  VIADD R4, R13, 0x7f ;  /* 0x0000007f0d047836 */ /* 0x002fe20000000000 */
[----:B------:R2:W-:Y:S07]  /*1880*/  STL [R1+0x38], R13 ;  /* 0x0000380d01007387 */ /* 0x0005ee0000100800 */
[----:B------:R-:W1:Y:S08]  /*1890*/  @P1 LDC R11, c[0x0][0x44c] ;  /* 0x00011300ff0b1b82 */ /* 0x000e700000000800 */
[----:B------:R-:W4:Y:S01]  /*18a0*/  @P1 LDC R8, c[0x0][0x450] ;  /* 0x00011400ff081b82 */ /* 0x000f220000000800 */
[----:B0-----:R-:W-:Y:S01]  /*18b0*/  ISETP.GE.AND P2, PT, R3, 0x1, PT ;  /* 0x000000010300780c */ /* 0x001fe20003f46270 */
[----:B-1----:R-:W-:-:S05]  /*18c0*/  @P1 IMAD.HI.U32 R5, R4, R11, RZ ;  /* 0x0000000b04051227 */ /* 0x002fca00078e00ff */
[----:B----4-:R-:W-:Y:S01]  /*18d0*/  @P1 SHF.R.U32.HI R4, RZ, R8, R5 ;  /* 0x00000008ff041219 */ /* 0x010fe20000011605 */
[----:B---3--:R-:W-:Y:S02]  /*18e0*/  @P0 IMAD.IADD R24, R9, 0x1, -R0 ;  /* 0x0000000109180824 */ /* 0x008fe400078e0a00 */
[----:B------:R-:W-:-:S04]  /*18f0*/  IMAD.IADD R9, R29, 0x1, -R10 ;  /* 0x000000011d097824 */ /* 0x000fc800078e0a0a */
[----:B------:R-:W-:-:S04]  /*1900*/  IMAD.IADD R201, R9, 0x1, R24 ;  /* 0x0000000109c97824 */ /* 0x000fc800078e0218 */
[C---:B------:R-:W-:Y:S01]  /*1910*/  VIADD R0, R201.reuse, 0x5f ;  /* 0x0000005fc9007836 */ /* 0x040fe20000000000 */
[----:B------:R-:W-:-:S03]  /*1920*/  IADD3 R5, R201, 0x1, -R200 ;  /* 0x00000001c9057810 */ /* 0x000fc60007ffe8c8 */
[----:B------:R-:W-:Y:S01]  /*1930*/  IMAD.HI R0, R0, 0x2aaaaaab, RZ ;  /* 0x2aaaaaab00007827 */ /* 0x000fe200078e02ff */
[----:B------:R-:W-:-:S04]  /*1940*/  IADD3 R5, R5, R4, RZ ;  /* 0x0000000405057210 */ /* 0x000fc80007ffe0ff */
[----:B------:R-:W-:Y:S01]  /*1950*/  SHF.R.U32.HI R135, RZ, 0x1f, R0 ;  /* 0x0000001fff877819 */ /* 0x000fe20000011600 */
[----:B------:R-:W-:-:S03]  /*1960*/  IMAD.IADD R2, R5, 0x1, R2 ;  /* 0x0000000105027824 */ /* 0x000fc600078e0202 */
[----:B------:R-:W-:Y:S01]  /*1970*/  LEA.HI.SX32 R135, R0, R135, 0x1c ;  /* 0x0000008700877211 */ /* 0x000fe200078fe2ff */
[----:B--2---:R-:W-:Y:S06]  /*1980*/  @!P2 BRA `(.L_x_1552) ;  /* 0x000000000048a947 */ /* 0x004fec0003800000 */
        /* <DEDUP_REMOVED lines=11> */
.L_x_1554:
[----:B------:R-:W-:-:S13]  /*1a40*/  ISETP.NE.AND P0, PT, R3, 0x1, PT ;  /* 0x000000010300780c */ /* 0x000fda0003f05270 */
[----:B------:R-:W0:Y:S02]  /*1a50*/  @P0 LDC.64 R4, c[0x0][0x9e8] ;  /* 0x00027a00ff040b82 */ /* 0x000e240000000a00 */
[----:B0-----:R-:W-:-:S05]  /*1a60*/  @P0 IMAD.HI.U32 R4, R0, R4, RZ ;  /* 0x0000000400040227 */ /* 0x001fca00078e00ff */
[----:B------:R-:W-:-:S07]  /*1a70*/  @P0 SHF.R.U32.HI R0, RZ, R5, R4 ;  /* 0x00000005ff000219 */ /* 0x000fce0000011604 */
.L_x_1555:
[----:B------:R-:W-:Y:S05]  /*1a80*/  BSYNC B0 ;  /* 0x0000000000007941 */ /* 0x000fea0003800000 */
.L_x_1553:
[----:B------:R-:W-:-:S05]  /*1a90*/  IMAD R5, R0, R3, R3 ;  /* 0x0000000300057224 */ /* 0x000fca00078e0203 */
[----:B------:R-:W-:-:S07]  /*1aa0*/  VIMNMX R2, R2, R5, PT ;  /* 0x0000000502027248 */ /* 0x000fce0003fe0100 */
.L_x_1552:
[----:B------:R-:W0:Y:S01]  /*1ab0*/  @P1 LDC R0, c[0x0][0x44c] ;  /* 0x00011300ff001b82 */ /* 0x000e220000000800 */
[----:B------:R-:W-:Y:S01]  /*1ac0*/  VIADD R2, R2, 0x5f ;  /* 0x0000005f02027836 */ /* 0x000fe20000000000 */
[----:B------:R-:W-:Y:S01]  /*1ad0*/  ULDC UR4, c[0x0][0x9dc] ;  /* 0x0002770000047ab9 */ /* 0x000fe20000000800 */
[----:B------:R-:W-:Y:S02]  /*1ae0*/  IMAD.MOV.U32 R7, RZ, RZ, R13 ;  /* 0x000000ffff077224 */ /* 0x000fe400078e000d */
[----:B------:R-:W-:-:S03]  /*1af0*/  IMAD.HI R2, R2, 0x2aaaaaab, RZ ;  /* 0x2aaaaaab02027827 */ /* 0x000fc600078e02ff */
[----:B------:R-:W1:Y:S01]  /*1b00*/  @P1 LDC R11, c[0x0][0x450] ;  /* 0x00011400ff0b1b82 */ /* 0x000e620000000800 */
[----:B------:R-:W-:Y:S01]  /*1b10*/  IMAD.IADD R136, R201, 0x1, -R200 ;  /* 0x00000001c9887824 */ /* 0x000fe200078e0ac8 */
[----:B------:R-:W-:-:S04]  /*1b20*/  SHF.R.U32.HI R5, RZ, 0x1f, R2 ;  /* 0x0000001fff057819 */ /* 0x000fc80000011602 */
[----:B------:R-:W-:-:S04]  /*1b30*/  LEA.HI.SX32 R2, R2, R5, 0x1c ;  /* 0x0000000502027211 */ /* 0x000fc800078fe2ff */
[----:B------:R-:W-:Y:S01]  /*1b40*/  VIMNMX R6, R135, R2, PT ;  /* 0x0000000287067248 */ /* 0x000fe20003fe0100 */
[----:B0-----:R-:W-:-:S05]  /*1b50*/  @P1 IMAD.HI.U32 R0, R13, R0, RZ ;  /* 0x000000000d001227 */ /* 0x001fca00078e00ff */
[----:B-1----:R-:W-:-:S05]  /*1b60*/  @P1 SHF.R.U32.HI R7, RZ, R11, R0 ;  /* 0x0000000bff071219 */ /* 0x002fca0000011600 */
[----:B------:R-:W-:-:S04]  /*1b70*/  IMAD.IADD R0, R136, 0x1, R7 ;  /* 0x0000000188007824 */ /* 0x000fc800078e0207 */
[----:B------:R-:W-:Y:S01]  /*1b80*/  VIADD R2, R0, -UR4 ;  /* 0x8000000400027c36 */ /* 0x000fe20008000000 */
[----:B------:R-:W-:Y:S06]  /*1b90*/  @!P2 BRA `(.L_x_1556) ;  /* 0x000000000044a947 */ /* 0x000fec0003800000 */
[----:B------:R-:W-:Y:S01]  /*1ba0*/  ISETP.GT.AND P0, PT, R0, -0x1, PT ;  /* 0xffffffff0000780c */ /* 0x000fe20003f04270 */
[----:B------:R-:W-:-:S12]  /*1bb0*/  BSSY B0, `(.L_x_1557) ;  /* 0x000000d000007945 */ /* 0x000fd80003800000 */
        /* <DEDUP_REMOVED lines=8> */
.L_x_1558:
[----:B------:R-:W-:-:S13]  /*1c40*/  ISETP.NE.AND P0, PT, R3, 0x1, PT ;  /* 0x000000010300780c */ /* 0x000fda0003f05270 */
[----:B------:R-:W0:Y:S02]  /*1c50*/  @P0 LDC.64 R4, c[0x0][0x9e8] ;  /* 0x00027a00ff040b82 */ /* 0x000e240000000a00 */
[----:B0-----:R-:W-:-:S05]  /*1c60*/  @P0 IMAD.HI.U32 R4, R0, R4, RZ ;  /* 0x0000000400040227 */ /* 0x001fca00078e00ff */
[----:B------:R-:W-:-:S07]  /*1c70*/  @P0 SHF.R.U32.HI R0, RZ, R5, R4 ;  /* 0x00000005ff000219 */ /* 0x000fce0000011604 */
.L_x_1559:
[----:B------:R-:W-:Y:S05]  /*1c80*/  BSYNC B0 ;  /* 0x0000000000007941 */ /* 0x000fea0003800000 */
.L_x_1557:
[----:B------:R-:W-:-:S05]  /*1c90*/  IMAD R3, R0, R3, RZ ;  /* 0x0000000300037224 */ /* 0x000fca00078e02ff */
[----:B------:R-:W-:-:S07]  /*1ca0*/  VIMNMX R2, R2, R3, !PT ;  /* 0x0000000302027248 */ /* 0x000fce0007fe0100 */
.L_x_1556:
[----:B------:R-:W-:Y:S01]  /*1cb0*/  IMAD.HI R2, R2, 0x2aaaaaab, RZ ;  /* 0x2aaaaaab02027827 */ /* 0x000fe200078e02ff */
[----:B------:R-:W-:Y:S01]  /*1cc0*/  LOP3.LUT R14, R12, 0xff, RZ, 0xc0, !PT ;  /* 0x000000ff0c0e7812 */ /* 0x000fe200078ec0ff */
[----:B------:R-:W-:Y:S01]  /*1cd0*/  BSSY B0, `(.L_x_1560) ;  /* 0x0000029000007945 */ /* 0x000fe20003800000 */
[----:B------:R-:W-:Y:S01]  /*1ce0*/  SHF.R.U32.HI R4, RZ, 0x10, R12 ;  /* 0x00000010ff047819 */ /* 0x000fe2000001160c */
[----:B------:R-:W-:Y:S01]  /*1cf0*/  IMAD.MOV.U32 R0, RZ, RZ, RZ ;  /* 0x000000ffff007224 */ /* 0x000fe200078e00ff */
[----:B------:R-:W-:Y:S01]  /*1d00*/  SHF.R.U32.HI R3, RZ, 0x1f, R2 ;  /* 0x0000001fff037819 */ /* 0x000fe20000011602 */
[----:B------:R0:W-:Y:S03]  /*1d10*/  STL [R1+0x54], R14 ;  /* 0x0000540e01007387 */ /* 0x0001e60000100800 */
[----:B------:R-:W-:Y:S01]  /*1d20*/  LEA.HI.SX32 R3, R2, R3, 0x1c ;  /* 0x0000000302037211 */ /* 0x000fe200078fe2ff */
[----:B------:R0:W-:Y:S03]  /*1d30*/  STL [R1+0x48], R4 ;  /* 0x0000480401007387 */ /* 0x0001e60000100800 */
[----:B------:R-:W-:-:S04]  /*1d40*/  VIMNMX R11, RZ, R3, !PT ;  /* 0x00000003ff0b7248 */ /* 0x000fc80007fe0100 */
[----:B------:R-:W-:-:S13]  /*1d50*/  ISETP.GT.AND P0, PT, R6, R11, PT ;  /* 0x0000000b0600720c */ /* 0x000fda0003f04270 */
[----:B0-----:R-:W-:Y:S05]  /*1d60*/  @!P0 BRA `(.L_x_1561) ;  /* 0x00000000007c8947 */ /* 0x001fea0003800000 */
[----:B------:R-:W-:Y:S01]  /*1d70*/  ISETP.NE.AND P0, PT, R4, RZ, PT ;  /* 0x000000ff0400720c */ /* 0x000fe20003f05270 */
[----:B------:R-:W-:-:S03]  /*1d80*/  ULDC UR4, c[0x0][0x9f0] ;  /* 0x00027c0000047ab9 */ /* 0x000fc60000000800 */
[----:B------:R-:W-:-:S04]  /*1d90*/  SEL R13, R4, UR4, P0 ;  /* 0x00000004040d7c07 */ /* 0x000fc80008000000 */
[-C--:B------:R-:W-:Y:S02]  /*1da0*/  IABS R5, R13.reuse ;  /* 0x0000000d00057213 */ /* 0x080fe40000000000 */
[----:B------:R-:W-:Y:S02]  /*1db0*/  IADD3 R0, R13, -0x1, R6 ;  /* 0xffffffff0d007810 */ /* 0x000fe40007ffe006 */
[----:B------:R-:W0:Y:S01]  /*1dc0*/  I2F.RP R4, R5 ;  /* 0x0000000500047306 */ /* 0x000e220000209400 */
[----:B------:R-:W-:Y:S02]  /*1dd0*/  IABS R10, R13 ;  /* 0x0000000d000a7213 */ /* 0x000fe40000000000 */
[----:B------:R-:W-:-:S05]  /*1de0*/  IMAD.IADD R0, R0, 0x1, -R11 ;  /* 0x0000000100007824 */ /* 0x000fca00078e0a0b */
[----:B0-----:R-:W0:Y:S02]  /*1df0*/  MUFU.RCP R4, R4 ;  /* 0x0000000400047308 */ /* 0x001e240000001000 */
[----:B0-----:R-:W-:Y:S01]  /*1e00*/  IADD3 R2, R4, 0xffffffe, RZ ;  /* 0x0ffffffe04027810 */ /* 0x001fe20007ffe0ff */
[----:B------:R-:W-:-:S05]  /*1e10*/  IMAD.MOV R4, RZ, RZ, -R10 ;  /* 0x000000ffff047224 */ /* 0x000fca00078e0a0a */
[----:B------:R0:W1:Y:S02]  /*1e20*/  F2I.FTZ.U32.TRUNC.NTZ R3, R2 ;  /* 0x0000000200037305 */ /* 0x000064000021f000 */
[----:B0-----:R-:W-:Y:S02]  /*1e30*/  IMAD.MOV.U32 R2, RZ, RZ, RZ ;  /* 0x000000ffff027224 */ /* 0x001fe400078e00ff */
[----:B-1----:R-:W-:-:S04]  /*1e40*/  IMAD.MOV R8, RZ, RZ, -R3 ;  /* 0x000000ffff087224 */ /* 0x002fc800078e0a03 */
[----:B------:R-:W-:Y:S01]  /*1e50*/  IMAD R7, R8, R5, RZ ;  /* 0x0000000508077224 */ /* 0x000fe200078e02ff */
[----:B------:R-:W-:Y:S02]  /*1e60*/  IABS R8, R0 ;  /* 0x0000000000087213 */ /* 0x000fe40000000000 */
[----:B------:R-:W-:Y:S01]  /*1e70*/  LOP3.LUT R0, R0, R13, RZ, 0x3c, !PT ;  /* 0x0000000d00007212 */ /* 0x000fe200078e3cff */
[----:B------:R-:W-:-:S03]  /*1e80*/  IMAD.HI.U32 R3, R3, R7, R2 ;  /* 0x0000000703037227 */ /* 0x000fc600078e0002 */
[----:B------:R-:W-:Y:S01]  /*1e90*/  ISETP.GE.AND P2, PT, R0, RZ, PT ;  /* 0x000000ff0000720c */ /* 0x000fe20003f46270 */
[----:B------:R-:W-:-:S04]  /*1ea0*/  IMAD.MOV.U32 R2, RZ, RZ, R8 ;  /* 0x000000ffff027224 */ /* 0x000fc800078e0008 */
        /* <DEDUP_REMOVED lines=8> */
[----:B------:R-:W-:-:S05]  /*1f30*/  IMAD.MOV.U32 R0, RZ, RZ, R3 ;  /* 0x000000ffff007224 */ /* 0x000fca00078e0003 */
[----:B------:R-:W-:Y:S02]  /*1f40*/  @!P2 IADD3 R0, -R0, RZ, RZ ;  /* 0x000000ff0000a210 */ /* 0x000fe40007ffe1ff */
[----:B------:R-:W-:-:S07]  /*1f50*/  @!P1 LOP3.LUT R0, RZ, R13, RZ, 0x33, !PT ;  /* 0x0000000dff009212 */ /* 0x000fce00078e33ff */
.L_x_1561:
[----:B------:R-:W-:Y:S05]  /*1f60*/  BSYNC B0 ;  /* 0x0000000000007941 */ /* 0x000fea0003800000 */
.L_x_1560:
[----:B------:R-:W-:Y:S01]  /*1f70*/  IMAD R3, R14, R0, R11 ;  /* 0x000000000e037224 */ /* 0x000fe200078e020b */
[----:B------:R-:W-:-:S04]  /*1f80*/  PLOP3.LUT P2, PT, PT, PT, PT, 0x80, 0x0 ;  /* 0x000000000000781c */ /* 0x000fc80003f4f070 */
[C---:B------:R-:W-:Y:S01]  /*1f90*/  VIADDMNMX R0, R3.reuse, R0, R6, PT ;  /* 0x0000000003007246 */ /* 0x040fe20003800106 */
[----:B------:R-:W-:-:S04]  /*1fa0*/  IMAD R3, R3, 0x60, -R9 ;  /* 0x0000006003037824 */ /* 0x000fc800078e0a09 */
[----:B------:R-:W-:Y:S01]  /*1fb0*/  IMAD R5, R0, 0x60, -R9 ;  /* 0x0000006000057824 */ /* 0x000fe200078e0a09 */
[----:B------:R-:W-:-:S04]  /*1fc0*/  VIMNMX R3, RZ, R3, !PT ;  /* 0x00000003ff037248 */ /* 0x000fc80007fe0100 */
[----:B------:R-:W-:-:S04]  /*1fd0*/  VIMNMX R0, R5, R24, PT ;  /* 0x0000001805007248 */ /* 0x000fc80003fe0100 */
[----:B------:R-:W-:Y:S01]  /*1fe0*/  ISETP.GT.AND P0, PT, R0, R3, PT ;  /* 0x000000030000720c */ /* 0x000fe20003f04270 */
[----:B------:R-:W-:-:S05]  /*1ff0*/  IMAD.WIDE.U32 R2, R3, -0x55555555, RZ ;  /* 0xaaaaaaab03027825 */ /* 0x000fca00078e00ff */
[----:B------:R-:W-:-:S05]  /*2000*/  SHF.R.U32.HI R119, RZ, 0x6, R3 ;  /* 0x00000006ff777819 */ /* 0x000fca0000011603 */
[----:B------:R-:W-:Y:S02]  /*2010*/  IMAD.MOV.U32 R2, RZ, RZ, R119 ;  /* 0x000000ffff027224 */ /* 0x000fe400078e0077 */
        /* <DEDUP_REMOVED lines=23> */
[----:B------:R-:W-:-:S07]  /*2190*/  IMAD.MOV.U32 R13, RZ, RZ, RZ ;  /* 0x000000ffff0d7224 */ /* 0x000fce00078e00ff */
[----:B------:R-:W-:-:S07]  /*21a0*/  LEPC R20, `(.L_x_1564) ;  /* 0x000000001014794e */ /* 0x000fce0000000000 */
[----:B0----5:R-:W-:Y:S05]  /*21b0*/  CALL.ABS.NOINC R14 ;  /* 0x000000000e007343 */ /* 0x021fea0003c00000 */
.L_x_1564:
[----:B------:R-:W-:Y:S05]  /*21c0*/  BSYNC B6 ;  /* 0x0000000000067941 */ /* 0x000fea0003800000 */
.L_x_1563:
        /* <DEDUP_REMOVED lines=20> */
.L_x_1566:
[----:B------:R-:W-:Y:S05]  /*2310*/  BSYNC B6 ;  /* 0x0000000000067941 */ /* 0x000fea0003800000 */
.L_x_1565:
[----:B------:R-:W-:Y:S01]  /*2320*/  ULDC.64 UR4, c[0x0][0x9f8] ;  /* 0x00027e0000047ab9 */ /* 0x000fe20000000a00 */
[----:B------:R-:W2:Y:S01]  /*2330*/  LDL R28, [R1+0x34] ;  /* 0x00003400011c7983 */ /* 0x000ea20000100800 */
[----:B------:R-:W-:-:S03]  /*2340*/  ISETP.NE.U32.AND P0, PT, RZ, UR4, PT ;  /* 0x00000004ff007c0c */ /* 0x000fc6000bf05070 */
[----:B------:R-:W3:Y:S01]  /*2350*/  LDL R20, [R1+0x30] ;  /* 0x0000300001147983 */ /* 0x000ee20000100800 */
[----:B------:R-:W-:Y:S01]  /*2360*/  ISETP.NE.AND.EX P0, PT, RZ, UR5, PT, P0 ;  /* 0x00000005ff007c0c */ /* 0x000fe2000bf05300 */
[----:B------:R-:W-:Y:S01]  /*2370*/  IMAD.MOV.U32 R0, RZ, RZ, R27 ;  /* 0x000000ffff007224 */ /* 0x000fe200078e001b */
[----:B------:R-:W-:Y:S01]  /*2380*/  ULDC UR4, c[0x0][0x2f4] ;  /* 0x0000bd0000047ab9 */ /* 0x000fe20000000800 */
[----:B------:R-:W0:Y:S01]  /*2390*/  S2R R7, SR_TID.X ;  /* 0x0000000000077919 */ /* 0x000e220000002100 */
[----:B------:R-:W1:Y:S08]  /*23a0*/  LDC.64 R94, c[0x0][0x3f8] ;  /* 0x0000fe00ff5e7b82 */ /* 0x000e700000000a00 */
[----:B------:R-:W4:Y:S08]  /*23b0*/  LDC R21, c[0x0][0x3f4] ;  /* 0x0000fd00ff157b82 */ /* 0x000f300000000800 */
[----:B------:R-:W0:Y:S08]  /*23c0*/  @P0 LDC.64 R4, c[0x0][0x9f8] ;  /* 0x00027e00ff040b82 */ /* 0x000e300000000a00 */
[----:B------:R-:W4:Y:S01]  /*23d0*/  LDC.64 R88, c[0x0][0x408] ;  /* 0x00010200ff587b82 */ /* 0x000f220000000a00 */
[----:B0-----:R-:W-:-:S05]  /*23e0*/  @P0 IMAD.WIDE R4, R27, 0x4, R4 ;  /* 0x000000041b040825 */ /* 0x001fca00078e0204 */
[----:B------:R0:W3:Y:S01]  /*23f0*/  @P0 LDG.E R0, desc[UR60][R4.64] ;  /* 0x0000003c04000981 */ /* 0x0000e2000c1e1900 */
[----:B------:R-:W-:Y:S01]  /*2400*/  ISETP.GE.AND P1, PT, R196, UR4, PT ;  /* 0x00000004c4007c0c */ /* 0x000fe2000bf26270 */
[C-C-:B-1----:R-:W-:Y:S01]  /*2410*/  IMAD.WIDE.U32 R96, R219.reuse, R94, R18.reuse ;  /* 0x0000005edb607225 */ /* 0x142fe200078e0012 */
[----:B------:R-:W-:Y:S01]  /*2420*/  ISETP.GE.AND P0, PT, R18, UR4, PT ;  /* 0x0000000412007c0c */ /* 0x000fe2000bf06270 */
[----:B------:R-:W1:Y:S01]  /*2430*/  S2R R137, SR_TID.X ;  /* 0x0000000000897919 */ /* 0x000e620000002100 */
[----:B------:R-:W-:Y:S01]  /*2440*/  SEL R6, RZ, 0xffffffff, P1 ;  /* 0xffffffffff067807 */ /* 0x000fe20000800000 */
[----:B----4-:R-:W-:Y:S01]  /*2450*/  IMAD.WIDE.U32 R90, R219, R88, R18 ;  /* 0x00000058db5a7225 */ /* 0x010fe200078e0012 */
[----:B------:R-:W-:Y:S02]  /*2460*/  SEL R3, RZ, 0x1, P0 ;  /* 0x00000001ff037807 */ /* 0x000fe40000000000 */
[----:B------:R-:W-:Y:S01]  /*2470*/  ISETP.GE.AND P0, PT, R195, UR4, PT ;  /* 0x00000004c3007c0c */ /* 0x000fe2000bf06270 */
[----:B------:R-:W-:Y:S01]  /*2480*/  IMAD.SHL.U32 R6, R6, 0x2, RZ ;  /* 0x0000000206067824 */ /* 0x000fe200078e00ff */
[----:B------:R-:W-:Y:S01]  /*2490*/  ISETP.GE.AND P1, PT, R192, UR4, PT ;  /* 0x00000004c0007c0c */ /* 0x000fe2000bf26270 */
[----:B------:R-:W-:Y:S01]  /*24a0*/  IMAD.SHL.U32 R104, R88, 0x40, RZ ;  /* 0x0000004058687824 */ /* 0x000fe200078e00ff */
[----:B0-----:R-:W-:Y:S01]  /*24b0*/  SEL R4, RZ, 0x4, P0 ;  /* 0x00000004ff047807 */ /* 0x001fe20000000000 */
[----:B------:R-:W-:Y:S01]  /*24c0*/  IMAD R123, R95, 0x60, RZ ;  /* 0x000000605f7b7824 */ /* 0x000fe200078e02ff */
[----:B------:R-:W-:Y:S01]  /*24d0*/  LOP3.LUT R3, R6, 0x2, R3, 0xe2, !PT ;  /* 0x0000000206037812 */ /* 0x000fe200078ee203 */
[----:B------:R-:W-:Y:S01]  /*24e0*/  VIADD R6, R7, 0xffffff80 ;  /* 0xffffff8007067836 */ /* 0x000fe20000000000 */
[----:B------:R-:W-:Y:S01]  /*24f0*/  SHF.R.S32.HI R7, RZ, 0x1f, R219 ;  /* 0x0000001fff077819 */ /* 0x000fe200000114db */
[----:B------:R-:W-:Y:S01]  /*2500*/  IMAD.SHL.U32 R102, R94, 0x40, RZ ;  /* 0x000000405e667824 */ /* 0x000fe200078e00ff */
[----:B------:R-:W-:Y:S01]  /*2510*/  SEL R5, RZ, 0x8, P1 ;  /* 0x00000008ff057807 */ /* 0x000fe20000800000 */
[----:B------:R-:W-:Y:S01]  /*2520*/  IMAD.SHL.U32 R118, R21, 0x2, RZ ;  /* 0x0000000215767824 */ /* 0x000fe200078e00ff */
[----:B------:R-:W-:Y:S01]  /*2530*/  SHF.R.S32.HI R9, RZ, 0x1f, R6 ;  /* 0x0000001fff097819 */ /* 0x000fe20000011406 */
[----:B------:R-:W-:Y:S01]  /*2540*/  IMAD.IADD R122, R122, 0x1, R29 ;  /* 0x000000017a7a7824 */ /* 0x000fe200078e021d */
[----:B------:R-:W-:Y:S01]  /*2550*/  LOP3.LUT R3, R5, R3, R4, 0xfe, !PT ;  /* 0x0000000305037212 */ /* 0x000fe200078efe04 */
[----:B------:R-:W-:Y:S01]  /*2560*/  IMAD R4, R7, R94, RZ ;  /* 0x0000005e07047224 */ /* 0x000fe200078e02ff */
[----:B------:R-:W-:-:S02]  /*2570*/  LEA.HI R9, R9, R6, RZ, 0x2 ;  /* 0x0000000609097211 */ /* 0x000fc400078f10ff */
[----:B------:R-:W-:Y:S01]  /*2580*/  ISETP.GE.AND P0, PT, R23, UR4, PT ;  /* 0x0000000417007c0c */ /* 0x000fe2000bf06270 */
[----:B------:R-:W-:Y:S01]  /*2590*/  IMAD R5, R219, R95, R4 ;  /* 0x0000005fdb057224 */ /* 0x000fe200078e0204 */
[----:B------:R-:W-:Y:S02]  /*25a0*/  SHF.R.S32.HI R8, RZ, 0x1f, R9 ;  /* 0x0000001fff087819 */ /* 0x000fe40000011409 */
[----:B------:R-:W-:Y:S01]  /*25b0*/  SEL R4, RZ, 0x10, P0 ;  /* 0x00000010ff047807 */ /* 0x000fe20000000000 */
[----:B------:R-:W-:Y:S01]  /*25c0*/  IMAD.IADD R97, R5, 0x1, R97 ;  /* 0x0000000105617824 */ /* 0x000fe200078e0261 */
[----:B------:R-:W-:Y:S02]  /*25d0*/  LEA.HI R8, R8, R219, RZ, 0x3 ;  /* 0x000000db08087211 */ /* 0x000fe400078f18ff */
[----:B------:R-:W-:Y:S01]  /*25e0*/  LOP3.LUT R16, R16, 0xfffffffb, RZ, 0xc0, !PT ;  /* 0xfffffffb10107812 */ /* 0x000fe200078ec0ff */
[----:B-----5:R-:W-:Y:S01]  /*25f0*/  IMAD.WIDE.U32 R96, R134, R94, R96 ;  /* 0x0000005e86607225 */ /* 0x020fe200078e0060 */
[----:B------:R-:W-:-:S02]  /*2600*/  LOP3.LUT R8, R8, 0xfffffff8, RZ, 0xc0, !PT ;  /* 0xfffffff808087812 */ /* 0x000fc400078ec0ff */
[----:B------:R-:W-:Y:S02]  /*2610*/  SHF.R.S32.HI R199, RZ, 0x1f, R198 ;  /* 0x0000001fffc77819 */ /* 0x000fe400000114c6 */
[----:B------:R-:W-:Y:S01]  /*2620*/  LOP3.LUT R10, R3, R4, RZ, 0xfc, !PT ;  /* 0x00000004030a7212 */ /* 0x000fe200078efcff */
[----:B------:R-:W-:Y:S01]  /*2630*/  IMAD.IADD R120, R219, 0x1, -R8 ;  /* 0x00000001db787824 */ /* 0x000fe200078e0a08 */
[-C--:B------:R-:W-:Y:S01]  /*2640*/  ISETP.GE.AND P2, PT, R195, R21.reuse, PT ;  /* 0x00000015c300720c */ /* 0x080fe20003f46270 */
[----:B------:R-:W-:Y:S01]  /*2650*/  IMAD R4, R7, R88, RZ ;  /* 0x0000005807047224 */ /* 0x000fe200078e02ff */
[----:B------:R-:W-:Y:S01]  /*2660*/  ISETP.GE.AND P1, PT, R196, R21, PT ;  /* 0x00000015c400720c */ /* 0x000fe20003f26270 */
[----:B------:R-:W-:Y:S01]  /*2670*/  IMAD.WIDE.U32 R98, R219, R94, R198 ;  /* 0x0000005edb627225 */ /* 0x000fe200078e00c6 */
[----:B------:R-:W-:Y:S02]  /*2680*/  LOP3.LUT P0, RZ, R120, 0x4, RZ, 0xc0, !PT ;  /* 0x0000000478ff7812 */ /* 0x000fe4000780c0ff */
[----:B------:R-:W-:Y:S01]  /*2690*/  LOP3.LUT R9, R9, 0xfffffffc, RZ, 0xc0, !PT ;  /* 0xfffffffc09097812 */ /* 0x000fe200078ec0ff */
[----:B------:R-:W-:Y:S01]  /*26a0*/  IMAD R7, R219, R89, R4 ;  /* 0x00000059db077224 */ /* 0x000fe200078e0204 */
[----:B------:R-:W-:Y:S01]  /*26b0*/  SEL R4, R21, RZ, P2 ;  /* 0x000000ff15047207 */ /* 0x000fe20001000000 */
[----:B------:R-:W-:Y:S01]  /*26c0*/  IMAD.IADD R99, R99, 0x1, R5 ;  /* 0x0000000163637824 */ /* 0x000fe200078e0205 */
[----:B------:R-:W-:Y:S01]  /*26d0*/  SEL R5, R21, RZ, P1 ;  /* 0x000000ff15057207 */ /* 0x000fe20000800000 */
[----:B------:R-:W-:Y:S01]  /*26e0*/  IMAD.WIDE.U32 R92, R219, R88, R198 ;  /* 0x00000058db5c7225 */ /* 0x000fe200078e00c6 */
[----:B------:R-:W-:-:S02]  /*26f0*/  IADD3 R108, R6, -R9, RZ ;  /* 0x80000009066c7210 */ /* 0x000fc40007ffe0ff */
[----:B------:R-:W-:Y:S01]  /*2700*/  SHF.R.U32.HI R25, RZ, 0x3, R229 ;  /* 0x00000003ff197819 */ /* 0x000fe200000116e5 */
[----:B------:R-:W-:Y:S01]  /*2710*/  IMAD.IADD R11, R195, 0x1, R4 ;  /* 0x00000001c30b7824 */ /* 0x000fe200078e0204 */
[----:B------:R-:W-:Y:S01]  /*2720*/  SHF.R.U32.HI R26, RZ, 0x3, R226 ;  /* 0x00000003ff1a7819 */ /* 0x000fe200000116e2 */
[----:B------:R-:W-:Y:S01]  /*2730*/  IMAD.IADD R5, R196, 0x1, R5 ;  /* 0x00000001c4057824 */ /* 0x000fe200078e0205 */
[----:B------:R-:W-:Y:S01]  /*2740*/  @P0 LOP3.LUT R16, R16, 0x4, RZ, 0xfc, !PT ;  /* 0x0000000410100812 */ /* 0x000fe200078efcff */
[----:B------:R-:W-:Y:S01]  /*2750*/  IMAD.IADD R93, R93, 0x1, R7 ;  /* 0x000000015d5d7824 */ /* 0x000fe200078e0207 */
[----:B------:R-:W-:Y:S01]  /*2760*/  ISETP.GE.AND P0, PT, R18, R21, PT ;  /* 0x000000151200720c */ /* 0x000fe20003f06270 */
[----:B------:R-:W-:Y:S01]  /*2770*/  IMAD.IADD R91, R7, 0x1, R91 ;  /* 0x00000001075b7824 */ /* 0x000fe200078e025b */
[----:B------:R-:W-:Y:S01]  /*2780*/  SHF.R.S32.HI R8, RZ, 0x1f, R5 ;  /* 0x0000001fff087819 */ /* 0x000fe20000011405 */
[----:B------:R-:W-:Y:S01]  /*2790*/  IMAD.WIDE.U32 R92, R134, R88, R92 ;  /* 0x00000058865c7225 */ /* 0x000fe200078e005c */
[----:B------:R-:W-:-:S02]  /*27a0*/  SEL R3, R21, RZ, P0 ;  /* 0x000000ff15037207 */ /* 0x000fc40000000000 */
[-C--:B------:R-:W-:Y:S01]  /*27b0*/  LEA.HI R9, R8, R5.reuse, RZ, 0x6 ;  /* 0x0000000508097211 */ /* 0x080fe200078f30ff */
[----:B------:R-:W-:Y:S01]  /*27c0*/  IMAD.WIDE.U32 R90, R134, R88, R90 ;  /* 0x00000058865a7225 */ /* 0x000fe200078e005a */
[----:B------:R-:W-:Y:S02]  /*27d0*/  LEA.HI R7, R8, R5, RZ, 0x3 ;  /* 0x0000000508077211 */ /* 0x000fe400078f18ff */
[----:B------:R-:W-:Y:S01]  /*27e0*/  SHF.R.S32.HI R12, RZ, 0x1f, R11 ;  /* 0x0000001fff0c7819 */ /* 0x000fe2000001140b */
[----:B------:R-:W-:Y:S01]  /*27f0*/  IMAD.IADD R3, R18, 0x1, R3 ;  /* 0x0000000112037824 */ /* 0x000fe200078e0203 */
[----:B------:R-:W-:Y:S01]  /*2800*/  SHF.R.S32.HI R9, RZ, 0x6, R9 ;  /* 0x00000006ff097819 */ /* 0x000fe20000011409 */
[----:B------:R-:W-:Y:S01]  /*2810*/  IMAD.WIDE.U32 R98, R134, R94, R98 ;  /* 0x0000005e86627225 */ /* 0x000fe200078e0062 */
[----:B------:R-:W-:Y:S02]  /*2820*/  LOP3.LUT R5, R229, 0x38, R7, 0xf8, !PT ;  /* 0x00000038e5057812 */ /* 0x000fe400078ef807 */
[----:B------:R-:W-:Y:S01]  /*2830*/  SHF.R.S32.HI R4, RZ, 0x1f, R3 ;  /* 0x0000001fff047819 */ /* 0x000fe20000011403 */
[----:B------:R-:W-:Y:S01]  /*2840*/  IMAD R108, R108, 0x40, R219 ;  /* 0x000000406c6c7824 */ /* 0x000fe200078e02db */
[----:B------:R-:W-:-:S02]  /*2850*/  LEA.HI R13, R12, R11, RZ, 0x3 ;  /* 0x0000000b0c0d7211 */ /* 0x000fc400078f18ff */
[CC--:B------:R-:W-:Y:S02]  /*2860*/  LEA.HI R6, R4.reuse, R3.reuse, RZ, 0x3 ;  /* 0x0000000304067211 */ /* 0x0c0fe400078f18ff */
[----:B------:R-:W-:Y:S02]  /*2870*/  LEA.HI R3, R4, R3, RZ, 0x6 ;  /* 0x0000000304037211 */ /* 0x000fe400078f30ff */
[--C-:B------:R-:W-:Y:S02]  /*2880*/  LOP3.LUT R8, R226, 0x38, R6.reuse, 0xf8, !PT ;  /* 0x00000038e2087812 */ /* 0x100fe400078ef806 */
[----:B------:R-:W-:Y:S02]  /*2890*/  SHF.R.S32.HI R4, RZ, 0x6, R3 ;  /* 0x00000006ff047819 */ /* 0x000fe40000011403 */
[----:B------:R-:W-:Y:S02]  /*28a0*/  LOP3.LUT R3, R229, 0x38, R6, 0xf8, !PT ;  /* 0x00000038e5037812 */ /* 0x000fe400078ef806 */
[----:B------:R-:W-:-:S02]  /*28b0*/  LEA.HI R11, R12, R11, RZ, 0x6 ;  /* 0x0000000b0c0b7211 */ /* 0x000fc400078f30ff */
[----:B------:R-:W-:Y:S02]  /*28c0*/  LOP3.LUT R5, R5, R25, RZ, 0x3c, !PT ;  /* 0x0000001905057212 */ /* 0x000fe400078e3cff */
[----:B------:R-:W-:Y:S02]  /*28d0*/  SHF.R.S32.HI R11, RZ, 0x6, R11 ;  /* 0x00000006ff0b7819 */ /* 0x000fe4000001140b */
[----:B------:R-:W-:Y:S02]  /*28e0*/  LOP3.LUT R16, R16, 0xfffffffe, RZ, 0xc0, !PT ;  /* 0xfffffffe10107812 */ /* 0x000fe400078ec0ff */
[----:B------:R-:W-:Y:S02]  /*28f0*/  SHF.R.S32.HI R15, RZ, 0x1f, R134 ;  /* 0x0000001fff0f7819 */ /* 0x000fe40000011486 */
[----:B------:R-:W-:Y:S02]  /*2900*/  @P2 LOP3.LUT R16, R16, 0x1, RZ, 0xfc, !PT ;  /* 0x0000000110102812 */ /* 0x000fe400078efcff */
[----:B------:R-:W-:-:S02]  /*2910*/  ISETP.GE.AND P2, PT, R193, UR4, PT ;  /* 0x00000004c1007c0c */ /* 0x000fc4000bf46270 */
[----:B------:R-:W-:Y:S02]  /*2920*/  SHF.L.U64.HI R103, R88, 0x6, R89 ;  /* 0x0000000658677819 */ /* 0x000fe40000010259 */
[----:B------:R-:W-:Y:S02]  /*2930*/  SHF.L.U64.HI R101, R94, 0x6, R95 ;  /* 0x000000065e657819 */ /* 0x000fe4000001025f */
[----:B------:R-:W-:Y:S02]  /*2940*/  SHF.R.S32.HI R111, RZ, 0x3, R6 ;  /* 0x00000003ff6f7819 */ /* 0x000fe40000011406 */
[----:B------:R-:W-:Y:S02]  /*2950*/  SHF.R.S32.HI R110, RZ, 0x3, R7 ;  /* 0x00000003ff6e7819 */ /* 0x000fe40000011407 */
[----:B------:R-:W-:Y:S02]  /*2960*/  LOP3.LUT R6, R6, 0xfffffff8, RZ, 0xc0, !PT ;  /* 0xfffffff806067812 */ /* 0x000fe400078ec0ff */
[----:B-1----:R-:W-:-:S02]  /*2970*/  LEA.HI R137, R137, 0x8, RZ, 0x19 ;  /* 0x0000000889897811 */ /* 0x002fc400078fc8ff */
[--C-:B------:R-:W-:Y:S02]  /*2980*/  SHF.R.S32.HI R109, RZ, 0x3, R13.reuse ;  /* 0x00000003ff6d7819 */ /* 0x100fe4000001140d */
[----:B------:R-:W-:Y:S01]  /*2990*/  SHF.R.S32.HI R107, RZ, 0x1f, R6 ;  /* 0x0000001fff6b7819 */ /* 0x000fe20000011406 */
[C-C-:B--2---:R-:W-:Y:S02]  /*29a0*/  IMAD R130, R4.reuse, 0x1800, R28.reuse ;  /* 0x0000180004827824 */ /* 0x144fe400078e021c */
[----:B------:R-:W-:Y:S02]  /*29b0*/  IMAD R128, R9, 0x1800, R28 ;  /* 0x0000180009807824 */ /* 0x000fe400078e021c */
[--C-:B---3--:R-:W-:Y:S01]  /*29c0*/  IMAD R133, R4, 0x1800, R20.reuse ;  /* 0x0000180004857824 */ /* 0x108fe200078e0214 */
[----:B------:R-:W-:Y:S01]  /*29d0*/  LOP3.LUT R4, R3, R25, RZ, 0x3c, !PT ;  /* 0x0000001903047212 */ /* 0x000fe200078e3cff */
[----:B------:R-:W-:Y:S01]  /*29e0*/  IMAD R132, R9, 0x1800, R20 ;  /* 0x0000180009847824 */ /* 0x000fe200078e0214 */
[----:B------:R-:W-:Y:S01]  /*29f0*/  LOP3.LUT R3, R8, R26, RZ, 0x3c, !PT ;  /* 0x0000001a08037212 */ /* 0x000fe200078e3cff */
[----:B------:R-:W-:Y:S01]  /*2a00*/  IMAD R126, R11, 0x1800, R28 ;  /* 0x000018000b7e7824 */ /* 0x000fe200078e021c */
[C---:B------:R-:W-:Y:S01]  /*2a10*/  LOP3.LUT R8, R226.reuse, 0x38, R13, 0xf8, !PT ;  /* 0x00000038e2087812 */ /* 0x040fe200078ef80d */
[----:B------:R-:W-:Y:S01]  /*2a20*/  IMAD.IADD R133, R133, 0x1, R4 ;  /* 0x0000000185857824 */ /* 0x000fe200078e0204 */
[----:B------:R-:W-:Y:S01]  /*2a30*/  LOP3.LUT R4, R226, 0x38, R7, 0xf8, !PT ;  /* 0x00000038e2047812 */ /* 0x000fe200078ef807 */
[----:B------:R-:W-:Y:S01]  /*2a40*/  IMAD.IADD R130, R130, 0x1, R3 ;  /* 0x0000000182827824 */ /* 0x000fe200078e0203 */
[----:B------:R-:W-:Y:S01]  /*2a50*/  LOP3.LUT R3, R229, 0x38, R13, 0xf8, !PT ;  /* 0x00000038e5037812 */ /* 0x000fe200078ef80d */
[----:B------:R-:W-:Y:S01]  /*2a60*/  IMAD R129, R11, 0x1800, R20 ;  /* 0x000018000b817824 */ /* 0x000fe200078e0214 */
[----:B------:R-:W-:-:S02]  /*2a70*/  IADD3 R132, R132, R5, RZ ;  /* 0x0000000584847210 */ /* 0x000fc40007ffe0ff */
[-C--:B------:R-:W-:Y:S02]  /*2a80*/  LOP3.LUT R5, R4, R26.reuse, RZ, 0x3c, !PT ;  /* 0x0000001a04057212 */ /* 0x080fe400078e3cff */
[----:B------:R-:W-:Y:S02]  /*2a90*/  LOP3.LUT R4, R3, R25, RZ, 0x3c, !PT ;  /* 0x0000001903047212 */ /* 0x000fe400078e3cff */
[----:B------:R-:W-:Y:S01]  /*2aa0*/  LOP3.LUT R3, R8, R26, RZ, 0x3c, !PT ;  /* 0x0000001a08037212 */ /* 0x000fe200078e3cff */
[----:B------:R-:W-:Y:S01]  /*2ab0*/  IMAD.IADD R128, R128, 0x1, R5 ;  /* 0x0000000180807824 */ /* 0x000fe200078e0205 */
[----:B------:R-:W-:Y:S01]  /*2ac0*/  SEL R9, RZ, 0x20, P2 ;  /* 0x00000020ff097807 */ /* 0x000fe20001000000 */
[----:B------:R-:W-:Y:S01]  /*2ad0*/  IMAD R5, R15, R94, RZ ;  /* 0x0000005e0f057224 */ /* 0x000fe200078e02ff */
[----:B------:R-:W-:Y:S01]  /*2ae0*/  LOP3.LUT R7, R7, 0xfffffff8, RZ, 0xc0, !PT ;  /* 0xfffffff807077812 */ /* 0x000fe200078ec0ff */
[----:B------:R-:W-:Y:S01]  /*2af0*/  IMAD.IADD R126, R126, 0x1, R3 ;  /* 0x000000017e7e7824 */ /* 0x000fe200078e0203 */
[----:B------:R-:W-:Y:S01]  /*2b00*/  LOP3.LUT R3, R229, 0x18, R18, 0xf8, !PT ;  /* 0x00000018e5037812 */ /* 0x000fe200078ef812 */
[----:B------:R-:W-:Y:S01]  /*2b10*/  IMAD R15, R15, R88, RZ ;  /* 0x000000580f0f7224 */ /* 0x000fe200078e02ff */
[----:B------:R-:W-:Y:S01]  /*2b20*/  LOP3.LUT R26, R10, R9, RZ, 0xfc, !PT ;  /* 0x000000090a1a7212 */ /* 0x000fe200078efcff */
[C---:B------:R-:W-:Y:S01]  /*2b30*/  IMAD R11, R134.reuse, R95, R5 ;  /* 0x0000005f860b7224 */ /* 0x040fe200078e0205 */
[----:B------:R-:W-:Y:S01]  /*2b40*/  LOP3.LUT R3, R3, R25, RZ, 0x3c, !PT ;  /* 0x0000001903037212 */ /* 0x000fe200078e3cff */
[----:B------:R-:W-:Y:S01]  /*2b50*/  IMAD R5, R89, 0x60, RZ ;  /* 0x0000006059057824 */ /* 0x000fe200078e02ff */
[----:B------:R-:W-:Y:S01]  /*2b60*/  LOP3.LUT R8, R13, 0xfffffff8, RZ, 0xc0, !PT ;  /* 0xfffffff80d087812 */ /* 0x000fe200078ec0ff */
[----:B------:R-:W-:Y:S01]  /*2b70*/  IMAD R15, R134, R89, R15 ;  /* 0x00000059860f7224 */ /* 0x000fe200078e020f */
[----:B------:R-:W-:Y:S01]  /*2b80*/  LOP3.LUT R9, R10, 0x1, RZ, 0xc0, !PT ;  /* 0x000000010a097812 */ /* 0x000fe200078ec0ff */
[----:B------:R-:W-:Y:S01]  /*2b90*/  IMAD.WIDE.U32 R88, R88, 0x60, RZ ;  /* 0x0000006058587825 */ /* 0x000fe200078e00ff */
[----:B------:R-:W-:-:S02]  /*2ba0*/  LOP3.LUT R10, R26, 0x2, RZ, 0xc0, !PT ;  /* 0x000000021a0a7812 */ /* 0x000fc400078ec0ff */
[----:B------:R-:W-:Y:S01]  /*2bb0*/  LOP3.LUT R21, R26, 0x8, RZ, 0xc0, !PT ;  /* 0x000000081a157812 */ /* 0x000fe200078ec0ff */
[----:B------:R-:W-:Y:S01]  /*2bc0*/  IMAD.WIDE.U32 R94, R94, 0x60, RZ ;  /* 0x000000605e5e7825 */ /* 0x000fe200078e00ff */
[----:B------:R-:W-:Y:S02]  /*2bd0*/  IADD3 R124, R89, R5, RZ ;  /* 0x00000005597c7210 */ /* 0x000fe40007ffe0ff */
[----:B------:R-:W-:Y:S01]  /*2be0*/  LOP3.LUT R25, R26, 0x10, RZ, 0xc0, !PT ;  /* 0x000000101a197812 */ /* 0x000fe200078ec0ff */
[----:B------:R-:W-:Y:S01]  /*2bf0*/  IMAD.IADD R125, R20, 0x1, R3 ;  /* 0x00000001147d7824 */ /* 0x000fe200078e0203 */
[C---:B------:R-:W-:Y:S01]  /*2c00*/  LOP3.LUT R20, R26.reuse, 0x4, RZ, 0xc0, !PT ;  /* 0x000000041a147812 */ /* 0x040fe200078ec0ff */
[----:B------:R-:W-:Y:S01]  /*2c10*/  IMAD.IADD R129, R129, 0x1, R4 ;  /* 0x0000000181817824 */ /* 0x000fe200078e0204 */
[----:B------:R-:W-:Y:S01]  /*2c20*/  SHF.R.S32.HI R106, RZ, 0x1f, R7 ;  /* 0x0000001fff6a7819 */ /* 0x000fe20000011407 */
[----:B------:R-:W-:Y:S01]  /*2c30*/  IMAD.IADD R123, R95, 0x1, R123 ;  /* 0x000000015f7b7824 */ /* 0x000fe200078e027b */
[----:B------:R-:W-:Y:S01]  /*2c40*/  SHF.R.S32.HI R105, RZ, 0x1f, R8 ;  /* 0x0000001fff697819 */ /* 0x000fe20000011408 */
[----:B------:R-:W-:Y:S01]  /*2c50*/  IMAD.IADD R100, R99, 0x1, R11 ;  /* 0x0000000163647824 */ /* 0x000fe200078e020b */
[----:B------:R-:W-:Y:S01]  /*2c60*/  LOP3.LUT R26, R26, 0x20, RZ, 0xc0, !PT ;  /* 0x000000201a1a7812 */ /* 0x000fe200078ec0ff */
[----:B------:R-:W-:Y:S01]  /*2c70*/  IMAD.IADD R3, R11, 0x1, R97 ;  /* 0x000000010b037824 */ /* 0x000fe200078e0261 */
[----:B------:R-:W-:Y:S01]  /*2c80*/  SHF.R.S32.HI R121, RZ, 0x1f, R0 ;  /* 0x0000001fff797819 */ /* 0x000fe20000011400 */
[----:B------:R-:W-:-:S02]  /*2c90*/  IMAD.IADD R4, R93, 0x1, R15 ;  /* 0x000000015d047824 */ /* 0x000fc400078e020f */
[----:B------:R-:W-:-:S07]  /*2ca0*/  IMAD.IADD R5, R15, 0x1, R91 ;  /* 0x000000010f057824 */ /* 0x000fce00078e025b */
.L_x_1672:
        /* <DEDUP_REMOVED lines=11> */
[----:B--2---:R-:W2:Y:S08]  /*2d60*/  @!P2 LDC.64 R12, c[0x0][0x418] ;  /* 0x00010600ff0cab82 */ /* 0x004eb00000000a00 */
[----:B---3--:R-:W3:Y:S08]  /*2d70*/  @P3 LDC R11, c[0x0][0x434] ;  /* 0x00010d00ff0b3b82 */ /* 0x008ef00000000800 */
[----:B----4-:R-:W4:Y:S01]  /*2d80*/  @P3 LDC R30, c[0x0][0x438] ;  /* 0x00010e00ff1e3b82 */ /* 0x010f220000000800 */
[----:B---3--:R-:W-:-:S05]  /*2d90*/  @P3 IMAD.HI.U32 R11, R32, R11, RZ ;  /* 0x0000000b200b3227 */ /* 0x008fca00078e00ff */
[----:B----4-:R-:W-:Y:S01]  /*2da0*/  @P3 SHF.R.U32.HI R28, RZ, R30, R11 ;  /* 0x0000001eff1c3219 */ /* 0x010fe2000001160b */
[----:B0-----:R-:W-:-:S03]  /*2db0*/  @!P2 IMAD R11, R121, R14, RZ ;  /* 0x0000000e790ba224 */ /* 0x001fc600078e02ff */
[--C-:B------:R-:W-:Y:S01]  /*2dc0*/  @!P2 SHF.R.S32.HI R29, RZ, 0x1f, R28.reuse ;  /* 0x0000001fff1da819 */ /* 0x100fe2000001141c */
[C---:B------:R-:W-:Y:S02]  /*2dd0*/  @!P2 IMAD R11, R0.reuse, R15, R11 ;  /* 0x0000000f000ba224 */ /* 0x040fe400078e020b */
[----:B------:R-:W-:-:S05]  /*2de0*/  @!P2 IMAD.WIDE.U32 R14, R0, R14, R28 ;  /* 0x0000000e000ea225 */ /* 0x000fca00078e001c */
[----:B------:R-:W-:Y:S02]  /*2df0*/  @!P2 IADD3 R11, R15, R11, RZ ;  /* 0x0000000b0f0ba210 */ /* 0x000fe40007ffe0ff */
[----:B--2---:R-:W-:-:S04]  /*2e00*/  @!P2 LEA R12, P3, R14, R12, 0x2 ;  /* 0x0000000c0e0ca211 */ /* 0x004fc800078610ff */
[----:B------:R-:W-:-:S05]  /*2e10*/  @!P2 LEA.HI.X R13, R14, R13, R11, 0x2, P3 ;  /* 0x0000000d0e0da211 */ /* 0x000fca00018f140b */
[----:B------:R0:W5:Y:S01]  /*2e20*/  @!P2 LDG.E R27, desc[UR60][R12.64] ;  /* 0x0000003c0c1ba981 */ /* 0x000162000c1e1900 */
[----:B------:R-:W-:Y:S01]  /*2e30*/  ISETP.GT.AND P2, PT, R2, R119, PT ;  /* 0x000000770200720c */ /* 0x000fe20003f44270 */
[----:B------:R-:W-:Y:S01]  /*2e40*/  IMAD R77, R22, 0x4800, R125 ;  /* 0x00004800164d7824 */ /* 0x000fe200078e027d */
[----:B------:R-:W-:Y:S01]  /*2e50*/  LOP3.LUT R16, R16, 0xfffffffd, RZ, 0xc0, !PT ;  /* 0xfffffffd10107812 */ /* 0x000fe200078ec0ff */
[----:B------:R-:W-:Y:S01]  /*2e60*/  IMAD.MOV R15, RZ, RZ, -R28 ;  /* 0x000000ffff0f7224 */ /* 0x000fe200078e0a1c */
[----:B------:R-:W-:Y:S01]  /*2e70*/  LOP3.LUT P4, RZ, R120, 0x4, RZ, 0xc0, !PT ;  /* 0x0000000478ff7812 */ /* 0x000fe2000788c0ff */
[----:B------:R-:W-:Y:S01]  /*2e80*/  VIADD R11, R77, 0x20 ;  /* 0x000000204d0b7836 */ /* 0x000fe20000000000 */
[----:B------:R-:W-:Y:S05]  /*2e90*/  YIELD ;  /* 0x0000000000007946 */ /* 0x000fea0003800000 */
[----:B------:R-:W-:Y:S01]  /*2ea0*/  BSSY B0, `(.L_x_1567) ;  /* 0x00007ab000007945 */ /* 0x000fe20003800000 */
[----:B------:R-:W-:Y:S01]  /*2eb0*/  IMAD R76, R76, R15, R32 ;  /* 0x0000000f4c4c7224 */ /* 0x000fe200078e0220 */
[----:B------:R-:W-:-:S02]  /*2ec0*/  @P2 LOP3.LUT R16, R16, 0x2, RZ, 0xfc, !PT ;  /* 0x0000000210102812 */ /* 0x000fc400078efcff */
[----:B-1----:R-:W-:Y:S02]  /*2ed0*/  ISETP.GE.AND P2, PT, R117, 0x1, PT ;  /* 0x000000017500780c */ /* 0x002fe40003f46270 */
[C---:B------:R-:W-:Y:S02]  /*2ee0*/  @P4 VIADD R11, R77.reuse, 0xffffffe0 ;  /* 0xffffffe04d0b4836 */ /* 0x040fe40000000000 */
[--C-:B------:R-:W-:Y:S02]  /*2ef0*/  IMAD R77, R77, 0x2, R112.reuse ;  /* 0x000000024d4d7824 */ /* 0x100fe400078e0270 */
[----:B------:R-:W-:-:S07]  /*2f00*/  IMAD R78, R11, 0x2, R112 ;  /* 0x000000020b4e7824 */ /* 0x000fce00078e0270 */
[----:B0-----:R-:W-:Y:S05]  /*2f10*/  @!P2 BRA `(.L_x_1568) ;  /* 0x0000007000b8a947 */ /* 0x001fea0003800000 */
[----:B------:R-:W-:Y:S01]  /*2f20*/  SHF.R.S32.HI R79, RZ, 0x1f, R76 ;  /* 0x0000001fff4f7819 */ /* 0x000fe2000001144c */
[----:B------:R-:W-:Y:S01]  /*2f30*/  ULDC.64 UR4, c[0x0][0x300] ;  /* 0x0000c00000047ab9 */ /* 0x000fe20000000a00 */
[----:B-----5:R-:W-:Y:S01]  /*2f40*/  SHF.R.S32.HI R84, RZ, 0x1f, R27 ;  /* 0x0000001fff547819 */ /* 0x020fe2000001141b */
[----:B------:R-:W-:Y:S01]  /*2f50*/  IMAD.WIDE.U32 R12, R76, UR4, RZ ;  /* 0x000000044c0c7c25 */ /* 0x000fe2000f8e00ff */
[----:B------:R-:W-:Y:S02]  /*2f60*/  ULDC.U8 UR6, c[0x0][0x410] ;  /* 0x0001040000067ab9 */ /* 0x000fe40000000000 */
[----:B------:R-:W-:Y:S01]  /*2f70*/  ISETP.NE.AND P2, PT, RZ, UR6, PT ;  /* 0x00000006ff007c0c */ /* 0x000fe2000bf45270 */
[----:B------:R-:W-:Y:S02]  /*2f80*/  IMAD R11, R79, UR4, RZ ;  /* 0x000000044f0b7c24 */ /* 0x000fe4000f8e02ff */
[----:B------:R-:W-:Y:S02]  /*2f90*/  IMAD R15, R124, R2, RZ ;  /* 0x000000027c0f7224 */ /* 0x000fe400078e02ff */
[----:B------:R-:W-:Y:S01]  /*2fa0*/  IMAD R11, R76, UR5, R11 ;  /* 0x000000054c0b7c24 */ /* 0x000fe2000f8e020b */
[----:B------:R-:W-:Y:S01]  /*2fb0*/  ULDC.64 UR4, c[0x0][0x310] ;  /* 0x0000c40000047ab9 */ /* 0x000fe20000000a00 */
[----:B------:R-:W-:-:S02]  /*2fc0*/  IMAD R85, R2, -0x60, R24 ;  /* 0xffffffa002557824 */ /* 0x000fc400078e0218 */
[----:B------:R-:W-:Y:S02]  /*2fd0*/  IMAD R14, R84, UR4, RZ ;  /* 0x00000004540e7c24 */ /* 0x000fe4000f8e02ff */
[----:B------:R-:W-:Y:S01]  /*2fe0*/  IMAD.IADD R13, R13, 0x1, R11 ;  /* 0x000000010d0d7824 */ /* 0x000fe200078e020b */
[----:B------:R-:W-:Y:S01]  /*2ff0*/  VIMNMX R85, R85, 0x60, PT ;  /* 0x0000006055557848 */ /* 0x000fe20003fe0100 */
[C---:B------:R-:W-:Y:S02]  /*3000*/  IMAD R11, R27.reuse, UR5, R14 ;  /* 0x000000051b0b7c24 */ /* 0x040fe4000f8e020e */
[----:B------:R-:W-:Y:S01]  /*3010*/  IMAD.WIDE.U32 R12, R27, UR4, R12 ;  /* 0x000000041b0c7c25 */ /* 0x000fe2000f8e000c */
[----:B------:R-:W-:-:S03]  /*3020*/  ULDC.64 UR4, c[0x0][0x308] ;  /* 0x0000c20000047ab9 */ /* 0x000fc60000000a00 */
[----:B------:R-:W-:Y:S01]  /*3030*/  IMAD.IADD R13, R13, 0x1, R11 ;  /* 0x000000010d0d7824 */ /* 0x000fe200078e020b */
[----:B------:R-:W-:Y:S01]  /*3040*/  SHF.R.S32.HI R11, RZ, 0x1f, R2 ;  /* 0x0000001fff0b7819 */ /* 0x000fe20000011402 */
[----:B------:R-:W-:Y:S02]  /*3050*/  IMAD R14, R123, R2, RZ ;  /* 0x000000027b0e7224 */ /* 0x000fe400078e02ff */
[----:B------:R-:W-:-:S04]  /*3060*/  IMAD.WIDE.U32 R28, R202, UR4, R12 ;  /* 0x00000004ca1c7c25 */ /* 0x000fc8000f8e000c */
[----:B------:R-:W-:Y:S01]  /*3070*/  IMAD R113, R202, UR5, R29 ;  /* 0x00000005ca717c24 */ /* 0x000fe2000f8e021d */
[----:B------:R-:W-:Y:S01]  /*3080*/  ULDC.64 UR4, c[0x0][0x2e8] ;  /* 0x0000ba0000047ab9 */ /* 0x000fe20000000a00 */
[C---:B------:R-:W-:Y:S01]  /*3090*/  IMAD R31, R11.reuse, R94, R14 ;  /* 0x0000005e0b1f7224 */ /* 0x040fe200078e020e */
[----:B------:R-:W-:Y:S01]  /*30a0*/  LEA R116, P3, R28, UR4, 0x1 ;  /* 0x000000041c747c11 */ /* 0x000fe2000f8608ff */
[----:B------:R-:W-:Y:S02]  /*30b0*/  IMAD R33, R11, R88, R15 ;  /* 0x000000580b217224 */ /* 0x000fe400078e020f */
[----:B------:R-:W-:Y:S01]  /*30c0*/  IMAD.WIDE.U32 R14, R94, R2, RZ ;  /* 0x000000025e0e7225 */ /* 0x000fe200078e00ff */
[----:B------:R-:W-:-:S03]  /*30d0*/  LEA.HI.X R113, R28, UR5, R113, 0x1, P3 ;  /* 0x000000051c717c11 */ /* 0x000fc600098f0c71 */
[----:B------:R-:W-:Y:S01]  /*30e0*/  IMAD.WIDE.U32 R12, R88, R2, RZ ;  /* 0x00000002580c7225 */ /* 0x000fe200078e00ff */
[----:B------:R-:W-:-:S03]  /*30f0*/  IADD3 R11, R15, R31, RZ ;  /* 0x0000001f0f0b7210 */ /* 0x000fc60007ffe0ff */
[----:B------:R-:W-:Y:S01]  /*3100*/  IMAD.IADD R80, R13, 0x1, R33 ;  /* 0x000000010d507824 */ /* 0x000fe200078e0221 */
[----:B------:R-:W-:Y:S06]  /*3110*/  @!P2 BRA `(.L_x_1569) ;  /* 0x0000003400a0a947 */ /* 0x000fec0003800000 */
        /* <DEDUP_REMOVED lines=19> */
[----:B------:R-:W-:Y:S01]  /*3250*/  CS2R R74, SRZ ;  /* 0x00000000004a7805 */ /* 0x000fe2000001ff00 */
[----:B------:R-:W-:Y:S01]  /*3260*/  IMAD.X R32, R11, 0x1, R100, P2 ;  /* 0x000000010b207824 */ /* 0x000fe200010e0664 */
[----:B------:R-:W-:-:S04]  /*3270*/  LEA R30, P2, R31, UR4, 0x1 ;  /* 0x000000041f1e7c11 */ /* 0x000fc8000f8408ff */
[----:B------:R-:W-:Y:S01]  /*3280*/  LEA.HI.X R31, R31, UR5, R32, 0x1, P2 ;  /* 0x000000051f1f7c11 */ /* 0x000fe200090f0c20 */
[----:B------:R-:W-:Y:S01]  /*3290*/  ULDC.64 UR4, c[0x0][0x400] ;  /* 0x0001000000047ab9 */ /* 0x000fe20000000a00 */
[----:B------:R-:W-:-:S05]  /*32a0*/  IADD3 R33, P2, R92, R12, RZ ;  /* 0x0000000c5c217210 */ /* 0x000fca0007f5e0ff */
[----:B------:R-:W-:Y:S01]  /*32b0*/  IMAD.X R34, R80, 0x1, R4, P2 ;  /* 0x0000000150227824 */ /* 0x000fe200010e0604 */
        /* <DEDUP_REMOVED lines=30> */
.L_x_1571:
[----:B------:R-:W-:Y:S05]  /*34a0*/  BSYNC B1 ;  /* 0x0000000000017941 */ /* 0x000fea0003800000 */
.L_x_1570:
[----:B0-----:R-:W-:Y:S01]  /*34b0*/  VIADD R30, R219, 0x40 ;  /* 0x00000040db1e7836 */ /* 0x001fe20000000000 */
[----:B------:R-:W-:Y:S01]  /*34c0*/  BSSY B1, `(.L_x_1572) ;  /* 0x0000037000017945 */ /* 0x000fe20003800000 */
[----:B------:R-:W-:Y:S02]  /*34d0*/  CS2R R32, SRZ ;  /* 0x0000000000207805 */ /* 0x000fe4000001ff00 */
[----:B------:R-:W-:Y:S02]  /*34e0*/  CS2R R36, SRZ ;  /* 0x0000000000247805 */ /* 0x000fe4000001ff00 */
[----:B------:R-:W-:Y:S02]  /*34f0*/  CS2R R40, SRZ ;  /* 0x0000000000287805 */ /* 0x000fe4000001ff00 */
[----:B------:R-:W-:Y:S02]  /*3500*/  ISETP.GE.AND P4, PT, R30, R85, PT ;  /* 0x000000551e00720c */ /* 0x000fe40003f86270 */
[----:B------:R-:W-:-:S02]  /*3510*/  CS2R R44, SRZ ;  /* 0x00000000002c7805 */ /* 0x000fc4000001ff00 */
[----:B------:R-:W-:Y:S02]  /*3520*/  CS2R R48, SRZ ;  /* 0x0000000000307805 */ /* 0x000fe4000001ff00 */
[----:B------:R-:W-:Y:S02]  /*3530*/  CS2R R30, SRZ ;  /* 0x00000000001e7805 */ /* 0x000fe4000001ff00 */
[----:B------:R-:W-:Y:S02]  /*3540*/  CS2R R34, SRZ ;  /* 0x0000000000227805 */ /* 0x000fe4000001ff00 */
[----:B------:R-:W-:Y:S02]  /*3550*/  CS2R R38, SRZ ;  /* 0x0000000000267805 */ /* 0x000fe4000001ff00 */
[----:B------:R-:W-:Y:S02]  /*3560*/  CS2R R42, SRZ ;  /* 0x00000000002a7805 */ /* 0x000fe4000001ff00 */
[----:B------:R-:W-:Y:S01]  /*3570*/  CS2R R46, SRZ ;  /* 0x00000000002e7805 */ /* 0x000fe2000001ff00 */
[----:B-----5:R-:W-:Y:S01]  /*3580*/  IMAD.MOV.U32 R81, RZ, RZ, R52 ;  /* 0x000000ffff517224 */ /* 0x020fe200078e0034 */
[----:B------:R-:W-:Y:S01]  /*3590*/  CS2R R50, SRZ ;  /* 0x0000000000327805 */ /* 0x000fe2000001ff00 */
[----:B------:R-:W-:Y:S06]  /*35a0*/  @P4 BRA `(.L_x_1573) ;  /* 0x0000000000a04947 */ /* 0x000fec0003800000 */
        /* <DEDUP_REMOVED lines=40> */
.L_x_1573:
[----:B------:R-:W-:Y:S05]  /*3830*/  BSYNC B1 ;  /* 0x0000000000017941 */ /* 0x000fea0003800000 */
.L_x_1572:
[----:B------:R-:W2:Y:S01]  /*3840*/  LDL R11, [R1+0x3c] ;  /* 0x00003c00010b7983 */ /* 0x000ea20000100800 */
[----:B0-----:R-:W-:Y:S01]  /*3850*/  IMAD.MOV.U32 R12, RZ, RZ, R56 ;  /* 0x000000ffff0c7224 */ /* 0x001fe200078e0038 */
[----:B------:R-:W-:Y:S01]  /*3860*/  MOV R14, R60 ;  /* 0x0000003c000e7202 */ /* 0x000fe20000000f00 */
[----:B------:R-:W-:-:S03]  /*3870*/  IMAD.MOV.U32 R13, RZ, RZ, R57 ;  /* 0x000000ffff0d7224 */ /* 0x000fc600078e0039 */
[----:B------:R-:W-:Y:S01]  /*3880*/  PRMT R151, R14, 0x7610, R151 ;  /* 0x000076100e977816 */ /* 0x000fe20000000097 */
[----:B------:R-:W-:Y:S01]  /*3890*/  IMAD.MOV.U32 R14, RZ, RZ, R73 ;  /* 0x000000ffff0e7224 */ /* 0x000fe200078e0049 */
[----:B------:R-:W-:Y:S01]  /*38a0*/  PRMT R148, R12, 0x5410, R13 ;  /* 0x000054100c947816 */ /* 0x000fe2000000000d */
[----:B------:R-:W-:Y:S02]  /*38b0*/  IMAD.MOV.U32 R12, RZ, RZ, R65 ;  /* 0x000000ffff0c7224 */ /* 0x000fe400078e0041 */
[----:B------:R-:W-:-:S05]  /*38c0*/  IMAD.MOV.U32 R13, RZ, RZ, R61 ;  /* 0x000000ffff0d7224 */ /* 0x000fca00078e003d */
[----:B------:R-:W-:Y:S01]  /*38d0*/  PRMT R150, R13, 0x7610, R150 ;  /* 0x000076100d967816 */ /* 0x000fe20000000096 */
[----:B------:R-:W-:-:S05]  /*38e0*/  IMAD.MOV.U32 R13, RZ, RZ, R72 ;  /* 0x000000ffff0d7224 */ /* 0x000fca00078e0048 */
[----:B------:R-:W-:Y:S02]  /*38f0*/  PRMT R143, R13, 0x5410, R14 ;  /* 0x000054100d8f7816 */ /* 0x000fe4000000000e */
[----:B--2---:R-:W-:Y:S01]  /*3900*/  R2UR UR4, R11 ;  /* 0x000000000b0472ca */ /* 0x004fe200000e0000 */
[----:B------:R-:W-:-:S05]  /*3910*/  IMAD.MOV.U32 R11, RZ, RZ, R53 ;  /* 0x000000ffff0b7224 */ /* 0x000fca00078e0035 */
[----:B------:R-:W-:Y:S01]  /*3920*/  PRMT R146, R81, 0x5410, R11 ;  /* 0x0000541051927816 */ /* 0x000fe2000000000b */
[----:B------:R-:W-:-:S05]  /*3930*/  IMAD.MOV.U32 R11, RZ, RZ, R64 ;  /* 0x000000ffff0b7224 */ /* 0x000fca00078e0040 */
[----:B------:R-:W-:Y:S01]  /*3940*/  PRMT R152, R12, 0x5410, R11 ;  /* 0x000054100c987816 */ /* 0x000fe2000000000b */
[----:B------:R-:W-:Y:S01]  /*3950*/  IMAD.MOV.U32 R11, RZ, RZ, R68 ;  /* 0x000000ffff0b7224 */ /* 0x000fe200078e0044 */
[----:B------:R-:W-:Y:S01]  /*3960*/  UISETP.NE.AND UP0, UPT, UR4, 0x3, UPT ;  /* 0x000000030400788c */ /* 0x000fe2000bf05270 */
[----:B------:R-:W-:-:S05]  /*3970*/  IMAD.MOV.U32 R12, RZ, RZ, R69 ;  /* 0x000000ffff0c7224 */ /* 0x000fca00078e0045 */
[----:B------:R-:W-:Y:S01]  /*3980*/  PRMT R153, R11, 0x5410, R12 ;  /* 0x000054100b997816 */ /* 0x000fe2000000000c */
[----:B------:R-:W-:Y:S01]  /*3990*/  IMAD.MOV.U32 R12, RZ, RZ, R54 ;  /* 0x000000ffff0c7224 */ /* 0x000fe200078e0036 */
[----:B------:R-:W-:Y:S02]  /*39a0*/  MOV R11, R55 ;  /* 0x00000037000b7202 */ /* 0x000fe40000000f00 */
[----:B------:R-:W-:Y:S02]  /*39b0*/  PLOP3.LUT P2, PT, PT, PT, UP0, 0x80, 0x0 ;  /* 0x000000000000781c */ /* 0x000fe40003f4f008 */
[----:B------:R-:W-:Y:S01]  /*39c0*/  PRMT R147, R12, 0x5410, R11 ;  /* 0x000054100c937816 */ /* 0x000fe2000000000b */
[----:B------:R-:W-:Y:S02]  /*39d0*/  IMAD.MOV.U32 R12, RZ, RZ, R58 ;  /* 0x000000ffff0c7224 */ /* 0x000fe400078e003a */
[----:B------:R-:W-:-:S05]  /*39e0*/  IMAD.MOV.U32 R11, RZ, RZ, R59 ;  /* 0x000000ffff0b7224 */ /* 0x000fca00078e003b */
[----:B------:R-:W-:Y:S01]  /*39f0*/  PRMT R149, R12, 0x5410, R11 ;  /* 0x000054100c957816 */ /* 0x000fe2000000000b */
[----:B------:R-:W-:Y:S02]  /*3a00*/  IMAD.MOV.U32 R12, RZ, RZ, R62 ;  /* 0x000000ffff0c7224 */ /* 0x000fe400078e003e */
[----:B------:R-:W-:-:S03]  /*3a10*/  IMAD.MOV.U32 R11, RZ, RZ, R63 ;  /* 0x000000ffff0b7224 */ /* 0x000fc600078e003f */
[----:B------:R-:W-:Y:S01]  /*3a20*/  PRMT R151, R151, 0x5410, R12 ;  /* 0x0000541097977816 */ /* 0x000fe2000000000c */
[----:B------:R-:W-:Y:S01]  /*3a30*/  IMAD.MOV.U32 R12, RZ, RZ, R67 ;  /* 0x000000ffff0c7224 */ /* 0x000fe200078e0043 */
[----:B------:R-:W-:Y:S01]  /*3a40*/  PRMT R150, R150, 0x5410, R11 ;  /* 0x0000541096967816 */ /* 0x000fe2000000000b */
[----:B------:R-:W-:-:S05]  /*3a50*/  IMAD.MOV.U32 R11, RZ, RZ, R66 ;  /* 0x000000ffff0b7224 */ /* 0x000fca00078e0042 */
[----:B------:R-:W-:Y:S01]  /*3a60*/  PRMT R154, R11, 0x5410, R12 ;  /* 0x000054100b9a7816 */ /* 0x000fe2000000000c */
[----:B------:R-:W-:Y:S02]  /*3a70*/  IMAD.MOV.U32 R11, RZ, RZ, R70 ;  /* 0x000000ffff0b7224 */ /* 0x000fe400078e0046 */
[----:B------:R-:W-:-:S05]  /*3a80*/  IMAD.MOV.U32 R12, RZ, RZ, R71 ;  /* 0x000000ffff0c7224 */ /* 0x000fca00078e0047 */
[----:B------:R-:W-:Y:S01]  /*3a90*/  PRMT R155, R11, 0x5410, R12 ;  /* 0x000054100b9b7816 */ /* 0x000fe2000000000c */
[----:B------:R-:W-:Y:S01]  /*3aa0*/  IMAD.MOV.U32 R12, RZ, RZ, R75 ;  /* 0x000000ffff0c7224 */ /* 0x000fe200078e004b */
[----:B------:R-:W-:-:S04]  /*3ab0*/  MOV R11, R74 ;  /* 0x0000004a000b7202 */ /* 0x000fc80000000f00 */
[----:B------:R-:W-:Y:S01]  /*3ac0*/  PRMT R156, R11, 0x5410, R12 ;  /* 0x000054100b9c7816 */ /* 0x000fe2000000000c */
[----:B-----5:R-:W-:Y:S02]  /*3ad0*/  IMAD.MOV.U32 R12, RZ, RZ, R28 ;  /* 0x000000ffff0c7224 */ /* 0x020fe400078e001c */
[----:B------:R-:W-:-:S05]  /*3ae0*/  IMAD.MOV.U32 R11, RZ, RZ, R29 ;  /* 0x000000ffff0b7224 */ /* 0x000fca00078e001d */
[----:B------:R-:W-:Y:S01]  /*3af0*/  PRMT R81, R12, 0x5410, R11 ;  /* 0x000054100c517816 */ /* 0x000fe2000000000b */
[----:B------:R-:W-:Y:S02]  /*3b00*/  IMAD.MOV.U32 R12, RZ, RZ, R32 ;  /* 0x000000ffff0c7224 */ /* 0x000fe400078e0020 */
        /* <DEDUP_REMOVED lines=23> */
[----:B------:R-:W-:-:S05]  /*3c80*/  IMAD.MOV.U32 R11, RZ, RZ, R42 ;  /* 0x000000ffff0b7224 */ /* 0x000fca00078e002a */
        /* <DEDUP_REMOVED lines=11> */
[----:B------:R-:W-:Y:S06]  /*3d40*/  @!P2 BRA `(.L_x_1574) ;  /* 0x000000000004a947 */ /* 0x000fec0003800000 */
[----:B------:R-:W-:Y:S01]  /*3d50*/  BPT.TRAP 0x1 ;  /* 0x000000040000795c */ /* 0x000fe20000300000 */
.L_x_1574:
[----:B------:R-:W-:Y:S01]  /*3d60*/  IMAD R86, R22, 0x8, R17 ;  /* 0x0000000816567824 */ /* 0x000fe200078e0211 */
[----:B------:R-:W-:Y:S01]  /*3d70*/  SHF.L.U32 R87, R220, 0x1f, RZ ;  /* 0x0000001fdc577819 */ /* 0x000fe200000006ff */
[----:B------:R-:W-:Y:S03]  /*3d80*/  BSSY B1, `(.L_x_1575) ;  /* 0x0000003000017945 */ /* 0x000fe60003800000 */
[----:B------:R-:W0:Y:S02]  /*3d90*/  SYNCS.PHASECHK.TRANS64.TRYWAIT P5, [R86+URZ+0x30890], R87 ;  /* 0x03089057560075a7 */ /* 0x000e2400080a017f */
[----:B0-----:R-:W-:Y:S05]  /*3da0*/  @!P5 BRA `(.L_x_1576) ;  /* 0x0000028800c0d947 */ /* 0x001fea0003800000 */
.L_x_2000:
[----:B------:R-:W-:Y:S05]  /*3db0*/  BSYNC B1 ;  /* 0x0000000000017941 */ /* 0x000fea0003800000 */
.L_x_1575:
[----:B------:R-:W-:-:S03]  /*3dc0*/  UMOV UR4, 0xffffffff ;  /* 0xffffffff00047882 */ /* 0x000fc60000000000 */
[----:B------:R-:W-:Y:S05]  /*3dd0*/  BRA.DIV UR4, `(.L_x_1577) ;  /* 0x0000028a04c87947 */ /* 0x000fea000b800000 */
[----:B------:R1:W2:Y:S04]  /*3de0*/  SHFL.IDX PT, R80, R113, RZ, 0x1c1f ;  /* 0x001c1fff71507589 */ /* 0x0002a800000e0000 */
[----:B------:R1:W3:Y:S02]  /*3df0*/  SHFL.IDX PT, R11, R116, RZ, 0x1c1f ;  /* 0x001c1fff740b7589 */ /* 0x0002e400000e0000 */
.L_x_2004:
        /* <DEDUP_REMOVED lines=9> */
[--C-:B------:R-:W-:Y:S01]  /*3e90*/  SHF.R.U64 R131, R72, 0x10, R73.reuse ;  /* 0x0000001048837819 */ /* 0x100fe20000001249 */
[----:B0-----:R-:W-:Y:S01]  /*3ea0*/  HADD2.F32 R142, -RZ, R13.H0_H0 ;  /* 0x2000000dff8e7230 */ /* 0x001fe20000004100 */
[----:B------:R-:W-:Y:S02]  /*3eb0*/  SHF.R.U32.HI R72, RZ, 0x10, R73 ;  /* 0x00000010ff487819 */ /* 0x000fe40000011649 */
[--C-:B------:R-:W-:Y:S01]  /*3ec0*/  SHF.R.U64 R73, R74, 0x10, R75.reuse ;  /* 0x000000104a497819 */ /* 0x100fe2000000124b */
[----:B------:R-:W-:Y:S01]  /*3ed0*/  HADD2.F32 R131, -RZ, R131.H0_H0 ;  /* 0x20000083ff837230 */ /* 0x000fe20000004100 */
[----:B------:R-:W-:Y:S01]  /*3ee0*/  SHF.R.U32.HI R74, RZ, 0x10, R75 ;  /* 0x00000010ff4a7819 */ /* 0x000fe2000001164b */
[----:B------:R-:W-:Y:S02]  /*3ef0*/  HADD2.F32 R75, -RZ, R13.H1_H1 ;  /* 0x3000000dff4b7230 */ /* 0x000fe40000004100 */
[----:B------:R-:W-:Y:S02]  /*3f00*/  HADD2.F32 R73, -RZ, R73.H0_H0 ;  /* 0x20000049ff497230 */ /* 0x000fe40000004100 */
[----:B------:R-:W-:-:S02]  /*3f10*/  HADD2.F32 R74, -RZ, R74.H0_H0 ;  /* 0x2000004aff4a7230 */ /* 0x000fc40000004100 */
[----:B------:R-:W-:Y:S02]  /*3f20*/  HADD2.F32 R72, -RZ, R72.H0_H0 ;  /* 0x20000048ff487230 */ /* 0x000fe40000004100 */
[-C--:B------:R-:W-:Y:S01]  /*3f30*/  FMUL.FTZ R13, R75, R73.reuse ;  /* 0x000000494b0d7220 */ /* 0x080fe20000410000 */
[----:B------:R-:W-:-:S03]  /*3f40*/  FMUL.FTZ R73, R142, R73 ;  /* 0x000000498e497220 */ /* 0x000fc60000410000 */
[-C--:B------:R-:W-:Y:S01]  /*3f50*/  FFMA.FTZ R13, R142, R131.reuse, -R13 ;  /* 0x000000838e0d7223 */ /* 0x080fe2000001080d */
[----:B------:R-:W-:Y:S01]  /*3f60*/  FFMA.FTZ R73, R75, R131, R73 ;  /* 0x000000834b497223 */ /* 0x000fe20000010049 */
[--C-:B------:R-:W-:Y:S01]  /*3f70*/  HADD2.F32 R75, -RZ, R15.reuse.H1_H1 ;  /* 0x3000000fff4b7230 */ /* 0x100fe20000004100 */
[----:B------:R-:W-:Y:S01]  /*3f80*/  MOV R142, R12 ;  /* 0x0000000c008e7202 */ /* 0x000fe20000000f00 */
[----:B------:R-:W-:Y:S02]  /*3f90*/  HADD2.F32 R131, -RZ, R15.H0_H0 ;  /* 0x2000000fff837230 */ /* 0x000fe40000004100 */
[----:B------:R-:W-:Y:S01]  /*3fa0*/  F2FP.F16.F32.PACK_AB R13, R73, R13 ;  /* 0x0000000d490d723e */ /* 0x000fe200000000ff */
[-C--:B------:R-:W-:Y:S01]  /*3fb0*/  FMUL.FTZ R15, R75, R74.reuse ;  /* 0x0000004a4b0f7220 */ /* 0x080fe20000410000 */
[--C-:B------:R-:W-:Y:S02]  /*3fc0*/  HADD2.F32 R12, -RZ, R142.reuse.H1_H1 ;  /* 0x3000008eff0c7230 */ /* 0x100fe40000004100 */
[----:B------:R-:W-:Y:S01]  /*3fd0*/  FMUL.FTZ R74, R131, R74 ;  /* 0x0000004a834a7220 */ /* 0x000fe20000410000 */
[----:B------:R-:W-:-:S02]  /*3fe0*/  HADD2.F32 R142, -RZ, R142.H0_H0 ;  /* 0x2000008eff8e7230 */ /* 0x000fc40000004100 */
[-C--:B------:R-:W-:Y:S01]  /*3ff0*/  FFMA.FTZ R15, R131, R72.reuse, -R15 ;  /* 0x00000048830f7223 */ /* 0x080fe2000001080f */
[--C-:B------:R-:W-:Y:S02]  /*4000*/  HADD2.F32 R131, -RZ, R156.reuse.H0_H0 ;  /* 0x2000009cff837230 */ /* 0x100fe40000004100 */
[----:B------:R-:W-:Y:S01]  /*4010*/  FFMA.FTZ R75, R75, R72, R74 ;  /* 0x000000484b4b7223 */ /* 0x000fe2000001004a */
[----:B------:R-:W-:Y:S02]  /*4020*/  HADD2.F32 R72, -RZ, R143.H0_H0 ;  /* 0x2000008fff487230 */ /* 0x000fe40000004100 */
[-C--:B------:R-:W-:Y:S01]  /*4030*/  FMUL.FTZ R74, R12, R131.reuse ;  /* 0x000000830c4a7220 */ /* 0x080fe20000410000 */
[C---:B------:R-:W-:Y:S01]  /*4040*/  FMUL.FTZ R131, R142.reuse, R131 ;  /* 0x000000838e837220 */ /* 0x040fe20000410000 */
[----:B------:R-:W-:Y:S02]  /*4050*/  F2FP.F16.F32.PACK_AB R15, R75, R15 ;  /* 0x0000000f4b0f723e */ /* 0x000fe400000000ff */
[-C--:B------:R-:W-:Y:S01]  /*4060*/  FFMA.FTZ R74, R142, R72.reuse, -R74 ;  /* 0x000000488e4a7223 */ /* 0x080fe2000001084a */
[----:B------:R-:W-:Y:S01]  /*4070*/  FFMA.FTZ R12, R12, R72, R131 ;  /* 0x000000480c0c7223 */ /* 0x000fe20000010083 */
[----:B------:R-:W-:-:S02]  /*4080*/  HADD2.F32 R72, -RZ, R156.H1_H1 ;  /* 0x3000009cff487230 */ /* 0x000fc40000004100 */
        /* <DEDUP_REMOVED lines=9> */
.L_x_1583:
[----:B------:R-:W-:Y:S05]  /*4120*/  BSYNC B3 ;  /* 0x0000000000037941 */ /* 0x000fea0003800000 */
.L_x_1582:
[----:B---3--:R-:W-:-:S04]  /*4130*/  LEA R72, P3, R18, R11, 0x1 ;  /* 0x0000000b12487211 */ /* 0x008fc800078608ff */
[----:B--2---:R-:W-:-:S05]  /*4140*/  LEA.HI.X R73, R18, R80, R19, 0x1, P3 ;  /* 0x0000005012497211 */ /* 0x004fca00018f0c13 */
[----:B0-----:R4:W-:Y:S04]  /*4150*/  ST.E.128 desc[UR60][R72.64], R12 ;  /* 0x0000000c48007985 */ /* 0x0019e8000c101d3c */
.L_x_1581:
[----:B------:R-:W-:Y:S05]  /*4160*/  BSYNC B2 ;  /* 0x0000000000027941 */ /* 0x000fea0003800000 */
.L_x_1580:
        /* <DEDUP_REMOVED lines=50> */
.L_x_1587:
[----:B------:R-:W-:Y:S05]  /*4490*/  BSYNC B3 ;  /* 0x0000000000037941 */ /* 0x000fea0003800000 */
.L_x_1586:
[----:B------:R-:W-:Y:S02]  /*44a0*/  IMAD.SHL.U32 R70, R203, 0x8, RZ ;  /* 0x00000008cb467824 */ /* 0x000fe400078e00ff */
[----:B---3--:R-:W-:Y:S02]  /*44b0*/  IMAD.MOV.U32 R68, RZ, RZ, R11 ;  /* 0x000000ffff447224 */ /* 0x008fe400078e000b */
[----:B--2---:R-:W-:Y:S02]  /*44c0*/  IMAD.MOV.U32 R69, RZ, RZ, R80 ;  /* 0x000000ffff457224 */ /* 0x004fe400078e0050 */
[----:B------:R-:W-:-:S05]  /*44d0*/  IMAD.WIDE R68, R70, 0x2, R68 ;  /* 0x0000000246447825 */ /* 0x000fca00078e0244 */
[----:B0-----:R0:W-:Y:S02]  /*44e0*/  ST.E.128 desc[UR60][R68.64], R12 ;  /* 0x0000000c44007985 */ /* 0x0011e4000c101d3c */
.L_x_1585:
[----:B------:R-:W-:Y:S05]  /*44f0*/  BSYNC B2 ;  /* 0x0000000000027941 */ /* 0x000fea0003800000 */
.L_x_1584:
[----:B------:R-:W-:Y:S01]  /*4500*/  ISETP.NE.AND P3, PT, R20, RZ, PT ;  /* 0x000000ff1400720c */ /* 0x000fe20003f65270 */
[----:B------:R-:W-:-:S12]  /*4510*/  BSSY B2, `(.L_x_1588) ;  /* 0x0000036000027945 */ /* 0x000fd80003800000 */
[----:B------:R-:W-:Y:S05]  /*4520*/  @!P3 BRA `(.L_x_1589) ;  /* 0x0000000000d0b947 */ /* 0x000fea0003800000 */
[----:B0---4-:R0:W4:Y:S01]  /*4530*/  LDS.128 R12, [R77+0x21000] ;  /* 0x021000004d0c7984 */ /* 0x0111220000000c00 */
[----:B------:R-:W-:Y:S01]  /*4540*/  ISETP.GE.AND P3, PT, R222, R117, PT ;  /* 0x00000075de00720c */ /* 0x000fe20003f66270 */
[----:B------:R-:W-:-:S12]  /*4550*/  BSSY B3, `(.L_x_1590) ;  /* 0x000002c000037945 */ /* 0x000fd80003800000 */
[----:B0-----:R-:W-:Y:S05]  /*4560*/  @P3 BRA `(.L_x_1591) ;  /* 0x0000000000a83947 */ /* 0x001fea0003800000 */
[--C-:B------:R-:W-:Y:S01]  /*4570*/  SHF.R.U64 R68, R64, 0x10, R65.reuse ;  /* 0x0000001040447819 */ /* 0x100fe20000001241 */
[--C-:B----4-:R-:W-:Y:S01]  /*4580*/  HADD2.F32 R69, -RZ, R13.reuse.H0_H0 ;  /* 0x2000000dff457230 */ /* 0x110fe20000004100 */
[----:B------:R-:W-:Y:S01]  /*4590*/  SHF.R.U32.HI R64, RZ, 0x10, R65 ;  /* 0x00000010ff407819 */ /* 0x000fe20000011641 */
[----:B------:R-:W-:Y:S01]  /*45a0*/  HADD2.F32 R70, -RZ, R154.H1_H1 ;  /* 0x3000009aff467230 */ /* 0x000fe20000004100 */
[--C-:B------:R-:W-:Y:S01]  /*45b0*/  SHF.R.U64 R65, R66, 0x10, R67.reuse ;  /* 0x0000001042417819 */ /* 0x100fe20000001243 */
[----:B------:R-:W-:Y:S01]  /*45c0*/  HADD2.F32 R68, -RZ, R68.H0_H0 ;  /* 0x20000044ff447230 */ /* 0x000fe20000004100 */
[----:B------:R-:W-:Y:S01]  /*45d0*/  SHF.R.U32.HI R66, RZ, 0x10, R67 ;  /* 0x00000010ff427819 */ /* 0x000fe20000011643 */
[----:B------:R-:W-:Y:S02]  /*45e0*/  HADD2.F32 R67, -RZ, R13.H1_H1 ;  /* 0x3000000dff437230 */ /* 0x000fe40000004100 */
[----:B------:R-:W-:Y:S02]  /*45f0*/  HADD2.F32 R65, -RZ, R65.H0_H0 ;  /* 0x20000041ff417230 */ /* 0x000fe40000004100 */
[----:B------:R-:W-:-:S03]  /*4600*/  HADD2.F32 R64, -RZ, R64.H0_H0 ;  /* 0x20000040ff407230 */ /* 0x000fc60000004100 */
[-C--:B------:R-:W-:Y:S01]  /*4610*/  FMUL.FTZ R13, R67, R65.reuse ;  /* 0x00000041430d7220 */ /* 0x080fe20000410000 */
[----:B------:R-:W-:-:S03]  /*4620*/  FMUL.FTZ R65, R69, R65 ;  /* 0x0000004145417220 */ /* 0x000fc60000410000 */
[-C--:B------:R-:W-:Y:S01]  /*4630*/  FFMA.FTZ R13, R69, R68.reuse, -R13 ;  /* 0x00000044450d7223 */ /* 0x080fe2000001080d */
[----:B------:R-:W-:Y:S01]  /*4640*/  FFMA.FTZ R65, R67, R68, R65 ;  /* 0x0000004443417223 */ /* 0x000fe20000010041 */
[----:B------:R-:W-:Y:S02]  /*4650*/  HADD2.F32 R67, -RZ, R66.H0_H0 ;  /* 0x20000042ff437230 */ /* 0x000fe40000004100 */
[--C-:B------:R-:W-:Y:S02]  /*4660*/  HADD2.F32 R66, -RZ, R15.reuse.H1_H1 ;  /* 0x3000000fff427230 */ /* 0x100fe40000004100 */
[----:B------:R-:W-:Y:S01]  /*4670*/  HADD2.F32 R68, -RZ, R15.H0_H0 ;  /* 0x2000000fff447230 */ /* 0x000fe20000004100 */
[----:B------:R-:W-:Y:S02]  /*4680*/  F2FP.F16.F32.PACK_AB R13, R65, R13 ;  /* 0x0000000d410d723e */ /* 0x000fe400000000ff */
[-C--:B------:R-:W-:Y:S02]  /*4690*/  FMUL.FTZ R15, R66, R67.reuse ;  /* 0x00000043420f7220 */ /* 0x080fe40000410000 */
[----:B------:R-:W-:-:S02]  /*46a0*/  FMUL.FTZ R67, R68, R67 ;  /* 0x0000004344437220 */ /* 0x000fc40000410000 */
[-C--:B------:R-:W-:Y:S01]  /*46b0*/  FFMA.FTZ R15, R68, R64.reuse, -R15 ;  /* 0x00000040440f7223 */ /* 0x080fe2000001080f */
[----:B------:R-:W-:Y:S02]  /*46c0*/  HADD2.F32 R68, -RZ, R154.H0_H0 ;  /* 0x2000009aff447230 */ /* 0x000fe40000004100 */
[----:B------:R-:W-:Y:S01]  /*46d0*/  FFMA.FTZ R64, R66, R64, R67 ;  /* 0x0000004042407223 */ /* 0x000fe20000010043 */
[----:B------:R-:W-:Y:S02]  /*46e0*/  IMAD.MOV.U32 R66, RZ, RZ, R14 ;  /* 0x000000ffff427224 */ /* 0x000fe400078e000e */
[--C-:B------:R-:W-:Y:S02]  /*46f0*/  HADD2.F32 R14, -RZ, R12.reuse.H0_H0 ;  /* 0x2000000cff0e7230 */ /* 0x100fe40000004100 */
[----:B------:R-:W-:Y:S01]  /*4700*/  HADD2.F32 R12, -RZ, R12.H1_H1 ;  /* 0x3000000cff0c7230 */ /* 0x000fe20000004100 */
[----:B------:R-:W-:Y:S01]  /*4710*/  F2FP.F16.F32.PACK_AB R15, R64, R15 ;  /* 0x0000000f400f723e */ /* 0x000fe200000000ff */
[----:B------:R-:W-:-:S03]  /*4720*/  HADD2.F32 R67, -RZ, R152.H1_H1 ;  /* 0x30000098ff437230 */ /* 0x000fc60000004100 */
[-C--:B------:R-:W-:Y:S01]  /*4730*/  FMUL.FTZ R69, R12, R68.reuse ;  /* 0x000000440c457220 */ /* 0x080fe20000410000 */
[----:B------:R-:W-:-:S03]  /*4740*/  FMUL.FTZ R68, R14, R68 ;  /* 0x000000440e447220 */ /* 0x000fc60000410000 */
[-C--:B------:R-:W-:Y:S01]  /*4750*/  FFMA.FTZ R14, R14, R67.reuse, -R69 ;  /* 0x000000430e0e7223 */ /* 0x080fe20000010845 */
[----:B------:R-:W-:Y:S01]  /*4760*/  FFMA.FTZ R12, R12, R67, R68 ;  /* 0x000000430c0c7223 */ /* 0x000fe20000010044 */
[--C-:B------:R-:W-:Y:S02]  /*4770*/  HADD2.F32 R68, -RZ, R66.reuse.H0_H0 ;  /* 0x20000042ff447230 */ /* 0x100fe40000004100 */
[----:B------:R-:W-:Y:S02]  /*4780*/  HADD2.F32 R66, -RZ, R66.H1_H1 ;  /* 0x30000042ff427230 */ /* 0x000fe40000004100 */
[----:B------:R-:W-:Y:S01]  /*4790*/  HADD2.F32 R67, -RZ, R152.H0_H0 ;  /* 0x20000098ff437230 */ /* 0x000fe20000004100 */
[----:B------:R-:W-:Y:S02]  /*47a0*/  F2FP.F16.F32.PACK_AB R12, R12, R14 ;  /* 0x0000000e0c0c723e */ /* 0x000fe400000000ff */
[-C--:B------:R-:W-:Y:S01]  /*47b0*/  FMUL.FTZ R69, R66, R70.reuse ;  /* 0x0000004642457220 */ /* 0x080fe20000410000 */
[----:B------:R-:W-:-:S03]  /*47c0*/  FMUL.FTZ R70, R68, R70 ;  /* 0x0000004644467220 */ /* 0x000fc60000410000 */
[-C--:B------:R-:W-:Y:S01]  /*47d0*/  FFMA.FTZ R69, R68, R67.reuse, -R69 ;  /* 0x0000004344457223 */ /* 0x080fe20000010845 */
[----:B------:R-:W-:-:S05]  /*47e0*/  FFMA.FTZ R70, R66, R67, R70 ;  /* 0x0000004342467223 */ /* 0x000fca0000010046 */
[----:B------:R-:W-:-:S05]  /*47f0*/  F2FP.F16.F32.PACK_AB R69, R70, R69 ;  /* 0x000000454645723e */ /* 0x000fca00000000ff */
[----:B------:R-:W-:-:S07]  /*4800*/  IMAD.MOV.U32 R14, RZ, RZ, R69 ;  /* 0x000000ffff0e7224 */ /* 0x000fce00078e0045 */
.L_x_1591:
[----:B------:R-:W-:Y:S05]  /*4810*/  BSYNC B3 ;  /* 0x0000000000037941 */ /* 0x000fea0003800000 */
.L_x_1590:
[----:B------:R-:W-:Y:S01]  /*4820*/  SHF.L.U32 R66, R204, 0x3, RZ ;  /* 0x00000003cc427819 */ /* 0x000fe200000006ff */
[----:B---3--:R-:W-:Y:S02]  /*4830*/  IMAD.MOV.U32 R64, RZ, RZ, R11 ;  /* 0x000000ffff407224 */ /* 0x008fe400078e000b */
[----:B--2---:R-:W-:Y:S02]  /*4840*/  IMAD.MOV.U32 R65, RZ, RZ, R80 ;  /* 0x000000ffff417224 */ /* 0x004fe400078e0050 */
[----:B------:R-:W-:-:S05]  /*4850*/  IMAD.WIDE R64, R66, 0x2, R64 ;  /* 0x0000000242407825 */ /* 0x000fca00078e0240 */
[----:B----4-:R0:W-:Y:S02]  /*4860*/  ST.E.128 desc[UR60][R64.64], R12 ;  /* 0x0000000c40007985 */ /* 0x0101e4000c101d3c */
.L_x_1589:
[----:B------:R-:W-:Y:S05]  /*4870*/  BSYNC B2 ;  /* 0x0000000000027941 */ /* 0x000fea0003800000 */
.L_x_1588:
[----:B------:R-:W-:Y:S01]  /*4880*/  ISETP.NE.AND P3, PT, R21, RZ, PT ;  /* 0x000000ff1500720c */ /* 0x000fe20003f65270 */
[----:B------:R-:W-:-:S12]  /*4890*/  BSSY B2, `(.L_x_1592) ;  /* 0x000003a000027945 */ /* 0x000fd80003800000 */
        /* <DEDUP_REMOVED lines=9> */
[----:B------:R-:W-:Y:S01]  /*4930*/  SHF.R.U64 R60, R60, 0x10, R61 ;  /* 0x000000103c3c7819 */ /* 0x000fe2000000123d */
[----:B------:R-:W-:Y:S02]  /*4940*/  HADD2.F32 R68, -RZ, R150.H1_H1 ;  /* 0x30000096ff447230 */ /* 0x000fe40000004100 */
        /* <DEDUP_REMOVED lines=9> */
[----:B------:R-:W-:Y:S01]  /*49e0*/  SHF.R.U32.HI R60, RZ, 0x10, R61 ;  /* 0x00000010ff3c7819 */ /* 0x000fe2000001163d */
[----:B------:R-:W-:Y:S02]  /*49f0*/  IMAD.MOV.U32 R61, RZ, RZ, R12 ;  /* 0x000000ffff3d7224 */ /* 0x000fe400078e000c */
[----:B------:R-:W-:Y:S01]  /*4a00*/  IMAD.MOV.U32 R12, RZ, RZ, R15 ;  /* 0x000000ffff0c7224 */ /* 0x000fe200078e000f */
[----:B------:R-:W-:Y:S01]  /*4a10*/  F2FP.F16.F32.PACK_AB R66, R67, R66 ;  /* 0x000000424342723e */ /* 0x000fe200000000ff */
[----:B------:R-:W-:Y:S02]  /*4a20*/  HADD2.F32 R15, -RZ, R62.H0_H0 ;  /* 0x2000003eff0f7230 */ /* 0x000fe40000004100 */
[----:B------:R-:W-:-:S02]  /*4a30*/  HADD2.F32 R60, -RZ, R60.H0_H0 ;  /* 0x2000003cff3c7230 */ /* 0x000fc40000004100 */
[--C-:B------:R-:W-:Y:S02]  /*4a40*/  HADD2.F32 R13, -RZ, R12.reuse.H1_H1 ;  /* 0x3000000cff0d7230 */ /* 0x100fe40000004100 */
[----:B------:R-:W-:-:S03]  /*4a50*/  HADD2.F32 R12, -RZ, R12.H0_H0 ;  /* 0x2000000cff0c7230 */ /* 0x000fc60000004100 */
[CC--:B------:R-:W-:Y:S02]  /*4a60*/  FMUL.FTZ R62, R13.reuse, R15.reuse ;  /* 0x0000000f0d3e7220 */ /* 0x0c0fe40000410000 */
[C---:B------:R-:W-:Y:S02]  /*4a70*/  FMUL.FTZ R15, R12.reuse, R15 ;  /* 0x0000000f0c0f7220 */ /* 0x040fe40000410000 */
[-C--:B------:R-:W-:Y:S01]  /*4a80*/  FFMA.FTZ R12, R12, R60.reuse, -R62 ;  /* 0x0000003c0c0c7223 */ /* 0x080fe2000001083e */
[----:B------:R-:W-:Y:S02]  /*4a90*/  HADD2.F32 R62, -RZ, R151.H1_H1 ;  /* 0x30000097ff3e7230 */ /* 0x000fe40000004100 */
[----:B------:R-:W-:Y:S01]  /*4aa0*/  FFMA.FTZ R13, R13, R60, R15 ;  /* 0x0000003c0d0d7223 */ /* 0x000fe2000001000f */
[----:B------:R-:W-:Y:S02]  /*4ab0*/  IMAD.MOV.U32 R60, RZ, RZ, R14 ;  /* 0x000000ffff3c7224 */ /* 0x000fe400078e000e */
[----:B------:R-:W-:-:S02]  /*4ac0*/  HADD2.F32 R14, -RZ, R61.H1_H1 ;  /* 0x3000003dff0e7230 */ /* 0x000fc40000004100 */
[----:B------:R-:W-:Y:S02]  /*4ad0*/  HADD2.F32 R15, -RZ, R61.H0_H0 ;  /* 0x2000003dff0f7230 */ /* 0x000fe40000004100 */
[----:B------:R-:W-:Y:S02]  /*4ae0*/  HADD2.F32 R61, -RZ, R151.H0_H0 ;  /* 0x20000097ff3d7230 */ /* 0x000fe40000004100 */
        /* <DEDUP_REMOVED lines=11> */
[----:B------:R-:W-:Y:S01]  /*4ba0*/  FFMA.FTZ R68, R60, R61, R68 ;  /* 0x0000003d3c447223 */ /* 0x000fe20000010044 */
[----:B------:R-:W-:Y:S01]  /*4bb0*/  F2FP.F16.F32.PACK_AB R60, R13, R12 ;  /* 0x0000000c0d3c723e */ /* 0x000fe200000000ff */
[----:B------:R-:W-:Y:S02]  /*4bc0*/  IMAD.MOV.U32 R12, RZ, RZ, R14 ;  /* 0x000000ffff0c7224 */ /* 0x000fe400078e000e */
[----:B------:R-:W-:Y:S01]  /*4bd0*/  IMAD.MOV.U32 R13, RZ, RZ, R66 ;  /* 0x000000ffff0d7224 */ /* 0x000fe200078e0042 */
[----:B------:R-:W-:Y:S01]  /*4be0*/  F2FP.F16.F32.PACK_AB R63, R68, R63 ;  /* 0x0000003f443f723e */ /* 0x000fe200000000ff */
[----:B------:R-:W-:-:S03]  /*4bf0*/  IMAD.MOV.U32 R15, RZ, RZ, R60 ;  /* 0x000000ffff0f7224 */ /* 0x000fc600078e003c */
[----:B------:R-:W-:-:S07]  /*4c00*/  MOV R14, R63 ;  /* 0x0000003f000e7202 */ /* 0x000fce0000000f00 */
.L_x_1595:
[----:B------:R-:W-:Y:S05]  /*4c10*/  BSYNC B3 ;  /* 0x0000000000037941 */ /* 0x000fea0003800000 */
.L_x_1594:
[----:B----4-:R0:W-:Y:S02]  /*4c20*/  ST.E.128 desc[UR60][R64.64], R12 ;  /* 0x0000000c40007985 */ /* 0x0101e4000c101d3c */
.L_x_1593:
[----:B------:R-:W-:Y:S05]  /*4c30*/  BSYNC B2 ;  /* 0x0000000000027941 */ /* 0x000fea0003800000 */
.L_x_1592:
        /* <DEDUP_REMOVED lines=11> */
[----:B------:R-:W-:-:S03]  /*4cf0*/  SHF.R.U64 R56, R56, 0x10, R57 ;  /* 0x0000001038387819 */ /* 0x000fc60000001239 */
[----:B------:R-:W-:Y:S02]  /*4d00*/  HADD2.F32 R63, -RZ, R63.H0_H0 ;  /* 0x2000003fff3f7230 */ /* 0x000fe40000004100 */
[--C-:B------:R-:W-:Y:S02]  /*4d10*/  HADD2.F32 R13, -RZ, R58.reuse.H1_H1 ;  /* 0x3000003aff0d7230 */ /* 0x100fe40000004100 */
[----:B------:R-:W-:Y:S02]  /*4d20*/  HADD2.F32 R58, -RZ, R58.H0_H0 ;  /* 0x2000003aff3a7230 */ /* 0x000fe40000004100 */
[----:B------:R-:W-:Y:S02]  /*4d30*/  HADD2.F32 R56, -RZ, R56.H0_H0 ;  /* 0x20000038ff387230 */ /* 0x000fe40000004100 */
[-C--:B------:R-:W-:Y:S01]  /*4d40*/  FMUL.FTZ R62, R13, R63.reuse ;  /* 0x0000003f0d3e7220 */ /* 0x080fe20000410000 */
[----:B------:R-:W-:-:S03]  /*4d50*/  FMUL.FTZ R63, R58, R63 ;  /* 0x0000003f3a3f7220 */ /* 0x000fc60000410000 */
[-C--:B------:R-:W-:Y:S01]  /*4d60*/  FFMA.FTZ R62, R58, R56.reuse, -R62 ;  /* 0x000000383a3e7223 */ /* 0x080fe2000001083e */
[----:B------:R-:W-:Y:S01]  /*4d70*/  FFMA.FTZ R63, R13, R56, R63 ;  /* 0x000000380d3f7223 */ /* 0x000fe2000001003f */
[----:B------:R-:W-:Y:S01]  /*4d80*/  SHF.R.U32.HI R56, RZ, 0x10, R57 ;  /* 0x00000010ff387819 */ /* 0x000fe20000011639 */
[--C-:B------:R-:W-:Y:S01]  /*4d90*/  HADD2.F32 R13, -RZ, R15.reuse.H1_H1 ;  /* 0x3000000fff0d7230 */ /* 0x100fe20000004100 */
[----:B------:R-:W-:Y:S01]  /*4da0*/  SHF.R.U32.HI R57, RZ, 0x10, R59 ;  /* 0x00000010ff397819 */ /* 0x000fe2000001163b */
[----:B------:R-:W-:Y:S01]  /*4db0*/  HADD2.F32 R15, -RZ, R15.H0_H0 ;  /* 0x2000000fff0f7230 */ /* 0x000fe20000004100 */
[----:B------:R-:W-:Y:S01]  /*4dc0*/  F2FP.F16.F32.PACK_AB R62, R63, R62 ;  /* 0x0000003e3f3e723e */ /* 0x000fe200000000ff */
[----:B------:R-:W-:Y:S02]  /*4dd0*/  HADD2.F32 R56, -RZ, R56.H0_H0 ;  /* 0x20000038ff387230 */ /* 0x000fe40000004100 */
[----:B------:R-:W-:-:S05]  /*4de0*/  HADD2.F32 R57, -RZ, R57.H0_H0 ;  /* 0x20000039ff397230 */ /* 0x000fca0000004100 */
[-C--:B------:R-:W-:Y:S01]  /*4df0*/  FMUL.FTZ R58, R13, R57.reuse ;  /* 0x000000390d3a7220 */ /* 0x080fe20000410000 */
[----:B------:R-:W-:-:S03]  /*4e00*/  FMUL.FTZ R57, R15, R57 ;  /* 0x000000390f397220 */ /* 0x000fc60000410000 */
[-C--:B------:R-:W-:Y:S01]  /*4e10*/  FFMA.FTZ R58, R15, R56.reuse, -R58 ;  /* 0x000000380f3a7223 */ /* 0x080fe2000001083a */
[----:B------:R-:W-:Y:S01]  /*4e20*/  FFMA.FTZ R57, R13, R56, R57 ;  /* 0x000000380d397223 */ /* 0x000fe20000010039 */
[--C-:B------:R-:W-:Y:S02]  /*4e30*/  HADD2.F32 R13, -RZ, R12.reuse.H0_H0 ;  /* 0x2000000cff0d7230 */ /* 0x100fe40000004100 */
[----:B------:R-:W-:Y:S02]  /*4e40*/  HADD2.F32 R12, -RZ, R12.H1_H1 ;  /* 0x3000000cff0c7230 */ /* 0x000fe40000004100 */
[--C-:B------:R-:W-:Y:S01]  /*4e50*/  HADD2.F32 R15, -RZ, R149.reuse.H0_H0 ;  /* 0x20000095ff0f7230 */ /* 0x100fe20000004100 */
[----:B------:R-:W-:Y:S01]  /*4e60*/  F2FP.F16.F32.PACK_AB R57, R57, R58 ;  /* 0x0000003a3939723e */ /* 0x000fe200000000ff */
[----:B------:R-:W-:Y:S02]  /*4e70*/  HADD2.F32 R56, -RZ, R148.H0_H0 ;  /* 0x20000094ff387230 */ /* 0x000fe40000004100 */
[----:B------:R-:W-:-:S02]  /*4e80*/  HADD2.F32 R149, -RZ, R149.H1_H1 ;  /* 0x30000095ff957230 */ /* 0x000fc40000004100 */
[CC--:B------:R-:W-:Y:S01]  /*4e90*/  FMUL.FTZ R59, R12.reuse, R15.reuse ;  /* 0x0000000f0c3b7220 */ /* 0x0c0fe20000410000 */
[C---:B------:R-:W-:Y:S01]  /*4ea0*/  FMUL.FTZ R15, R13.reuse, R15 ;  /* 0x0000000f0d0f7220 */ /* 0x040fe20000410000 */
[----:B------:R-:W-:Y:S02]  /*4eb0*/  HADD2.F32 R148, -RZ, R148.H1_H1 ;  /* 0x30000094ff947230 */ /* 0x000fe40000004100 */
        /* <DEDUP_REMOVED lines=12> */
[----:B------:R-:W-:-:S04]  /*4f80*/  IMAD.MOV.U32 R13, RZ, RZ, R62 ;  /* 0x000000ffff0d7224 */ /* 0x000fc800078e003e */
[----:B------:R-:W-:-:S07]  /*4f90*/  IMAD.MOV.U32 R14, RZ, RZ, R149 ;  /* 0x000000ffff0e7224 */ /* 0x000fce00078e0095 */
.L_x_1599:
[----:B------:R-:W-:Y:S05]  /*4fa0*/  BSYNC B3 ;  /* 0x0000000000037941 */ /* 0x000fea0003800000 */
.L_x_1598:
[----:B----4-:R0:W-:Y:S02]  /*4fb0*/  ST.E.128 desc[UR60][R60.64], R12 ;  /* 0x0000000c3c007985 */ /* 0x0101e4000c101d3c */
.L_x_1597:
[----:B------:R-:W-:Y:S05]  /*4fc0*/  BSYNC B2 ;  /* 0x0000000000027941 */ /* 0x000fea0003800000 */
.L_x_1596:
        /* <DEDUP_REMOVED lines=36> */
[----:B------:R-:W-:Y:S01]  /*5210*/  HADD2.F32 R14, -RZ, R14.H0_H0 ;  /* 0x2000000eff0e7230 */ /* 0x000fe20000004100 */
[----:B------:R-:W-:Y:S01]  /*5220*/  F2FP.F16.F32.PACK_AB R53, R54, R53 ;  /* 0x000000353635723e */ /* 0x000fe200000000ff */
[----:B------:R-:W-:-:S02]  /*5230*/  HADD2.F32 R11, -RZ, R146.H0_H0 ;  /* 0x20000092ff0b7230 */ /* 0x000fc40000004100 */
[-C--:B------:R-:W-:Y:S01]  /*5240*/  FMUL.FTZ R13, R55, R147.reuse ;  /* 0x00000093370d7220 */ /* 0x080fe20000410000 */
[----:B------:R-:W-:Y:S02]  /*5250*/  HADD2.F32 R146, -RZ, R146.H1_H1 ;  /* 0x30000092ff927230 */ /* 0x000fe40000004100 */
[----:B------:R-:W-:Y:S01]  /*5260*/  FMUL.FTZ R147, R14, R147 ;  /* 0x000000930e937220 */ /* 0x000fe20000410000 */
[-C--:B------:R-:W-:Y:S01]  /*5270*/  FFMA.FTZ R58, R12, R11.reuse, -R58 ;  /* 0x0000000b0c3a7223 */ /* 0x080fe2000001083a */
[----:B------:R-:W-:Y:S01]  /*5280*/  FFMA.FTZ R59, R15, R11, R59 ;  /* 0x0000000b0f3b7223 */ /* 0x000fe2000001003b */
[-C--:B------:R-:W-:Y:S01]  /*5290*/  FFMA.FTZ R13, R14, R146.reuse, -R13 ;  /* 0x000000920e0d7223 */ /* 0x080fe2000001080d */
[----:B------:R-:W-:Y:S01]  /*52a0*/  FFMA.FTZ R147, R55, R146, R147 ;  /* 0x0000009237937223 */ /* 0x000fe20000010093 */
[----:B------:R-:W-:Y:S02]  /*52b0*/  IMAD.MOV.U32 R15, RZ, RZ, R53 ;  /* 0x000000ffff0f7224 */ /* 0x000fe400078e0035 */
[----:B------:R-:W-:-:S02]  /*52c0*/  F2FP.F16.F32.PACK_AB R58, R59, R58 ;  /* 0x0000003a3b3a723e */ /* 0x000fc400000000ff */
[----:B------:R-:W-:Y:S01]  /*52d0*/  F2FP.F16.F32.PACK_AB R147, R147, R13 ;  /* 0x0000000d9393723e */ /* 0x000fe200000000ff */
[----:B------:R-:W-:Y:S02]  /*52e0*/  IMAD.MOV.U32 R13, RZ, RZ, R52 ;  /* 0x000000ffff0d7224 */ /* 0x000fe400078e0034 */
[----:B------:R-:W-:Y:S01]  /*52f0*/  IMAD.MOV.U32 R12, RZ, RZ, R58 ;  /* 0x000000ffff0c7224 */ /* 0x000fe200078e003a */
[----:B------:R-:W-:-:S07]  /*5300*/  MOV R14, R147 ;  /* 0x00000093000e7202 */ /* 0x000fce0000000f00 */
.L_x_1601:
[----:B------:R-:W-:Y:S05]  /*5310*/  BSYNC B2 ;  /* 0x0000000000027941 */ /* 0x000fea0003800000 */
.L_x_1600:
[----:B----4-:R0:W-:Y:S02]  /*5320*/  ST.E.128 desc[UR60][R56.64], R12 ;  /* 0x0000000c38007985 */ /* 0x0101e4000c101d3c */
.L_x_1579:
[----:B------:R-:W-:Y:S05]  /*5330*/  BSYNC B1 ;  /* 0x0000000000017941 */ /* 0x000fea0003800000 */
.L_x_1578:
[----:B------:R-:W-:-:S03]  /*5340*/  UMOV UR4, 0xffffffff ;  /* 0xffffffff00047882 */ /* 0x000fc60000000000 */
[----:B------:R-:W-:Y:S05]  /*5350*/  BRA.DIV UR4, `(.L_x_1602) ;  /* 0x0000027604b47947 */ /* 0x000fea000b800000 */
[----:B-1----:R-:W1:Y:S04]  /*5360*/  SHFL.IDX PT, R113, R113, 0x1, 0x1c1f ;  /* 0x003c1f0071717f89 */ /* 0x002e6800000e0000 */
[----:B------:R-:W0:Y:S02]  /*5370*/  SHFL.IDX PT, R116, R116, 0x1, 0x1c1f ;  /* 0x003c1f0074747f89 */ /* 0x000e2400000e0000 */
.L_x_2008:
        /* <DEDUP_REMOVED lines=10> */
[--C-:B---3--:R-:W-:Y:S01]  /*5420*/  SHF.R.U64 R11, R48, 0x10, R49.reuse ;  /* 0x00000010300b7819 */ /* 0x108fe20000001231 */
        /* <DEDUP_REMOVED lines=38> */
[----:B------:R-:W-:Y:S01]  /*5690*/  F2FP.F16.F32.PACK_AB R14, R144, R13 ;  /* 0x0000000d900e723e */ /* 0x000fe200000000ff */
[----:B------:R-:W-:-:S07]  /*56a0*/  IMAD.MOV.U32 R13, RZ, RZ, R48 ;  /* 0x000000ffff0d7224 */ /* 0x000fce00078e0030 */
.L_x_1607:
[----:B------:R-:W-:Y:S05]  /*56b0*/  BSYNC B2 ;  /* 0x0000000000027941 */ /* 0x000fea0003800000 */
.L_x_1606:
[----:B----4-:R0:W-:Y:S02]  /*56c0*/  ST.E.128 desc[UR60][R52.64], R12 ;  /* 0x0000000c34007985 */ /* 0x0101e4000c101d3c */
.L_x_1605:
[----:B------:R-:W-:Y:S05]  /*56d0*/  BSYNC B1 ;  /* 0x0000000000017941 */ /* 0x000fea0003800000 */
.L_x_1604:
[----:B------:R-:W-:Y:S01]  /*56e0*/  ISETP.NE.AND P3, PT, R10, RZ, PT ;  /* 0x000000ff0a00720c */ /* 0x000fe20003f65270 */
[----:B------:R-:W-:-:S12]  /*56f0*/  BSSY B1, `(.L_x_1608) ;  /* 0x0000037000017945 */ /* 0x000fd80003800000 */
[----:B------:R-:W-:Y:S05]  /*5700*/  @!P3 BRA `(.L_x_1609) ;  /* 0x0000000000d4b947 */ /* 0x000fea0003800000 */
[----:B0---4-:R0:W4:Y:S01]  /*5710*/  LDS.128 R12, [R78+0x20000] ;  /* 0x020000004e0c7984 */ /* 0x0111220000000c00 */
[----:B------:R-:W-:Y:S01]  /*5720*/  ISETP.GE.AND P3, PT, R224, R117, PT ;  /* 0x00000075e000720c */ /* 0x000fe20003f66270 */
[----:B---3--:R-:W-:Y:S01]  /*5730*/  IMAD.SHL.U32 R11, R203, 0x8, RZ ;  /* 0x00000008cb0b7824 */ /* 0x008fe200078e00ff */
[----:B------:R-:W-:Y:S01]  /*5740*/  BSSY B2, `(.L_x_1610) ;  /* 0x0000030000027945 */ /* 0x000fe20003800000 */
[----:B------:R-:W-:Y:S02]  /*5750*/  IMAD.MOV.U32 R48, RZ, RZ, R116 ;  /* 0x000000ffff307224 */ /* 0x000fe400078e0074 */
[----:B-1----:R-:W-:Y:S02]  /*5760*/  IMAD.MOV.U32 R49, RZ, RZ, R113 ;  /* 0x000000ffff317224 */ /* 0x002fe400078e0071 */
[----:B------:R-:W-:-:S06]  /*5770*/  IMAD.WIDE R48, R11, 0x2, R48 ;  /* 0x000000020b307825 */ /* 0x000fcc00078e0230 */
[----:B0-----:R-:W-:Y:S05]  /*5780*/  @P3 BRA `(.L_x_1611) ;  /* 0x0000000000ac3947 */ /* 0x001fea0003800000 */
[--C-:B------:R-:W-:Y:S01]  /*5790*/  SHF.R.U64 R50, R44, 0x10, R45.reuse ;  /* 0x000000102c327819 */ /* 0x100fe2000000122d */
[--C-:B----4-:R-:W-:Y:S01]  /*57a0*/  HADD2.F32 R52, -RZ, R15.reuse.H0_H0 ;  /* 0x2000000fff347230 */ /* 0x110fe20000004100 */
[----:B------:R-:W-:Y:S01]  /*57b0*/  SHF.R.U32.HI R44, RZ, 0x10, R45 ;  /* 0x00000010ff2c7819 */ /* 0x000fe2000001162d */
[----:B------:R-:W-:Y:S01]  /*57c0*/  IMAD.MOV.U32 R45, RZ, RZ, R13 ;  /* 0x000000ffff2d7224 */ /* 0x000fe200078e000d */
[--C-:B------:R-:W-:Y:S01]  /*57d0*/  SHF.R.U64 R54, R46, 0x10, R47.reuse ;  /* 0x000000102e367819 */ /* 0x100fe2000000122f */
[----:B------:R-:W-:Y:S01]  /*57e0*/  HADD2.F32 R46, -RZ, R15.H1_H1 ;  /* 0x3000000fff2e7230 */ /* 0x000fe20000004100 */
[----:B------:R-:W-:Y:S01]  /*57f0*/  SHF.R.U32.HI R11, RZ, 0x10, R47 ;  /* 0x00000010ff0b7819 */ /* 0x000fe2000001162f */
[----:B------:R-:W-:Y:S02]  /*5800*/  HADD2.F32 R50, -RZ, R50.H0_H0 ;  /* 0x20000032ff327230 */ /* 0x000fe40000004100 */
[----:B------:R-:W-:Y:S02]  /*5810*/  HADD2.F32 R54, -RZ, R54.H0_H0 ;  /* 0x20000036ff367230 */ /* 0x000fe40000004100 */
[----:B------:R-:W-:-:S02]  /*5820*/  HADD2.F32 R13, -RZ, R45.H1_H1 ;  /* 0x3000002dff0d7230 */ /* 0x000fc40000004100 */
[----:B------:R-:W-:Y:S02]  /*5830*/  HADD2.F32 R45, -RZ, R45.H0_H0 ;  /* 0x2000002dff2d7230 */ /* 0x000fe40000004100 */
[----:B------:R-:W-:Y:S02]  /*5840*/  HADD2.F32 R11, -RZ, R11.H0_H0 ;  /* 0x2000000bff0b7230 */ /* 0x000fe40000004100 */
[----:B------:R-:W-:Y:S02]  /*5850*/  HADD2.F32 R15, -RZ, R44.H0_H0 ;  /* 0x2000002cff0f7230 */ /* 0x000fe40000004100 */
[-C--:B------:R-:W-:Y:S01]  /*5860*/  FMUL.FTZ R44, R13, R54.reuse ;  /* 0x000000360d2c7220 */ /* 0x080fe20000410000 */
[C---:B------:R-:W-:Y:S01]  /*5870*/  FMUL.FTZ R54, R45.reuse, R54 ;  /* 0x000000362d367220 */ /* 0x040fe20000410000 */
[-C--:B------:R-:W-:Y:S01]  /*5880*/  FMUL.FTZ R47, R46, R11.reuse ;  /* 0x0000000b2e2f7220 */ /* 0x080fe20000410000 */
[C---:B------:R-:W-:Y:S01]  /*5890*/  FMUL.FTZ R51, R52.reuse, R11 ;  /* 0x0000000b34337220 */ /* 0x040fe20000410000 */
[-C--:B------:R-:W-:Y:S01]  /*58a0*/  FFMA.FTZ R11, R45, R50.reuse, -R44 ;  /* 0x000000322d0b7223 */ /* 0x080fe2000001082c */
[----:B------:R-:W-:Y:S01]  /*58b0*/  FFMA.FTZ R44, R13, R50, R54 ;  /* 0x000000320d2c7223 */ /* 0x000fe20000010036 */
[----:B------:R-:W-:Y:S01]  /*58c0*/  FFMA.FTZ R13, R52, R15, -R47 ;  /* 0x0000000f340d7223 */ /* 0x000fe2000001082f */
[----:B------:R-:W-:-:S02]  /*58d0*/  HADD2.F32 R47, -RZ, R141.H0_H0 ;  /* 0x2000008dff2f7230 */ /* 0x000fc40000004100 */
[----:B------:R-:W-:Y:S01]  /*58e0*/  FFMA.FTZ R46, R46, R15, R51 ;  /* 0x0000000f2e2e7223 */ /* 0x000fe20000010033 */
[--C-:B------:R-:W-:Y:S01]  /*58f0*/  HADD2.F32 R50, -RZ, R12.reuse.H1_H1 ;  /* 0x3000000cff327230 */ /* 0x100fe20000004100 */
[----:B------:R-:W-:Y:S01]  /*5900*/  F2FP.F16.F32.PACK_AB R11, R44, R11 ;  /* 0x0000000b2c0b723e */ /* 0x000fe200000000ff */
[----:B------:R-:W-:Y:S02]  /*5910*/  HADD2.F32 R52, -RZ, R12.H0_H0 ;  /* 0x2000000cff347230 */ /* 0x000fe40000004100 */
[----:B------:R-:W-:Y:S02]  /*5920*/  HADD2.F32 R141, -RZ, R141.H1_H1 ;  /* 0x3000008dff8d7230 */ /* 0x000fe40000004100 */
[-C--:B------:R-:W-:Y:S01]  /*5930*/  FMUL.FTZ R51, R50, R47.reuse ;  /* 0x0000002f32337220 */ /* 0x080fe20000410000 */
[----:B------:R-:W-:Y:S02]  /*5940*/  HADD2.F32 R12, -RZ, R14.H1_H1 ;  /* 0x3000000eff0c7230 */ /* 0x000fe40000004100 */
[----:B------:R-:W-:Y:S01]  /*5950*/  FMUL.FTZ R47, R52, R47 ;  /* 0x0000002f342f7220 */ /* 0x000fe20000410000 */
[----:B------:R-:W-:-:S02]  /*5960*/  HADD2.F32 R15, -RZ, R140.H0_H0 ;  /* 0x2000008cff0f7230 */ /* 0x000fc40000004100 */
[----:B------:R-:W-:Y:S02]  /*5970*/  HADD2.F32 R14, -RZ, R14.H0_H0 ;  /* 0x2000000eff0e7230 */ /* 0x000fe40000004100 */
[----:B------:R-:W-:Y:S01]  /*5980*/  FMUL.FTZ R53, R12, R141 ;  /* 0x0000008d0c357220 */ /* 0x000fe20000410000 */
[----:B------:R-:W-:Y:S02]  /*5990*/  HADD2.F32 R45, -RZ, R140.H1_H1 ;  /* 0x3000008cff2d7230 */ /* 0x000fe40000004100 */
[-C--:B------:R-:W-:Y:S01]  /*59a0*/  FFMA.FTZ R51, R52, R15.reuse, -R51 ;  /* 0x0000000f34337223 */ /* 0x080fe20000010833 */
[----:B------:R-:W-:Y:S01]  /*59b0*/  FFMA.FTZ R50, R50, R15, R47 ;  /* 0x0000000f32327223 */ /* 0x000fe2000001002f */
[----:B------:R-:W-:Y:S01]  /*59c0*/  FMUL.FTZ R141, R14, R141 ;  /* 0x0000008d0e8d7220 */ /* 0x000fe20000410000 */
[----:B------:R-:W-:Y:S01]  /*59d0*/  F2FP.F16.F32.PACK_AB R15, R46, R13 ;  /* 0x0000000d2e0f723e */ /* 0x000fe200000000ff */
[----:B------:R-:W-:Y:S01]  /*59e0*/  FFMA.FTZ R53, R14, R45, -R53 ;  /* 0x0000002d0e357223 */ /* 0x000fe20000010835 */
[----:B------:R-:W-:-:S02]  /*59f0*/  IMAD.MOV.U32 R13, RZ, RZ, R11 ;  /* 0x000000ffff0d7224 */ /* 0x000fc400078e000b */
[----:B------:R-:W-:Y:S01]  /*5a00*/  FFMA.FTZ R12, R12, R45, R141 ;  /* 0x0000002d0c0c7223 */ /* 0x000fe2000001008d */
[----:B------:R-:W-:-:S04]  /*5a10*/  F2FP.F16.F32.PACK_AB R50, R50, R51 ;  /* 0x000000333232723e */ /* 0x000fc800000000ff */
[----:B------:R-:W-:Y:S01]  /*5a20*/  F2FP.F16.F32.PACK_AB R14, R12, R53 ;  /* 0x000000350c0e723e */ /* 0x000fe200000000ff */
[----:B------:R-:W-:-:S07]  /*5a30*/  IMAD.MOV.U32 R12, RZ, RZ, R50 ;  /* 0x000000ffff0c7224 */ /* 0x000fce00078e0032 */
.L_x_1611:
[----:B------:R-:W-:Y:S05]  /*5a40*/  BSYNC B2 ;  /* 0x0000000000027941 */ /* 0x000fea0003800000 */
.L_x_1610:
[----:B----4-:R0:W-:Y:S02]  /*5a50*/  ST.E.128 desc[UR60][R48.64], R12 ;  /* 0x0000000c30007985 */ /* 0x0101e4000c101d3c */
.L_x_1609:
[----:B------:R-:W-:Y:S05]  /*5a60*/  BSYNC B1 ;  /* 0x0000000000017941 */ /* 0x000fea0003800000 */
.L_x_1608:
        /* <DEDUP_REMOVED lines=11> */
[--C-:B------:R-:W-:Y:S02]  /*5b20*/  SHF.R.U64 R11, R42, 0x10, R43.reuse ;  /* 0x000000102a0b7819 */ /* 0x100fe4000000122b */
[----:B------:R-:W-:Y:S02]  /*5b30*/  SHF.R.U32.HI R48, RZ, 0x10, R43 ;  /* 0x00000010ff307819 */ /* 0x000fe4000001162b */
[--C-:B------:R-:W-:Y:S01]  /*5b40*/  SHF.R.U64 R47, R40, 0x10, R41.reuse ;  /* 0x00000010282f7819 */ /* 0x100fe20000001229 */
[----:B----4-:R-:W-:Y:S01]  /*5b50*/  IMAD.MOV.U32 R40, RZ, RZ, R12 ;  /* 0x000000ffff287224 */ /* 0x010fe200078e000c */
[----:B------:R-:W-:Y:S01]  /*5b60*/  SHF.R.U32.HI R46, RZ, 0x10, R41 ;  /* 0x00000010ff2e7819 */ /* 0x000fe20000011629 */
[----:B------:R-:W-:Y:S02]  /*5b70*/  HADD2.F32 R43, -RZ, R11.H0_H0 ;  /* 0x2000000bff2b7230 */ /* 0x000fe40000004100 */
[----:B------:R-:W-:Y:S02]  /*5b80*/  HADD2.F32 R12, -RZ, R13.H1_H1 ;  /* 0x3000000dff0c7230 */ /* 0x000fe40000004100 */
[----:B------:R-:W-:-:S02]  /*5b90*/  HADD2.F32 R48, -RZ, R48.H0_H0 ;  /* 0x20000030ff307230 */ /* 0x000fc40000004100 */
[----:B------:R-:W-:Y:S02]  /*5ba0*/  HADD2.F32 R11, -RZ, R13.H0_H0 ;  /* 0x2000000dff0b7230 */ /* 0x000fe40000004100 */
[-C--:B------:R-:W-:Y:S01]  /*5bb0*/  FMUL.FTZ R50, R12, R43.reuse ;  /* 0x0000002b0c327220 */ /* 0x080fe20000410000 */
[--C-:B------:R-:W-:Y:S02]  /*5bc0*/  HADD2.F32 R41, -RZ, R15.reuse.H1_H1 ;  /* 0x3000000fff297230 */ /* 0x100fe40000004100 */
[----:B------:R-:W-:Y:S02]  /*5bd0*/  HADD2.F32 R13, -RZ, R15.H0_H0 ;  /* 0x2000000fff0d7230 */ /* 0x000fe40000004100 */
[----:B------:R-:W-:Y:S01]  /*5be0*/  FMUL.FTZ R43, R11, R43 ;  /* 0x0000002b0b2b7220 */ /* 0x000fe20000410000 */
[----:B------:R-:W-:Y:S02]  /*5bf0*/  HADD2.F32 R42, -RZ, R47.H0_H0 ;  /* 0x2000002fff2a7230 */ /* 0x000fe40000004100 */
[----:B------:R-:W-:Y:S01]  /*5c00*/  FMUL.FTZ R52, R41, R48 ;  /* 0x0000003029347220 */ /* 0x000fe20000410000 */
[----:B------:R-:W-:-:S02]  /*5c10*/  HADD2.F32 R46, -RZ, R46.H0_H0 ;  /* 0x2000002eff2e7230 */ /* 0x000fc40000004100 */
[----:B------:R-:W-:Y:S01]  /*5c20*/  FMUL.FTZ R48, R13, R48 ;  /* 0x000000300d307220 */ /* 0x000fe20000410000 */
[----:B------:R-:W-:Y:S02]  /*5c30*/  HADD2.F32 R15, -RZ, R40.H1_H1 ;  /* 0x30000028ff0f7230 */ /* 0x000fe40000004100 */
[----:B------:R-:W-:Y:S01]  /*5c40*/  FFMA.FTZ R12, R12, R42, R43 ;  /* 0x0000002a0c0c7223 */ /* 0x000fe2000001002b */
[----:B------:R-:W-:Y:S02]  /*5c50*/  HADD2.F32 R43, -RZ, R138.H1_H1 ;  /* 0x3000008aff2b7230 */ /* 0x000fe40000004100 */
[----:B------:R-:W-:Y:S01]  /*5c60*/  FFMA.FTZ R48, R41, R46, R48 ;  /* 0x0000002e29307223 */ /* 0x000fe20000010030 */
[----:B------:R-:W-:Y:S02]  /*5c70*/  HADD2.F32 R40, -RZ, R40.H0_H0 ;  /* 0x20000028ff287230 */ /* 0x000fe40000004100 */
[----:B------:R-:W-:Y:S01]  /*5c80*/  FFMA.FTZ R11, R11, R42, -R50 ;  /* 0x0000002a0b0b7223 */ /* 0x000fe20000010832 */
[----:B------:R-:W-:-:S02]  /*5c90*/  HADD2.F32 R138, -RZ, R138.H0_H0 ;  /* 0x2000008aff8a7230 */ /* 0x000fc40000004100 */
[----:B------:R-:W-:Y:S01]  /*5ca0*/  FFMA.FTZ R13, R13, R46, -R52 ;  /* 0x0000002e0d0d7223 */ /* 0x000fe20000010834 */
[--C-:B------:R-:W-:Y:S02]  /*5cb0*/  HADD2.F32 R41, -RZ, R14.reuse.H1_H1 ;  /* 0x3000000eff297230 */ /* 0x100fe40000004100 */
[-C--:B------:R-:W-:Y:S01]  /*5cc0*/  FMUL.FTZ R47, R15, R43.reuse ;  /* 0x0000002b0f2f7220 */ /* 0x080fe20000410000 */
[----:B------:R-:W-:Y:S02]  /*5cd0*/  HADD2.F32 R14, -RZ, R14.H0_H0 ;  /* 0x2000000eff0e7230 */ /* 0x000fe40000004100 */
[----:B------:R-:W-:Y:S01]  /*5ce0*/  FMUL.FTZ R46, R40, R43 ;  /* 0x0000002b282e7220 */ /* 0x000fe20000410000 */
[--C-:B------:R-:W-:Y:S02]  /*5cf0*/  HADD2.F32 R42, -RZ, R139.reuse.H1_H1 ;  /* 0x3000008bff2a7230 */ /* 0x100fe40000004100 */
[----:B------:R-:W-:Y:S01]  /*5d00*/  FMUL.FTZ R43, R41, R138 ;  /* 0x0000008a292b7220 */ /* 0x000fe20000410000 */
[----:B------:R-:W-:-:S02]  /*5d10*/  HADD2.F32 R139, -RZ, R139.H0_H0 ;  /* 0x2000008bff8b7230 */ /* 0x000fc40000004100 */
[----:B------:R-:W-:Y:S01]  /*5d20*/  FMUL.FTZ R138, R14, R138 ;  /* 0x0000008a0e8a7220 */ /* 0x000fe20000410000 */
[----:B------:R-:W-:Y:S01]  /*5d30*/  F2FP.F16.F32.PACK_AB R11, R12, R11 ;  /* 0x0000000b0c0b723e */ /* 0x000fe200000000ff */
[-C--:B------:R-:W-:Y:S01]  /*5d40*/  FFMA.FTZ R47, R40, R42.reuse, -R47 ;  /* 0x0000002a282f7223 */ /* 0x080fe2000001082f */
[----:B------:R-:W-:Y:S01]  /*5d50*/  FFMA.FTZ R46, R15, R42, R46 ;  /* 0x0000002a0f2e7223 */ /* 0x000fe2000001002e */
[-C--:B------:R-:W-:Y:S01]  /*5d60*/  FFMA.FTZ R43, R14, R139.reuse, -R43 ;  /* 0x0000008b0e2b7223 */ /* 0x080fe2000001082b */
[----:B------:R-:W-:Y:S01]  /*5d70*/  FFMA.FTZ R138, R41, R139, R138 ;  /* 0x0000008b298a7223 */ /* 0x000fe2000001008a */
[----:B------:R-:W-:Y:S01]  /*5d80*/  F2FP.F16.F32.PACK_AB R15, R48, R13 ;  /* 0x0000000d300f723e */ /* 0x000fe200000000ff */
[----:B------:R-:W-:Y:S01]  /*5d90*/  IMAD.MOV.U32 R13, RZ, RZ, R11 ;  /* 0x000000ffff0d7224 */ /* 0x000fe200078e000b */
[----:B------:R-:W-:Y:S02]  /*5da0*/  F2FP.F16.F32.PACK_AB R12, R46, R47 ;  /* 0x0000002f2e0c723e */ /* 0x000fe400000000ff */
[----:B------:R-:W-:-:S07]  /*5db0*/  F2FP.F16.F32.PACK_AB R14, R138, R43 ;  /* 0x0000002b8a0e723e */ /* 0x000fce00000000ff */
.L_x_1615:
[----:B------:R-:W-:Y:S05]  /*5dc0*/  BSYNC B2 ;  /* 0x0000000000027941 */ /* 0x000fea0003800000 */
.L_x_1614:
[----:B----4-:R0:W-:Y:S02]  /*5dd0*/  ST.E.128 desc[UR60][R44.64], R12 ;  /* 0x0000000c2c007985 */ /* 0x0101e4000c101d3c */
.L_x_1613:
[----:B------:R-:W-:Y:S05]  /*5de0*/  BSYNC B1 ;  /* 0x0000000000017941 */ /* 0x000fea0003800000 */
.L_x_1612:
        /* <DEDUP_REMOVED lines=27> */
[----:B------:R-:W-:-:S02]  /*5fa0*/  HADD2.F32 R36, -RZ, R127.H0_H0 ;  /* 0x2000007fff247230 */ /* 0x000fc40000004100 */
[----:B------:R-:W-:Y:S01]  /*5fb0*/  FFMA.FTZ R39, R11, R38, R42 ;  /* 0x000000260b277223 */ /* 0x000fe2000001002a */
[----:B------:R-:W-:Y:S02]  /*5fc0*/  HADD2.F32 R11, -RZ, R12.H1_H1 ;  /* 0x3000000cff0b7230 */ /* 0x000fe40000004100 */
[----:B------:R-:W-:Y:S01]  /*5fd0*/  FFMA.FTZ R46, R15, R37, -R46 ;  /* 0x000000250f2e7223 */ /* 0x000fe2000001082e */
[----:B------:R-:W-:Y:S02]  /*5fe0*/  HADD2.F32 R13, -RZ, R14.H1_H1 ;  /* 0x3000000eff0d7230 */ /* 0x000fe40000004100 */
[----:B------:R-:W-:Y:S02]  /*5ff0*/  HADD2.F32 R127, -RZ, R127.H1_H1 ;  /* 0x3000007fff7f7230 */ /* 0x000fe40000004100 */
[----:B------:R-:W-:Y:S01]  /*6000*/  FMUL.FTZ R37, R11, R36 ;  /* 0x000000240b257220 */ /* 0x000fe20000410000 */
[----:B------:R-:W-:Y:S02]  /*6010*/  HADD2.F32 R12, -RZ, R12.H0_H0 ;  /* 0x2000000cff0c7230 */ /* 0x000fe40000004100 */
[----:B------:R-:W-:-:S02]  /*6020*/  HADD2.F32 R14, -RZ, R14.H0_H0 ;  /* 0x2000000eff0e7230 */ /* 0x000fc40000004100 */
[-C--:B------:R-:W-:Y:S01]  /*6030*/  FMUL.FTZ R43, R13, R127.reuse ;  /* 0x0000007f0d2b7220 */ /* 0x080fe20000410000 */
        /* <DEDUP_REMOVED lines=12> */
.L_x_1619:
[----:B------:R-:W-:Y:S05]  /*6100*/  BSYNC B2 ;  /* 0x0000000000027941 */ /* 0x000fea0003800000 */
.L_x_1618:
[----:B----4-:R0:W-:Y:S02]  /*6110*/  ST.E.128 desc[UR60][R40.64], R12 ;  /* 0x0000000c28007985 */ /* 0x0101e4000c101d3c */
.L_x_1617:
[----:B------:R-:W-:Y:S05]  /*6120*/  BSYNC B1 ;  /* 0x0000000000017941 */ /* 0x000fea0003800000 */
.L_x_1616:
        /* <DEDUP_REMOVED lines=49> */
.L_x_1623:
[----:B------:R-:W-:Y:S05]  /*6440*/  BSYNC B2 ;  /* 0x0000000000027941 */ /* 0x000fea0003800000 */
.L_x_1622:
[----:B----4-:R0:W-:Y:S02]  /*6450*/  ST.E.128 desc[UR60][R36.64], R12 ;  /* 0x0000000c24007985 */ /* 0x0101e4000c101d3c */
.L_x_1621:
[----:B------:R-:W-:Y:S05]  /*6460*/  BSYNC B1 ;  /* 0x0000000000017941 */ /* 0x000fea0003800000 */
.L_x_1620:
        /* <DEDUP_REMOVED lines=48> */
.L_x_1625:
[----:B------:R-:W-:Y:S05]  /*6770*/  BSYNC B1 ;  /* 0x0000000000017941 */ /* 0x000fea0003800000 */
.L_x_1624:
[----:B----4-:R0:W-:Y:S01]  /*6780*/  ST.E.128 desc[UR60][R32.64], R12 ;  /* 0x0000000c20007985 */ /* 0x0101e2000c101d3c */
[----:B------:R-:W-:Y:S05]  /*6790*/  BRA `(.L_x_1603) ;  /* 0x00000040006c7947 */ /* 0x000fea0003800000 */
.L_x_1569:
        /* <DEDUP_REMOVED lines=22> */
[----:B------:R-:W-:Y:S02]  /*6900*/  LEA R52, P2, R28, UR4, 0x1 ;  /* 0x000000041c347c11 */ /* 0x000fe4000f8408ff */
[----:B------:R-:W-:-:S02]  /*6910*/  CS2R R48, SRZ ;  /* 0x0000000000307805 */ /* 0x000fc4000001ff00 */
        /* <DEDUP_REMOVED lines=23> */
.L_x_1627:
[----:B------:R-:W-:Y:S05]  /*6a90*/  BSYNC B1 ;  /* 0x0000000000017941 */ /* 0x000fea0003800000 */
.L_x_1626:
        /* <DEDUP_REMOVED lines=47> */
.L_x_1629:
[----:B------:R-:W-:Y:S05]  /*6d90*/  BSYNC B1 ;  /* 0x0000000000017941 */ /* 0x000fea0003800000 */
.L_x_1628:
[----:B------:R-:W2:Y:S01]  /*6da0*/  LDL R11, [R1+0x3c] ;  /* 0x00003c00010b7983 */ /* 0x000ea20000100800 */
[----:B0-----:R-:W-:Y:S02]  /*6db0*/  IMAD.MOV.U32 R12, RZ, RZ, R28 ;  /* 0x000000ffff0c7224 */ /* 0x001fe400078e001c */
[----:B------:R-:W-:Y:S02]  /*6dc0*/  IMAD.MOV.U32 R13, RZ, RZ, R29 ;  /* 0x000000ffff0d7224 */ /* 0x000fe400078e001d */
[----:B------:R-:W-:-:S03]  /*6dd0*/  IMAD.MOV.U32 R14, RZ, RZ, R34 ;  /* 0x000000ffff0e7224 */ /* 0x000fc600078e0022 */
[----:B------:R-:W-:Y:S01]  /*6de0*/  PRMT R157, R12, 0x5410, R13 ;  /* 0x000054100c9d7816 */ /* 0x000fe2000000000d */
[----:B------:R-:W-:Y:S01]  /*6df0*/  IMAD.MOV.U32 R12, RZ, RZ, R32 ;  /* 0x000000ffff0c7224 */ /* 0x000fe200078e0020 */
[----:B------:R-:W-:Y:S01]  /*6e00*/  PRMT R160, R14, 0x7610, R160 ;  /* 0x000076100ea07816 */ /* 0x000fe200000000a0 */
[----:B------:R-:W-:Y:S02]  /*6e10*/  IMAD.MOV.U32 R13, RZ, RZ, R35 ;  /* 0x000000ffff0d7224 */ /* 0x000fe400078e0023 */
[----:B------:R-:W-:Y:S01]  /*6e20*/  IMAD.MOV.U32 R14, RZ, RZ, R37 ;  /* 0x000000ffff0e7224 */ /* 0x000fe200078e0025 */
[----:B------:R-:W-:Y:S01]  /*6e30*/  PRMT R161, R12, 0x7610, R161 ;  /* 0x000076100ca17816 */ /* 0x000fe200000000a1 */
[----:B------:R-:W-:Y:S01]  /*6e40*/  IMAD.MOV.U32 R12, RZ, RZ, R39 ;  /* 0x000000ffff0c7224 */ /* 0x000fe200078e0027 */
[----:B------:R-:W-:Y:S02]  /*6e50*/  PRMT R162, R13, 0x7610, R162 ;  /* 0x000076100da27816 */ /* 0x000fe400000000a2 */
[----:B------:R-:W-:-:S02]  /*6e60*/  MOV R13, R36 ;  /* 0x00000024000d7202 */ /* 0x000fc40000000f00 */
[----:B------:R-:W-:Y:S02]  /*6e70*/  PRMT R146, R14, 0x7610, R146 ;  /* 0x000076100e927816 */ /* 0x000fe40000000092 */
[----:B------:R-:W-:Y:S01]  /*6e80*/  PRMT R164, R12, 0x5410, R13 ;  /* 0x000054100ca47816 */ /* 0x000fe2000000000d */
[----:B------:R-:W-:Y:S01]  /*6e90*/  IMAD.MOV.U32 R12, RZ, RZ, R42 ;  /* 0x000000ffff0c7224 */ /* 0x000fe200078e002a */
[----:B--2---:R-:W-:Y:S02]  /*6ea0*/  R2UR UR4, R11 ;  /* 0x000000000b0472ca */ /* 0x004fe400000e0000 */
[----:B------:R-:W-:-:S04]  /*6eb0*/  MOV R11, R31 ;  /* 0x0000001f000b7202 */ /* 0x000fc80000000f00 */
[----:B------:R-:W-:Y:S01]  /*6ec0*/  PRMT R156, R81, 0x5410, R11 ;  /* 0x00005410519c7816 */ /* 0x000fe2000000000b */
[----:B------:R-:W-:-:S05]  /*6ed0*/  IMAD.MOV.U32 R11, RZ, RZ, R33 ;  /* 0x000000ffff0b7224 */ /* 0x000fca00078e0021 */
[----:B------:R-:W-:Y:S01]  /*6ee0*/  PRMT R163, R11, 0x7610, R163 ;  /* 0x000076100ba37816 */ /* 0x000fe200000000a3 */
[----:B------:R-:W-:Y:S01]  /*6ef0*/  IMAD.MOV.U32 R11, RZ, RZ, R38 ;  /* 0x000000ffff0b7224 */ /* 0x000fe200078e0026 */
[----:B------:R-:W-:-:S04]  /*6f00*/  UISETP.NE.AND UP0, UPT, UR4, 0x3, UPT ;  /* 0x000000030400788c */ /* 0x000fc8000bf05270 */
[----:B------:R-:W-:Y:S01]  /*6f10*/  PRMT R163, R163, 0x5410, R11 ;  /* 0x00005410a3a37816 */ /* 0x000fe2000000000b */
[----:B------:R-:W-:Y:S01]  /*6f20*/  IMAD.MOV.U32 R11, RZ, RZ, R43 ;  /* 0x000000ffff0b7224 */ /* 0x000fe200078e002b */
[----:B------:R-:W-:-:S04]  /*6f30*/  PLOP3.LUT P2, PT, PT, PT, UP0, 0x80, 0x0 ;  /* 0x000000000000781c */ /* 0x000fc80003f4f008 */
        /* <DEDUP_REMOVED lines=8> */
[----:B------:R-:W-:Y:S02]  /*6fc0*/  PRMT R162, R162, 0x5410, R11 ;  /* 0x00005410a2a27816 */ /* 0x000fe4000000000b */
[----:B------:R-:W-:Y:S02]  /*6fd0*/  MOV R11, R45 ;  /* 0x0000002d000b7202 */ /* 0x000fe40000000f00 */
[----:B------:R-:W-:Y:S01]  /*6fe0*/  PRMT R161, R161, 0x5410, R12 ;  /* 0x00005410a1a17816 */ /* 0x000fe2000000000c */
[----:B------:R-:W-:Y:S01]  /*6ff0*/  IMAD.MOV.U32 R12, RZ, RZ, R51 ;  /* 0x000000ffff0c7224 */ /* 0x000fe200078e0033 */
[----:B------:R-:W-:Y:S01]  /*7000*/  PRMT R165, R11, 0x7610, R165 ;  /* 0x000076100ba57816 */ /* 0x000fe200000000a5 */
[----:B------:R-:W-:-:S03]  /*7010*/  IMAD.MOV.U32 R11, RZ, RZ, R50 ;  /* 0x000000ffff0b7224 */ /* 0x000fc600078e0032 */
[----:B------:R-:W-:Y:S01]  /*7020*/  PRMT R166, R12, 0x7610, R166 ;  /* 0x000076100ca67816 */ /* 0x000fe200000000a6 */
[----:B------:R-:W-:Y:S01]  /*7030*/  IMAD.MOV.U32 R12, RZ, RZ, R49 ;  /* 0x000000ffff0c7224 */ /* 0x000fe200078e0031 */
[----:B------:R-:W-:Y:S01]  /*7040*/  PRMT R165, R165, 0x5410, R11 ;  /* 0x00005410a5a57816 */ /* 0x000fe2000000000b */
[----:B------:R-:W-:-:S03]  /*7050*/  IMAD.MOV.U32 R11, RZ, RZ, R48 ;  /* 0x000000ffff0b7224 */ /* 0x000fc600078e0030 */
[----:B------:R-:W-:Y:S01]  /*7060*/  PRMT R145, R12, 0x7610, R145 ;  /* 0x000076100c917816 */ /* 0x000fe20000000091 */
[----:B-----5:R-:W-:Y:S01]  /*7070*/  IMAD.MOV.U32 R12, RZ, RZ, R54 ;  /* 0x000000ffff0c7224 */ /* 0x020fe200078e0036 */
        /* <DEDUP_REMOVED lines=41> */
.L_x_1630:
[----:B------:R-:W-:Y:S01]  /*7310*/  IMAD R86, R22, 0x8, R17 ;  /* 0x0000000816567824 */ /* 0x000fe200078e0211 */
[----:B------:R-:W-:Y:S01]  /*7320*/  SHF.L.U32 R87, R220, 0x1f, RZ ;  /* 0x0000001fdc577819 */ /* 0x000fe200000006ff */
[----:B------:R-:W-:Y:S03]  /*7330*/  BSSY B1, `(.L_x_1631) ;  /* 0x0000003000017945 */ /* 0x000fe60003800000 */
[----:B------:R-:W0:Y:S02]  /*7340*/  SYNCS.PHASECHK.TRANS64.TRYWAIT P5, [R86+URZ+0x30890], R87 ;  /* 0x03089057560075a7 */ /* 0x000e2400080a017f */
[----:B0-----:R-:W-:Y:S05]  /*7350*/  @!P5 BRA `(.L_x_1632) ;  /* 0x000002580000d947 */ /* 0x001fea0003800000 */
.L_x_2009:
[----:B------:R-:W-:Y:S05]  /*7360*/  BSYNC B1 ;  /* 0x0000000000017941 */ /* 0x000fea0003800000 */
.L_x_1631:
[----:B------:R-:W1:Y:S01]  /*7370*/  LDC R127, c[0x0][0x2f4] ;  /* 0x0000bd00ff7f7b82 */ /* 0x000e620000000800 */
[----:B------:R-:W-:Y:S01]  /*7380*/  UMOV UR4, 0xffffffff ;  /* 0xffffffff00047882 */ /* 0x000fe20000000000 */
[----:B-1----:R-:W-:Y:S02]  /*7390*/  IMAD.IADD R131, R127, 0x1, -R118 ;  /* 0x000000017f837824 */ /* 0x002fe400078e0a76 */
[----:B------:R-:W-:Y:S05]  /*73a0*/  BRA.DIV UR4, `(.L_x_1633) ;  /* 0x0000025a04007947 */ /* 0x000fea000b800000 */
[----:B------:R1:W2:Y:S04]  /*73b0*/  SHFL.IDX PT, R115, R113, RZ, 0x1c1f ;  /* 0x001c1fff71737589 */ /* 0x0002a800000e0000 */
[----:B------:R1:W3:Y:S02]  /*73c0*/  SHFL.IDX PT, R11, R116, RZ, 0x1c1f ;  /* 0x001c1fff740b7589 */ /* 0x0002e400000e0000 */
.L_x_2013:
[----:B------:R-:W-:Y:S04]  /*73d0*/  BSSY B1, `(.L_x_1634) ;  /* 0x0000173000017945 */ /* 0x000fe80003800000 */
[----:B------:R-:W-:Y:S05]  /*73e0*/  @P3 BRA `(.L_x_1635) ;  /* 0x0000001400c43947 */ /* 0x000fea0003800000 */
[----:B------:R-:W-:Y:S01]  /*73f0*/  ISETP.NE.AND P3, PT, R9, RZ, PT ;  /* 0x000000ff0900720c */ /* 0x000fe20003f65270 */
[----:B------:R-:W-:Y:S01]  /*7400*/  BSSY B2, `(.L_x_1636) ;  /* 0x000007a000027945 */ /* 0x000fe20003800000 */
[----:B---3--:R-:W-:-:S11]  /*7410*/  IMAD.MOV.U32 R114, RZ, RZ, R11 ;  /* 0x000000ffff727224 */ /* 0x008fd600078e000b */
[----:B------:R-:W-:Y:S05]  /*7420*/  @!P3 BRA `(.L_x_1637) ;  /* 0x0000000400dcb947 */ /* 0x000fea0003800000 */
[----:B------:R-:W3:Y:S01]  /*7430*/  LDL R15, [R1+0x30] ;  /* 0x00003000010f7983 */ /* 0x000ee20000100800 */
[----:B------:R-:W-:Y:S01]  /*7440*/  SEL R12, R118, R131, !P0 ;  /* 0x00000083760c7207 */ /* 0x000fe20004000000 */
[----:B------:R-:W-:Y:S01]  /*7450*/  BSSY B3, `(.L_x_1638) ;  /* 0x000006e000037945 */ /* 0x000fe20003800000 */
[----:B------:R-:W-:Y:S02]  /*7460*/  SHF.R.U32.HI R14, RZ, 0x3, R229 ;  /* 0x00000003ff0e7819 */ /* 0x000fe400000116e5 */
        /* <DEDUP_REMOVED lines=8> */
[----:B------:R-:W-:-:S04]  /*74f0*/  LOP3.LUT R12, R229, 0x38, R138, 0xf8, !PT ;  /* 0x00000038e50c7812 */ /* 0x000fc800078ef88a */
[----:B------:R-:W-:Y:S01]  /*7500*/  LOP3.LUT R12, R12, R14, RZ, 0x3c, !PT ;  /* 0x0000000e0c0c7212 */ /* 0x000fe200078e3cff */
[----:B---3--:R-:W-:-:S04]  /*7510*/  IMAD R13, R13, 0x1800, R15 ;  /* 0x000018000d0d7824 */ /* 0x008fc800078e020f */
[----:B------:R-:W-:-:S04]  /*7520*/  IMAD.IADD R12, R13, 0x1, R12 ;  /* 0x000000010d0c7824 */ /* 0x000fc800078e020c */
[C---:B------:R-:W-:Y:S02]  /*7530*/  IMAD R80, R22.reuse, 0x4800, R12 ;  /* 0x0000480016507824 */ /* 0x040fe400078e020c */
[----:B------:R-:W-:Y:S02]  /*7540*/  IMAD R12, R22, 0x4800, R133 ;  /* 0x00004800160c7824 */ /* 0x000fe400078e0285 */
[--C-:B------:R-:W-:Y:S02]  /*7550*/  IMAD R80, R80, 0x2, R17.reuse ;  /* 0x0000000250507824 */ /* 0x100fe400078e0211 */
[----:B------:R-:W-:-:S04]  /*7560*/  IMAD R12, R12, 0x2, R17 ;  /* 0x000000020c0c7824 */ /* 0x000fc800078e0211 */
[----:B------:R-:W3:Y:S04]  /*7570*/  LDS.128 R80, [R80+0x1e400] ;  /* 0x01e4000050507984 */ /* 0x000ee80000000c00 */
[----:B------:R-:W4:Y:S01]  /*7580*/  LDS.128 R12, [R12+0x1e400] ;  /* 0x01e400000c0c7984 */ /* 0x000f220000000c00 */
[----:B------:R-:W-:Y:S05]  /*7590*/  @P3 BRA `(.L_x_1639) ;  /* 0x0000000400643947 */ /* 0x000fea0003800000 */
[----:B---3--:R-:W-:Y:S01]  /*75a0*/  MOV R144, R81 ;  /* 0x0000005100907202 */ /* 0x008fe20000000f00 */
[----:B----4-:R-:W-:Y:S01]  /*75b0*/  IMAD.MOV.U32 R139, RZ, RZ, R13 ;  /* 0x000000ffff8b7224 */ /* 0x010fe200078e000d */
[--C-:B------:R-:W-:Y:S01]  /*75c0*/  SHF.R.U64 R36, R36, 0x10, R37.reuse ;  /* 0x0000001024247819 */ /* 0x100fe20000001225 */
[----:B------:R-:W-:Y:S01]  /*75d0*/  HADD2.F32 R145, -RZ, R145.H0_H0 ;  /* 0x20000091ff917230 */ /* 0x000fe20000004100 */
[----:B------:R-:W-:Y:S01]  /*75e0*/  SHF.R.U32.HI R37, RZ, 0x10, R37 ;  /* 0x00000010ff257819 */ /* 0x000fe20000011625 */
[----:B------:R-:W-:Y:S01]  /*75f0*/  HADD2.F32 R13, -RZ, R144.H0_H0 ;  /* 0x20000090ff0d7230 */ /* 0x000fe20000004100 */
[----:B------:R-:W-:Y:S01]  /*7600*/  SHF.R.U64 R38, R38, 0x10, R39 ;  /* 0x0000001026267819 */ /* 0x000fe20000001227 */
[----:B------:R-:W-:Y:S01]  /*7610*/  HADD2.F32 R147, -RZ, R139.H0_H0 ;  /* 0x2000008bff937230 */ /* 0x000fe20000004100 */
[----:B------:R-:W-:Y:S01]  /*7620*/  SHF.R.U64 R50, R50, 0x10, R51 ;  /* 0x0000001032327819 */ /* 0x000fe20000001233 */
[----:B------:R-:W-:Y:S02]  /*7630*/  HADD2.F32 R146, -RZ, R146.H0_H0 ;  /* 0x20000092ff927230 */ /* 0x000fe40000004100 */
[----:B------:R-:W-:Y:S01]  /*7640*/  FMUL.FTZ R81, R13, R145 ;  /* 0x000000910d517220 */ /* 0x000fe20000410000 */
[----:B------:R-:W-:-:S02]  /*7650*/  HADD2.F32 R144, -RZ, R144.H1_H1 ;  /* 0x30000090ff907230 */ /* 0x000fc40000004100 */
        /* <DEDUP_REMOVED lines=8> */
[----:B------:R-:W-:Y:S01]  /*76e0*/  HADD2.F32 R48, -RZ, R139.H1_H1 ;  /* 0x3000008bff307230 */ /* 0x000fe20000004100 */
[----:B------:R-:W-:Y:S01]  /*76f0*/  SHF.R.U32.HI R39, RZ, 0x10, R39 ;  /* 0x00000010ff277819 */ /* 0x000fe20000011627 */
[----:B------:R-:W-:-:S02]  /*7700*/  HADD2.F32 R145, -RZ, R145.H0_H0 ;  /* 0x20000091ff917230 */ /* 0x000fc40000004100 */
[----:B------:R-:W-:Y:S02]  /*7710*/  HADD2.F32 R15, -RZ, R15.H1_H1 ;  /* 0x3000000fff0f7230 */ /* 0x000fe40000004100 */
[----:B------:R-:W-:Y:S02]  /*7720*/  HADD2.F32 R49, -RZ, R49.H0_H0 ;  /* 0x20000031ff317230 */ /* 0x000fe40000004100 */
[-C--:B------:R-:W-:Y:S01]  /*7730*/  FMUL.FTZ R139, R144, R145.reuse ;  /* 0x00000091908b7220 */ /* 0x080fe20000410000 */
[C---:B------:R-:W-:Y:S01]  /*7740*/  FMUL.FTZ R145, R48.reuse, R145 ;  /* 0x0000009130917220 */ /* 0x040fe20000410000 */
[----:B------:R-:W-:Y:S02]  /*7750*/  HADD2.F32 R36, -RZ, R36.H0_H0 ;  /* 0x20000024ff247230 */ /* 0x000fe40000004100 */
[-C--:B------:R-:W-:Y:S01]  /*7760*/  FFMA.FTZ R48, R48, R37.reuse, -R139 ;  /* 0x0000002530307223 */ /* 0x080fe2000001088b */
[----:B------:R-:W-:Y:S01]  /*7770*/  FFMA.FTZ R37, R144, R37, R145 ;  /* 0x0000002590257223 */ /* 0x000fe20000010091 */
[----:B------:R-:W-:-:S02]  /*7780*/  HADD2.F32 R144, -RZ, R83.H0_H0 ;  /* 0x20000053ff907230 */ /* 0x000fc40000004100 */
[----:B------:R-:W-:Y:S01]  /*7790*/  HADD2.F32 R145, -RZ, R164.H0_H0 ;  /* 0x200000a4ff917230 */ /* 0x000fe20000004100 */
[----:B------:R-:W-:Y:S01]  /*77a0*/  F2FP.F16.F32.PACK_AB R48, R48, R81 ;  /* 0x000000513030723e */ /* 0x000fe200000000ff */
[----:B------:R-:W-:Y:S02]  /*77b0*/  HADD2.F32 R50, -RZ, R50.H0_H0 ;  /* 0x20000032ff327230 */ /* 0x000fe40000004100 */
[CC--:B------:R-:W-:Y:S01]  /*77c0*/  FMUL.FTZ R139, R144.reuse, R146.reuse ;  /* 0x00000092908b7220 */ /* 0x0c0fe20000410000 */
[----:B------:R-:W-:Y:S01]  /*77d0*/  FMUL.FTZ R146, R147, R146 ;  /* 0x0000009293927220 */ /* 0x000fe20000410000 */
[----:B------:R-:W-:Y:S01]  /*77e0*/  HADD2.F32 R38, -RZ, R38.H0_H0 ;  /* 0x20000026ff267230 */ /* 0x000fe20000004100 */
[----:B------:R-:W-:Y:S01]  /*77f0*/  F2FP.F16.F32.PACK_AB R37, R37, R13 ;  /* 0x0000000d2525723e */ /* 0x000fe200000000ff */
[-C--:B------:R-:W-:Y:S01]  /*7800*/  FFMA.FTZ R139, R147, R145.reuse, -R139 ;  /* 0x00000091938b7223 */ /* 0x080fe2000001088b */
[----:B------:R-:W-:Y:S01]  /*7810*/  FFMA.FTZ R144, R144, R145, R146 ;  /* 0x0000009190907223 */ /* 0x000fe20000010092 */
[----:B------:R-:W-:Y:S01]  /*7820*/  SHF.R.U32.HI R145, RZ, 0x10, R51 ;  /* 0x00000010ff917819 */ /* 0x000fe20000011633 */
[----:B------:R-:W-:-:S02]  /*7830*/  HADD2.F32 R51, -RZ, R83.H1_H1 ;  /* 0x30000053ff337230 */ /* 0x000fc40000004100 */
[----:B------:R-:W-:Y:S02]  /*7840*/  HADD2.F32 R147, -RZ, R166.H1_H1 ;  /* 0x300000a6ff937230 */ /* 0x000fe40000004100 */
[----:B------:R-:W-:Y:S02]  /*7850*/  HADD2.F32 R83, -RZ, R145.H0_H0 ;  /* 0x20000091ff537230 */ /* 0x000fe40000004100 */
[----:B------:R-:W-:Y:S02]  /*7860*/  HADD2.F32 R145, -RZ, R39.H0_H0 ;  /* 0x20000027ff917230 */ /* 0x000fe40000004100 */
[----:B------:R-:W-:Y:S02]  /*7870*/  IMAD.MOV.U32 R13, RZ, RZ, R48 ;  /* 0x000000ffff0d7224 */ /* 0x000fe400078e0030 */
[----:B------:R-:W-:Y:S01]  /*7880*/  FMUL.FTZ R39, R51, R83 ;  /* 0x0000005333277220 */ /* 0x000fe20000410000 */
[----:B------:R-:W-:-:S03]  /*7890*/  IMAD.MOV.U32 R81, RZ, RZ, R37 ;  /* 0x000000ffff517224 */ /* 0x000fc600078e0025 */
[C---:B------:R-:W-:Y:S01]  /*78a0*/  FFMA.FTZ R39, R15.reuse, R145, -R39 ;  /* 0x000000910f277223 */ /* 0x040fe20000010827 */
[----:B------:R-:W-:Y:S01]  /*78b0*/  FMUL.FTZ R15, R15, R83 ;  /* 0x000000530f0f7220 */ /* 0x000fe20000410000 */
[----:B------:R-:W-:-:S03]  /*78c0*/  HADD2.F32 R83, -RZ, R164.H1_H1 ;  /* 0x300000a4ff537230 */ /* 0x000fc60000004100 */
        /* <DEDUP_REMOVED lines=20> */
[----:B------:R-:W-:-:S02]  /*7a10*/  HADD2.F32 R51, -RZ, R163.H1_H1 ;  /* 0x300000a3ff337230 */ /* 0x000fc40000004100 */
[CC--:B------:R-:W-:Y:S01]  /*7a20*/  FMUL.FTZ R83, R49.reuse, R145.reuse ;  /* 0x0000009131537220 */ /* 0x0c0fe20000410000 */
[----:B------:R-:W-:Y:S02]  /*7a30*/  HADD2.F32 R82, -RZ, R82.H1_H1 ;  /* 0x30000052ff527230 */ /* 0x000fe40000004100 */
[C---:B------:R-:W-:Y:S01]  /*7a40*/  FMUL.FTZ R145, R80.reuse, R145 ;  /* 0x0000009150917220 */ /* 0x040fe20000410000 */
[----:B------:R-:W-:Y:S02]  /*7a50*/  HADD2.F32 R14, -RZ, R14.H1_H1 ;  /* 0x3000000eff0e7230 */ /* 0x000fe40000004100 */
[----:B------:R-:W-:Y:S01]  /*7a60*/  FFMA.FTZ R83, R80, R51, -R83 ;  /* 0x0000003350537223 */ /* 0x000fe20000010853 */
[----:B------:R-:W-:Y:S01]  /*7a70*/  F2FP.F16.F32.PACK_AB R36, R36, R147 ;  /* 0x000000932424723e */ /* 0x000fe200000000ff */
[----:B------:R-:W-:Y:S01]  /*7a80*/  FFMA.FTZ R145, R49, R51, R145 ;  /* 0x0000003331917223 */ /* 0x000fe20000010091 */
[-C--:B------:R-:W-:Y:S01]  /*7a90*/  FMUL.FTZ R49, R82, R50.reuse ;  /* 0x0000003252317220 */ /* 0x080fe20000410000 */
[----:B------:R-:W-:-:S02]  /*7aa0*/  FMUL.FTZ R50, R14, R50 ;  /* 0x000000320e327220 */ /* 0x000fc40000410000 */
[----:B------:R-:W-:Y:S02]  /*7ab0*/  IMAD.MOV.U32 R80, RZ, RZ, R36 ;  /* 0x000000ffff507224 */ /* 0x000fe400078e0024 */
[-C--:B------:R-:W-:Y:S01]  /*7ac0*/  FFMA.FTZ R49, R14, R38.reuse, -R49 ;  /* 0x000000260e317223 */ /* 0x080fe20000010831 */
[----:B------:R-:W-:-:S04]  /*7ad0*/  FFMA.FTZ R50, R82, R38, R50 ;  /* 0x0000002652327223 */ /* 0x000fc80000010032 */
[----:B------:R-:W-:Y:S01]  /*7ae0*/  F2FP.F16.F32.PACK_AB R49, R49, R83 ;  /* 0x000000533131723e */ /* 0x000fe200000000ff */
[----:B------:R-:W-:Y:S01]  /*7af0*/  IMAD.MOV.U32 R83, RZ, RZ, R144 ;  /* 0x000000ffff537224 */ /* 0x000fe200078e0090 */
[----:B------:R-:W-:-:S03]  /*7b00*/  F2FP.F16.F32.PACK_AB R50, R50, R145 ;  /* 0x000000913232723e */ /* 0x000fc600000000ff */
[----:B------:R-:W-:Y:S02]  /*7b10*/  IMAD.MOV.U32 R14, RZ, RZ, R49 ;  /* 0x000000ffff0e7224 */ /* 0x000fe400078e0031 */
[----:B------:R-:W-:-:S07]  /*7b20*/  IMAD.MOV.U32 R82, RZ, RZ, R50 ;  /* 0x000000ffff527224 */ /* 0x000fce00078e0032 */
.L_x_1639:
[----:B------:R-:W-:Y:S05]  /*7b30*/  BSYNC B3 ;  /* 0x0000000000037941 */ /* 0x000fea0003800000 */
.L_x_1638:
[----:B------:R-:W-:-:S04]  /*7b40*/  LEA R36, P3, R6, R11, 0x1 ;  /* 0x0000000b06247211 */ /* 0x000fc800078608ff */
[----:B--2---:R-:W-:Y:S02]  /*7b50*/  LEA.HI.X R37, R6, R115, R107, 0x1, P3 ;  /* 0x0000007306257211 */ /* 0x004fe400018f0c6b */
[----:B------:R-:W-:-:S03]  /*7b60*/  ISETP.GE.AND P3, PT, R138, R127, PT ;  /* 0x0000007f8a00720c */ /* 0x000fc60003f66270 */
[----:B----4-:R2:W-:Y:S10]  /*7b70*/  ST.E.128 desc[UR60][R36.64], R12 ;  /* 0x0000000c24007985 */ /* 0x0105f4000c101d3c */
[----:B--2---:R-:W-:-:S05]  /*7b80*/  @!P3 IMAD.WIDE R12, R138, 0x2, R114 ;  /* 0x000000028a0cb825 */ /* 0x004fca00078e0272 */
[----:B---3--:R3:W-:Y:S02]  /*7b90*/  @!P3 ST.E.128 desc[UR60][R12.64], R80 ;  /* 0x000000500c00b985 */ /* 0x0087e4000c101d3c */
.L_x_1637:
[----:B------:R-:W-:Y:S05]  /*7ba0*/  BSYNC B2 ;  /* 0x0000000000027941 */ /* 0x000fea0003800000 */
.L_x_1636:
[----:B------:R-:W-:Y:S01]  /*7bb0*/  ISETP.NE.AND P3, PT, R10, RZ, PT ;  /* 0x000000ff0a00720c */ /* 0x000fe20003f65270 */
[----:B------:R-:W-:-:S12]  /*7bc0*/  BSSY B2, `(.L_x_1640) ;  /* 0x0000079000027945 */ /* 0x000fd80003800000 */
[----:B------:R-:W-:Y:S05]  /*7bd0*/  @!P3 BRA `(.L_x_1641) ;  /* 0x0000000400dcb947 */ /* 0x000fea0003800000 */
[----:B------:R-:W4:Y:S01]  /*7be0*/  LDL R15, [R1+0x30] ;  /* 0x00003000010f7983 */ /* 0x000f220000100800 */
[----:B---3--:R-:W-:Y:S01]  /*7bf0*/  SEL R12, R118, R131, !P1 ;  /* 0x00000083760c7207 */ /* 0x008fe20004800000 */
[----:B------:R-:W-:Y:S01]  /*7c00*/  BSSY B3, `(.L_x_1642) ;  /* 0x000006e000037945 */ /* 0x000fe20003800000 */
[----:B------:R-:W-:Y:S02]  /*7c10*/  SHF.R.U32.HI R14, RZ, 0x3, R229 ;  /* 0x00000003ff0e7819 */ /* 0x000fe400000116e5 */
[----:B------:R-:W-:Y:S02]  /*7c20*/  SHF.R.S32.HI R13, RZ, 0x1f, R12 ;  /* 0x0000001fff0d7819 */ /* 0x000fe4000001140c */
[----:B------:R-:W-:Y:S02]  /*7c30*/  ISETP.GE.AND P3, PT, R196, R117, PT ;  /* 0x00000075c400720c */ /* 0x000fe40003f66270 */
[----:B------:R-:W-:-:S04]  /*7c40*/  LEA.HI R13, R13, R12, RZ, 0x4 ;  /* 0x0000000c0d0d7211 */ /* 0x000fc800078f20ff */
[----:B------:R-:W-:-:S04]  /*7c50*/  LEA.HI.SX32 R48, R13, R110, 0x1c ;  /* 0x0000006e0d307211 */ /* 0x000fc800078fe2ff */
[----:B------:R-:W-:-:S04]  /*7c60*/  SHF.R.S32.HI R13, RZ, 0x1f, R48 ;  /* 0x0000001fff0d7819 */ /* 0x000fc80000011430 */
[----:B------:R-:W-:Y:S02]  /*7c70*/  LEA.HI R13, R13, R48, RZ, 0x3 ;  /* 0x000000300d0d7211 */ /* 0x000fe400078f18ff */
[----:B------:R-:W-:Y:S02]  /*7c80*/  SHF.L.U32 R48, R48, 0x3, RZ ;  /* 0x0000000330307819 */ /* 0x000fe400000006ff */
[----:B------:R-:W-:Y:S02]  /*7c90*/  SHF.R.S32.HI R13, RZ, 0x3, R13 ;  /* 0x00000003ff0d7819 */ /* 0x000fe4000001140d */
[----:B------:R-:W-:-:S04]  /*7ca0*/  LOP3.LUT R12, R229, 0x38, R48, 0xf8, !PT ;  /* 0x00000038e50c7812 */ /* 0x000fc800078ef830 */
[----:B------:R-:W-:Y:S01]  /*7cb0*/  LOP3.LUT R12, R12, R14, RZ, 0x3c, !PT ;  /* 0x0000000e0c0c7212 */ /* 0x000fe200078e3cff */
[----:B----4-:R-:W-:-:S04]  /*7cc0*/  IMAD R13, R13, 0x1800, R15 ;  /* 0x000018000d0d7824 */ /* 0x010fc800078e020f */
        /* <DEDUP_REMOVED lines=8> */
[----:B---3--:R-:W-:Y:S01]  /*7d50*/  IMAD.MOV.U32 R50, RZ, RZ, R37 ;  /* 0x000000ffff327224 */ /* 0x008fe200078e0025 */
[----:B------:R-:W-:Y:S01]  /*7d60*/  SHF.R.U64 R32, R32, 0x10, R33 ;  /* 0x0000001020207819 */ /* 0x000fe20000001221 */
[----:B----4-:R-:W-:Y:S01]  /*7d70*/  IMAD.MOV.U32 R49, RZ, RZ, R13 ;  /* 0x000000ffff317224 */ /* 0x010fe200078e000d */
[----:B------:R-:W-:Y:S01]  /*7d80*/  SHF.R.U32.HI R33, RZ, 0x10, R33 ;  /* 0x00000010ff217819 */ /* 0x000fe20000011621 */
[----:B------:R-:W-:Y:S01]  /*7d90*/  HADD2.F32 R51, -RZ, R165.H0_H0 ;  /* 0x200000a5ff337230 */ /* 0x000fe20000004100 */
        /* <DEDUP_REMOVED lines=32> */
[----:B------:R-:W-:Y:S01]  /*7fa0*/  F2FP.F16.F32.PACK_AB R33, R33, R13 ;  /* 0x0000000d2121723e */ /* 0x000fe200000000ff */
[----:B------:R-:W-:Y:S02]  /*7fb0*/  IMAD.MOV.U32 R13, RZ, RZ, R37 ;  /* 0x000000ffff0d7224 */ /* 0x000fe400078e0025 */
[----:B------:R-:W-:Y:S01]  /*7fc0*/  FFMA.FTZ R51, R49, R50, R51 ;  /* 0x0000003231337223 */ /* 0x000fe20000010033 */
[----:B------:R-:W-:Y:S02]  /*7fd0*/  SHF.R.U32.HI R49, RZ, 0x10, R35 ;  /* 0x00000010ff317819 */ /* 0x000fe40000011623 */
[----:B------:R-:W-:Y:S01]  /*7fe0*/  SHF.R.U64 R35, R46, 0x10, R47 ;  /* 0x000000102e237819 */ /* 0x000fe2000000122f */
[----:B------:R-:W-:Y:S01]  /*7ff0*/  IMAD.MOV.U32 R37, RZ, RZ, R33 ;  /* 0x000000ffff257224 */ /* 0x000fe200078e0021 */
[----:B------:R-:W-:Y:S01]  /*8000*/  SHF.R.U32.HI R46, RZ, 0x10, R47 ;  /* 0x00000010ff2e7819 */ /* 0x000fe2000001162f */
[----:B------:R-:W-:-:S02]  /*8010*/  HADD2.F32 R49, -RZ, R49.H0_H0 ;  /* 0x20000031ff317230 */ /* 0x000fc40000004100 */
        /* <DEDUP_REMOVED lines=36> */
[----:B------:R-:W-:-:S02]  /*8260*/  IMAD.MOV.U32 R39, RZ, RZ, R51 ;  /* 0x000000ffff277224 */ /* 0x000fc400078e0033 */
[-C--:B------:R-:W-:Y:S01]  /*8270*/  FFMA.FTZ R36, R14, R34.reuse, -R36 ;  /* 0x000000220e247223 */ /* 0x080fe20000010824 */
[----:B------:R-:W-:-:S04]  /*8280*/  FFMA.FTZ R35, R38, R34, R35 ;  /* 0x0000002226237223 */ /* 0x000fc80000010023 */
[----:B------:R-:W-:Y:S01]  /*8290*/  F2FP.F16.F32.PACK_AB R46, R36, R46 ;  /* 0x0000002e242e723e */ /* 0x000fe200000000ff */
[----:B------:R-:W-:Y:S01]  /*82a0*/  IMAD.MOV.U32 R36, RZ, RZ, R32 ;  /* 0x000000ffff247224 */ /* 0x000fe200078e0020 */
[----:B------:R-:W-:Y:S02]  /*82b0*/  F2FP.F16.F32.PACK_AB R35, R35, R49 ;  /* 0x000000312323723e */ /* 0x000fe400000000ff */
[----:B------:R-:W-:-:S03]  /*82c0*/  MOV R14, R46 ;  /* 0x0000002e000e7202 */ /* 0x000fc60000000f00 */
[----:B------:R-:W-:-:S07]  /*82d0*/  IMAD.MOV.U32 R38, RZ, RZ, R35 ;  /* 0x000000ffff267224 */ /* 0x000fce00078e0023 */
.L_x_1643:
[----:B------:R-:W-:Y:S05]  /*82e0*/  BSYNC B3 ;  /* 0x0000000000037941 */ /* 0x000fea0003800000 */
.L_x_1642:
[----:B------:R-:W-:-:S04]  /*82f0*/  LEA R32, P3, R7, R11, 0x1 ;  /* 0x0000000b07207211 */ /* 0x000fc800078608ff */
[----:B--2---:R-:W-:Y:S02]  /*8300*/  LEA.HI.X R33, R7, R115, R106, 0x1, P3 ;  /* 0x0000007307217211 */ /* 0x004fe400018f0c6a */
[----:B------:R-:W-:-:S03]  /*8310*/  ISETP.GE.AND P3, PT, R48, R127, PT ;  /* 0x0000007f3000720c */ /* 0x000fc60003f66270 */
[----:B----4-:R2:W-:Y:S10]  /*8320*/  ST.E.128 desc[UR60][R32.64], R12 ;  /* 0x0000000c20007985 */ /* 0x0105f4000c101d3c */
[----:B--2---:R-:W-:-:S05]  /*8330*/  @!P3 IMAD.WIDE R12, R48, 0x2, R114 ;  /* 0x00000002300cb825 */ /* 0x004fca00078e0272 */
[----:B---3--:R4:W-:Y:S02]  /*8340*/  @!P3 ST.E.128 desc[UR60][R12.64], R36 ;  /* 0x000000240c00b985 */ /* 0x0089e4000c101d3c */
.L_x_1641:
[----:B------:R-:W-:Y:S05]  /*8350*/  BSYNC B2 ;  /* 0x0000000000027941 */ /* 0x000fea0003800000 */
.L_x_1640:
[----:B------:R-:W-:-:S13]  /*8360*/  ISETP.NE.AND P3, PT, R20, RZ, PT ;  /* 0x000000ff1400720c */ /* 0x000fda0003f65270 */
[----:B------:R-:W-:Y:S05]  /*8370*/  @!P3 BRA `(.L_x_1635) ;  /* 0x0000000400e0b947 */ /* 0x000fea0003800000 */
[----:B------:R-:W5:Y:S01]  /*8380*/  LDL R15, [R1+0x30] ;  /* 0x00003000010f7983 */ /* 0x000f620000100800 */
[----:B------:R-:W-:Y:S01]  /*8390*/  LOP3.LUT P5, RZ, R16, 0x1, RZ, 0xc0, !PT ;  /* 0x0000000110ff7812 */ /* 0x000fe200078ac0ff */
[----:B------:R-:W-:Y:S01]  /*83a0*/  BSSY B2, `(.L_x_1644) ;  /* 0x0000071000027945 */ /* 0x000fe20003800000 */
[----:B----4-:R-:W-:Y:S02]  /*83b0*/  LEA R36, P3, R8, R11, 0x1 ;  /* 0x0000000b08247211 */ /* 0x010fe400078608ff */
[----:B------:R-:W-:Y:S02]  /*83c0*/  SEL R11, R118, R131, !P5 ;  /* 0x00000083760b7207 */ /* 0x000fe40006800000 */
[----:B------:R-:W-:Y:S02]  /*83d0*/  SHF.R.U32.HI R14, RZ, 0x3, R229 ;  /* 0x00000003ff0e7819 */ /* 0x000fe400000116e5 */
[----:B---3--:R-:W-:Y:S02]  /*83e0*/  SHF.R.S32.HI R12, RZ, 0x1f, R11 ;  /* 0x0000001fff0c7819 */ /* 0x008fe4000001140b */
[----:B--2---:R-:W-:-:S02]  /*83f0*/  LEA.HI.X R37, R8, R115, R105, 0x1, P3 ;  /* 0x0000007308257211 */ /* 0x004fc400018f0c69 */
[----:B------:R-:W-:Y:S02]  /*8400*/  LEA.HI R11, R12, R11, RZ, 0x4 ;  /* 0x0000000b0c0b7211 */ /* 0x000fe400078f20ff */
[----:B------:R-:W-:Y:S02]  /*8410*/  ISETP.GE.AND P3, PT, R195, R117, PT ;  /* 0x00000075c300720c */ /* 0x000fe40003f66270 */
[----:B------:R-:W-:-:S04]  /*8420*/  LEA.HI.SX32 R11, R11, R109, 0x1c ;  /* 0x0000006d0b0b7211 */ /* 0x000fc800078fe2ff */
[----:B------:R-:W-:-:S04]  /*8430*/  SHF.R.S32.HI R13, RZ, 0x1f, R11 ;  /* 0x0000001fff0d7819 */ /* 0x000fc8000001140b */
[----:B------:R-:W-:Y:S01]  /*8440*/  LEA.HI R13, R13, R11, RZ, 0x3 ;  /* 0x0000000b0d0d7211 */ /* 0x000fe200078f18ff */
[----:B------:R-:W-:-:S03]  /*8450*/  IMAD.SHL.U32 R11, R11, 0x8, RZ ;  /* 0x000000080b0b7824 */ /* 0x000fc600078e00ff */
[----:B------:R-:W-:Y:S02]  /*8460*/  SHF.R.S32.HI R13, RZ, 0x3, R13 ;  /* 0x00000003ff0d7819 */ /* 0x000fe4000001140d */
[----:B------:R-:W-:-:S04]  /*8470*/  LOP3.LUT R12, R229, 0x38, R11, 0xf8, !PT ;  /* 0x00000038e50c7812 */ /* 0x000fc800078ef80b */
[----:B------:R-:W-:Y:S01]  /*8480*/  LOP3.LUT R12, R12, R14, RZ, 0x3c, !PT ;  /* 0x0000000e0c0c7212 */ /* 0x000fe200078e3cff */
[----:B-----5:R-:W-:-:S04]  /*8490*/  IMAD R13, R13, 0x1800, R15 ;  /* 0x000018000d0d7824 */ /* 0x020fc800078e020f */
[----:B------:R-:W-:-:S04]  /*84a0*/  IMAD.IADD R12, R13, 0x1, R12 ;  /* 0x000000010d0c7824 */ /* 0x000fc800078e020c */
[C---:B------:R-:W-:Y:S02]  /*84b0*/  IMAD R32, R22.reuse, 0x4800, R12 ;  /* 0x0000480016207824 */ /* 0x040fe400078e020c */
[----:B------:R-:W-:Y:S02]  /*84c0*/  IMAD R12, R22, 0x4800, R129 ;  /* 0x00004800160c7824 */ /* 0x000fe400078e0281 */
[--C-:B------:R-:W-:Y:S02]  /*84d0*/  IMAD R32, R32, 0x2, R17.reuse ;  /* 0x0000000220207824 */ /* 0x100fe400078e0211 */
[----:B------:R-:W-:-:S04]  /*84e0*/  IMAD R12, R12, 0x2, R17 ;  /* 0x000000020c0c7824 */ /* 0x000fc800078e0211 */
[----:B------:R-:W2:Y:S04]  /*84f0*/  LDS.128 R32, [R32+0x1e400] ;  /* 0x01e4000020207984 */ /* 0x000ea80000000c00 */
[----:B------:R-:W3:Y:S01]  /*8500*/  LDS.128 R12, [R12+0x1e400] ;  /* 0x01e400000c0c7984 */ /* 0x000ee20000000c00 */
[----:B------:R-:W-:Y:S05]  /*8510*/  @P3 BRA `(.L_x_1645) ;  /* 0x0000000400643947 */ /* 0x000fea0003800000 */
[----:B------:R-:W-:Y:S01]  /*8520*/  HADD2.F32 R39, -RZ, R159.H1_H1 ;  /* 0x3000009fff277230 */ /* 0x000fe20000004100 */
[--C-:B------:R-:W-:Y:S01]  /*8530*/  SHF.R.U64 R28, R28, 0x10, R29.reuse ;  /* 0x000000101c1c7819 */ /* 0x100fe2000000121d */
[----:B--2---:R-:W-:Y:S01]  /*8540*/  HADD2.F32 R38, -RZ, R33.H0_H0 ;  /* 0x20000021ff267230 */ /* 0x004fe20000004100 */
[----:B------:R-:W-:Y:S01]  /*8550*/  SHF.R.U32.HI R29, RZ, 0x10, R29 ;  /* 0x00000010ff1d7819 */ /* 0x000fe2000001161d */
[----:B---3--:R-:W-:Y:S01]  /*8560*/  HADD2.F32 R45, -RZ, R13.H0_H0 ;  /* 0x2000000dff2d7230 */ /* 0x008fe20000004100 */
[----:B------:R-:W-:Y:S01]  /*8570*/  SHF.R.U64 R40, R40, 0x10, R41 ;  /* 0x0000001028287819 */ /* 0x000fe20000001229 */
[----:B------:R-:W-:Y:S02]  /*8580*/  HADD2.F32 R44, -RZ, R157.H1_H1 ;  /* 0x3000009dff2c7230 */ /* 0x000fe40000004100 */
[-C--:B------:R-:W-:Y:S01]  /*8590*/  FMUL.FTZ R46, R38, R39.reuse ;  /* 0x00000027262e7220 */ /* 0x080fe20000410000 */
[----:B------:R-:W-:Y:S02]  /*85a0*/  HADD2.F32 R33, -RZ, R33.H1_H1 ;  /* 0x30000021ff217230 */ /* 0x000fe40000004100 */
[----:B------:R-:W-:Y:S01]  /*85b0*/  FMUL.FTZ R39, R45, R39 ;  /* 0x000000272d277220 */ /* 0x000fe20000410000 */
[----:B------:R-:W-:-:S02]  /*85c0*/  HADD2.F32 R13, -RZ, R13.H1_H1 ;  /* 0x3000000dff0d7230 */ /* 0x000fc40000004100 */
[-C--:B------:R-:W-:Y:S01]  /*85d0*/  FFMA.FTZ R46, R45, R44.reuse, -R46 ;  /* 0x0000002c2d2e7223 */ /* 0x080fe2000001082e */
[----:B------:R-:W-:Y:S02]  /*85e0*/  HADD2.F32 R29, -RZ, R29.H0_H0 ;  /* 0x2000001dff1d7230 */ /* 0x000fe40000004100 */
[----:B------:R-:W-:Y:S01]  /*85f0*/  FFMA.FTZ R38, R38, R44, R39 ;  /* 0x0000002c26267223 */ /* 0x000fe20000010027 */
[----:B------:R-:W-:Y:S01]  /*8600*/  SHF.R.U32.HI R39, RZ, 0x10, R41 ;  /* 0x00000010ff277819 */ /* 0x000fe20000011629 */
[--C-:B------:R-:W-:Y:S01]  /*8610*/  HADD2.F32 R41, -RZ, R15.reuse.H0_H0 ;  /* 0x2000000fff297230 */ /* 0x100fe20000004100 */
[--C-:B------:R-:W-:Y:S01]  /*8620*/  SHF.R.U64 R30, R30, 0x10, R31.reuse ;  /* 0x000000101e1e7819 */ /* 0x100fe2000000121f */
[----:B------:R-:W-:Y:S01]  /*8630*/  HADD2.F32 R15, -RZ, R15.H1_H1 ;  /* 0x3000000fff0f7230 */ /* 0x000fe20000004100 */
[----:B------:R-:W-:Y:S01]  /*8640*/  SHF.R.U32.HI R31, RZ, 0x10, R31 ;  /* 0x00000010ff1f7819 */ /* 0x000fe2000001161f */
[----:B------:R-:W-:Y:S01]  /*8650*/  HADD2.F32 R39, -RZ, R39.H0_H0 ;  /* 0x20000027ff277230 */ /* 0x000fe20000004100 */
[----:B------:R-:W-:Y:S01]  /*8660*/  SHF.R.U64 R42, R42, 0x10, R43 ;  /* 0x000000102a2a7819 */ /* 0x000fe2000000122b */
[----:B------:R-:W-:-:S02]  /*8670*/  HADD2.F32 R159, -RZ, R159.H0_H0 ;  /* 0x2000009fff9f7230 */ /* 0x000fc40000004100 */
[----:B------:R-:W-:Y:S02]  /*8680*/  HADD2.F32 R31, -RZ, R31.H0_H0 ;  /* 0x2000001fff1f7230 */ /* 0x000fe40000004100 */
[-C--:B------:R-:W-:Y:S01]  /*8690*/  FMUL.FTZ R44, R33, R39.reuse ;  /* 0x00000027212c7220 */ /* 0x080fe20000410000 */
[C---:B------:R-:W-:Y:S01]  /*86a0*/  FMUL.FTZ R39, R13.reuse, R39 ;  /* 0x000000270d277220 */ /* 0x040fe20000410000 */
[----:B------:R-:W-:Y:S02]  /*86b0*/  HADD2.F32 R157, -RZ, R157.H0_H0 ;  /* 0x2000009dff9d7230 */ /* 0x000fe40000004100 */
[-C--:B------:R-:W-:Y:S01]  /*86c0*/  FFMA.FTZ R44, R13, R29.reuse, -R44 ;  /* 0x0000001d0d2c7223 */ /* 0x080fe2000001082c */
[----:B------:R-:W-:Y:S02]  /*86d0*/  IMAD.MOV.U32 R13, RZ, RZ, R35 ;  /* 0x000000ffff0d7224 */ /* 0x000fe400078e0023 */
[----:B------:R-:W-:Y:S01]  /*86e0*/  FFMA.FTZ R39, R33, R29, R39 ;  /* 0x0000001d21277223 */ /* 0x000fe20000010027 */
[----:B------:R-:W-:-:S02]  /*86f0*/  HADD2.F32 R29, -RZ, R158.H1_H1 ;  /* 0x3000009eff1d7230 */ /* 0x000fc40000004100 */
[----:B------:R-:W-:Y:S01]  /*8700*/  HADD2.F32 R35, -RZ, R156.H1_H1 ;  /* 0x3000009cff237230 */ /* 0x000fe20000004100 */
[----:B------:R-:W-:Y:S01]  /*8710*/  F2FP.F16.F32.PACK_AB R44, R44, R46 ;  /* 0x0000002e2c2c723e */ /* 0x000fe200000000ff */
[--C-:B------:R-:W-:Y:S01]  /*8720*/  HADD2.F32 R33, -RZ, R13.reuse.H0_H0 ;  /* 0x2000000dff217230 */ /* 0x100fe20000004100 */
[----:B------:R-:W-:Y:S01]  /*8730*/  F2FP.F16.F32.PACK_AB R38, R39, R38 ;  /* 0x000000262726723e */ /* 0x000fe200000000ff */
[----:B------:R-:W-:Y:S02]  /*8740*/  HADD2.F32 R13, -RZ, R13.H1_H1 ;  /* 0x3000000dff0d7230 */ /* 0x000fe40000004100 */
[----:B------:R-:W-:Y:S02]  /*8750*/  HADD2.F32 R40, -RZ, R40.H0_H0 ;  /* 0x20000028ff287230 */ /* 0x000fe40000004100 */
[-C--:B------:R-:W-:Y:S01]  /*8760*/  FMUL.FTZ R45, R33, R29.reuse ;  /* 0x0000001d212d7220 */ /* 0x080fe20000410000 */
[----:B------:R-:W-:Y:S01]  /*8770*/  FMUL.FTZ R29, R41, R29 ;  /* 0x0000001d291d7220 */ /* 0x000fe20000410000 */
[----:B------:R-:W-:-:S02]  /*8780*/  HADD2.F32 R28, -RZ, R28.H0_H0 ;  /* 0x2000001cff1c7230 */ /* 0x000fc40000004100 */
[-C--:B------:R-:W-:Y:S01]  /*8790*/  FFMA.FTZ R45, R41, R35.reuse, -R45 ;  /* 0x00000023292d7223 */ /* 0x080fe2000001082d */
[----:B------:R-:W-:Y:S01]  /*87a0*/  FFMA.FTZ R29, R33, R35, R29 ;  /* 0x00000023211d7223 */ /* 0x000fe2000001001d */
[----:B------:R-:W-:Y:S01]  /*87b0*/  SHF.R.U32.HI R33, RZ, 0x10, R43 ;  /* 0x00000010ff217819 */ /* 0x000fe2000001162b */
[----:B------:R-:W-:Y:S02]  /*87c0*/  HADD2.F32 R158, -RZ, R158.H0_H0 ;  /* 0x2000009eff9e7230 */ /* 0x000fe40000004100 */
[----:B------:R-:W-:Y:S02]  /*87d0*/  HADD2.F32 R156, -RZ, R156.H0_H0 ;  /* 0x2000009cff9c7230 */ /* 0x000fe40000004100 */
[----:B------:R-:W-:Y:S02]  /*87e0*/  HADD2.F32 R33, -RZ, R33.H0_H0 ;  /* 0x20000021ff217230 */ /* 0x000fe40000004100 */
[----:B------:R-:W-:Y:S02]  /*87f0*/  HADD2.F32 R42, -RZ, R42.H0_H0 ;  /* 0x2000002aff2a7230 */ /* 0x000fe40000004100 */
[----:B------:R-:W-:-:S02]  /*8800*/  HADD2.F32 R30, -RZ, R30.H0_H0 ;  /* 0x2000001eff1e7230 */ /* 0x000fc40000004100 */
        /* <DEDUP_REMOVED lines=12> */
[----:B------:R-:W-:Y:S01]  /*88d0*/  FFMA.FTZ R31, R15, R157, -R31 ;  /* 0x0000009d0f1f7223 */ /* 0x000fe2000001081f */
[----:B------:R-:W-:-:S02]  /*88e0*/  HADD2.F32 R15, -RZ, R14.H0_H0 ;  /* 0x2000000eff0f7230 */ /* 0x000fc40000004100 */
[----:B------:R-:W-:Y:S01]  /*88f0*/  FFMA.FTZ R159, R13, R157, R159 ;  /* 0x0000009d0d9f7223 */ /* 0x000fe2000001009f */
[-C--:B------:R-:W-:Y:S01]  /*8900*/  FMUL.FTZ R13, R32, R40.reuse ;  /* 0x00000028200d7220 */ /* 0x080fe20000410000 */
[C---:B------:R-:W-:Y:S01]  /*8910*/  FMUL.FTZ R40, R12.reuse, R40 ;  /* 0x000000280c287220 */ /* 0x040fe20000410000 */
[----:B------:R-:W-:Y:S02]  /*8920*/  HADD2.F32 R14, -RZ, R14.H1_H1 ;  /* 0x3000000eff0e7230 */ /* 0x000fe40000004100 */
[-C--:B------:R-:W-:Y:S01]  /*8930*/  FFMA.FTZ R13, R12, R28.reuse, -R13 ;  /* 0x0000001c0c0d7223 */ /* 0x080fe2000001080d */
[--C-:B------:R-:W-:Y:S02]  /*8940*/  HADD2.F32 R12, -RZ, R34.reuse.H0_H0 ;  /* 0x20000022ff0c7230 */ /* 0x100fe40000004100 */
[----:B------:R-:W-:Y:S01]  /*8950*/  FFMA.FTZ R40, R32, R28, R40 ;  /* 0x0000001c20287223 */ /* 0x000fe20000010028 */
[----:B------:R-:W-:Y:S01]  /*8960*/  HADD2.F32 R34, -RZ, R34.H1_H1 ;  /* 0x30000022ff227230 */ /* 0x000fe20000004100 */
[----:B------:R-:W-:Y:S01]  /*8970*/  F2FP.F16.F32.PACK_AB R13, R13, R31 ;  /* 0x0000001f0d0d723e */ /* 0x000fe200000000ff */
[-C--:B------:R-:W-:Y:S01]  /*8980*/  FMUL.FTZ R28, R12, R158.reuse ;  /* 0x0000009e0c1c7220 */ /* 0x080fe20000410000 */
[----:B------:R-:W-:Y:S01]  /*8990*/  FMUL.FTZ R158, R15, R158 ;  /* 0x0000009e0f9e7220 */ /* 0x000fe20000410000 */
[----:B------:R-:W-:Y:S01]  /*89a0*/  F2FP.F16.F32.PACK_AB R40, R40, R159 ;  /* 0x0000009f2828723e */ /* 0x000fe200000000ff */
[----:B------:R-:W-:-:S02]  /*89b0*/  IMAD.MOV.U32 R33, RZ, RZ, R38 ;  /* 0x000000ffff217224 */ /* 0x000fc400078e0026 */
[-C--:B------:R-:W-:Y:S01]  /*89c0*/  FFMA.FTZ R28, R15, R156.reuse, -R28 ;  /* 0x0000009c0f1c7223 */ /* 0x080fe2000001081c */
[----:B------:R-:W-:Y:S01]  /*89d0*/  FFMA.FTZ R158, R12, R156, R158 ;  /* 0x0000009c0c9e7223 */ /* 0x000fe2000001009e */
[-C--:B------:R-:W-:Y:S01]  /*89e0*/  FMUL.FTZ R12, R34, R42.reuse ;  /* 0x0000002a220c7220 */ /* 0x080fe20000410000 */
[C---:B------:R-:W-:Y:S01]  /*89f0*/  FMUL.FTZ R42, R14.reuse, R42 ;  /* 0x0000002a0e2a7220 */ /* 0x040fe20000410000 */
[----:B------:R-:W-:Y:S02]  /*8a00*/  IMAD.MOV.U32 R15, RZ, RZ, R35 ;  /* 0x000000ffff0f7224 */ /* 0x000fe400078e0023 */
[-C--:B------:R-:W-:Y:S01]  /*8a10*/  FFMA.FTZ R12, R14, R30.reuse, -R12 ;  /* 0x0000001e0e0c7223 */ /* 0x080fe2000001080c */
[----:B------:R-:W-:Y:S01]  /*8a20*/  FFMA.FTZ R42, R34, R30, R42 ;  /* 0x0000001e222a7223 */ /* 0x000fe2000001002a */
[----:B------:R-:W-:Y:S02]  /*8a30*/  IMAD.MOV.U32 R32, RZ, RZ, R40 ;  /* 0x000000ffff207224 */ /* 0x000fe400078e0028 */
[----:B------:R-:W-:Y:S01]  /*8a40*/  IMAD.MOV.U32 R35, RZ, RZ, R29 ;  /* 0x000000ffff237224 */ /* 0x000fe200078e001d */
[----:B------:R-:W-:-:S02]  /*8a50*/  F2FP.F16.F32.PACK_AB R28, R12, R28 ;  /* 0x0000001c0c1c723e */ /* 0x000fc400000000ff */
[----:B------:R-:W-:Y:S02]  /*8a60*/  F2FP.F16.F32.PACK_AB R42, R42, R158 ;  /* 0x0000009e2a2a723e */ /* 0x000fe400000000ff */
[----:B------:R-:W-:Y:S01]  /*8a70*/  MOV R12, R13 ;  /* 0x0000000d000c7202 */ /* 0x000fe20000000f00 */
[----:B------:R-:W-:Y:S02]  /*8a80*/  IMAD.MOV.U32 R13, RZ, RZ, R44 ;  /* 0x000000ffff0d7224 */ /* 0x000fe400078e002c */
[----:B------:R-:W-:Y:S02]  /*8a90*/  IMAD.MOV.U32 R14, RZ, RZ, R28 ;  /* 0x000000ffff0e7224 */ /* 0x000fe400078e001c */
[----:B------:R-:W-:-:S07]  /*8aa0*/  IMAD.MOV.U32 R34, RZ, RZ, R42 ;  /* 0x000000ffff227224 */ /* 0x000fce00078e002a */
.L_x_1645:
[----:B------:R-:W-:Y:S05]  /*8ab0*/  BSYNC B2 ;  /* 0x0000000000027941 */ /* 0x000fea0003800000 */
.L_x_1644:
[----:B------:R-:W-:Y:S01]  /*8ac0*/  ISETP.GE.AND P3, PT, R11, R127, PT ;  /* 0x0000007f0b00720c */ /* 0x000fe20003f66270 */
[----:B---3--:R3:W-:-:S12]  /*8ad0*/  ST.E.128 desc[UR60][R36.64], R12 ;  /* 0x0000000c24007985 */ /* 0x0087d8000c101d3c */
[----:B------:R-:W-:-:S05]  /*8ae0*/  @!P3 IMAD.WIDE R114, R11, 0x2, R114 ;  /* 0x000000020b72b825 */ /* 0x000fca00078e0272 */
[----:B--2---:R3:W-:Y:S02]  /*8af0*/  @!P3 ST.E.128 desc[UR60][R114.64], R32 ;  /* 0x000000207200b985 */ /* 0x0047e4000c101d3c */
.L_x_1635:
[----:B------:R-:W-:Y:S05]  /*8b00*/  BSYNC B1 ;  /* 0x0000000000017941 */ /* 0x000fea0003800000 */
.L_x_1634:
[----:B------:R-:W-:-:S03]  /*8b10*/  UMOV UR4, 0xffffffff ;  /* 0xffffffff00047882 */ /* 0x000fc60000000000 */
[----:B------:R-:W-:Y:S05]  /*8b20*/  BRA.DIV UR4, `(.L_x_1646) ;  /* 0x00000242046c7947 */ /* 0x000fea000b800000 */
[----:B-1----:R-:W1:Y:S04]  /*8b30*/  SHFL.IDX PT, R113, R113, 0x1, 0x1c1f ;  /* 0x003c1f0071717f89 */ /* 0x002e6800000e0000 */
[----:B------:R-:W0:Y:S02]  /*8b40*/  SHFL.IDX PT, R116, R116, 0x1, 0x1c1f ;  /* 0x003c1f0074747f89 */ /* 0x000e2400000e0000 */
.L_x_2017:
[----:B------:R-:W-:Y:S05]  /*8b50*/  @P4 BRA `(.L_x_1603) ;  /* 0x0000001c007c4947 */ /* 0x000fea0003800000 */
[----:B------:R-:W-:Y:S01]  /*8b60*/  ISETP.NE.AND P3, PT, R9, RZ, PT ;  /* 0x000000ff0900720c */ /* 0x000fe20003f65270 */
[----:B------:R-:W-:Y:S01]  /*8b70*/  BSSY B1, `(.L_x_1647) ;  /* 0x000007b000017945 */ /* 0x000fe20003800000 */
[----:B0--3--:R-:W-:Y:S01]  /*8b80*/  IMAD.MOV.U32 R32, RZ, RZ, R116 ;  /* 0x000000ffff207224 */ /* 0x009fe200078e0074 */
[----:B-1----:R-:W-:-:S10]  /*8b90*/  MOV R33, R113 ;  /* 0x0000007100217202 */ /* 0x002fd40000000f00 */
[----:B------:R-:W-:Y:S05]  /*8ba0*/  @!P3 BRA `(.L_x_1648) ;  /* 0x0000000400dcb947 */ /* 0x000fea0003800000 */
[----:B------:R-:W3:Y:S01]  /*8bb0*/  LDL R14, [R1+0x34] ;  /* 0x00003400010e7983 */ /* 0x000ee20000100800 */
[----:B------:R-:W-:Y:S01]  /*8bc0*/  SEL R11, R118, R131, !P0 ;  /* 0x00000083760b7207 */ /* 0x000fe20004000000 */
[----:B------:R-:W-:Y:S01]  /*8bd0*/  BSSY B2, `(.L_x_1649) ;  /* 0x0000072000027945 */ /* 0x000fe20003800000 */
[----:B----4-:R-:W-:Y:S02]  /*8be0*/  SHF.R.U32.HI R13, RZ, 0x3, R226 ;  /* 0x00000003ff0d7819 */ /* 0x010fe400000116e2 */
[----:B------:R-:W-:Y:S02]  /*8bf0*/  SHF.R.S32.HI R12, RZ, 0x1f, R11 ;  /* 0x0000001fff0c7819 */ /* 0x000fe4000001140b */
[----:B------:R-:W-:Y:S02]  /*8c00*/  LEA R34, P3, R6, R116, 0x1 ;  /* 0x0000007406227211 */ /* 0x000fe400078608ff */
[----:B------:R-:W-:Y:S02]  /*8c10*/  LEA.HI R12, R12, R11, RZ, 0x4 ;  /* 0x0000000b0c0c7211 */ /* 0x000fe400078f20ff */
[----:B------:R-:W-:-:S02]  /*8c20*/  ISETP.GE.AND P4, PT, R18, R117, PT ;  /* 0x000000751200720c */ /* 0x000fc40003f86270 */
[----:B------:R-:W-:Y:S02]  /*8c30*/  LEA.HI.SX32 R36, R12, R111, 0x1c ;  /* 0x0000006f0c247211 */ /* 0x000fe400078fe2ff */
[----:B------:R-:W-:Y:S02]  /*8c40*/  LEA.HI.X R35, R6, R113, R107, 0x1, P3 ;  /* 0x0000007106237211 */ /* 0x000fe400018f0c6b */
[----:B------:R-:W-:-:S04]  /*8c50*/  SHF.R.S32.HI R12, RZ, 0x1f, R36 ;  /* 0x0000001fff0c7819 */ /* 0x000fc80000011424 */
[----:B------:R-:W-:Y:S01]  /*8c60*/  LEA.HI R12, R12, R36, RZ, 0x3 ;  /* 0x000000240c0c7211 */ /* 0x000fe200078f18ff */
[----:B------:R-:W-:-:S03]  /*8c70*/  IMAD.SHL.U32 R36, R36, 0x8, RZ ;  /* 0x0000000824247824 */ /* 0x000fc600078e00ff */
[----:B------:R-:W-:Y:S02]  /*8c80*/  SHF.R.S32.HI R12, RZ, 0x3, R12 ;  /* 0x00000003ff0c7819 */ /* 0x000fe4000001140c */
[----:B------:R-:W-:Y:S02]  /*8c90*/  LOP3.LUT R11, R226, 0x38, R36, 0xf8, !PT ;  /* 0x00000038e20b7812 */ /* 0x000fe400078ef824 */
[----:B------:R-:W-:Y:S02]  /*8ca0*/  ISETP.GE.AND P3, PT, R36, R127, PT ;  /* 0x0000007f2400720c */ /* 0x000fe40003f66270 */
[----:B------:R-:W-:-:S11]  /*8cb0*/  LOP3.LUT R11, R11, R13, RZ, 0x3c, !PT ;  /* 0x0000000d0b0b7212 */ /* 0x000fd600078e3cff */
[----:B------:R-:W-:-:S04]  /*8cc0*/  @!P3 IMAD.WIDE R36, R36, 0x2, R32 ;  /* 0x000000022424b825 */ /* 0x000fc800078e0220 */
[----:B---3--:R-:W-:-:S04]  /*8cd0*/  IMAD R12, R12, 0x1800, R14 ;  /* 0x000018000c0c7824 */ /* 0x008fc800078e020e */
[----:B------:R-:W-:Y:S02]  /*8ce0*/  IMAD.IADD R11, R12, 0x1, R11 ;  /* 0x000000010c0b7824 */ /* 0x000fe400078e020b */
[C---:B------:R-:W-:Y:S02]  /*8cf0*/  IMAD R12, R22.reuse, 0x4800, R130 ;  /* 0x00004800160c7824 */ /* 0x040fe400078e0282 */
[----:B------:R-:W-:Y:S02]  /*8d00*/  IMAD R28, R22, 0x4800, R11 ;  /* 0x00004800161c7824 */ /* 0x000fe400078e020b */
[--C-:B------:R-:W-:Y:S02]  /*8d10*/  IMAD R12, R12, 0x2, R17.reuse ;  /* 0x000000020c0c7824 */ /* 0x100fe400078e0211 */
[----:B------:R-:W-:-:S04]  /*8d20*/  IMAD R28, R28, 0x2, R17 ;  /* 0x000000021c1c7824 */ /* 0x000fc800078e0211 */
[----:B------:R-:W0:Y:S04]  /*8d30*/  LDS.128 R12, [R12+0x1e400] ;  /* 0x01e400000c0c7984 */ /* 0x000e280000000c00 */
[----:B------:R-:W1:Y:S01]  /*8d40*/  LDS.128 R28, [R28+0x1e400] ;  /* 0x01e400001c1c7984 */ /* 0x000e620000000c00 */
[----:B------:R-:W-:Y:S05]  /*8d50*/  @P4 BRA `(.L_x_1650) ;  /* 0x0000000400644947 */ /* 0x000fea0003800000 */
[----:B0-----:R-:W-:Y:S01]  /*8d60*/  IMAD.MOV.U32 R11, RZ, RZ, R13 ;  /* 0x000000ffff0b7224 */ /* 0x001fe200078e000d */
[----:B------:R-:W-:Y:S01]  /*8d70*/  SHF.R.U64 R72, R72, 0x10, R73 ;  /* 0x0000001048487819 */ /* 0x000fe20000001249 */
[----:B------:R-:W-:Y:S01]  /*8d80*/  HADD2.F32 R40, -RZ, R155.H1_H1 ;  /* 0x3000009bff287230 */ /* 0x000fe20000004100 */
[----:B------:R-:W-:Y:S01]  /*8d90*/  SHF.R.U64 R60, R60, 0x10, R61 ;  /* 0x000000103c3c7819 */ /* 0x000fe2000000123d */
[----:B-1----:R-:W-:Y:S01]  /*8da0*/  HADD2.F32 R38, -RZ, R29.H0_H0 ;  /* 0x2000001dff267230 */ /* 0x002fe20000004100 */
[----:B------:R-:W-:Y:S01]  /*8db0*/  SHF.R.U64 R74, R74, 0x10, R75 ;  /* 0x000000104a4a7819 */ /* 0x000fe2000000124b */
[----:B------:R-:W-:Y:S01]  /*8dc0*/  HADD2.F32 R39, -RZ, R11.H0_H0 ;  /* 0x2000000bff277230 */ /* 0x000fe20000004100 */
[----:B------:R-:W-:Y:S01]  /*8dd0*/  SHF.R.U64 R62, R62, 0x10, R63 ;  /* 0x000000103e3e7819 */ /* 0x000fe2000000123f */
[----:B------:R-:W-:Y:S02]  /*8de0*/  HADD2.F32 R13, -RZ, R153.H1_H1 ;  /* 0x30000099ff0d7230 */ /* 0x000fe40000004100 */
[----:B------:R-:W-:Y:S01]  /*8df0*/  FMUL.FTZ R41, R38, R40 ;  /* 0x0000002826297220 */ /* 0x000fe20000410000 */
[----:B------:R-:W-:-:S02]  /*8e00*/  HADD2.F32 R155, -RZ, R155.H0_H0 ;  /* 0x2000009bff9b7230 */ /* 0x000fc40000004100 */
        /* <DEDUP_REMOVED lines=9> */
[----:B------:R-:W-:Y:S02]  /*8ea0*/  HADD2.F32 R40, -RZ, R11.H1_H1 ;  /* 0x3000000bff287230 */ /* 0x000fe40000004100 */
[----:B------:R-:W-:Y:S02]  /*8eb0*/  HADD2.F32 R11, -RZ, R41.H0_H0 ;  /* 0x20000029ff0b7230 */ /* 0x000fe40000004100 */
[-C--:B------:R-:W-:Y:S01]  /*8ec0*/  FMUL.FTZ R41, R13, R29.reuse ;  /* 0x0000001d0d297220 */ /* 0x080fe20000410000 */
[----:B------:R-:W-:Y:S02]  /*8ed0*/  HADD2.F32 R60, -RZ, R60.H0_H0 ;  /* 0x2000003cff3c7230 */ /* 0x000fe40000004100 */
[C---:B------:R-:W-:Y:S01]  /*8ee0*/  FMUL.FTZ R42, R40.reuse, R29 ;  /* 0x0000001d282a7220 */ /* 0x040fe20000410000 */
[----:B------:R-:W-:Y:S02]  /*8ef0*/  HADD2.F32 R74, -RZ, R74.H0_H0 ;  /* 0x2000004aff4a7230 */ /* 0x000fe40000004100 */
[----:B------:R-:W-:Y:S01]  /*8f00*/  FFMA.FTZ R29, R40, R11, -R41 ;  /* 0x0000000b281d7223 */ /* 0x000fe20000010829 */
[----:B------:R-:W-:-:S02]  /*8f10*/  HADD2.F32 R41, -RZ, R154.H1_H1 ;  /* 0x3000009aff297230 */ /* 0x000fc40000004100 */
[----:B------:R-:W-:Y:S01]  /*8f20*/  FFMA.FTZ R11, R13, R11, R42 ;  /* 0x0000000b0d0b7223 */ /* 0x000fe2000001002a */
[----:B------:R-:W-:Y:S02]  /*8f30*/  IMAD.MOV.U32 R13, RZ, RZ, R15 ;  /* 0x000000ffff0d7224 */ /* 0x000fe400078e000f */
[----:B------:R-:W-:Y:S01]  /*8f40*/  HADD2.F32 R15, -RZ, R31.H0_H0 ;  /* 0x2000001fff0f7230 */ /* 0x000fe20000004100 */
[----:B------:R-:W-:Y:S01]  /*8f50*/  F2FP.F16.F32.PACK_AB R29, R29, R39 ;  /* 0x000000271d1d723e */ /* 0x000fe200000000ff */
[----:B------:R-:W-:Y:S01]  /*8f60*/  HADD2.F32 R42, -RZ, R152.H1_H1 ;  /* 0x30000098ff2a7230 */ /* 0x000fe20000004100 */
[----:B------:R-:W-:Y:S01]  /*8f70*/  F2FP.F16.F32.PACK_AB R11, R11, R38 ;  /* 0x000000260b0b723e */ /* 0x000fe200000000ff */
[----:B------:R-:W-:Y:S02]  /*8f80*/  HADD2.F32 R40, -RZ, R13.H0_H0 ;  /* 0x2000000dff287230 */ /* 0x000fe40000004100 */
[----:B------:R-:W-:Y:S01]  /*8f90*/  FMUL.FTZ R43, R15, R41 ;  /* 0x000000290f2b7220 */ /* 0x000fe20000410000 */
[----:B------:R-:W-:-:S02]  /*8fa0*/  HADD2.F32 R154, -RZ, R154.H0_H0 ;  /* 0x2000009aff9a7230 */ /* 0x000fc40000004100 */
[----:B------:R-:W-:Y:S02]  /*8fb0*/  HADD2.F32 R152, -RZ, R152.H0_H0 ;  /* 0x20000098ff987230 */ /* 0x000fe40000004100 */
[C---:B------:R-:W-:Y:S01]  /*8fc0*/  FMUL.FTZ R41, R40.reuse, R41 ;  /* 0x0000002928297220 */ /* 0x040fe20000410000 */
[-C--:B------:R-:W-:Y:S01]  /*8fd0*/  FFMA.FTZ R43, R40, R42.reuse, -R43 ;  /* 0x0000002a282b7223 */ /* 0x080fe2000001082b */
[----:B------:R-:W-:Y:S01]  /*8fe0*/  SHF.R.U32.HI R40, RZ, 0x10, R75 ;  /* 0x00000010ff287819 */ /* 0x000fe2000001164b */
[----:B------:R-:W-:Y:S02]  /*8ff0*/  HADD2.F32 R62, -RZ, R62.H0_H0 ;  /* 0x2000003eff3e7230 */ /* 0x000fe40000004100 */
[----:B------:R-:W-:Y:S01]  /*9000*/  FFMA.FTZ R41, R15, R42, R41 ;  /* 0x0000002a0f297223 */ /* 0x000fe20000010029 */
[----:B------:R-:W-:Y:S01]  /*9010*/  HADD2.F32 R15, -RZ, R31.H1_H1 ;  /* 0x3000001fff0f7230 */ /* 0x000fe20000004100 */
[----:B------:R-:W-:Y:S01]  /*9020*/  SHF.R.U32.HI R42, RZ, 0x10, R63 ;  /* 0x00000010ff2a7819 */ /* 0x000fe2000001163f */
[----:B------:R-:W-:-:S02]  /*9030*/  HADD2.F32 R31, -RZ, R40.H0_H0 ;  /* 0x20000028ff1f7230 */ /* 0x000fc40000004100 */
[----:B------:R-:W-:Y:S02]  /*9040*/  HADD2.F32 R40, -RZ, R13.H1_H1 ;  /* 0x3000000dff287230 */ /* 0x000fe40000004100 */
        /* <DEDUP_REMOVED lines=26> */
[----:B------:R-:W-:-:S02]  /*91f0*/  F2FP.F16.F32.PACK_AB R72, R72, R155 ;  /* 0x0000009b4848723e */ /* 0x000fc400000000ff */
[----:B------:R-:W-:Y:S01]  /*9200*/  FFMA.FTZ R28, R15, R152, -R28 ;  /* 0x000000980f1c7223 */ /* 0x000fe2000001081c */
[-C--:B------:R-:W-:Y:S01]  /*9210*/  FMUL.FTZ R15, R30, R74.reuse ;  /* 0x0000004a1e0f7220 */ /* 0x080fe20000410000 */
[----:B------:R-:W-:Y:S01]  /*9220*/  FMUL.FTZ R74, R14, R74 ;  /* 0x0000004a0e4a7220 */ /* 0x000fe20000410000 */
[----:B------:R-:W-:Y:S01]  /*9230*/  FFMA.FTZ R154, R12, R152, R154 ;  /* 0x000000980c9a7223 */ /* 0x000fe2000001009a */
        /* <DEDUP_REMOVED lines=11> */
.L_x_1650:
[----:B------:R-:W-:Y:S05]  /*92f0*/  BSYNC B2 ;  /* 0x0000000000027941 */ /* 0x000fea0003800000 */
.L_x_1649:
[----:B0-----:R0:W-:Y:S04]  /*9300*/  ST.E.128 desc[UR60][R34.64], R12 ;  /* 0x0000000c22007985 */ /* 0x0011e8000c101d3c */
[----:B-1----:R0:W-:Y:S02]  /*9310*/  @!P3 ST.E.128 desc[UR60][R36.64], R28 ;  /* 0x0000001c2400b985 */ /* 0x0021e4000c101d3c */
.L_x_1648:
[----:B------:R-:W-:Y:S05]  /*9320*/  BSYNC B1 ;  /* 0x0000000000017941 */ /* 0x000fea0003800000 */
.L_x_1647:
[----:B------:R-:W-:Y:S01]  /*9330*/  ISETP.NE.AND P3, PT, R10, RZ, PT ;  /* 0x000000ff0a00720c */ /* 0x000fe20003f65270 */
[----:B------:R-:W-:-:S12]  /*9340*/  BSSY B1, `(.L_x_1651) ;  /* 0x0000074000017945 */ /* 0x000fd80003800000 */
[----:B------:R-:W-:Y:S05]  /*9350*/  @!P3 BRA `(.L_x_1652) ;  /* 0x0000000400c8b947 */ /* 0x000fea0003800000 */
[----:B0-----:R-:W3:Y:S01]  /*9360*/  LDL R14, [R1+0x34] ;  /* 0x00003400010e7983 */ /* 0x001ee20000100800 */
        /* <DEDUP_REMOVED lines=9> */
[----:B------:R-:W-:Y:S01]  /*9400*/  SHF.R.S32.HI R12, RZ, 0x1f, R11 ;  /* 0x0000001fff0c7819 */ /* 0x000fe2000001140b */
[----:B------:R-:W-:-:S03]  /*9410*/  IMAD.SHL.U32 R37, R11, 0x8, RZ ;  /* 0x000000080b257824 */ /* 0x000fc600078e00ff */
[----:B------:R-:W-:Y:S02]  /*9420*/  LEA.HI R12, R12, R11, RZ, 0x3 ;  /* 0x0000000b0c0c7211 */ /* 0x000fe400078f18ff */
[----:B------:R-:W-:Y:S02]  /*9430*/  LOP3.LUT R11, R226, 0x38, R37, 0xf8, !PT ;  /* 0x00000038e20b7812 */ /* 0x000fe400078ef825 */
[----:B------:R-:W-:Y:S02]  /*9440*/  SHF.R.S32.HI R12, RZ, 0x3, R12 ;  /* 0x00000003ff0c7819 */ /* 0x000fe4000001140c */
[----:B------:R-:W-:Y:S02]  /*9450*/  LOP3.LUT R11, R11, R13, RZ, 0x3c, !PT ;  /* 0x0000000d0b0b7212 */ /* 0x000fe400078e3cff */
[----:B------:R-:W-:-:S13]  /*9460*/  ISETP.GE.AND P3, PT, R37, R127, PT ;  /* 0x0000007f2500720c */ /* 0x000fda0003f66270 */
        /* <DEDUP_REMOVED lines=10> */
[--C-:B------:R-:W-:Y:S01]  /*9510*/  SHF.R.U64 R38, R68, 0x10, R69.reuse ;  /* 0x0000001044267819 */ /* 0x100fe20000001245 */
[----:B-1----:R-:W-:Y:S01]  /*9520*/  HADD2.F32 R44, -RZ, R29.H1_H1 ;  /* 0x3000001dff2c7230 */ /* 0x002fe20000004100 */
[----:B------:R-:W-:Y:S01]  /*9530*/  SHF.R.U32.HI R68, RZ, 0x10, R69 ;  /* 0x00000010ff447819 */ /* 0x000fe20000011645 */
[----:B0-----:R-:W-:Y:S01]  /*9540*/  HADD2.F32 R46, -RZ, R13.H1_H1 ;  /* 0x3000000dff2e7230 */ /* 0x001fe20000004100 */
        /* <DEDUP_REMOVED lines=9> */
[----:B------:R-:W-:Y:S02]  /*95e0*/  HADD2.F32 R13, -RZ, R56.H0_H0 ;  /* 0x20000038ff0d7230 */ /* 0x000fe40000004100 */
[C---:B------:R-:W-:Y:S01]  /*95f0*/  FMUL.FTZ R45, R46.reuse, R45 ;  /* 0x0000002d2e2d7220 */ /* 0x040fe20000410000 */
[----:B------:R-:W-:Y:S02]  /*9600*/  HADD2.F32 R41, -RZ, R149.H1_H1 ;  /* 0x30000095ff297230 */ /* 0x000fe40000004100 */
[-C--:B------:R-:W-:Y:S01]  /*9610*/  FMUL.FTZ R48, R43, R42.reuse ;  /* 0x0000002a2b307220 */ /* 0x080fe20000410000 */
[----:B------:R-:W-:Y:S01]  /*9620*/  FMUL.FTZ R42, R29, R42 ;  /* 0x0000002a1d2a7220 */ /* 0x000fe20000410000 */
[-C--:B------:R-:W-:Y:S01]  /*9630*/  FFMA.FTZ R47, R46, R13.reuse, -R47 ;  /* 0x0000000d2e2f7223 */ /* 0x080fe2000001082f */
[----:B------:R-:W-:Y:S01]  /*9640*/  FFMA.FTZ R45, R44, R13, R45 ;  /* 0x0000000d2c2d7223 */ /* 0x000fe2000001002d */
[--C-:B------:R-:W-:Y:S01]  /*9650*/  SHF.R.U64 R39, R58, 0x10, R59.reuse ;  /* 0x000000103a277819 */ /* 0x100fe2000000123b */
[----:B------:R-:W-:Y:S01]  /*9660*/  HADD2.F32 R13, -RZ, R150.H1_H1 ;  /* 0x30000096ff0d7230 */ /* 0x000fe20000004100 */
[----:B------:R-:W-:Y:S01]  /*9670*/  SHF.R.U32.HI R58, RZ, 0x10, R59 ;  /* 0x00000010ff3a7819 */ /* 0x000fe2000001163b */
[----:B------:R-:W-:-:S02]  /*9680*/  HADD2.F32 R44, -RZ, R31.H0_H0 ;  /* 0x2000001fff2c7230 */ /* 0x000fc40000004100 */
[-C--:B------:R-:W-:Y:S01]  /*9690*/  FFMA.FTZ R48, R29, R41.reuse, -R48 ;  /* 0x000000291d307223 */ /* 0x080fe20000010830 */
[----:B------:R-:W-:Y:S02]  /*96a0*/  HADD2.F32 R46, -RZ, R15.H0_H0 ;  /* 0x2000000fff2e7230 */ /* 0x000fe40000004100 */
[----:B------:R-:W-:Y:S01]  /*96b0*/  FFMA.FTZ R42, R43, R41, R42 ;  /* 0x000000292b2a7223 */ /* 0x000fe2000001002a */
[----:B------:R-:W-:Y:S02]  /*96c0*/  HADD2.F32 R31, -RZ, R31.H1_H1 ;  /* 0x3000001fff1f7230 */ /* 0x000fe40000004100 */
[----:B------:R-:W-:Y:S02]  /*96d0*/  HADD2.F32 R70, -RZ, R70.H0_H0 ;  /* 0x20000046ff467230 */ /* 0x000fe40000004100 */
[----:B------:R-:W-:Y:S01]  /*96e0*/  FMUL.FTZ R43, R46, R13 ;  /* 0x0000000d2e2b7220 */ /* 0x000fe20000410000 */
[----:B------:R-:W-:Y:S01]  /*96f0*/  HADD2.F32 R29, -RZ, R148.H1_H1 ;  /* 0x30000094ff1d7230 */ /* 0x000fe20000004100 */
[----:B------:R-:W-:Y:S01]  /*9700*/  F2FP.F16.F32.PACK_AB R47, R47, R48 ;  /* 0x000000302f2f723e */ /* 0x000fe200000000ff */
[----:B------:R-:W-:-:S02]  /*9710*/  HADD2.F32 R41, -RZ, R15.H1_H1 ;  /* 0x3000000fff297230 */ /* 0x000fc40000004100 */
[----:B------:R-:W-:Y:S01]  /*9720*/  FMUL.FTZ R15, R44, R13 ;  /* 0x0000000d2c0f7220 */ /* 0x000fe20000410000 */
[----:B------:R-:W-:Y:S02]  /*9730*/  HADD2.F32 R58, -RZ, R58.H0_H0 ;  /* 0x2000003aff3a7230 */ /* 0x000fe40000004100 */
[-C--:B------:R-:W-:Y:S01]  /*9740*/  FMUL.FTZ R50, R31, R70.reuse ;  /* 0x000000461f327220 */ /* 0x080fe20000410000 */
[----:B------:R-:W-:Y:S02]  /*9750*/  HADD2.F32 R151, -RZ, R151.H0_H0 ;  /* 0x20000097ff977230 */ /* 0x000fe40000004100 */
[-C--:B------:R-:W-:Y:S01]  /*9760*/  FFMA.FTZ R13, R46, R29.reuse, -R15 ;  /* 0x0000001d2e0d7223 */ /* 0x080fe2000001080f */
[----:B------:R-:W-:Y:S01]  /*9770*/  FFMA.FTZ R15, R44, R29, R43 ;  /* 0x0000001d2c0f7223 */ /* 0x000fe2000001002b */
[C---:B------:R-:W-:Y:S01]  /*9780*/  FMUL.FTZ R70, R41.reuse, R70 ;  /* 0x0000004629467220 */ /* 0x040fe20000410000 */
[----:B------:R-:W-:Y:S01]  /*9790*/  FFMA.FTZ R44, R41, R58, -R50 ;  /* 0x0000003a292c7223 */ /* 0x000fe20000010832 */
[----:B------:R-:W-:Y:S01]  /*97a0*/  HADD2.F32 R41, -RZ, R38.H0_H0 ;  /* 0x20000026ff297230 */ /* 0x000fe20000004100 */
[----:B------:R-:W-:Y:S01]  /*97b0*/  F2FP.F16.F32.PACK_AB R42, R45, R42 ;  /* 0x0000002a2d2a723e */ /* 0x000fe200000000ff */
[----:B------:R-:W-:-:S02]  /*97c0*/  HADD2.F32 R38, -RZ, R28.H0_H0 ;  /* 0x2000001cff267230 */ /* 0x000fc40000004100 */
[----:B------:R-:W-:Y:S01]  /*97d0*/  FFMA.FTZ R46, R31, R58, R70 ;  /* 0x0000003a1f2e7223 */ /* 0x000fe20000010046 */
[----:B------:R-:W-:Y:S01]  /*97e0*/  HADD2.F32 R50, -RZ, R12.H0_H0 ;  /* 0x2000000cff327230 */ /* 0x000fe20000004100 */
[----:B------:R-:W-:Y:S01]  /*97f0*/  F2FP.F16.F32.PACK_AB R44, R44, R13 ;  /* 0x0000000d2c2c723e */ /* 0x000fe200000000ff */
[----:B------:R-:W-:Y:S02]  /*9800*/  HADD2.F32 R28, -RZ, R28.H1_H1 ;  /* 0x3000001cff1c7230 */ /* 0x000fe40000004100 */
[----:B------:R-:W-:Y:S02]  /*9810*/  HADD2.F32 R29, -RZ, R12.H1_H1 ;  /* 0x3000000cff1d7230 */ /* 0x000fe40000004100 */
[----:B------:R-:W-:Y:S02]  /*9820*/  HADD2.F32 R31, -RZ, R11.H0_H0 ;  /* 0x2000000bff1f7230 */ /* 0x000fe40000004100 */
[----:B------:R-:W-:Y:S01]  /*9830*/  FMUL.FTZ R11, R38, R151 ;  /* 0x00000097260b7220 */ /* 0x000fe20000410000 */
[----:B------:R-:W-:-:S02]  /*9840*/  HADD2.F32 R149, -RZ, R149.H0_H0 ;  /* 0x20000095ff957230 */ /* 0x000fc40000004100 */
[----:B------:R-:W-:Y:S01]  /*9850*/  FMUL.FTZ R151, R50, R151 ;  /* 0x0000009732977220 */ /* 0x000fe20000410000 */
[-C--:B------:R-:W-:Y:S01]  /*9860*/  FMUL.FTZ R56, R28, R41.reuse ;  /* 0x000000291c387220 */ /* 0x080fe20000410000 */
[C---:B------:R-:W-:Y:S01]  /*9870*/  FMUL.FTZ R41, R29.reuse, R41 ;  /* 0x000000291d297220 */ /* 0x040fe20000410000 */
[----:B------:R-:W-:Y:S02]  /*9880*/  HADD2.F32 R150, -RZ, R150.H0_H0 ;  /* 0x20000096ff967230 */ /* 0x000fe40000004100 */
[----:B------:R-:W-:Y:S01]  /*9890*/  FFMA.FTZ R12, R38, R149, R151 ;  /* 0x00000095260c7223 */ /* 0x000fe20000010097 */
[-C--:B------:R-:W-:Y:S01]  /*98a0*/  FFMA.FTZ R38, R29, R31.reuse, -R56 ;  /* 0x0000001f1d267223 */ /* 0x080fe20000010838 */
[----:B------:R-:W-:Y:S01]  /*98b0*/  FFMA.FTZ R29, R28, R31, R41 ;  /* 0x0000001f1c1d7223 */ /* 0x000fe20000010029 */
[----:B------:R-:W-:Y:S02]  /*98c0*/  HADD2.F32 R41, -RZ, R30.H0_H0 ;  /* 0x2000001eff297230 */ /* 0x000fe40000004100 */
[----:B------:R-:W-:Y:S01]  /*98d0*/  FFMA.FTZ R11, R50, R149, -R11 ;  /* 0x00000095320b7223 */ /* 0x000fe2000001080b */
[----:B------:R-:W-:-:S02]  /*98e0*/  HADD2.F32 R43, -RZ, R40.H0_H0 ;  /* 0x20000028ff2b7230 */ /* 0x000fc40000004100 */
[----:B------:R-:W-:Y:S02]  /*98f0*/  HADD2.F32 R30, -RZ, R30.H1_H1 ;  /* 0x3000001eff1e7230 */ /* 0x000fe40000004100 */
[--C-:B------:R-:W-:Y:S02]  /*9900*/  HADD2.F32 R31, -RZ, R14.reuse.H0_H0 ;  /* 0x2000000eff1f7230 */ /* 0x100fe40000004100 */
[----:B------:R-:W-:Y:S02]  /*9910*/  HADD2.F32 R28, -RZ, R14.H1_H1 ;  /* 0x3000000eff1c7230 */ /* 0x000fe40000004100 */
[----:B------:R-:W-:Y:S01]  /*9920*/  FMUL.FTZ R14, R41, R150 ;  /* 0x00000096290e7220 */ /* 0x000fe20000410000 */
[----:B------:R-:W-:Y:S02]  /*9930*/  HADD2.F32 R148, -RZ, R148.H0_H0 ;  /* 0x20000094ff947230 */ /* 0x000fe40000004100 */
[----:B------:R-:W-:Y:S01]  /*9940*/  FMUL.FTZ R49, R30, R43 ;  /* 0x0000002b1e317220 */ /* 0x000fe20000410000 */
[----:B------:R-:W-:-:S02]  /*9950*/  HADD2.F32 R39, -RZ, R39.H0_H0 ;  /* 0x20000027ff277230 */ /* 0x000fc40000004100 */
[C---:B------:R-:W-:Y:S01]  /*9960*/  FMUL.FTZ R150, R31.reuse, R150 ;  /* 0x000000961f967220 */ /* 0x040fe20000410000 */
[----:B------:R-:W-:Y:S01]  /*9970*/  FMUL.FTZ R43, R28, R43 ;  /* 0x0000002b1c2b7220 */ /* 0x000fe20000410000 */
[-C--:B------:R-:W-:Y:S01]  /*9980*/  FFMA.FTZ R14, R31, R148.reuse, -R14 ;  /* 0x000000941f0e7223 */ /* 0x080fe2000001080e */
[----:B------:R-:W-:Y:S01]  /*9990*/  F2FP.F16.F32.PACK_AB R31, R46, R15 ;  /* 0x0000000f2e1f723e */ /* 0x000fe200000000ff */
[----:B------:R-:W-:Y:S01]  /*99a0*/  FFMA.FTZ R150, R41, R148, R150 ;  /* 0x0000009429967223 */ /* 0x000fe20000010096 */
[-C--:B------:R-:W-:Y:S01]  /*99b0*/  FFMA.FTZ R49, R28, R39.reuse, -R49 ;  /* 0x000000271c317223 */ /* 0x080fe20000010831 */
[----:B------:R-:W-:Y:S01]  /*99c0*/  FFMA.FTZ R43, R30, R39, R43 ;  /* 0x000000271e2b7223 */ /* 0x000fe2000001002b */
[----:B------:R-:W-:Y:S01]  /*99d0*/  F2FP.F16.F32.PACK_AB R46, R38, R11 ;  /* 0x0000000b262e723e */ /* 0x000fe200000000ff */
[----:B------:R-:W-:Y:S01]  /*99e0*/  IMAD.MOV.U32 R13, RZ, RZ, R47 ;  /* 0x000000ffff0d7224 */ /* 0x000fe200078e002f */
[----:B------:R-:W-:Y:S01]  /*99f0*/  F2FP.F16.F32.PACK_AB R28, R29, R12 ;  /* 0x0000000c1d1c723e */ /* 0x000fe200000000ff */
[----:B------:R-:W-:Y:S01]  /*9a00*/  IMAD.MOV.U32 R29, RZ, RZ, R42 ;  /* 0x000000ffff1d7224 */ /* 0x000fe200078e002a */
[----:B------:R-:W-:Y:S01]  /*9a10*/  F2FP.F16.F32.PACK_AB R14, R49, R14 ;  /* 0x0000000e310e723e */ /* 0x000fe200000000ff */
[----:B------:R-:W-:Y:S01]  /*9a20*/  IMAD.MOV.U32 R15, RZ, RZ, R44 ;  /* 0x000000ffff0f7224 */ /* 0x000fe200078e002c */
[----:B------:R-:W-:-:S02]  /*9a30*/  F2FP.F16.F32.PACK_AB R30, R43, R150 ;  /* 0x000000962b1e723e */ /* 0x000fc400000000ff */
[----:B------:R-:W-:-:S07]  /*9a40*/  MOV R12, R46 ;  /* 0x0000002e000c7202 */ /* 0x000fce0000000f00 */
.L_x_1654:
[----:B------:R-:W-:Y:S05]  /*9a50*/  BSYNC B2 ;  /* 0x0000000000027941 */ /* 0x000fea0003800000 */
.L_x_1653:
[----:B0-----:R3:W-:Y:S04]  /*9a60*/  ST.E.128 desc[UR60][R34.64], R12 ;  /* 0x0000000c22007985 */ /* 0x0017e8000c101d3c */
[----:B-1----:R3:W-:Y:S02]  /*9a70*/  @!P3 ST.E.128 desc[UR60][R36.64], R28 ;  /* 0x0000001c2400b985 */ /* 0x0027e4000c101d3c */
.L_x_1652:
[----:B------:R-:W-:Y:S05]  /*9a80*/  BSYNC B1 ;  /* 0x0000000000017941 */ /* 0x000fea0003800000 */
.L_x_1651:
[----:B------:R-:W-:-:S13]  /*9a90*/  ISETP.NE.AND P3, PT, R20, RZ, PT ;  /* 0x000000ff1400720c */ /* 0x000fda0003f65270 */
[----:B------:R-:W-:Y:S05]  /*9aa0*/  @!P3 BRA `(.L_x_1603) ;  /* 0x0000000c00a8b947 */ /* 0x000fea0003800000 */
[----:B0--3--:R-:W3:Y:S01]  /*9ab0*/  LDL R15, [R1+0x34] ;  /* 0x00003400010f7983 */ /* 0x009ee20000100800 */
[----:B------:R-:W-:Y:S01]  /*9ac0*/  LOP3.LUT P4, RZ, R16, 0x1, RZ, 0xc0, !PT ;  /* 0x0000000110ff7812 */ /* 0x000fe2000788c0ff */
[----:B------:R-:W-:Y:S01]  /*9ad0*/  BSSY B1, `(.L_x_1655) ;  /* 0x000006c000017945 */ /* 0x000fe20003800000 */
[----:B------:R-:W-:Y:S02]  /*9ae0*/  SHF.R.U32.HI R14, RZ, 0x3, R226 ;  /* 0x00000003ff0e7819 */ /* 0x000fe400000116e2 */
[----:B------:R-:W-:Y:S02]  /*9af0*/  SEL R131, R118, R131, !P4 ;  /* 0x0000008376837207 */ /* 0x000fe40006000000 */
[C---:B------:R-:W-:Y:S02]  /*9b00*/  LEA R34, P3, R8.reuse, R116, 0x1 ;  /* 0x0000007408227211 */ /* 0x040fe400078608ff */
[----:B----4-:R-:W-:Y:S02]  /*9b10*/  SHF.R.S32.HI R12, RZ, 0x1f, R131 ;  /* 0x0000001fff0c7819 */ /* 0x010fe40000011483 */
[----:B------:R-:W-:-:S02]  /*9b20*/  LEA.HI.X R35, R8, R113, R105, 0x1, P3 ;  /* 0x0000007108237211 */ /* 0x000fc400018f0c69 */
        /* <DEDUP_REMOVED lines=18> */
[----:B------:R-:W-:Y:S01]  /*9c50*/  SHF.R.U32.HI R45, RZ, 0x10, R65 ;  /* 0x00000010ff2d7819 */ /* 0x000fe20000011641 */
[----:B-1----:R-:W-:Y:S01]  /*9c60*/  IMAD.MOV.U32 R40, RZ, RZ, R29 ;  /* 0x000000ffff287224 */ /* 0x002fe200078e001d */
[----:B------:R-:W-:Y:S01]  /*9c70*/  SHF.R.U32.HI R43, RZ, 0x10, R53 ;  /* 0x00000010ff2b7819 */ /* 0x000fe20000011635 */
[----:B------:R-:W-:Y:S01]  /*9c80*/  IMAD.MOV.U32 R41, RZ, RZ, R31 ;  /* 0x000000ffff297224 */ /* 0x000fe200078e001f */
[----:B0-----:R-:W-:Y:S01]  /*9c90*/  MOV R29, R15 ;  /* 0x0000000f001d7202 */ /* 0x001fe20000000f00 */
[----:B------:R-:W-:Y:S01]  /*9ca0*/  HADD2.F32 R45, -RZ, R45.H0_H0 ;  /* 0x2000002dff2d7230 */ /* 0x000fe20000004100 */
[--C-:B------:R-:W-:Y:S01]  /*9cb0*/  SHF.R.U64 R39, R66, 0x10, R67.reuse ;  /* 0x0000001042277819 */ /* 0x100fe20000001243 */
[--C-:B------:R-:W-:Y:S01]  /*9cc0*/  HADD2.F32 R31, -RZ, R40.reuse.H0_H0 ;  /* 0x20000028ff1f7230 */ /* 0x100fe20000004100 */
[----:B------:R-:W-:Y:S01]  /*9cd0*/  SHF.R.U32.HI R66, RZ, 0x10, R67 ;  /* 0x00000010ff427819 */ /* 0x000fe20000011643 */
[----:B------:R-:W-:Y:S01]  /*9ce0*/  HADD2.F32 R42, -RZ, R40.H1_H1 ;  /* 0x30000028ff2a7230 */ /* 0x000fe20000004100 */
[--C-:B------:R-:W-:Y:S01]  /*9cf0*/  SHF.R.U64 R37, R54, 0x10, R55.reuse ;  /* 0x0000001036257819 */ /* 0x100fe20000001237 */
[----:B------:R-:W-:Y:S01]  /*9d00*/  HADD2.F32 R46, -RZ, R143.H1_H1 ;  /* 0x3000008fff2e7230 */ /* 0x000fe20000004100 */
[----:B------:R-:W-:Y:S01]  /*9d10*/  SHF.R.U32.HI R54, RZ, 0x10, R55 ;  /* 0x00000010ff367819 */ /* 0x000fe20000011637 */
[----:B------:R-:W-:-:S02]  /*9d20*/  HADD2.F32 R40, -RZ, R13.H1_H1 ;  /* 0x3000000dff287230 */ /* 0x000fc40000004100 */
[-C--:B------:R-:W-:Y:S01]  /*9d30*/  FMUL.FTZ R47, R42, R45.reuse ;  /* 0x0000002d2a2f7220 */ /* 0x080fe20000410000 */
[----:B------:R-:W-:Y:S02]  /*9d40*/  HADD2.F32 R15, -RZ, R13.H0_H0 ;  /* 0x2000000dff0f7230 */ /* 0x000fe40000004100 */
[-C--:B------:R-:W-:Y:S01]  /*9d50*/  FMUL.FTZ R48, R31, R46.reuse ;  /* 0x0000002e1f307220 */ /* 0x080fe20000410000 */
[----:B------:R-:W-:Y:S02]  /*9d60*/  HADD2.F32 R44, -RZ, R141.H1_H1 ;  /* 0x3000008dff2c7230 */ /* 0x000fe40000004100 */
[----:B------:R-:W-:Y:S01]  /*9d70*/  FMUL.FTZ R45, R40, R45 ;  /* 0x0000002d282d7220 */ /* 0x000fe20000410000 */
[----:B------:R-:W-:Y:S02]  /*9d80*/  HADD2.F32 R43, -RZ, R43.H0_H0 ;  /* 0x2000002bff2b7230 */ /* 0x000fe40000004100 */
[----:B------:R-:W-:Y:S01]  /*9d90*/  FMUL.FTZ R46, R15, R46 ;  /* 0x0000002e0f2e7220 */ /* 0x000fe20000410000 */
[----:B------:R-:W-:-:S02]  /*9da0*/  HADD2.F32 R66, -RZ, R66.H0_H0 ;  /* 0x20000042ff427230 */ /* 0x000fc40000004100 */
[-C--:B------:R-:W-:Y:S01]  /*9db0*/  FFMA.FTZ R13, R15, R44.reuse, -R48 ;  /* 0x0000002c0f0d7223 */ /* 0x080fe20000010830 */
[----:B------:R-:W-:Y:S02]  /*9dc0*/  HADD2.F32 R48, -RZ, R142.H1_H1 ;  /* 0x3000008eff307230 */ /* 0x000fe40000004100 */
[-C--:B------:R-:W-:Y:S01]  /*9dd0*/  FFMA.FTZ R40, R40, R43.reuse, -R47 ;  /* 0x0000002b28287223 */ /* 0x080fe2000001082f */
[----:B------:R-:W-:Y:S01]  /*9de0*/  FFMA.FTZ R42, R42, R43, R45 ;  /* 0x0000002b2a2a7223 */ /* 0x000fe2000001002d */
[----:B------:R-:W-:Y:S01]  /*9df0*/  FFMA.FTZ R15, R31, R44, R46 ;  /* 0x0000002c1f0f7223 */ /* 0x000fe2000001002e */
[--C-:B------:R-:W-:Y:S01]  /*9e00*/  HADD2.F32 R43, -RZ, R41.reuse.H0_H0 ;  /* 0x20000029ff2b7230 */ /* 0x100fe20000004100 */
[----:B------:R-:W-:Y:S01]  /*9e10*/  SHF.R.U64 R38, R64, 0x10, R65 ;  /* 0x0000001040267819 */ /* 0x000fe20000001241 */
[----:B------:R-:W-:Y:S01]  /*9e20*/  HADD2.F32 R41, -RZ, R41.H1_H1 ;  /* 0x30000029ff297230 */ /* 0x000fe20000004100 */
[----:B------:R-:W-:Y:S01]  /*9e30*/  SHF.R.U64 R36, R52, 0x10, R53 ;  /* 0x0000001034247819 */ /* 0x000fe20000001235 */
[----:B------:R-:W-:-:S02]  /*9e40*/  HADD2.F32 R31, -RZ, R29.H0_H0 ;  /* 0x2000001dff1f7230 */ /* 0x000fc40000004100 */
[----:B------:R-:W-:Y:S01]  /*9e50*/  FMUL.FTZ R50, R43, R48 ;  /* 0x000000302b327220 */ /* 0x000fe20000410000 */
[----:B------:R-:W-:Y:S02]  /*9e60*/  HADD2.F32 R44, -RZ, R29.H1_H1 ;  /* 0x3000001dff2c7230 */ /* 0x000fe40000004100 */
[----:B------:R-:W-:Y:S01]  /*9e70*/  FMUL.FTZ R45, R41, R66 ;  /* 0x00000042292d7220 */ /* 0x000fe20000410000 */
[----:B------:R-:W-:Y:S02]  /*9e80*/  HADD2.F32 R46, -RZ, R140.H1_H1 ;  /* 0x3000008cff2e7230 */ /* 0x000fe40000004100 */
[----:B------:R-:W-:Y:S01]  /*9e90*/  FMUL.FTZ R48, R31, R48 ;  /* 0x000000301f307220 */ /* 0x000fe20000410000 */
[----:B------:R-:W-:Y:S02]  /*9ea0*/  HADD2.F32 R54, -RZ, R54.H0_H0 ;  /* 0x20000036ff367230 */ /* 0x000fe40000004100 */
[----:B------:R-:W-:Y:S01]  /*9eb0*/  FMUL.FTZ R66, R44, R66 ;  /* 0x000000422c427220 */ /* 0x000fe20000410000 */
[----:B------:R-:W-:-:S02]  /*9ec0*/  HADD2.F32 R143, -RZ, R143.H0_H0 ;  /* 0x2000008fff8f7230 */ /* 0x000fc40000004100 */
[-C--:B------:R-:W-:Y:S01]  /*9ed0*/  FFMA.FTZ R29, R31, R46.reuse, -R50 ;  /* 0x0000002e1f1d7223 */ /* 0x080fe20000010832 */
[----:B------:R-:W-:Y:S01]  /*9ee0*/  FFMA.FTZ R31, R43, R46, R48 ;  /* 0x0000002e2b1f7223 */ /* 0x000fe20000010030 */
[-C--:B------:R-:W-:Y:S01]  /*9ef0*/  FFMA.FTZ R44, R44, R54.reuse, -R45 ;  /* 0x000000362c2c7223 */ /* 0x080fe2000001082d */
[----:B------:R-:W-:Y:S01]  /*9f00*/  FFMA.FTZ R46, R41, R54, R66 ;  /* 0x00000036292e7223 */ /* 0x000fe20000010042 */
[----:B------:R-:W-:Y:S01]  /*9f10*/  HADD2.F32 R45, -RZ, R38.H0_H0 ;  /* 0x20000026ff2d7230 */ /* 0x000fe20000004100 */
[----:B------:R-:W-:Y:S01]  /*9f20*/  F2FP.F16.F32.PACK_AB R13, R40, R13 ;  /* 0x0000000d280d723e */ /* 0x000fe200000000ff */
[----:B------:R-:W-:Y:S01]  /*9f30*/  HADD2.F32 R41, -RZ, R28.H0_H0 ;  /* 0x2000001cff297230 */ /* 0x000fe20000004100 */
[----:B------:R-:W-:Y:S01]  /*9f40*/  F2FP.F16.F32.PACK_AB R44, R44, R29 ;  /* 0x0000001d2c2c723e */ /* 0x000fe200000000ff */
[----:B------:R-:W-:Y:S01]  /*9f50*/  HADD2.F32 R38, -RZ, R12.H0_H0 ;  /* 0x2000000cff267230 */ /* 0x000fe20000004100 */
[----:B------:R-:W-:Y:S01]  /*9f60*/  F2FP.F16.F32.PACK_AB R29, R42, R15 ;  /* 0x0000000f2a1d723e */ /* 0x000fe200000000ff */
[----:B------:R-:W-:-:S02]  /*9f70*/  HADD2.F32 R28, -RZ, R28.H1_H1 ;  /* 0x3000001cff1c7230 */ /* 0x000fc40000004100 */
[----:B------:R-:W-:Y:S01]  /*9f80*/  FMUL.FTZ R47, R41, R143 ;  /* 0x0000008f292f7220 */ /* 0x000fe20000410000 */
[----:B------:R-:W-:Y:S01]  /*9f90*/  HADD2.F32 R12, -RZ, R12.H1_H1 ;  /* 0x3000000cff0c7230 */ /* 0x000fe20000004100 */
[----:B------:R-:W-:Y:S01]  /*9fa0*/  F2FP.F16.F32.PACK_AB R31, R46, R31 ;  /* 0x0000001f2e1f723e */ /* 0x000fe200000000ff */
[----:B------:R-:W-:Y:S02]  /*9fb0*/  HADD2.F32 R141, -RZ, R141.H0_H0 ;  /* 0x2000008dff8d7230 */ /* 0x000fe40000004100 */
[-C--:B------:R-:W-:Y:S01]  /*9fc0*/  FMUL.FTZ R49, R28, R45.reuse ;  /* 0x0000002d1c317220 */ /* 0x080fe20000410000 */
[----:B------:R-:W-:Y:S02]  /*9fd0*/  HADD2.F32 R43, -RZ, R36.H0_H0 ;  /* 0x20000024ff2b7230 */ /* 0x000fe40000004100 */
[----:B------:R-:W-:Y:S01]  /*9fe0*/  FMUL.FTZ R45, R12, R45 ;  /* 0x0000002d0c2d7220 */ /* 0x000fe20000410000 */
[C---:B------:R-:W-:Y:S01]  /*9ff0*/  FMUL.FTZ R36, R38.reuse, R143 ;  /* 0x0000008f26247220 */ /* 0x040fe20000410000 */
[----:B------:R-:W-:Y:S01]  /*a000*/  FFMA.FTZ R47, R38, R141, -R47 ;  /* 0x0000008d262f7223 */ /* 0x000fe2000001082f */
[----:B------:R-:W-:-:S02]  /*a010*/  HADD2.F32 R39, -RZ, R39.H0_H0 ;  /* 0x20000027ff277230 */ /* 0x000fc40000004100 */
[-C--:B------:R-:W-:Y:S01]  /*a020*/  FFMA.FTZ R45, R28, R43.reuse, R45 ;  /* 0x0000002b1c2d7223 */ /* 0x080fe2000001002d */
[----:B------:R-:W-:Y:S01]  /*a030*/  FFMA.FTZ R38, R12, R43, -R49 ;  /* 0x0000002b0c267223 */ /* 0x000fe20000010831 */
[----:B------:R-:W-:Y:S02]  /*a040*/  HADD2.F32 R28, -RZ, R30.H0_H0 ;  /* 0x2000001eff1c7230 */ /* 0x000fe40000004100 */
[----:B------:R-:W-:Y:S01]  /*a050*/  FFMA.FTZ R36, R41, R141, R36 ;  /* 0x0000008d29247223 */ /* 0x000fe20000010024 */
[----:B------:R-:W-:Y:S02]  /*a060*/  HADD2.F32 R43, -RZ, R142.H0_H0 ;  /* 0x2000008eff2b7230 */ /* 0x000fe40000004100 */
[----:B------:R-:W-:Y:S02]  /*a070*/  HADD2.F32 R12, -RZ, R14.H0_H0 ;  /* 0x2000000eff0c7230 */ /* 0x000fe40000004100 */
[----:B------:R-:W-:Y:S02]  /*a080*/  HADD2.F32 R30, -RZ, R30.H1_H1 ;  /* 0x3000001eff1e7230 */ /* 0x000fe40000004100 */
[----:B------:R-:W-:Y:S01]  /*a090*/  FMUL.FTZ R49, R28, R43 ;  /* 0x0000002b1c317220 */ /* 0x000fe20000410000 */
[----:B------:R-:W-:-:S02]  /*a0a0*/  HADD2.F32 R14, -RZ, R14.H1_H1 ;  /* 0x3000000eff0e7230 */ /* 0x000fc40000004100 */
[----:B------:R-:W-:Y:S01]  /*a0b0*/  FMUL.FTZ R43, R12, R43 ;  /* 0x0000002b0c2b7220 */ /* 0x000fe20000410000 */
[----:B------:R-:W-:Y:S02]  /*a0c0*/  HADD2.F32 R41, -RZ, R140.H0_H0 ;  /* 0x2000008cff297230 */ /* 0x000fe40000004100 */
[-C--:B------:R-:W-:Y:S01]  /*a0d0*/  FMUL.FTZ R51, R30, R39.reuse ;  /* 0x000000271e337220 */ /* 0x080fe20000410000 */
[----:B------:R-:W-:Y:S02]  /*a0e0*/  HADD2.F32 R37, -RZ, R37.H0_H0 ;  /* 0x20000025ff257230 */ /* 0x000fe40000004100 */
[----:B------:R-:W-:Y:S01]  /*a0f0*/  FMUL.FTZ R39, R14, R39 ;  /* 0x000000270e277220 */ /* 0x000fe20000410000 */
[----:B------:R-:W-:Y:S02]  /*a100*/  IMAD.MOV.U32 R15, RZ, RZ, R44 ;  /* 0x000000ffff0f7224 */ /* 0x000fe400078e002c */
        /* <DEDUP_REMOVED lines=8> */
.L_x_1656:
[----:B------:R-:W-:Y:S05]  /*a190*/  BSYNC B1 ;  /* 0x0000000000017941 */ /* 0x000fea0003800000 */
.L_x_1655:
[----:B0-----:R0:W-:Y:S01]  /*a1a0*/  ST.E.128 desc[UR60][R34.64], R12 ;  /* 0x0000000c22007985 */ /* 0x0011e2000c101d3c */
[----:B------:R-:W-:-:S13]  /*a1b0*/  ISETP.GE.AND P3, PT, R11, R127, PT ;  /* 0x0000007f0b00720c */ /* 0x000fda0003f66270 */
[----:B------:R-:W-:Y:S05]  /*a1c0*/  @P3 BRA `(.L_x_1603) ;  /* 0x0000000400e03947 */ /* 0x000fea0003800000 */
[----:B------:R-:W-:-:S05]  /*a1d0*/  IMAD.WIDE R32, R11, 0x2, R32 ;  /* 0x000000020b207825 */ /* 0x000fca00078e0220 */
[----:B-1----:R1:W-:Y:S01]  /*a1e0*/  ST.E.128 desc[UR60][R32.64], R28 ;  /* 0x0000001c20007985 */ /* 0x0023e2000c101d3c */
[----:B------:R-:W-:Y:S05]  /*a1f0*/  BRA `(.L_x_1603) ;  /* 0x0000000400d47947 */ /* 0x000fea0003800000 */
.L_x_1568:
[----:B------:R-:W2:Y:S02]  /*a200*/  LDL R11, [R1+0x3c] ;  /* 0x00003c00010b7983 */ /* 0x000ea40000100800 */
[----:B--2---:R-:W-:-:S13]  /*a210*/  R2UR UR4, R11 ;  /* 0x000000000b0472ca */ /* 0x004fda00000e0000 */
[----:B------:R-:W-:-:S06]  /*a220*/  UISETP.NE.AND UP0, UPT, UR4, 0x3, UPT ;  /* 0x000000030400788c */ /* 0x000fcc000bf05270 */
[----:B------:R-:W-:-:S13]  /*a230*/  PLOP3.LUT P2, PT, PT, PT, UP0, 0x80, 0x0 ;  /* 0x000000000000781c */ /* 0x000fda0003f4f008 */
[----:B------:R-:W-:Y:S05]  /*a240*/  @!P2 BRA `(.L_x_1657) ;  /* 0x000000000004a947 */ /* 0x000fea0003800000 */
[----:B------:R-:W-:Y:S01]  /*a250*/  BPT.TRAP 0x1 ;  /* 0x000000040000795c */ /* 0x000fe20000300000 */
.L_x_1657:
[----:B------:R-:W-:Y:S01]  /*a260*/  IMAD R86, R22, 0x8, R17 ;  /* 0x0000000816567824 */ /* 0x000fe200078e0211 */
[----:B------:R-:W-:Y:S01]  /*a270*/  SHF.L.U32 R87, R220, 0x1f, RZ ;  /* 0x0000001fdc577819 */ /* 0x000fe200000006ff */
[----:B------:R-:W-:Y:S01]  /*a280*/  BSSY B1, `(.L_x_1658) ;  /* 0x0000004000017945 */ /* 0x000fe20003800000 */
[----:B------:R-:W-:Y:S02]  /*a290*/  SHF.R.S32.HI R79, RZ, 0x1f, R76 ;  /* 0x0000001fff4f7819 */ /* 0x000fe4000001144c */
[----:B------:R-:W0:Y:S02]  /*a2a0*/  SYNCS.PHASECHK.TRANS64.TRYWAIT P3, [R86+URZ+0x30890], R87 ;  /* 0x03089057560075a7 */ /* 0x000e24000806017f */
[----:B0-----:R-:W-:Y:S05]  /*a2b0*/  @!P3 BRA `(.L_x_1659) ;  /* 0x0000022800d4b947 */ /* 0x001fea0003800000 */
.L_x_2018:
[----:B------:R-:W-:Y:S05]  /*a2c0*/  BSYNC B1 ;  /* 0x0000000000017941 */ /* 0x000fea0003800000 */
.L_x_1658:
        /* <DEDUP_REMOVED lines=8> */
[----:B------:R-:W-:Y:S02]  /*a350*/  IMAD R14, R84, UR4, RZ ;  /* 0x00000004540e7c24 */ /* 0x000fe4000f8e02ff */
[----:B------:R-:W-:Y:S01]  /*a360*/  IMAD.IADD R13, R13, 0x1, R11 ;  /* 0x000000010d0d7824 */ /* 0x000fe200078e020b */
        /* <DEDUP_REMOVED lines=15> */
.L_x_2022:
        /* <DEDUP_REMOVED lines=16> */
[----:B------:R-:W-:Y:S01]  /*a560*/  @!P5 IMAD.SHL.U32 R11, R203, 0x8, RZ ;  /* 0x00000008cb0bd824 */ /* 0x000fe200078e00ff */
[----:B--2---:R-:W-:Y:S01]  /*a570*/  @!P5 MOV R33, R35 ;  /* 0x000000230021d202 */ /* 0x004fe20000000f00 */
[----:B------:R-:W-:-:S04]  /*a580*/  @!P5 IMAD.MOV.U32 R32, RZ, RZ, R36 ;  /* 0x000000ffff20d224 */ /* 0x000fc800078e0024 */
[----:B------:R-:W-:-:S05]  /*a590*/  @!P5 IMAD.WIDE R32, R11, 0x2, R32 ;  /* 0x000000020b20d825 */ /* 0x000fca00078e0220 */
[----:B---3--:R2:W-:Y:S01]  /*a5a0*/  @!P5 ST.E.128 desc[UR60][R32.64], R12 ;  /* 0x0000000c2000d985 */ /* 0x0085e2000c101d3c */
[----:B------:R-:W-:-:S13]  /*a5b0*/  ISETP.GE.AND P5, PT, R195, UR4, PT ;  /* 0x00000004c3007c0c */ /* 0x000fda000bfa6270 */
[----:B------:R-:W3:Y:S01]  /*a5c0*/  @!P5 LDS.128 R12, [R77+0x21000] ;  /* 0x021000004d0cd984 */ /* 0x000ee20000000c00 */
[----:B------:R-:W-:Y:S02]  /*a5d0*/  @!P5 IMAD.SHL.U32 R11, R204, 0x8, RZ ;  /* 0x00000008cc0bd824 */ /* 0x000fe400078e00ff */
        /* <DEDUP_REMOVED lines=13> */
.L_x_1662:
[----:B------:R-:W-:Y:S05]  /*a6b0*/  BSYNC B1 ;  /* 0x0000000000017941 */ /* 0x000fea0003800000 */
.L_x_1661:
[----:B------:R-:W-:-:S03]  /*a6c0*/  UMOV UR4, 0xffffffff ;  /* 0xffffffff00047882 */ /* 0x000fc60000000000 */
[----:B------:R-:W-:Y:S05]  /*a6d0*/  BRA.DIV UR4, `(.L_x_1663) ;  /* 0x0000022a042c7947 */ /* 0x000fea000b800000 */
[----:B--2---:R2:W0:Y:S04]  /*a6e0*/  SHFL.IDX PT, R35, R37, 0x1, 0x1c1f ;  /* 0x003c1f0025237f89 */ /* 0x00442800000e0000 */
[----:B-1----:R-:W1:Y:S02]  /*a6f0*/  SHFL.IDX PT, R34, R34, 0x1, 0x1c1f ;  /* 0x003c1f0022227f89 */ /* 0x002e6400000e0000 */
.L_x_2026:
[----:B------:R-:W-:-:S13]  /*a700*/  ISETP.GE.AND P3, PT, R38, 0x41, PT ;  /* 0x000000412600780c */ /* 0x000fda0003f66270 */
[----:B------:R-:W-:Y:S05]  /*a710*/  @!P3 BRA `(.L_x_1603) ;  /* 0x00000000008cb947 */ /* 0x000fea0003800000 */
[----:B------:R-:W-:Y:S02]  /*a720*/  ULDC UR4, c[0x0][0x2f4] ;  /* 0x0000bd0000047ab9 */ /* 0x000fe40000000800 */
[----:B------:R-:W-:Y:S02]  /*a730*/  ISETP.GE.AND P5, PT, R18, UR4, PT ;  /* 0x0000000412007c0c */ /* 0x000fe4000bfa6270 */
[----:B------:R-:W-:-:S11]  /*a740*/  ISETP.GE.AND P4, PT, R192, UR4, PT ;  /* 0x00000004c0007c0c */ /* 0x000fd6000bf86270 */
[----:B----4-:R-:W4:Y:S01]  /*a750*/  @!P5 LDS.128 R12, [R77+0x20000] ;  /* 0x020000004d0cd984 */ /* 0x010f220000000c00 */
[----:B-1----:R-:W-:-:S04]  /*a760*/  @!P5 LEA R32, P3, R18, R34, 0x1 ;  /* 0x000000221220d211 */ /* 0x002fc800078608ff */
[----:B0-----:R-:W-:Y:S02]  /*a770*/  @!P5 LEA.HI.X R33, R18, R35, R19, 0x1, P3 ;  /* 0x000000231221d211 */ /* 0x001fe400018f0c13 */
        /* <DEDUP_REMOVED lines=8> */
[----:B------:R-:W-:Y:S02]  /*a800*/  @!P5 IMAD.SHL.U32 R11, R203, 0x8, RZ ;  /* 0x00000008cb0bd824 */ /* 0x000fe400078e00ff */
[----:B0-----:R-:W-:Y:S02]  /*a810*/  @!P5 IMAD.MOV.U32 R32, RZ, RZ, R34 ;  /* 0x000000ffff20d224 */ /* 0x001fe400078e0022 */
[----:B------:R-:W-:Y:S02]  /*a820*/  @!P5 IMAD.MOV.U32 R33, RZ, RZ, R35 ;  /* 0x000000ffff21d224 */ /* 0x000fe400078e0023 */
[----:B------:R-:W-:-:S05]  /*a830*/  @!P5 IMAD.WIDE R32, R11, 0x2, R32 ;  /* 0x000000020b20d825 */ /* 0x000fca00078e0220 */
[----:B-1----:R0:W-:Y:S01]  /*a840*/  @!P5 ST.E.128 desc[UR60][R32.64], R12 ;  /* 0x0000000c2000d985 */ /* 0x0021e2000c101d3c */
[----:B------:R-:W-:-:S13]  /*a850*/  ISETP.GE.AND P5, PT, R195, UR4, PT ;  /* 0x00000004c3007c0c */ /* 0x000fda000bfa6270 */
[----:B------:R-:W1:Y:S01]  /*a860*/  @!P5 LDS.128 R12, [R77+0x23000] ;  /* 0x023000004d0cd984 */ /* 0x000e620000000c00 */
[----:B------:R-:W-:Y:S01]  /*a870*/  @!P5 IMAD.SHL.U32 R11, R204, 0x8, RZ ;  /* 0x00000008cc0bd824 */ /* 0x000fe200078e00ff */
[----:B0-----:R-:W-:Y:S01]  /*a880*/  @!P5 MOV R33, R35 ;  /* 0x000000230021d202 */ /* 0x001fe20000000f00 */
[----:B------:R-:W-:-:S04]  /*a890*/  @!P5 IMAD.MOV.U32 R32, RZ, RZ, R34 ;  /* 0x000000ffff20d224 */ /* 0x000fc800078e0022 */
        /* <DEDUP_REMOVED lines=11> */
.L_x_1603:
[----:B------:R-:W-:Y:S05]  /*a950*/  BSYNC B0 ;  /* 0x0000000000007941 */ /* 0x000fea0003800000 */
.L_x_1567:
[----:B---3--:R-:W3:Y:S01]  /*a960*/  S2R R11, SR_TID.X ;  /* 0x00000000000b7919 */ /* 0x008ee20000002100 */
[----:B------:R-:W-:Y:S01]  /*a970*/  @!PT LDS RZ, [RZ] ;  /* 0x00000000fffff984 */ /* 0x000fe20000000800 */
[----:B------:R-:W-:Y:S01]  /*a980*/  @!PT LDS RZ, [RZ] ;  /* 0x00000000fffff984 */ /* 0x000fe20000000800 */
[----:B------:R-:W-:Y:S01]  /*a990*/  @!PT LDS RZ, [RZ] ;  /* 0x00000000fffff984 */ /* 0x000fe20000000800 */
[----:B------:R-:W-:Y:S01]  /*a9a0*/  @!PT LDS RZ, [RZ] ;  /* 0x00000000fffff984 */ /* 0x000fe20000000800 */
[----:B------:R5:W-:Y:S06]  /*a9b0*/  MEMBAR.ALL.CTA ;  /* 0x0000000000007992 */ /* 0x000bec0000008000 */
[----:B-----5:R-:W5:Y:S01]  /*a9c0*/  FENCE.VIEW.ASYNC.S ;  /* 0x00000000000073c6 */ /* 0x020f620000000000 */
[----:B------:R-:W-:Y:S05]  /*a9d0*/  WARPSYNC.ALL ;  /* 0x0000000000007948 */ /* 0x000fea0003800000 */
[----:B------:R-:W-:Y:S01]  /*a9e0*/  BSSY B0, `(.L_x_1664) ;  /* 0x0000009000007945 */ /* 0x000fe20003800000 */
[----:B---3--:R-:W-:Y:S01]  /*a9f0*/  LOP3.LUT R11, R11, 0x7f, RZ, 0xc0, !PT ;  /* 0x0000007f0b0b7812 */ /* 0x008fe200078ec0ff */
[----:B-----5:R3:W-:Y:S03]  /*aa00*/  BAR.SYNC.DEFER_BLOCKING R137, 0x80 ;  /* 0x000200890000751d */ /* 0x0207e60000010000 */
[----:B------:R-:W-:-:S13]  /*aa10*/  ISETP.NE.AND P3, PT, R11, RZ, PT ;  /* 0x000000ff0b00720c */ /* 0x000fda0003f65270 */
[----:B------:R-:W-:-:S05]  /*aa20*/  @!P3 VIADD R11, R86, 0x308a0 ;  /* 0x000308a0560bb836 */ /* 0x000fca0000000000 */
[----:B------:R-:W-:-:S04]  /*aa30*/  @!P3 PRMT R11, RZ, 0x654, R11 ;  /* 0x00000654ff0bb816 */ /* 0x000fc8000000000b */
[----:B------:R3:W-:Y:S01]  /*aa40*/  @!P3 SYNCS.ARRIVE.TRANS64.RED.A1T0 RZ, [R11+URZ], RZ ;  /* 0x000000ff0bffb9a7 */ /* 0x0007e2000810043f */
[----:B------:R-:W-:Y:S05]  /*aa50*/  @!P2 BRA `(.L_x_1665) ;  /* 0x000000000004a947 */ /* 0x000fea0003800000 */
[----:B------:R-:W-:Y:S01]  /*aa60*/  BPT.TRAP 0x1 ;  /* 0x000000040000795c */ /* 0x000fe20000300000 */
.L_x_1665:
[----:B------:R-:W-:Y:S05]  /*aa70*/  BSYNC B0 ;  /* 0x0000000000007941 */ /* 0x000fea0003800000 */
.L_x_1664:
[----:B------:R-:W5:Y:S01]  /*aa80*/  SYNCS.PHASECHK.TRANS64.TRYWAIT P2, [R86+URZ+0x308b0], R87 ;  /* 0x0308b057560075a7 */ /* 0x000f62000804017f */
[----:B------:R-:W-:Y:S04]  /*aa90*/  BSSY B0, `(.L_x_1666) ;  /* 0x0000002000007945 */ /* 0x000fe80003800000 */
[----:B-----5:R-:W-:Y:S05]  /*aaa0*/  @!P2 BRA `(.L_x_1667) ;  /* 0x000002240084a947 */ /* 0x020fea0003800000 */
.L_x_2027:
[----:B------:R-:W-:Y:S05]  /*aab0*/  BSYNC B0 ;  /* 0x0000000000007941 */ /* 0x000fea0003800000 */
.L_x_1666:
[----:B------:R-:W-:Y:S01]  /*aac0*/  ULDC.64 UR4, c[0x0][0x328] ;  /* 0x0000ca0000047ab9 */ /* 0x000fe20000000a00 */
[----:B------:R-:W-:Y:S01]  /*aad0*/  ULDC.64 UR6, c[0x0][0x318] ;  /* 0x0000c60000067ab9 */ /* 0x000fe20000000a00 */
[----:B------:R-:W-:Y:S01]  /*aae0*/  IMAD R79, R79, UR4, RZ ;  /* 0x000000044f4f7c24 */ /* 0x000fe2000f8e02ff */
[----:B------:R-:W-:Y:S01]  /*aaf0*/  BSSY B0, `(.L_x_1668) ;  /* 0x0000034000007945 */ /* 0x000fe20003800000 */
[----:B0---4-:R-:W-:-:S04]  /*ab00*/  IMAD.WIDE.U32 R12, R76, UR4, RZ ;  /* 0x000000044c0c7c25 */ /* 0x011fc8000f8e00ff */
[----:B------:R-:W-:Y:S01]  /*ab10*/  IMAD R79, R76, UR5, R79 ;  /* 0x000000054c4f7c24 */ /* 0x000fe2000f8e024f */
[----:B------:R-:W-:Y:S01]  /*ab20*/  ULDC.64 UR4, c[0x0][0x338] ;  /* 0x0000ce0000047ab9 */ /* 0x000fe20000000a00 */
[----:B------:R-:W-:Y:S02]  /*ab30*/  IMAD.IADD R85, R85, 0x1, -R219 ;  /* 0x0000000155557824 */ /* 0x000fe400078e0adb */
[----:B------:R-:W-:Y:S02]  /*ab40*/  IMAD R84, R84, UR4, RZ ;  /* 0x0000000454547c24 */ /* 0x000fe4000f8e02ff */
[----:B------:R-:W-:Y:S02]  /*ab50*/  IMAD.IADD R13, R13, 0x1, R79 ;  /* 0x000000010d0d7824 */ /* 0x000fe400078e024f */
[C---:B---3--:R-:W-:Y:S02]  /*ab60*/  IMAD R11, R27.reuse, UR5, R84 ;  /* 0x000000051b0b7c24 */ /* 0x048fe4000f8e0254 */
[----:B------:R-:W-:Y:S01]  /*ab70*/  IMAD.WIDE.U32 R12, R27, UR4, R12 ;  /* 0x000000041b0c7c25 */ /* 0x000fe2000f8e000c */
[----:B------:R-:W-:-:S03]  /*ab80*/  ULDC.64 UR4, c[0x0][0x330] ;  /* 0x0000cc0000047ab9 */ /* 0x000fc60000000a00 */
[----:B------:R-:W-:Y:S02]  /*ab90*/  IMAD.IADD R13, R13, 0x1, R11 ;  /* 0x000000010d0d7824 */ /* 0x000fe400078e020b */
[----:B------:R-:W-:-:S04]  /*aba0*/  IMAD.WIDE.U32 R12, R202, UR4, R12 ;  /* 0x00000004ca0c7c25 */ /* 0x000fc8000f8e000c */
[----:B------:R-:W-:Y:S01]  /*abb0*/  IMAD R11, R202, UR5, R13 ;  /* 0x00000005ca0b7c24 */ /* 0x000fe2000f8e020d */
[----:B------:R-:W-:-:S04]  /*abc0*/  LEA R27, P2, R12, UR6, 0x1 ;  /* 0x000000060c1b7c11 */ /* 0x000fc8000f8408ff */
[----:B------:R-:W-:Y:S01]  /*abd0*/  LEA.HI.X R11, R12, UR7, R11, 0x1, P2 ;  /* 0x000000070c0b7c11 */ /* 0x000fe200090f0c0b */
[----:B-1----:R0:W1:Y:S01]  /*abe0*/  SHFL.IDX PT, R32, R27, RZ, 0x1c1f ;  /* 0x001c1fff1b207589 */ /* 0x00206200000e0000 */
[----:B------:R-:W-:-:S03]  /*abf0*/  ISETP.GE.AND P2, PT, R85, 0x1, PT ;  /* 0x000000015500780c */ /* 0x000fc60003f46270 */
[----:B------:R0:W3:Y:S10]  /*ac00*/  SHFL.IDX PT, R33, R11, RZ, 0x1c1f ;  /* 0x001c1fff0b217589 */ /* 0x0000f400000e0000 */
[----:B0-----:R-:W-:Y:S05]  /*ac10*/  @!P2 BRA `(.L_x_1669) ;  /* 0x000000000084a947 */ /* 0x001fea0003800000 */
[----:B------:R-:W-:Y:S02]  /*ac20*/  ULDC UR4, c[0x0][0x2f4] ;  /* 0x0000bd0000047ab9 */ /* 0x000fe40000000800 */
[----:B------:R-:W-:Y:S02]  /*ac30*/  ISETP.GE.AND P5, PT, R18, UR4, PT ;  /* 0x0000000412007c0c */ /* 0x000fe4000bfa6270 */
[----:B------:R-:W-:-:S11]  /*ac40*/  ISETP.GE.AND P4, PT, R192, UR4, PT ;  /* 0x00000004c0007c0c */ /* 0x000fd6000bf86270 */
[----:B------:R-:W0:Y:S01]  /*ac50*/  @!P5 LDS.128 R12, [R77] ;  /* 0x000000004d0cd984 */ /* 0x000e220000000c00 */
[----:B-1----:R-:W-:-:S04]  /*ac60*/  @!P5 LEA R34, P2, R18, R32, 0x1 ;  /* 0x000000201222d211 */ /* 0x002fc800078408ff */
[----:B---3--:R-:W-:Y:S02]  /*ac70*/  @!P5 LEA.HI.X R35, R18, R33, R19, 0x1, P2 ;  /* 0x000000211223d211 */ /* 0x008fe400010f0c13 */
        /* <DEDUP_REMOVED lines=8> */
[----:B--2---:R-:W-:-:S04]  /*ad00*/  @!P5 IMAD.SHL.U32 R37, R203, 0x8, RZ ;  /* 0x00000008cb25d824 */ /* 0x004fc800078e00ff */
[----:B0-----:R-:W-:-:S05]  /*ad10*/  @!P5 IMAD.WIDE R34, R37, 0x2, R32 ;  /* 0x000000022522d825 */ /* 0x001fca00078e0220 */
[----:B-1----:R0:W-:Y:S01]  /*ad20*/  @!P5 ST.E.128 desc[UR60][R34.64], R12 ;  /* 0x0000000c2200d985 */ /* 0x0021e2000c101d3c */
[----:B------:R-:W-:-:S13]  /*ad30*/  ISETP.GE.AND P5, PT, R195, UR4, PT ;  /* 0x00000004c3007c0c */ /* 0x000fda000bfa6270 */
[----:B------:R-:W1:Y:S01]  /*ad40*/  @!P5 LDS.128 R12, [R77+0x3000] ;  /* 0x003000004d0cd984 */ /* 0x000e620000000c00 */
[----:B------:R-:W-:Y:S02]  /*ad50*/  @!P5 IMAD.SHL.U32 R37, R204, 0x8, RZ ;  /* 0x00000008cc25d824 */ /* 0x000fe400078e00ff */
        /* <DEDUP_REMOVED lines=13> */
.L_x_1669:
[----:B------:R-:W-:Y:S05]  /*ae30*/  BSYNC B0 ;  /* 0x0000000000007941 */ /* 0x000fea0003800000 */
.L_x_1668:
[----:B------:R-:W-:Y:S01]  /*ae40*/  ISETP.GE.AND P2, PT, R85, 0x41, PT ;  /* 0x000000415500780c */ /* 0x000fe20003f46270 */
[----:B0--3--:R0:W3:Y:S01]  /*ae50*/  SHFL.IDX PT, R33, R11, 0x1, 0x1c1f ;  /* 0x003c1f000b217f89 */ /* 0x0090e200000e0000 */
[----:B------:R-:W-:Y:S03]  /*ae60*/  BSSY B0, `(.L_x_1670) ;  /* 0x0000024000007945 */ /* 0x000fe60003800000 */
[----:B-1----:R0:W1:Y:S08]  /*ae70*/  SHFL.IDX PT, R32, R27, 0x1, 0x1c1f ;  /* 0x003c1f001b207f89 */ /* 0x00207000000e0000 */
[----:B0-----:R-:W-:Y:S05]  /*ae80*/  @!P2 BRA `(.L_x_1671) ;  /* 0x000000000084a947 */ /* 0x001fea0003800000 */
[----:B------:R-:W-:Y:S02]  /*ae90*/  ULDC UR4, c[0x0][0x2f4] ;  /* 0x0000bd0000047ab9 */ /* 0x000fe40000000800 */
[----:B------:R-:W-:Y:S02]  /*aea0*/  ISETP.GE.AND P5, PT, R18, UR4, PT ;  /* 0x0000000412007c0c */ /* 0x000fe4000bfa6270 */
[----:B------:R-:W-:-:S11]  /*aeb0*/  ISETP.GE.AND P4, PT, R192, UR4, PT ;  /* 0x00000004c0007c0c */ /* 0x000fd6000bf86270 */
[----:B------:R-:W0:Y:S01]  /*aec0*/  @!P5 LDS.128 R12, [R77+0x2000] ;  /* 0x002000004d0cd984 */ /* 0x000e220000000c00 */
        /* <DEDUP_REMOVED lines=10> */
[----:B------:R-:W-:-:S05]  /*af70*/  @!P5 SHF.L.U32 R11, R203, 0x3, RZ ;  /* 0x00000003cb0bd819 */ /* 0x000fca00000006ff */
        /* <DEDUP_REMOVED lines=18> */
.L_x_1671:
[----:B------:R-:W-:Y:S05]  /*b0a0*/  BSYNC B0 ;  /* 0x0000000000007941 */ /* 0x000fea0003800000 */
.L_x_1670:
[----:B------:R-:W-:Y:S01]  /*b0b0*/  @!PT LDS RZ, [RZ] ;  /* 0x00000000fffff984 */ /* 0x000fe20000000800 */
[----:B------:R-:W-:Y:S01]  /*b0c0*/  @!PT LDS RZ, [RZ] ;  /* 0x00000000fffff984 */ /* 0x000fe20000000800 */
[----:B------:R-:W-:Y:S01]  /*b0d0*/  @!PT LDS RZ, [RZ] ;  /* 0x00000000fffff984 */ /* 0x000fe20000000800 */
[----:B------:R-:W-:Y:S01]  /*b0e0*/  @!PT LDS RZ, [RZ] ;  /* 0x00000000fffff984 */ /* 0x000fe20000000800 */
[----:B------:R4:W-:Y:S06]  /*b0f0*/  MEMBAR.ALL.CTA ;  /* 0x0000000000007992 */ /* 0x0009ec0000008000 */
[----:B----4-:R-:W4:Y:S01]  /*b100*/  FENCE.VIEW.ASYNC.S ;  /* 0x00000000000073c6 */ /* 0x010f220000000000 */
[----:B------:R-:W-:Y:S01]  /*b110*/  @!P3 VIADD R86, R86, 0x308c0 ;  /* 0x000308c05656b836 */ /* 0x000fe20000000000 */
[----:B----4-:R4:W-:Y:S01]  /*b120*/  BAR.SYNC.DEFER_BLOCKING R137, 0x80 ;  /* 0x000200890000751d */ /* 0x0109e20000010000 */
[----:B------:R-:W-:Y:S01]  /*b130*/  LOP3.LUT P4, RZ, R16, 0x2, RZ, 0xc0, !PT ;  /* 0x0000000210ff7812 */ /* 0x000fe2000788c0ff */
[----:B------:R-:W-:-:S02]  /*b140*/  VIADD R22, R22, 0x1 ;  /* 0x0000000116167836 */ /* 0x000fc40000000000 */
[----:B------:R-:W-:Y:S02]  /*b150*/  @!P3 PRMT R86, RZ, 0x654, R86 ;  /* 0x00000654ff56b816 */ /* 0x000fe40000000056 */
[----:B------:R-:W-:Y:S02]  /*b160*/  PLOP3.LUT P2, PT, PT, PT, PT, 0x8, 0x0 ;  /* 0x000000000000781c */ /* 0x000fe40003f4e170 */
[----:B------:R4:W-:Y:S01]  /*b170*/  @!P3 SYNCS.ARRIVE.TRANS64.RED.A1T0 RZ, [R86+URZ], RZ ;  /* 0x000000ff56ffb9a7 */ /* 0x0009e2000810043f */
[----:B------:R-:W-:-:S04]  /*b180*/  ISETP.NE.AND P3, PT, R22, 0x2, PT ;  /* 0x000000021600780c */ /* 0x000fc80003f65270 */
[----:B------:R-:W-:Y:S02]  /*b190*/  SEL R11, RZ, 0x1, P3 ;  /* 0x00000001ff0b7807 */ /* 0x000fe40001800000 */
[----:B------:R-:W-:Y:S02]  /*b1a0*/  SEL R22, R22, RZ, P3 ;  /* 0x000000ff16167207 */ /* 0x000fe40001800000 */
[----:B------:R-:W-:Y:S01]  /*b1b0*/  LOP3.LUT R220, R220, R11, RZ, 0x3c, !PT ;  /* 0x0000000bdcdc7212 */ /* 0x000fe200078e3cff */
[----:B------:R-:W-:Y:S06]  /*b1c0*/  @P4 BRA `(.L_x_1672) ;  /* 0xffffff7800b84947 */ /* 0x000fec000383ffff */
.L_x_1562:
[----:B------:R-:W2:Y:S01]  /*b1d0*/  LDL R11, [R1+0x38] ;  /* 0x00003800010b7983 */ /* 0x000ea20000100800 */
[----:B------:R-:W0:Y:S01]  /*b1e0*/  LDC R0, c[0x0][0x448] ;  /* 0x00011200ff007b82 */ /* 0x000e220000000800 */
[----:B------:R-:W-:Y:S01]  /*b1f0*/  IADD3 R7, R201, 0x1, -R200 ;  /* 0x00000001c9077810 */ /* 0x000fe20007ffe8c8 */
[----:B------:R-:W-:Y:S06]  /*b200*/  BSSY B0, `(.L_x_1673) ;  /* 0x000000d000007945 */ /* 0x000fec0003800000 */
[----:B------:R-:W1:Y:S01]  /*b210*/  LDC.64 R2, c[0x0][0x9e0] ;  /* 0x00027800ff027b82 */ /* 0x000e620000000a00 */
[----:B0-----:R-:W-:-:S02]  /*b220*/  ISETP.NE.AND P1, PT, R0, 0x1, PT ;  /* 0x000000010000780c */ /* 0x001fc40003f25270 */
[----:B-1----:R-:W-:-:S11]  /*b230*/  ISETP.GE.AND P3, PT, R3, 0x1, PT ;  /* 0x000000010300780c */ /* 0x002fd60003f66270 */
[----:B------:R-:W0:Y:S08]  /*b240*/  @P1 LDC R5, c[0x0][0x44c] ;  /* 0x00011300ff051b82 */ /* 0x000e300000000800 */
[----:B------:R-:W1:Y:S01]  /*b250*/  @P1 LDC R4, c[0x0][0x450] ;  /* 0x00011400ff041b82 */ /* 0x000e620000000800 */
[----:B--2---:R-:W-:-:S04]  /*b260*/  VIADD R0, R11, 0x7f ;  /* 0x0000007f0b007836 */ /* 0x004fc80000000000 */
[----:B0-----:R-:W-:-:S05]  /*b270*/  @P1 IMAD.HI.U32 R5, R0, R5, RZ ;  /* 0x0000000500051227 */ /* 0x001fca00078e00ff */
[----:B-1----:R-:W-:-:S05]  /*b280*/  @P1 SHF.R.U32.HI R0, RZ, R4, R5 ;  /* 0x00000004ff001219 */ /* 0x002fca0000011605 */
[----:B------:R-:W-:Y:S01]  /*b290*/  IMAD.IADD R5, R7, 0x1, R0 ;  /* 0x0000000107057824 */ /* 0x000fe200078e0200 */
[----:B------:R-:W-:Y:S06]  /*b2a0*/  @P2 BRA `(.L_x_1674) ;  /* 0x0000000000082947 */ /* 0x000fec0003800000 */
[----:B------:R-:W0:Y:S02]  /*b2b0*/  FENCE.VIEW.ASYNC.G ;  /* 0x00000000000073c6 */ /* 0x000e240000000100 */
[----:B0-----:R-:W-:Y:S06]  /*b2c0*/  BAR.ARV 0xc, 0x180 ;  /* 0x0306000000007b1d */ /* 0x001fec0000002000 */
.L_x_1674:
[----:B------:R-:W-:Y:S05]  /*b2d0*/  BSYNC B0 ;  /* 0x0000000000007941 */ /* 0x000fea0003800000 */
.L_x_1673:
[----:B------:R-:W-:Y:S01]  /*b2e0*/  IMAD.IADD R2, R5, 0x1, R2 ;  /* 0x0000000105027824 */ /* 0x000fe200078e0202 */
[----:B------:R-:W-:Y:S06]  /*b2f0*/  @!P3 BRA `(.L_x_1675) ;  /* 0x000000000048b947 */ /* 0x000fec0003800000 */
[C---:B------:R-:W-:Y:S01]  /*b300*/  ISETP.GT.AND P0, PT, R5.reuse, RZ, PT ;  /* 0x000000ff0500720c */ /* 0x040fe20003f04270 */
[----:B------:R-:W-:Y:S01]  /*b310*/  BSSY B0, `(.L_x_1676) ;  /* 0x000000e000007945 */ /* 0x000fe20003800000 */
[----:B------:R-:W-:-:S11]  /*b320*/  IADD3 R0, R5, -0x1, RZ ;  /* 0xffffffff05007810 */ /* 0x000fd60007ffe0ff */
        /* <DEDUP_REMOVED lines=8> */
.L_x_1677:
[----:B------:R-:W-:-:S13]  /*b3b0*/  ISETP.NE.AND P0, PT, R3, 0x1, PT ;  /* 0x000000010300780c */ /* 0x000fda0003f05270 */
[----:B------:R-:W0:Y:S02]  /*b3c0*/  @P0 LDC.64 R4, c[0x0][0x9e8] ;  /* 0x00027a00ff040b82 */ /* 0x000e240000000a00 */
[----:B0-----:R-:W-:-:S05]  /*b3d0*/  @P0 IMAD.HI.U32 R4, R0, R4, RZ ;  /* 0x0000000400040227 */ /* 0x001fca00078e00ff */
[----:B------:R-:W-:-:S07]  /*b3e0*/  @P0 SHF.R.U32.HI R0, RZ, R5, R4 ;  /* 0x00000005ff000219 */ /* 0x000fce0000011604 */
.L_x_1678:
[----:B------:R-:W-:Y:S05]  /*b3f0*/  BSYNC B0 ;  /* 0x0000000000007941 */ /* 0x000fea0003800000 */
.L_x_1676:
[----:B------:R-:W-:-:S05]  /*b400*/  IMAD R5, R0, R3, R3 ;  /* 0x0000000300057224 */ /* 0x000fca00078e0203 */
[----:B------:R-:W-:-:S07]  /*b410*/  VIMNMX R2, R2, R5, PT ;  /* 0x0000000502027248 */ /* 0x000fce0003fe0100 */
.L_x_1675:
[----:B------:R-:W0:Y:S01]  /*b420*/  @P1 LDC R0, c[0x0][0x44c] ;  /* 0x00011300ff001b82 */ /* 0x000e220000000800 */
[----:B------:R-:W-:Y:S01]  /*b430*/  VIADD R2, R2, 0x5f ;  /* 0x0000005f02027836 */ /* 0x000fe20000000000 */
[----:B------:R-:W-:Y:S01]  /*b440*/  ULDC UR4, c[0x0][0x9dc] ;  /* 0x0002770000047ab9 */ /* 0x000fe20000000800 */
[----:B------:R-:W-:Y:S02]  /*b450*/  IMAD.MOV.U32 R7, RZ, RZ, R11 ;  /* 0x000000ffff077224 */ /* 0x000fe400078e000b */
[----:B------:R-:W-:-:S03]  /*b460*/  IMAD.HI R2, R2, 0x2aaaaaab, RZ ;  /* 0x2aaaaaab02027827 */ /* 0x000fc600078e02ff */
[----:B------:R-:W1:Y:S02]  /*b470*/  @P1 LDC R9, c[0x0][0x450] ;  /* 0x00011400ff091b82 */ /* 0x000e640000000800 */
        /* <DEDUP_REMOVED lines=18> */
.L_x_1681:
[----:B------:R-:W-:-:S13]  /*b5a0*/  ISETP.NE.AND P0, PT, R3, 0x1, PT ;  /* 0x000000010300780c */ /* 0x000fda0003f05270 */
[----:B------:R-:W0:Y:S02]  /*b5b0*/  @P0 LDC.64 R4, c[0x0][0x9e8] ;  /* 0x00027a00ff040b82 */ /* 0x000e240000000a00 */
[----:B0-----:R-:W-:-:S05]  /*b5c0*/  @P0 IMAD.HI.U32 R4, R0, R4, RZ ;  /* 0x0000000400040227 */ /* 0x001fca00078e00ff */
[----:B------:R-:W-:-:S07]  /*b5d0*/  @P0 SHF.R.U32.HI R0, RZ, R5, R4 ;  /* 0x00000005ff000219 */ /* 0x000fce0000011604 */
.L_x_1682:
[----:B------:R-:W-:Y:S05]  /*b5e0*/  BSYNC B0 ;  /* 0x0000000000007941 */ /* 0x000fea0003800000 */
.L_x_1680:
[----:B------:R-:W-:-:S05]  /*b5f0*/  IMAD R3, R0, R3, RZ ;  /* 0x0000000300037224 */ /* 0x000fca00078e02ff */
[----:B------:R-:W-:-:S07]  /*b600*/  VIMNMX R2, R2, R3, !PT ;  /* 0x0000000302027248 */ /* 0x000fce0007fe0100 */
.L_x_1679:
[----:B------:R-:W-:Y:S01]  /*b610*/  IMAD.HI R2, R2, 0x2aaaaaab, RZ ;  /* 0x2aaaaaab02027827 */ /* 0x000fe200078e02ff */
[----:B------:R-:W-:Y:S04]  /*b620*/  BSSY B0, `(.L_x_1683) ;  /* 0x0000027000007945 */ /* 0x000fe80003800000 */
[----:B------:R-:W-:-:S04]  /*b630*/  SHF.R.U32.HI R3, RZ, 0x1f, R2 ;  /* 0x0000001fff037819 */ /* 0x000fc80000011602 */
[----:B------:R-:W-:Y:S01]  /*b640*/  LEA.HI.SX32 R3, R2, R3, 0x1c ;  /* 0x0000000302037211 */ /* 0x000fe200078fe2ff */
[----:B------:R-:W-:-:S03]  /*b650*/  IMAD.MOV.U32 R2, RZ, RZ, RZ ;  /* 0x000000ffff027224 */ /* 0x000fc600078e00ff */
[----:B------:R-:W-:-:S04]  /*b660*/  VIMNMX R9, RZ, R3, !PT ;  /* 0x00000003ff097248 */ /* 0x000fc80007fe0100 */
[----:B------:R-:W-:-:S13]  /*b670*/  ISETP.GT.AND P0, PT, R135, R9, PT ;  /* 0x000000098700720c */ /* 0x000fda0003f04270 */
[----:B------:R-:W-:Y:S05]  /*b680*/  @!P0 BRA `(.L_x_1684) ;  /* 0x0000000000808947 */ /* 0x000fea0003800000 */
[----:B------:R-:W2:Y:S01]  /*b690*/  LDL R0, [R1+0x48] ;  /* 0x0000480001007983 */ /* 0x000ea20000100800 */
[----:B------:R-:W-:Y:S01]  /*b6a0*/  ULDC UR4, c[0x0][0x9f0] ;  /* 0x00027c0000047ab9 */ /* 0x000fe20000000800 */
[----:B--2---:R-:W-:-:S04]  /*b6b0*/  ISETP.NE.AND P0, PT, R0, RZ, PT ;  /* 0x000000ff0000720c */ /* 0x004fc80003f05270 */
[----:B------:R-:W-:-:S04]  /*b6c0*/  SEL R6, R0, UR4, P0 ;  /* 0x0000000400067c07 */ /* 0x000fc80008000000 */
[-C--:B------:R-:W-:Y:S02]  /*b6d0*/  IABS R5, R6.reuse ;  /* 0x0000000600057213 */ /* 0x080fe40000000000 */
[----:B------:R-:W-:Y:S02]  /*b6e0*/  IADD3 R0, R6, -0x1, R135 ;  /* 0xffffffff06007810 */ /* 0x000fe40007ffe087 */
[----:B------:R-:W0:Y:S01]  /*b6f0*/  I2F.RP R4, R5 ;  /* 0x0000000500047306 */ /* 0x000e220000209400 */
[----:B------:R-:W-:Y:S02]  /*b700*/  IABS R10, R6 ;  /* 0x00000006000a7213 */ /* 0x000fe40000000000 */
[----:B------:R-:W-:-:S05]  /*b710*/  IADD3 R0, -R9, R0, RZ ;  /* 0x0000000009007210 */ /* 0x000fca0007ffe1ff */
[----:B0-----:R-:W0:Y:S02]  /*b720*/  MUFU.RCP R4, R4 ;  /* 0x0000000400047308 */ /* 0x001e240000001000 */
[----:B0-----:R-:W-:Y:S02]  /*b730*/  VIADD R2, R4, 0xffffffe ;  /* 0x0ffffffe04027836 */ /* 0x001fe40000000000 */
[----:B------:R-:W-:-:S04]  /*b740*/  IMAD.MOV R4, RZ, RZ, -R10 ;  /* 0x000000ffff047224 */ /* 0x000fc800078e0a0a */
        /* <DEDUP_REMOVED lines=17> */
[----:B------:R-:W-:-:S04]  /*b860*/  IMAD.MOV.U32 R2, RZ, RZ, R3 ;  /* 0x000000ffff027224 */ /* 0x000fc800078e0003 */
[----:B------:R-:W-:Y:S01]  /*b870*/  @!P2 IMAD.MOV R2, RZ, RZ, -R2 ;  /* 0x000000ffff02a224 */ /* 0x000fe200078e0a02 */
[----:B------:R-:W-:-:S07]  /*b880*/  @!P1 LOP3.LUT R2, RZ, R6, RZ, 0x33, !PT ;  /* 0x00000006ff029212 */ /* 0x000fce00078e33ff */
.L_x_1684:
[----:B------:R-:W-:Y:S05]  /*b890*/  BSYNC B0 ;  /* 0x0000000000007941 */ /* 0x000fea0003800000 */
.L_x_1683:
[----:B------:R-:W2:Y:S01]  /*b8a0*/  LDL R0, [R1+0x54] ;  /* 0x0000540001007983 */ /* 0x000ea20000100800 */
        /* <DEDUP_REMOVED lines=18> */
[----:B----4-:R-:W-:Y:S02]  /*b9d0*/  CS2R R86, SRZ ;  /* 0x0000000000567805 */ /* 0x010fe4000001ff00 */
        /* <DEDUP_REMOVED lines=26> */
[----:B---3--:R-:W-:Y:S02]  /*bb80*/  CS2R R32, SRZ ;  /* 0x0000000000207805 */ /* 0x008fe4000001ff00 */
[----:B------:R-:W-:Y:S02]  /*bb90*/  CS2R R120, SRZ ;  /* 0x0000000000787805 */ /* 0x000fe4000001ff00 */
[----:B------:R-:W-:-:S02]  /*bba0*/  CS2R R122, SRZ ;  /* 0x00000000007a7805 */ /* 0x000fc4000001ff00 */
[----:B------:R-:W-:Y:S02]  /*bbb0*/  CS2R R20, SRZ ;  /* 0x0000000000147805 */ /* 0x000fe4000001ff00 */
[----:B------:R-:W-:Y:S01]  /*bbc0*/  CS2R R124, SRZ ;  /* 0x00000000007c7805 */ /* 0x000fe2000001ff00 */
[----:B--2---:R-:W-:-:S05]  /*bbd0*/  IMAD R0, R0, R2, R9 ;  /* 0x0000000200007224 */ /* 0x004fca00078e0209 */
[----:B------:R0:W-:Y:S01]  /*bbe0*/  STL [R1+0x40], R0 ;  /* 0x0000400001007387 */ /* 0x0001e20000100800 */
[----:B------:R-:W-:-:S04]  /*bbf0*/  VIADDMNMX R2, R0, R2, R135, PT ;  /* 0x0000000200027246 */ /* 0x000fc80003800187 */
[----:B------:R-:W-:-:S13]  /*bc00*/  ISETP.GT.AND P1, PT, R2, R0, PT ;  /* 0x000000000200720c */ /* 0x000fda0003f24270 */
[----:B0-----:R-:W-:Y:S05]  /*bc10*/  @!P1 BRA `(.L_x_1685) ;  /* 0x0000014800f09947 */ /* 0x001fea0003800000 */
[----:B------:R-:W2:Y:S02]  /*bc20*/  LDL R0, [R1+0x58] ;  /* 0x0000580001007983 */ /* 0x000ea40000100800 */
[----:B--2---:R-:W-:Y:S02]  /*bc30*/  R2UR UR4, R0 ;  /* 0x00000000000472ca */ /* 0x004fe400000e0000 */
[----:B------:R-:W0:Y:S11]  /*bc40*/  S2R R0, SR_TID.X ;  /* 0x0000000000007919 */ /* 0x000e360000002100 */
[----:B------:R-:W-:-:S06]  /*bc50*/  ULOP3.LUT UP0, URZ, UR4, 0x1bf, URZ, 0xc0, !UPT ;  /* 0x000001bf043f7892 */ /* 0x000fcc000f80c03f */
[----:B------:R-:W-:Y:S02]  /*bc60*/  PLOP3.LUT P0, PT, PT, PT, UP0, 0x80, 0x0 ;  /* 0x000000000000781c */ /* 0x000fe40003f0f008 */
[----:B0-----:R-:W-:-:S04]  /*bc70*/  IADD3 R26, R0, -0x80, RZ ;  /* 0xffffff80001a7810 */ /* 0x001fc80007ffe0ff */
        /* <DEDUP_REMOVED lines=27> */
.L_x_1686:
[----:B------:R-:W-:Y:S02]  /*be30*/  ULDC UR4, c[0x0][0x3f4] ;  /* 0x0000fd0000047ab9 */ /* 0x000fe40000000800 */
[----:B------:R-:W-:-:S13]  /*be40*/  ISETP.LT.AND P0, PT, RZ, UR4, PT ;  /* 0x00000004ff007c0c */ /* 0x000fda000bf01270 */
[----:B------:R-:W-:Y:S05]  /*be50*/  @P0 BRA `(.L_x_1687) ;  /* 0x0000000000400947 */ /* 0x000fea0003800000 */
[----:B------:R-:W2:Y:S02]  /*be60*/  LDL R20, [R1+0x50] ;  /* 0x0000500001147983 */ /* 0x000ea40000100800 */
[----:B--2---:R-:W-:-:S04]  /*be70*/  LEA.HI R0, R20, R20, RZ, 0x1 ;  /* 0x0000001414007211 */ /* 0x004fc800078f08ff */
[----:B------:R-:W-:-:S05]  /*be80*/  LOP3.LUT R0, R0, 0xfffffffe, RZ, 0xc0, !PT ;  /* 0xfffffffe00007812 */ /* 0x000fca00078ec0ff */
[----:B------:R-:W-:-:S05]  /*be90*/  IMAD.IADD R0, R20, 0x1, -R0 ;  /* 0x0000000114007824 */ /* 0x000fca00078e0a00 */
[----:B------:R-:W-:-:S04]  /*bea0*/  SHF.L.U32 R0, R0, 0x1f, RZ ;  /* 0x0000001f00007819 */ /* 0x000fc800000006ff */
[----:B------:R0:W1:Y:S03]  /*beb0*/  SYNCS.PHASECHK.TRANS64.TRYWAIT P0, [R17+URZ+0x30800], R0 ;  /* 0x03080000110075a7 */ /* 0x000066000800017f */
[----:B-1----:R-:W-:Y:S05]  /*bec0*/  @!P0 NANOSLEEP.SYNCS 0x989680 ;  /* 0x009896800000895d */ /* 0x002fea0003900000 */
[----:B------:R-:W1:Y:S01]  /*bed0*/  @!P0 SYNCS.PHASECHK.TRANS64 P0, [R17+URZ+0x30800], R0 ;  /* 0x03080000110085a7 */ /* 0x000e62000800007f */
[----:B------:R-:W-:Y:S04]  /*bee0*/  BSSY B0, `(.L_x_1688) ;  /* 0x0000006000007945 */ /* 0x000fe80003800000 */
[----:B-1----:R-:W-:Y:S05]  /*bef0*/  @P0 BRA `(.L_x_1689) ;  /* 0x0000000000100947 */ /* 0x002fea0003800000 */
.L_x_1690:
[----:B-1----:R1:W2:Y:S02]  /*bf00*/  SYNCS.PHASECHK.TRANS64.TRYWAIT P0, [R17+URZ+0x30800], R0 ;  /* 0x03080000110075a7 */ /* 0x0022a4000800017f */
[----:B--2---:R-:W-:Y:S05]  /*bf10*/  @!P0 NANOSLEEP.SYNCS 0x989680 ;  /* 0x009896800000895d */ /* 0x004fea0003900000 */
[----:B------:R-:W2:Y:S02]  /*bf20*/  @!P0 SYNCS.PHASECHK.TRANS64 P0, [R17+URZ+0x30800], R0 ;  /* 0x03080000110085a7 */ /* 0x000ea4000800007f */
[----:B--2---:R-:W-:Y:S05]  /*bf30*/  @!P0 BRA `(.L_x_1690) ;  /* 0xfffffffc00f08947 */ /* 0x004fea000383ffff */
.L_x_1689:
[----:B------:R-:W-:Y:S05]  /*bf40*/  BSYNC B0 ;  /* 0x0000000000007941 */ /* 0x000fea0003800000 */
.L_x_1688:
[----:B------:R-:W-:Y:S05]  /*bf50*/  BRA `(.L_x_1691) ;  /* 0x0000007000687947 */ /* 0x000fea0003800000 */
.L_x_1687:
[----:B------:R-:W2:Y:S01]  /*bf60*/  LDL R0, [R1+0x58] ;  /* 0x0000580001007983 */ /* 0x000ea20000100800 */
[----:B------:R-:W-:Y:S01]  /*bf70*/  ULDC.64 UR6, c[0x0][0x408] ;  /* 0x0001020000067ab9 */ /* 0x000fe20000000a00 */
[----:B--2---:R-:W-:Y:S02]  /*bf80*/  R2UR UR4, R0 ;  /* 0x00000000000472ca */ /* 0x004fe400000e0000 */
[----:B-----5:R-:W-:-:S05]  /*bf90*/  SHF.R.S32.HI R0, RZ, 0x1f, R134 ;  /* 0x0000001fff007819 */ /* 0x020fca0000011486 */
[----:B------:R-:W-:-:S04]  /*bfa0*/  IMAD R5, R0, UR6, RZ ;  /* 0x0000000600057c24 */ /* 0x000fc8000f8e02ff */
[----:B------:R-:W-:Y:S02]  /*bfb0*/  IMAD R5, R134, UR7, R5 ;  /* 0x0000000786057c24 */ /* 0x000fe4000f8e0205 */
[----:B------:R-:W-:-:S03]  /*bfc0*/  ULOP3.LUT UP0, URZ, UR4, 0x3ff, URZ, 0xc0, !UPT ;  /* 0x000003ff043f7892 */ /* 0x000fc6000f80c03f */
[----:B------:R-:W-:Y:S02]  /*bfd0*/  ULDC.64 UR4, c[0x0][0x3f8] ;  /* 0x0000fe0000047ab9 */ /* 0x000fe40000000a00 */
[----:B------:R-:W-:Y:S01]  /*bfe0*/  IMAD R3, R0, UR4, RZ ;  /* 0x0000000400037c24 */ /* 0x000fe2000f8e02ff */
[----:B------:R-:W-:Y:S01]  /*bff0*/  PLOP3.LUT P0, PT, PT, PT, UP0, 0x80, 0x0 ;  /* 0x000000000000781c */ /* 0x000fe20003f0f008 */
[----:B------:R-:W-:-:S04]  /*c000*/  IMAD.WIDE.U32 R24, R134, UR4, RZ ;  /* 0x0000000486187c25 */ /* 0x000fc8000f8e00ff */
[C---:B------:R-:W-:Y:S02]  /*c010*/  IMAD R3, R134.reuse, UR5, R3 ;  /* 0x0000000586037c24 */ /* 0x040fe4000f8e0203 */
[----:B------:R-:W-:-:S04]  /*c020*/  IMAD.WIDE.U32 R134, R134, UR6, RZ ;  /* 0x0000000686867c25 */ /* 0x000fc8000f8e00ff */
[----:B------:R-:W-:Y:S02]  /*c030*/  IMAD.IADD R27, R3, 0x1, R25 ;  /* 0x00000001031b7824 */ /* 0x000fe400078e0219 */
[----:B------:R-:W-:Y:S01]  /*c040*/  IMAD.IADD R29, R5, 0x1, R135 ;  /* 0x00000001051d7824 */ /* 0x000fe200078e0287 */
[----:B------:R-:W-:Y:S06]  /*c050*/  @!P0 BRA `(.L_x_1692) ;  /* 0x0000000000408947 */ /* 0x000fec0003800000 */
[----:B------:R-:W-:Y:S01]  /*c060*/  MOV R14, 0x0 ;  /* 0x00000000000e7802 */ /* 0x000fe20000000f00 */
[----:B------:R-:W-:Y:S01]  /*c070*/  ULDC.64 UR4, c[0x4][0x88] ;  /* 0x0100220000047ab9 */ /* 0x000fe20000000a00 */
[----:B------:R-:W-:Y:S01]  /*c080*/  ULDC.64 UR6, c[0x4][0x90] ;  /* 0x0100240000067ab9 */ /* 0x000fe20000000a00 */
[----:B------:R-:W-:Y:S02]  /*c090*/  IMAD.U32 R4, RZ, RZ, UR4 ;  /* 0x00000004ff047e24 */ /* 0x000fe4000f8e00ff */
[----:B------:R-:W-:Y:S01]  /*c0a0*/  IMAD.U32 R5, RZ, RZ, UR5 ;  /* 0x00000005ff057e24 */ /* 0x000fe2000f8e00ff */
[----:B------:R-:W0:Y:S01]  /*c0b0*/  LDC.64 R14, c[0x4][R14] ;  /* 0x010000000e0e7b82 */ /* 0x000e220000000a00 */
[----:B------:R-:W-:Y:S01]  /*c0c0*/  ULDC.64 UR4, c[0x4][0x20] ;  /* 0x0100080000047ab9 */ /* 0x000fe20000000a00 */
[----:B------:R-:W-:Y:S01]  /*c0d0*/  IMAD.U32 R6, RZ, RZ, UR6 ;  /* 0x00000006ff067e24 */ /* 0x000fe2000f8e00ff */
[----:B------:R-:W-:Y:S01]  /*c0e0*/  MOV R10, UR4 ;  /* 0x00000004000a7c02 */ /* 0x000fe20008000f00 */
[----:B------:R-:W-:-:S02]  /*c0f0*/  IMAD.U32 R7, RZ, RZ, UR7 ;  /* 0x00000007ff077e24 */ /* 0x000fc4000f8e00ff */
[----:B------:R-:W-:Y:S02]  /*c100*/  IMAD.U32 R11, RZ, RZ, UR5 ;  /* 0x00000005ff0b7e24 */ /* 0x000fe4000f8e00ff */
[----:B------:R-:W-:Y:S02]  /*c110*/  IMAD.MOV.U32 R8, RZ, RZ, 0x70 ;  /* 0x00000070ff087424 */ /* 0x000fe400078e00ff */
[----:B------:R-:W-:Y:S02]  /*c120*/  IMAD.MOV.U32 R12, RZ, RZ, 0x1 ;  /* 0x00000001ff0c7424 */ /* 0x000fe400078e00ff */
[----:B------:R-:W-:-:S07]  /*c130*/  IMAD.MOV.U32 R13, RZ, RZ, RZ ;  /* 0x000000ffff0d7224 */ /* 0x000fce00078e00ff */
[----:B------:R-:W-:-:S07]  /*c140*/  LEPC R20, `(.L_x_1692) ;  /* 0x000000001014794e */ /* 0x000fce0000000000 */
[----:B0-----:R-:W-:Y:S05]  /*c150*/  CALL.ABS.NOINC R14 ;  /* 0x000000000e007343 */ /* 0x001fea0003c00000 */
.L_x_1692:
[----:B------:R-:W2:Y:S01]  /*c160*/  LDL R81, [R1+0x38] ;  /* 0x0000380001517983 */ /* 0x000ea20000100800 */
[----:B------:R-:W-:Y:S01]  /*c170*/  ULDC.U8 UR4, c[0x0][0x410] ;  /* 0x0001040000047ab9 */ /* 0x000fe20000000000 */
[----:B------:R-:W-:Y:S01]  /*c180*/  BSSY B0, `(.L_x_1693) ;  /* 0x00006ef000007945 */ /* 0x000fe20003800000 */
[----:B------:R-:W-:Y:S01]  /*c190*/  ISETP.NE.AND P0, PT, RZ, UR4, PT ;  /* 0x00000004ff007c0c */ /* 0x000fe2000bf05270 */
[----:B--2---:R-:W-:-:S12]  /*c1a0*/  IMAD.IADD R67, R219, 0x1, R81 ;  /* 0x00000001db437824 */ /* 0x004fd800078e0251 */
[----:B------:R-:W-:Y:S05]  /*c1b0*/  @!P0 BRA `(.L_x_1694) ;  /* 0x0000003400c48947 */ /* 0x000fea0003800000 */
[----:B------:R-:W0:Y:S01]  /*c1c0*/  LDC R21, c[0x0][0x448] ;  /* 0x00011200ff157b82 */ /* 0x000e220000000800 */
[----:B------:R-:W-:Y:S01]  /*c1d0*/  LEA.HI R32, R31, R26, RZ, 0x2 ;  /* 0x0000001a1f207211 */ /* 0x000fe200078f10ff */
[----:B------:R-:W-:Y:S01]  /*c1e0*/  ULDC.64 UR4, c[0x0][0x3f8] ;  /* 0x0000fe0000047ab9 */ /* 0x000fe20000000a00 */
[----:B------:R-:W-:Y:S01]  /*c1f0*/  ULDC.64 UR6, c[0x0][0x408] ;  /* 0x0001020000067ab9 */ /* 0x000fe20000000a00 */
[----:B------:R-:W-:Y:S01]  /*c200*/  IMAD.MOV.U32 R4, RZ, RZ, R24 ;  /* 0x000000ffff047224 */ /* 0x000fe200078e0018 */
[----:B------:R-:W-:Y:S01]  /*c210*/  LOP3.LUT R3, R32, 0xfffffffc, RZ, 0xc0, !PT ;  /* 0xfffffffc20037812 */ /* 0x000fe200078ec0ff */
[----:B------:R-:W-:Y:S02]  /*c220*/  IMAD.MOV.U32 R6, RZ, RZ, R134 ;  /* 0x000000ffff067224 */ /* 0x000fe400078e0086 */
[----:B------:R-:W-:Y:S02]  /*c230*/  IMAD.MOV.U32 R7, RZ, RZ, R29 ;  /* 0x000000ffff077224 */ /* 0x000fe400078e001d */
[----:B------:R-:W-:-:S04]  /*c240*/  IMAD.IADD R26, R26, 0x1, -R3 ;  /* 0x000000011a1a7824 */ /* 0x000fc800078e0a03 */
[----:B------:R-:W-:Y:S01]  /*c250*/  IMAD R3, R26, 0x40, R67 ;  /* 0x000000401a037824 */ /* 0x000fe200078e0243 */
[----:B0-----:R-:W-:-:S13]  /*c260*/  ISETP.NE.AND P0, PT, R21, 0x1, PT ;  /* 0x000000011500780c */ /* 0x001fda0003f05270 */
[----:B------:R-:W0:Y:S08]  /*c270*/  @P0 LDC R0, c[0x0][0x44c] ;  /* 0x00011300ff000b82 */ /* 0x000e300000000800 */
[----:B------:R-:W1:Y:S01]  /*c280*/  @P0 LDC R5, c[0x0][0x450] ;  /* 0x00011400ff050b82 */ /* 0x000e620000000800 */
[----:B0-----:R-:W-:-:S05]  /*c290*/  @P0 IMAD.HI.U32 R0, R3, R0, RZ ;  /* 0x0000000003000227 */ /* 0x001fca00078e00ff */
[----:B-1----:R-:W-:Y:S02]  /*c2a0*/  @P0 SHF.R.U32.HI R3, RZ, R5, R0 ;  /* 0x00000005ff030219 */ /* 0x002fe40000011600 */
[----:B------:R-:W-:Y:S02]  /*c2b0*/  MOV R5, R27 ;  /* 0x0000001b00057202 */ /* 0x000fe40000000f00 */
[----:B------:R-:W-:Y:S01]  /*c2c0*/  SHF.R.S32.HI R0, RZ, 0x1f, R3 ;  /* 0x0000001fff007819 */ /* 0x000fe20000011403 */
[----:B------:R-:W-:-:S04]  /*c2d0*/  IMAD.WIDE.U32 R6, R3, UR6, R6 ;  /* 0x0000000603067c25 */ /* 0x000fc8000f8e0006 */
[C---:B------:R-:W-:Y:S02]  /*c2e0*/  IMAD R8, R0.reuse, UR4, RZ ;  /* 0x0000000400087c24 */ /* 0x040fe4000f8e02ff */
[----:B------:R-:W-:Y:S02]  /*c2f0*/  IMAD R0, R0, UR6, RZ ;  /* 0x0000000600007c24 */ /* 0x000fe4000f8e02ff */
[----:B------:R-:W-:-:S04]  /*c300*/  IMAD.WIDE.U32 R4, R3, UR4, R4 ;  /* 0x0000000403047c25 */ /* 0x000fc8000f8e0004 */
[C---:B------:R-:W-:Y:S01]  /*c310*/  IMAD R9, R3.reuse, UR5, R8 ;  /* 0x0000000503097c24 */ /* 0x040fe2000f8e0208 */
[----:B------:R-:W-:Y:S01]  /*c320*/  ULDC.64 UR4, c[0x0][0x3e8] ;  /* 0x0000fa0000047ab9 */ /* 0x000fe20000000a00 */
[----:B------:R-:W-:Y:S01]  /*c330*/  IMAD R3, R3, UR7, R0 ;  /* 0x0000000703037c24 */ /* 0x000fe2000f8e0200 */
[----:B------:R-:W-:Y:S01]  /*c340*/  ULDC.64 UR6, c[0x0][0x400] ;  /* 0x0001000000067ab9 */ /* 0x000fe20000000a00 */
[----:B------:R-:W-:Y:S01]  /*c350*/  IMAD.IADD R5, R5, 0x1, R9 ;  /* 0x0000000105057824 */ /* 0x000fe200078e0209 */
[----:B------:R-:W-:Y:S01]  /*c360*/  LEA R63, P0, R4, UR4, 0x1 ;  /* 0x00000004043f7c11 */ /* 0x000fe2000f8008ff */
[----:B------:R-:W-:Y:S01]  /*c370*/  IMAD.IADD R3, R7, 0x1, R3 ;  /* 0x0000000107037824 */ /* 0x000fe200078e0203 */
[----:B------:R-:W-:Y:S01]  /*c380*/  LEA R65, P1, R6, UR6, 0x1 ;  /* 0x0000000606417c11 */ /* 0x000fe2000f8208ff */
[----:B------:R-:W-:Y:S01]  /*c390*/  UMOV UR4, 0xffffffff ;  /* 0xffffffff00047882 */ /* 0x000fe20000000000 */
[----:B------:R-:W-:Y:S02]  /*c3a0*/  LEA.HI.X R62, R4, UR5, R5, 0x1, P0 ;  /* 0x00000005043e7c11 */ /* 0x000fe400080f0c05 */
[----:B------:R-:W-:Y:S01]  /*c3b0*/  LEA.HI.X R0, R6, UR7, R3, 0x1, P1 ;  /* 0x0000000706007c11 */ /* 0x000fe200088f0c03 */
[----:B------:R-:W-:Y:S08]  /*c3c0*/  BRA.DIV UR4, `(.L_x_1695) ;  /* 0x0000020e04507947 */ /* 0x000ff0000b800000 */
[----:B------:R0:W1:Y:S04]  /*c3d0*/  SHFL.IDX PT, R3, R62, RZ, 0x1c1f ;  /* 0x001c1fff3e037589 */ /* 0x00006800000e0000 */
[----:B------:R0:W2:Y:S04]  /*c3e0*/  SHFL.IDX PT, R6, R63, RZ, 0x1c1f ;  /* 0x001c1fff3f067589 */ /* 0x0000a800000e0000 */
[----:B------:R0:W3:Y:S04]  /*c3f0*/  SHFL.IDX PT, R9, R0, RZ, 0x1c1f ;  /* 0x001c1fff00097589 */ /* 0x0000e800000e0000 */
[----:B------:R0:W4:Y:S02]  /*c400*/  SHFL.IDX PT, R8, R65, RZ, 0x1c1f ;  /* 0x001c1fff41087589 */ /* 0x00012400000e0000 */
.L_x_2033:
[----:B------:R-:W-:Y:S01]  /*c410*/  IMAD R64, R200, R21, RZ ;  /* 0x00000015c8407224 */ /* 0x000fe200078e02ff */
        /* <DEDUP_REMOVED lines=15> */
[----:B------:R-:W-:Y:S01]  /*c510*/  ULDC UR4, c[0x0][0x3f4] ;  /* 0x0000fd0000047ab9 */ /* 0x000fe20000000800 */
[----:B------:R-:W-:Y:S02]  /*c520*/  CS2R R60, SRZ ;  /* 0x00000000003c7805 */ /* 0x000fe4000001ff00 */
[----:B------:R-:W-:Y:S02]  /*c530*/  ISETP.GE.AND P3, PT, R224, UR4, PT ;  /* 0x00000004e0007c0c */ /* 0x000fe4000bf66270 */
[----:B------:R-:W-:Y:S02]  /*c540*/  ISETP.GE.AND P4, PT, R198, UR4, PT ;  /* 0x00000004c6007c0c */ /* 0x000fe4000bf86270 */
[----:B------:R-:W-:Y:S02]  /*c550*/  ISETP.GE.AND P2, PT, R222, UR4, PT ;  /* 0x00000004de007c0c */ /* 0x000fe4000bf46270 */
[----:B------:R-:W-:Y:S02]  /*c560*/  ISETP.GE.AND P1, PT, R223, UR4, PT ;  /* 0x00000004df007c0c */ /* 0x000fe4000bf26270 */
[----:B------:R-:W-:-:S05]  /*c570*/  SHF.R.S32.HI R11, RZ, 0x1f, R224 ;  /* 0x0000001fff0b7819 */ /* 0x000fca00000114e0 */
[C---:B------:R-:W-:Y:S02]  /*c580*/  @!P3 IMAD.SHL.U32 R27, R224.reuse, 0x2, RZ ;  /* 0x00000002e01bb824 */ /* 0x040fe400078e00ff */
[----:B-1----:R-:W-:Y:S01]  /*c590*/  @!P4 IMAD.MOV.U32 R7, RZ, RZ, R3 ;  /* 0x000000ffff07c224 */ /* 0x002fe200078e0003 */
[----:B------:R-:W-:Y:S01]  /*c5a0*/  @!P3 SHF.L.U64.HI R14, R224, 0x1, R11 ;  /* 0x00000001e00eb819 */ /* 0x000fe2000001020b */
[----:B------:R-:W-:Y:S01]  /*c5b0*/  @!P2 IMAD.SHL.U32 R21, R222, 0x2, RZ ;  /* 0x00000002de15a824 */ /* 0x000fe200078e00ff */
[-C--:B--2---:R-:W-:Y:S01]  /*c5c0*/  @!P3 IADD3 R28, P6, R6, R27.reuse, RZ ;  /* 0x0000001b061cb210 */ /* 0x084fe20007fde0ff */
[----:B------:R-:W-:Y:S01]  /*c5d0*/  @!P4 IMAD.WIDE R4, R198, 0x2, R6 ;  /* 0x00000002c604c825 */ /* 0x000fe200078e0206 */
[----:B------:R-:W-:Y:S02]  /*c5e0*/  SHF.R.S32.HI R7, RZ, 0x1f, R222 ;  /* 0x0000001fff077819 */ /* 0x000fe400000114de */
[----:B----4-:R-:W-:Y:S01]  /*c5f0*/  @!P3 IADD3 R26, P5, R8, R27, RZ ;  /* 0x0000001b081ab210 */ /* 0x010fe20007fbe0ff */
[--C-:B------:R-:W-:Y:S01]  /*c600*/  @!P3 IMAD.X R29, R3, 0x1, R14.reuse, P6 ;  /* 0x00000001031db824 */ /* 0x100fe200030e060e */
[----:B------:R-:W-:Y:S01]  /*c610*/  ISETP.GE.AND P0, PT, R221, UR4, PT ;  /* 0x00000004dd007c0c */ /* 0x000fe2000bf06270 */
[----:B------:R1:W5:Y:S01]  /*c620*/  @!P4 LD.E.64 R60, desc[UR60][R4.64] ;  /* 0x0000003c043cc980 */ /* 0x000362000c101b00 */
[----:B------:R-:W-:Y:S01]  /*c630*/  @!P2 SHF.L.U64.HI R12, R222, 0x1, R7 ;  /* 0x00000001de0ca819 */ /* 0x000fe20000010207 */
[----:B---3--:R-:W-:Y:S01]  /*c640*/  @!P3 IMAD.X R27, R9, 0x1, R14, P5 ;  /* 0x00000001091bb824 */ /* 0x008fe200028e060e */
[----:B------:R-:W-:-:S02]  /*c650*/  @!P2 IADD3 R24, P6, R6, R21, RZ ;  /* 0x000000150618a210 */ /* 0x000fc40007fde0ff */
[----:B------:R-:W-:Y:S02]  /*c660*/  CS2R R58, SRZ ;  /* 0x00000000003a7805 */ /* 0x000fe4000001ff00 */
[----:B------:R-:W-:Y:S02]  /*c670*/  SHF.R.S32.HI R10, RZ, 0x1f, R223 ;  /* 0x0000001fff0a7819 */ /* 0x000fe400000114df */
[----:B------:R-:W-:Y:S01]  /*c680*/  @!P1 SHF.L.U32 R13, R223, 0x1, RZ ;  /* 0x00000001df0d9819 */ /* 0x000fe200000006ff */
[----:B------:R-:W-:Y:S01]  /*c690*/  @!P2 IMAD.X R25, R3, 0x1, R12, P6 ;  /* 0x000000010319a824 */ /* 0x000fe200030e060c */
[----:B------:R-:W-:Y:S01]  /*c6a0*/  @!P2 IADD3 R20, P5, R8, R21, RZ ;  /* 0x000000150814a210 */ /* 0x000fe20007fbe0ff */
[----:B-1----:R-:W-:Y:S01]  /*c6b0*/  @!P4 IMAD.MOV.U32 R4, RZ, RZ, R8 ;  /* 0x000000ffff04c224 */ /* 0x002fe200078e0008 */
[----:B------:R-:W-:Y:S01]  /*c6c0*/  @!P1 SHF.L.U64.HI R10, R223, 0x1, R10 ;  /* 0x00000001df0a9819 */ /* 0x000fe2000001020a */
[----:B------:R-:W-:Y:S01]  /*c6d0*/  @!P0 IMAD.SHL.U32 R7, R221, 0x2, RZ ;  /* 0x00000002dd078824 */ /* 0x000fe200078e00ff */
[-C--:B------:R-:W-:Y:S01]  /*c6e0*/  @!P1 IADD3 R14, P6, R6, R13.reuse, RZ ;  /* 0x0000000d060e9210 */ /* 0x080fe20007fde0ff */
[----:B------:R-:W-:Y:S01]  /*c6f0*/  @!P2 IMAD.X R21, R9, 0x1, R12, P5 ;  /* 0x000000010915a824 */ /* 0x000fe200028e060c */
[----:B------:R-:W-:Y:S01]  /*c700*/  ISETP.GE.AND P5, PT, R225, UR4, PT ;  /* 0x00000004e1007c0c */ /* 0x000fe2000bfa6270 */
[----:B------:R-:W-:Y:S01]  /*c710*/  @!P4 IMAD.MOV.U32 R5, RZ, RZ, R9 ;  /* 0x000000ffff05c224 */ /* 0x000fe200078e0009 */
[----:B------:R-:W-:Y:S01]  /*c720*/  SHF.R.S32.HI R36, RZ, 0x1f, R221 ;  /* 0x0000001fff247819 */ /* 0x000fe200000114dd */
[----:B------:R-:W-:Y:S01]  /*c730*/  @!P1 IMAD.X R15, R3, 0x1, R10, P6 ;  /* 0x00000001030f9824 */ /* 0x000fe200030e060a */
[----:B------:R-:W-:Y:S01]  /*c740*/  @!P1 IADD3 R12, P6, R8, R13, RZ ;  /* 0x0000000d080c9210 */ /* 0x000fe20007fde0ff */
[----:B------:R-:W-:Y:S01]  /*c750*/  @!P4 IMAD.WIDE R30, R198, 0x2, R4 ;  /* 0x00000002c61ec825 */ /* 0x000fe200078e0204 */
[----:B------:R-:W-:-:S02]  /*c760*/  @!P0 SHF.L.U64.HI R36, R221, 0x1, R36 ;  /* 0x00000001dd248819 */ /* 0x000fc40000010224 */
[----:B------:R-:W-:Y:S01]  /*c770*/  SHF.R.S32.HI R34, RZ, 0x1f, R225 ;  /* 0x0000001fff227819 */ /* 0x000fe200000114e1 */
[----:B------:R-:W-:Y:S01]  /*c780*/  @!P1 IMAD.X R13, R9, 0x1, R10, P6 ;  /* 0x00000001090d9824 */ /* 0x000fe200030e060a */
[-C--:B------:R-:W-:Y:S01]  /*c790*/  @!P0 IADD3 R10, P6, R6, R7.reuse, RZ ;  /* 0x00000007060a8210 */ /* 0x080fe20007fde0ff */
[----:B------:R1:W5:Y:S03]  /*c7a0*/  @!P4 LD.E.64 R58, desc[UR60][R30.64] ;  /* 0x0000003c1e3ac980 */ /* 0x000366000c101b00 */
[----:B------:R-:W-:Y:S02]  /*c7b0*/  @!P0 IADD3.X R11, R3, R36, RZ, P6, !PT ;  /* 0x00000024030b8210 */ /* 0x000fe400037fe4ff */
[----:B------:R-:W-:Y:S01]  /*c7c0*/  @!P0 IADD3 R4, P6, R8, R7, RZ ;  /* 0x0000000708048210 */ /* 0x000fe20007fde0ff */
[C---:B------:R-:W-:Y:S01]  /*c7d0*/  @!P5 IMAD.SHL.U32 R7, R225.reuse, 0x2, RZ ;  /* 0x00000002e107d824 */ /* 0x040fe200078e00ff */
[----:B------:R-:W-:-:S03]  /*c7e0*/  @!P5 SHF.L.U64.HI R34, R225, 0x1, R34 ;  /* 0x00000001e122d819 */ /* 0x000fc60000010222 */
[----:B------:R-:W-:Y:S01]  /*c7f0*/  @!P0 IMAD.X R5, R9, 0x1, R36, P6 ;  /* 0x0000000109058824 */ /* 0x000fe200030e0624 */
[-C--:B------:R-:W-:Y:S02]  /*c800*/  @!P5 IADD3 R6, P4, R6, R7.reuse, RZ ;  /* 0x000000070606d210 */ /* 0x080fe40007f9e0ff */
[----:B------:R-:W-:Y:S02]  /*c810*/  @!P5 IADD3 R8, P6, R8, R7, RZ ;  /* 0x000000070808d210 */ /* 0x000fe40007fde0ff */
        /* <DEDUP_REMOVED lines=10> */
[--C-:B------:R-:W-:Y:S01]  /*c8c0*/  @!P5 IMAD.X R7, R3, 0x1, R34.reuse, P4 ;  /* 0x000000010307d824 */ /* 0x100fe200020e0622 */
[----:B------:R1:W5:Y:S01]  /*c8d0*/  @!P3 LD.E.64 R56, desc[UR60][R28.64] ;  /* 0x0000003c1c38b980 */ /* 0x000362000c101b00 */
[----:B------:R-:W-:-:S03]  /*c8e0*/  @!P5 IMAD.X R9, R9, 0x1, R34, P6 ;  /* 0x000000010909d824 */ /* 0x000fc600030e0622 */
[----:B------:R1:W5:Y:S04]  /*c8f0*/  @!P3 LD.E.64 R54, desc[UR60][R26.64] ;  /* 0x0000003c1a36b980 */ /* 0x000368000c101b00 */
[----:B------:R1:W5:Y:S04]  /*c900*/  @!P2 LD.E.64 R52, desc[UR60][R24.64] ;  /* 0x0000003c1834a980 */ /* 0x000368000c101b00 */
[----:B------:R1:W5:Y:S04]  /*c910*/  @!P2 LD.E.64 R50, desc[UR60][R20.64] ;  /* 0x0000003c1432a980 */ /* 0x000368000c101b00 */
[----:B------:R1:W5:Y:S04]  /*c920*/  @!P1 LD.E.64 R48, desc[UR60][R14.64] ;  /* 0x0000003c0e309980 */ /* 0x000368000c101b00 */
[----:B------:R1:W5:Y:S04]  /*c930*/  @!P1 LD.E.64 R46, desc[UR60][R12.64] ;  /* 0x0000003c0c2e9980 */ /* 0x000368000c101b00 */
[----:B------:R1:W5:Y:S04]  /*c940*/  @!P0 LD.E.64 R44, desc[UR60][R10.64] ;  /* 0x0000003c0a2c8980 */ /* 0x000368000c101b00 */
[----:B------:R1:W5:Y:S04]  /*c950*/  @!P0 LD.E.64 R42, desc[UR60][R4.64] ;  /* 0x0000003c042a8980 */ /* 0x000368000c101b00 */
[----:B------:R1:W5:Y:S04]  /*c960*/  @!P5 LD.E.64 R36, desc[UR60][R6.64] ;  /* 0x0000003c0624d980 */ /* 0x000368000c101b00 */
[----:B------:R1:W5:Y:S02]  /*c970*/  @!P5 LD.E.64 R38, desc[UR60][R8.64] ;  /* 0x0000003c0826d980 */ /* 0x000364000c101b00 */
.L_x_1697:
[----:B------:R-:W-:Y:S05]  /*c980*/  BSYNC B1 ;  /* 0x0000000000017941 */ /* 0x000fea0003800000 */
.L_x_1696:
[----:B-1---5:R-:W-:Y:S01]  /*c990*/  IMAD.MOV.U32 R4, RZ, RZ, R55 ;  /* 0x000000ffff047224 */ /* 0x022fe200078e0037 */
[----:B------:R-:W-:Y:S01]  /*c9a0*/  UMOV UR4, 0xffffffff ;  /* 0xffffffff00047882 */ /* 0x000fe20000000000 */
[----:B------:R-:W-:Y:S01]  /*c9b0*/  IMAD.MOV.U32 R5, RZ, RZ, R58 ;  /* 0x000000ffff057224 */ /* 0x000fe200078e003a */
[----:B------:R-:W-:Y:S01]  /*c9c0*/  CS2R R30, SRZ ;  /* 0x00000000001e7805 */ /* 0x000fe2000001ff00 */
[----:B--2---:R-:W-:Y:S01]  /*c9d0*/  IMAD.MOV.U32 R6, RZ, RZ, R59 ;  /* 0x000000ffff067224 */ /* 0x004fe200078e003b */
[----:B------:R-:W-:Y:S01]  /*c9e0*/  PRMT R85, R85, 0x5410, R4 ;  /* 0x0000541055557816 */ /* 0x000fe20000000004 */
        /* <DEDUP_REMOVED lines=10> */
[----:B------:R-:W-:Y:S01]  /*ca90*/  PRMT R74, R5, 0x5410, R6 ;  /* 0x00005410054a7816 */ /* 0x000fe20000000006 */
[----:B------:R-:W-:Y:S02]  /*caa0*/  IMAD.MOV.U32 R4, RZ, RZ, R43 ;  /* 0x000000ffff047224 */ /* 0x000fe400078e002b */
[----:B------:R-:W-:Y:S02]  /*cab0*/  IMAD.MOV.U32 R5, RZ, RZ, R38 ;  /* 0x000000ffff057224 */ /* 0x000fe400078e0026 */
[----:B------:R-:W-:Y:S01]  /*cac0*/  IMAD.MOV.U32 R6, RZ, RZ, R39 ;  /* 0x000000ffff067224 */ /* 0x000fe200078e0027 */
[----:B------:R-:W-:Y:S01]  /*cad0*/  PRMT R70, R3, 0x5410, R4 ;  /* 0x0000541003467816 */ /* 0x000fe20000000004 */
[----:B------:R-:W-:Y:S01]  /*cae0*/  IMAD.MOV.U32 R3, RZ, RZ, R60 ;  /* 0x000000ffff037224 */ /* 0x000fe200078e003c */
[----:B------:R-:W-:-:S02]  /*caf0*/  MOV R4, R61 ;  /* 0x0000003d00047202 */ /* 0x000fc40000000f00 */
        /* <DEDUP_REMOVED lines=8> */
[----:B------:R-:W-:Y:S01]  /*cb80*/  PRMT R85, R6, 0x7610, R85 ;  /* 0x0000761006557816 */ /* 0x000fe20000000055 */
[----:B------:R-:W-:Y:S02]  /*cb90*/  IMAD.MOV.U32 R5, RZ, RZ, R48 ;  /* 0x000000ffff057224 */ /* 0x000fe400078e0030 */
[----:B------:R-:W-:Y:S01]  /*cba0*/  IMAD.MOV.U32 R6, RZ, RZ, R49 ;  /* 0x000000ffff067224 */ /* 0x000fe200078e0031 */
[----:B------:R-:W-:Y:S01]  /*cbb0*/  PRMT R79, R3, 0x5410, R4 ;  /* 0x00005410034f7816 */ /* 0x000fe20000000004 */
[----:B------:R-:W-:-:S02]  /*cbc0*/  IMAD.MOV.U32 R3, RZ, RZ, R44 ;  /* 0x000000ffff037224 */ /* 0x000fc400078e002c */
[----:B------:R-:W-:Y:S01]  /*cbd0*/  IMAD.MOV.U32 R4, RZ, RZ, R45 ;  /* 0x000000ffff047224 */ /* 0x000fe200078e002d */
[----:B------:R-:W-:Y:S01]  /*cbe0*/  PRMT R75, R5, 0x5410, R6 ;  /* 0x00005410054b7816 */ /* 0x000fe20000000006 */
[----:B------:R-:W-:Y:S01]  /*cbf0*/  IMAD.MOV.U32 R6, RZ, RZ, R37 ;  /* 0x000000ffff067224 */ /* 0x000fe200078e0025 */
[----:B------:R-:W-:Y:S02]  /*cc00*/  MOV R5, R36 ;  /* 0x0000002400057202 */ /* 0x000fe40000000f00 */
[----:B------:R-:W-:Y:S02]  /*cc10*/  PRMT R71, R3, 0x5410, R4 ;  /* 0x0000541003477816 */ /* 0x000fe40000000004 */
[----:B------:R-:W-:Y:S01]  /*cc20*/  PRMT R69, R5, 0x5410, R6 ;  /* 0x0000541005457816 */ /* 0x000fe20000000006 */
[----:B------:R-:W-:Y:S06]  /*cc30*/  BRA.DIV UR4, `(.L_x_1698) ;  /* 0x0000020604a87947 */ /* 0x000fec000b800000 */
[----:B0-----:R-:W0:Y:S04]  /*cc40*/  SHFL.IDX PT, R62, R62, 0x1, 0x1c1f ;  /* 0x003c1f003e3e7f89 */ /* 0x001e2800000e0000 */
[----:B------:R-:W1:Y:S04]  /*cc50*/  SHFL.IDX PT, R63, R63, 0x1, 0x1c1f ;  /* 0x003c1f003f3f7f89 */ /* 0x000e6800000e0000 */
[----:B------:R-:W2:Y:S04]  /*cc60*/  SHFL.IDX PT, R0, R0, 0x1, 0x1c1f ;  /* 0x003c1f0000007f89 */ /* 0x000ea800000e0000 */
[----:B------:R-:W0:Y:S02]  /*cc70*/  SHFL.IDX PT, R65, R65, 0x1, 0x1c1f ;  /* 0x003c1f0041417f89 */ /* 0x000e2400000e0000 */
.L_x_2039:
[----:B------:R-:W5:Y:S01]  /*cc80*/  LDL R4, [R1+0x30] ;  /* 0x0000300001047983 */ /* 0x000f620000100800 */
[----:B------:R-:W-:Y:S01]  /*cc90*/  VIADD R67, R67, 0x40 ;  /* 0x0000004043437836 */ /* 0x000fe20000000000 */
[----:B------:R-:W-:Y:S01]  /*cca0*/  SHF.R.S32.HI R32, RZ, 0x1f, R32 ;  /* 0x0000001fff207819 */ /* 0x000fe20000011420 */
[----:B------:R-:W-:Y:S01]  /*ccb0*/  BSSY B1, `(.L_x_1699) ;  /* 0x000005f000017945 */ /* 0x000fe20003800000 */
[----:B------:R-:W-:Y:S02]  /*ccc0*/  LOP3.LUT R3, R229, 0x18, R18, 0xf8, !PT ;  /* 0x00000018e5037812 */ /* 0x000fe400078ef812 */
[----:B------:R-:W-:Y:S02]  /*ccd0*/  CS2R R26, SRZ ;  /* 0x00000000001a7805 */ /* 0x000fe4000001ff00 */
[----:B------:R-:W-:Y:S02]  /*cce0*/  LEA.HI R32, R32, R219, RZ, 0x3 ;  /* 0x000000db20207211 */ /* 0x000fe400078f18ff */
[----:B------:R-:W-:-:S02]  /*ccf0*/  CS2R R20, SRZ ;  /* 0x0000000000147805 */ /* 0x000fc4000001ff00 */
[----:B------:R-:W-:Y:S02]  /*cd00*/  ISETP.GE.AND P1, PT, R67, R64, PT ;  /* 0x000000404300720c */ /* 0x000fe40003f26270 */
[----:B------:R-:W-:Y:S02]  /*cd10*/  CS2R R12, SRZ ;  /* 0x00000000000c7805 */ /* 0x000fe4000001ff00 */
[----:B------:R-:W-:Y:S02]  /*cd20*/  SHF.R.U32.HI R5, RZ, 0x3, R229 ;  /* 0x00000003ff057819 */ /* 0x000fe400000116e5 */
[----:B---34-:R-:W-:Y:S02]  /*cd30*/  CS2R R8, SRZ ;  /* 0x0000000000087805 */ /* 0x018fe4000001ff00 */
[----:B------:R-:W-:Y:S02]  /*cd40*/  LOP3.LUT R32, R32, 0xfffffff8, RZ, 0xc0, !PT ;  /* 0xfffffff820207812 */ /* 0x000fe400078ec0ff */
[----:B------:R-:W-:-:S02]  /*cd50*/  CS2R R40, SRZ ;  /* 0x0000000000287805 */ /* 0x000fc4000001ff00 */
[----:B------:R-:W-:Y:S02]  /*cd60*/  LOP3.LUT R3, R3, R5, RZ, 0x3c, !PT ;  /* 0x0000000503037212 */ /* 0x000fe400078e3cff */
[----:B------:R-:W-:Y:S02]  /*cd70*/  CS2R R34, SRZ ;  /* 0x0000000000227805 */ /* 0x000fe4000001ff00 */
[----:B------:R-:W-:Y:S01]  /*cd80*/  CS2R R28, SRZ ;  /* 0x00000000001c7805 */ /* 0x000fe2000001ff00 */
[----:B------:R-:W-:Y:S01]  /*cd90*/  IMAD.IADD R32, R219, 0x1, -R32 ;  /* 0x00000001db207824 */ /* 0x000fe200078e0a20 */
[----:B------:R-:W-:Y:S02]  /*cda0*/  CS2R R24, SRZ ;  /* 0x0000000000187805 */ /* 0x000fe4000001ff00 */
[----:B------:R-:W-:Y:S02]  /*cdb0*/  CS2R R14, SRZ ;  /* 0x00000000000e7805 */ /* 0x000fe4000001ff00 */
[----:B------:R-:W-:-:S02]  /*cdc0*/  CS2R R10, SRZ ;  /* 0x00000000000a7805 */ /* 0x000fc4000001ff00 */
[----:B------:R-:W-:Y:S02]  /*cdd0*/  LOP3.LUT P0, RZ, R32, 0x4, RZ, 0xc0, !PT ;  /* 0x0000000420ff7812 */ /* 0x000fe4000780c0ff */
[----:B------:R-:W-:Y:S01]  /*cde0*/  CS2R R32, SRZ ;  /* 0x0000000000207805 */ /* 0x000fe2000001ff00 */
[----:B-----5:R-:W-:-:S04]  /*cdf0*/  IMAD.IADD R4, R4, 0x1, R3 ;  /* 0x0000000104047824 */ /* 0x020fc800078e0203 */
[----:B------:R-:W-:Y:S01]  /*ce00*/  IMAD R3, R4, 0x2, R17 ;  /* 0x0000000204037824 */ /* 0x000fe200078e0211 */
[----:B------:R-:W-:Y:S06]  /*ce10*/  @P1 BRA `(.L_x_1700) ;  /* 0x0000000400201947 */ /* 0x000fec0003800000 */
[----:B------:R-:W-:Y:S01]  /*ce20*/  ULDC UR4, c[0x0][0x3f4] ;  /* 0x0000fd0000047ab9 */ /* 0x000fe20000000800 */
[----:B------:R-:W-:Y:S02]  /*ce30*/  SHF.R.S32.HI R5, RZ, 0x1f, R224 ;  /* 0x0000001fff057819 */ /* 0x000fe400000114e0 */
[----:B------:R-:W-:Y:S02]  /*ce40*/  CS2R R40, SRZ ;  /* 0x0000000000287805 */ /* 0x000fe4000001ff00 */
[----:B------:R-:W-:Y:S02]  /*ce50*/  ISETP.GE.AND P4, PT, R224, UR4, PT ;  /* 0x00000004e0007c0c */ /* 0x000fe4000bf86270 */
[----:B------:R-:W-:Y:S02]  /*ce60*/  CS2R R30, SRZ ;  /* 0x00000000001e7805 */ /* 0x000fe4000001ff00 */
[----:B------:R-:W-:Y:S02]  /*ce70*/  ISETP.GE.AND P3, PT, R222, UR4, PT ;  /* 0x00000004de007c0c */ /* 0x000fe4000bf66270 */
[----:B------:R-:W-:-:S02]  /*ce80*/  ISETP.GE.AND P2, PT, R223, UR4, PT ;  /* 0x00000004df007c0c */ /* 0x000fc4000bf46270 */
[----:B------:R-:W-:Y:S02]  /*ce90*/  ISETP.GE.AND P1, PT, R221, UR4, PT ;  /* 0x00000004dd007c0c */ /* 0x000fe4000bf26270 */
[----:B------:R-:W-:Y:S02]  /*cea0*/  SHF.R.S32.HI R7, RZ, 0x1f, R222 ;  /* 0x0000001fff077819 */ /* 0x000fe400000114de */
[----:B------:R-:W-:Y:S02]  /*ceb0*/  SHF.R.S32.HI R4, RZ, 0x1f, R223 ;  /* 0x0000001fff047819 */ /* 0x000fe400000114df */
[----:B------:R-:W-:Y:S01]  /*cec0*/  SHF.R.S32.HI R6, RZ, 0x1f, R221 ;  /* 0x0000001fff067819 */ /* 0x000fe200000114dd */
[C---:B------:R-:W-:Y:S01]  /*ced0*/  @!P4 IMAD.SHL.U32 R24, R224.reuse, 0x2, RZ ;  /* 0x00000002e018c824 */ /* 0x040fe200078e00ff */
[----:B------:R-:W-:Y:S01]  /*cee0*/  @!P4 SHF.L.U64.HI R5, R224, 0x1, R5 ;  /* 0x00000001e005c819 */ /* 0x000fe20000010205 */
[C---:B------:R-:W-:Y:S01]  /*cef0*/  @!P3 IMAD.SHL.U32 R14, R222.reuse, 0x2, RZ ;  /* 0x00000002de0eb824 */ /* 0x040fe200078e00ff */
[----:B------:R-:W-:-:S02]  /*cf00*/  @!P3 SHF.L.U64.HI R7, R222, 0x1, R7 ;  /* 0x00000001de07b819 */ /* 0x000fc40000010207 */
[-C--:B-1----:R-:W-:Y:S02]  /*cf10*/  @!P4 IADD3 R26, P5, R63, R24.reuse, RZ ;  /* 0x000000183f1ac210 */ /* 0x082fe40007fbe0ff */
[----:B0-----:R-:W-:Y:S02]  /*cf20*/  @!P4 IADD3 R24, P6, R65, R24, RZ ;  /* 0x000000184118c210 */ /* 0x001fe40007fde0ff */
[----:B------:R-:W-:Y:S01]  /*cf30*/  @!P2 SHF.L.U32 R10, R223, 0x1, RZ ;  /* 0x00000001df0aa819 */ /* 0x000fe200000006ff */
[--C-:B------:R-:W-:Y:S01]  /*cf40*/  @!P4 IMAD.X R27, R62, 0x1, R5.reuse, P5 ;  /* 0x000000013e1bc824 */ /* 0x100fe200028e0605 */
[-C--:B------:R-:W-:Y:S01]  /*cf50*/  @!P3 IADD3 R20, P5, R63, R14.reuse, RZ ;  /* 0x0000000e3f14b210 */ /* 0x080fe20007fbe0ff */
[----:B--2---:R-:W-:Y:S01]  /*cf60*/  @!P4 IMAD.X R25, R0, 0x1, R5, P6 ;  /* 0x000000010019c824 */ /* 0x004fe200030e0605 */
[----:B------:R-:W-:Y:S02]  /*cf70*/  @!P3 IADD3 R14, P6, R65, R14, RZ ;  /* 0x0000000e410eb210 */ /* 0x000fe40007fde0ff */
[----:B------:R-:W-:Y:S01]  /*cf80*/  @!P2 SHF.L.U64.HI R9, R223, 0x1, R4 ;  /* 0x00000001df09a819 */ /* 0x000fe20000010204 */
[--C-:B------:R-:W-:Y:S01]  /*cf90*/  @!P3 IMAD.X R21, R62, 0x1, R7.reuse, P5 ;  /* 0x000000013e15b824 */ /* 0x100fe200028e0607 */
[-C--:B------:R-:W-:Y:S01]  /*cfa0*/  @!P2 IADD3 R12, P5, R63, R10.reuse, RZ ;  /* 0x0000000a3f0ca210 */ /* 0x080fe20007fbe0ff */
[C---:B------:R-:W-:Y:S01]  /*cfb0*/  @!P1 IMAD.SHL.U32 R4, R221.reuse, 0x2, RZ ;  /* 0x00000002dd049824 */ /* 0x040fe200078e00ff */
[----:B------:R-:W-:Y:S01]  /*cfc0*/  @!P1 SHF.L.U64.HI R29, R221, 0x1, R6 ;  /* 0x00000001dd1d9819 */ /* 0x000fe20000010206 */
[----:B------:R-:W-:Y:S01]  /*cfd0*/  @!P3 IMAD.X R15, R0, 0x1, R7, P6 ;  /* 0x00000001000fb824 */ /* 0x000fe200030e0607 */
[----:B------:R-:W-:Y:S01]  /*cfe0*/  @!P2 IADD3 R10, P6, R65, R10, RZ ;  /* 0x0000000a410aa210 */ /* 0x000fe20007fde0ff */
[----:B------:R-:W-:Y:S01]  /*cff0*/  @!P2 IMAD.X R13, R62, 0x1, R9, P5 ;  /* 0x000000013e0da824 */ /* 0x000fe200028e0609 */
[----:B------:R-:W-:-:S02]  /*d000*/  @!P1 IADD3 R8, P5, R63, R4, RZ ;  /* 0x000000043f089210 */ /* 0x000fc40007fbe0ff */
[----:B------:R-:W-:Y:S01]  /*d010*/  SHF.R.S32.HI R34, RZ, 0x1f, R225 ;  /* 0x0000001fff227819 */ /* 0x000fe200000114e1 */
[----:B------:R-:W-:Y:S01]  /*d020*/  @!P2 IMAD.X R11, R0, 0x1, R9, P6 ;  /* 0x00000001000ba824 */ /* 0x000fe200030e0609 */
[----:B------:R-:W-:Y:S01]  /*d030*/  ISETP.GE.AND P6, PT, R198, UR4, PT ;  /* 0x00000004c6007c0c */ /* 0x000fe2000bfc6270 */
[----:B------:R-:W-:Y:S01]  /*d040*/  @!P1 IMAD.X R9, R62, 0x1, R29, P5 ;  /* 0x000000013e099824 */ /* 0x000fe200028e061d */
[----:B------:R-:W-:-:S05]  /*d050*/  @!P1 IADD3 R4, P5, R65, R4, RZ ;  /* 0x0000000441049210 */ /* 0x000fca0007fbe0ff */
[----:B------:R-:W-:Y:S01]  /*d060*/  @!P1 IMAD.X R5, R0, 0x1, R29, P5 ;  /* 0x0000000100059824 */ /* 0x000fe200028e061d */
[----:B------:R-:W-:-:S05]  /*d070*/  ISETP.GE.AND P5, PT, R225, UR4, PT ;  /* 0x00000004e1007c0c */ /* 0x000fca000bfa6270 */
[----:B------:R-:W-:Y:S01]  /*d080*/  @!P6 MOV R28, R63 ;  /* 0x0000003f001ce202 */ /* 0x000fe20000000f00 */
[----:B------:R-:W-:Y:S02]  /*d090*/  @!P6 IMAD.MOV.U32 R29, RZ, RZ, R62 ;  /* 0x000000ffff1de224 */ /* 0x000fe400078e003e */
[----:B------:R-:W-:Y:S02]  /*d0a0*/  @!P6 IMAD.MOV.U32 R6, RZ, RZ, R65 ;  /* 0x000000ffff06e224 */ /* 0x000fe400078e0041 */
[----:B------:R-:W-:Y:S02]  /*d0b0*/  @!P6 IMAD.MOV.U32 R7, RZ, RZ, R0 ;  /* 0x000000ffff07e224 */ /* 0x000fe400078e0000 */
[----:B------:R-:W-:-:S04]  /*d0c0*/  @!P6 IMAD.WIDE R28, R198, 0x2, R28 ;  /* 0x00000002c61ce825 */ /* 0x000fc800078e021c */
[----:B------:R-:W-:Y:S01]  /*d0d0*/  @!P6 IMAD.WIDE R6, R198, 0x2, R6 ;  /* 0x00000002c606e825 */ /* 0x000fe200078e0206 */
[----:B------:R0:W5:Y:S03]  /*d0e0*/  @!P6 LD.E.64 R40, desc[UR60][R28.64] ;  /* 0x0000003c1c28e980 */ /* 0x000166000c101b00 */
[C---:B------:R-:W-:Y:S01]  /*d0f0*/  @!P5 IMAD.SHL.U32 R32, R225.reuse, 0x2, RZ ;  /* 0x00000002e120d824 */ /* 0x040fe200078e00ff */
[----:B------:R1:W5:Y:S01]  /*d100*/  @!P6 LD.E.64 R30, desc[UR60][R6.64] ;  /* 0x0000003c061ee980 */ /* 0x000362000c101b00 */
[----:B------:R-:W-:Y:S02]  /*d110*/  @!P5 SHF.L.U64.HI R33, R225, 0x1, R34 ;  /* 0x00000001e121d819 */ /* 0x000fe40000010222 */
[----:B------:R-:W-:Y:S02]  /*d120*/  CS2R R34, SRZ ;  /* 0x0000000000227805 */ /* 0x000fe4000001ff00 */
[----:B0-----:R-:W-:-:S04]  /*d130*/  CS2R R28, SRZ ;  /* 0x00000000001c7805 */ /* 0x001fc8000001ff00 */
[----:B------:R0:W5:Y:S01]  /*d140*/  @!P4 LD.E.64 R34, desc[UR60][R26.64] ;  /* 0x0000003c1a22c980 */ /* 0x000162000c101b00 */
[----:B-1----:R-:W-:-:S03]  /*d150*/  @!P5 IADD3 R6, P6, R63, R32, RZ ;  /* 0x000000203f06d210 */ /* 0x002fc60007fde0ff */
[----:B------:R1:W5:Y:S02]  /*d160*/  @!P3 LD.E.64 R28, desc[UR60][R20.64] ;  /* 0x0000003c141cb980 */ /* 0x000364000c101b00 */
[----:B------:R-:W-:Y:S01]  /*d170*/  @!P5 IMAD.X R7, R62, 0x1, R33, P6 ;  /* 0x000000013e07d824 */ /* 0x000fe200030e0621 */
[----:B------:R-:W-:Y:S02]  /*d180*/  @!P5 IADD3 R62, P6, R65, R32, RZ ;  /* 0x00000020413ed210 */ /* 0x000fe40007fde0ff */
[----:B0-----:R-:W-:-:S03]  /*d190*/  CS2R R26, SRZ ;  /* 0x00000000001a7805 */ /* 0x001fc6000001ff00 */
[----:B------:R-:W-:Y:S01]  /*d1a0*/  @!P5 IMAD.X R63, R0, 0x1, R33, P6 ;  /* 0x00000001003fd824 */ /* 0x000fe200030e0621 */
[----:B------:R-:W-:Y:S02]  /*d1b0*/  CS2R R32, SRZ ;  /* 0x0000000000207805 */ /* 0x000fe4000001ff00 */
[----:B-1----:R-:W-:Y:S01]  /*d1c0*/  CS2R R20, SRZ ;  /* 0x0000000000147805 */ /* 0x002fe2000001ff00 */
[----:B------:R0:W5:Y:S04]  /*d1d0*/  @!P3 LD.E.64 R26, desc[UR60][R14.64] ;  /* 0x0000003c0e1ab980 */ /* 0x000168000c101b00 */
[----:B------:R1:W5:Y:S04]  /*d1e0*/  @!P4 LD.E.64 R32, desc[UR60][R24.64] ;  /* 0x0000003c1820c980 */ /* 0x000368000c101b00 */
[----:B------:R2:W5:Y:S01]  /*d1f0*/  @!P2 LD.E.64 R20, desc[UR60][R10.64] ;  /* 0x0000003c0a14a980 */ /* 0x000562000c101b00 */
[----:B0-----:R-:W-:-:S02]  /*d200*/  CS2R R14, SRZ ;  /* 0x00000000000e7805 */ /* 0x001fc4000001ff00 */
[----:B-1----:R-:W-:-:S04]  /*d210*/  CS2R R24, SRZ ;  /* 0x0000000000187805 */ /* 0x002fc8000001ff00 */
[----:B------:R0:W5:Y:S01]  /*d220*/  @!P1 LD.E.64 R14, desc[UR60][R8.64] ;  /* 0x0000003c080e9980 */ /* 0x000162000c101b00 */
[----:B--2---:R-:W-:-:S03]  /*d230*/  CS2R R10, SRZ ;  /* 0x00000000000a7805 */ /* 0x004fc6000001ff00 */
[----:B------:R1:W5:Y:S04]  /*d240*/  @!P2 LD.E.64 R24, desc[UR60][R12.64] ;  /* 0x0000003c0c18a980 */ /* 0x000368000c101b00 */
[----:B------:R3:W5:Y:S01]  /*d250*/  @!P5 LD.E.64 R10, desc[UR60][R6.64] ;  /* 0x0000003c060ad980 */ /* 0x000762000c101b00 */
[----:B0-----:R-:W-:Y:S02]  /*d260*/  CS2R R8, SRZ ;  /* 0x0000000000087805 */ /* 0x001fe4000001ff00 */
[----:B-1----:R-:W-:-:S04]  /*d270*/  CS2R R12, SRZ ;  /* 0x00000000000c7805 */ /* 0x002fc8000001ff00 */
[----:B------:R3:W5:Y:S04]  /*d280*/  @!P5 LD.E.64 R8, desc[UR60][R62.64] ;  /* 0x0000003c3e08d980 */ /* 0x000768000c101b00 */
[----:B------:R3:W5:Y:S02]  /*d290*/  @!P1 LD.E.64 R12, desc[UR60][R4.64] ;  /* 0x0000003c040c9980 */ /* 0x000764000c101b00 */
.L_x_1700:
[----:B------:R-:W-:Y:S05]  /*d2a0*/  BSYNC B1 ;  /* 0x0000000000017941 */ /* 0x000fea0003800000 */
.L_x_1699:
[----:B0--3--:R-:W3:Y:S01]  /*d2b0*/  LDL R62, [R1+0x50] ;  /* 0x00005000013e7983 */ /* 0x009ee20000100800 */
[C---:B------:R-:W-:Y:S01]  /*d2c0*/  VIADD R6, R3.reuse, 0x12400 ;  /* 0x0001240003067836 */ /* 0x040fe20000000000 */
[----:B-----5:R-:W-:Y:S01]  /*d2d0*/  MOV R5, R30 ;  /* 0x0000001e00057202 */ /* 0x020fe20000000f00 */
[----:B--2---:R-:W-:Y:S01]  /*d2e0*/  VIADD R0, R3, 0x12440 ;  /* 0x0001244003007836 */ /* 0x004fe20000000000 */
[----:B------:R-:W-:Y:S01]  /*d2f0*/  VIADDMNMX R64, R64, -R81, 0x80, PT ;  /* 0x0000008040407446 */ /* 0x000fe20003800951 */
[----:B------:R-:W-:Y:S01]  /*d300*/  @P0 VIADD R0, R6, 0xffffffc0 ;  /* 0xffffffc006000836 */ /* 0x000fe20000000000 */
[----:B------:R-:W-:Y:S01]  /*d310*/  PRMT R86, R5, 0x7610, R86 ;  /* 0x0000761005567816 */ /* 0x000fe20000000056 */
[----:B------:R-:W-:Y:S01]  /*d320*/  IMAD.MOV.U32 R5, RZ, RZ, R31 ;  /* 0x000000ffff057224 */ /* 0x000fe200078e001f */
[----:B------:R-:W-:Y:S01]  /*d330*/  BSSY B1, `(.L_x_1701) ;  /* 0x000002b000017945 */ /* 0x000fe20003800000 */
[----:B------:R-:W-:Y:S01]  /*d340*/  IMAD.MOV.U32 R6, RZ, RZ, R32 ;  /* 0x000000ffff067224 */ /* 0x000fe200078e0020 */
[----:B------:R-:W-:Y:S01]  /*d350*/  ISETP.GE.AND P1, PT, R219, R64, PT ;  /* 0x00000040db00720c */ /* 0x000fe20003f26270 */
[----:B------:R-:W-:Y:S01]  /*d360*/  IMAD.MOV.U32 R7, RZ, RZ, R33 ;  /* 0x000000ffff077224 */ /* 0x000fe200078e0021 */
[----:B------:R-:W-:Y:S01]  /*d370*/  PRMT R86, R86, 0x5410, R5 ;  /* 0x0000541056567816 */ /* 0x000fe20000000005 */
[----:B------:R-:W-:-:S02]  /*d380*/  IMAD.MOV.U32 R5, RZ, RZ, R26 ;  /* 0x000000ffff057224 */ /* 0x000fc400078e001a */
[----:B-1----:R-:W-:Y:S01]  /*d390*/  IMAD.MOV.U32 R63, RZ, RZ, R34 ;  /* 0x000000ffff3f7224 */ /* 0x002fe200078e0022 */
[----:B------:R-:W-:Y:S01]  /*d3a0*/  PRMT R83, R6, 0x5410, R7 ;  /* 0x0000541006537816 */ /* 0x000fe20000000007 */
[----:B------:R-:W-:Y:S02]  /*d3b0*/  IMAD.MOV.U32 R6, RZ, RZ, R27 ;  /* 0x000000ffff067224 */ /* 0x000fe400078e001b */
        /* <DEDUP_REMOVED lines=20> */
[----:B---3--:R-:W-:-:S04]  /*d500*/  LEA.HI R4, R62, R62, RZ, 0x1 ;  /* 0x0000003e3e047211 */ /* 0x008fc800078f08ff */
[----:B------:R-:W-:-:S05]  /*d510*/  LOP3.LUT R4, R4, 0xfffffffe, RZ, 0xc0, !PT ;  /* 0xfffffffe04047812 */ /* 0x000fca00078ec0ff */
[----:B------:R-:W-:Y:S02]  /*d520*/  IMAD.IADD R4, R62, 0x1, -R4 ;  /* 0x000000013e047824 */ /* 0x000fe400078e0a04 */
[----:B------:R-:W-:-:S03]  /*d530*/  IMAD.MOV.U32 R62, RZ, RZ, R8 ;  /* 0x000000ffff3e7224 */ /* 0x000fc600078e0008 */
[----:B------:R-:W-:Y:S02]  /*d540*/  SHF.L.U32 R4, R4, 0x1f, RZ ;  /* 0x0000001f04047819 */ /* 0x000fe400000006ff */
[----:B------:R-:W-:Y:S01]  /*d550*/  PRMT R62, R62, 0x5410, R5 ;  /* 0x000054103e3e7816 */ /* 0x000fe20000000005 */
[----:B------:R-:W-:Y:S01]  /*d560*/  IMAD.MOV.U32 R5, RZ, RZ, R35 ;  /* 0x000000ffff057224 */ /* 0x000fe200078e0023 */
[----:B------:R-:W0:Y:S04]  /*d570*/  SYNCS.PHASECHK.TRANS64.TRYWAIT P0, [R17+URZ+0x30800], R4 ;  /* 0x03080004110075a7 */ /* 0x000e28000800017f */
[----:B------:R-:W-:Y:S01]  /*d580*/  PRMT R84, R84, 0x5410, R5 ;  /* 0x0000541054547816 */ /* 0x000fe20000000005 */
[----:B------:R-:W-:-:S05]  /*d590*/  IMAD.MOV.U32 R5, RZ, RZ, R24 ;  /* 0x000000ffff057224 */ /* 0x000fca00078e0018 */
[----:B------:R-:W-:Y:S01]  /*d5a0*/  PRMT R73, R5, 0x5410, R6 ;  /* 0x0000541005497816 */ /* 0x000fe20000000006 */
[----:B------:R-:W-:Y:S02]  /*d5b0*/  IMAD.MOV.U32 R5, RZ, RZ, R10 ;  /* 0x000000ffff057224 */ /* 0x000fe400078e000a */
[----:B------:R-:W-:Y:S01]  /*d5c0*/  IMAD.MOV.U32 R6, RZ, RZ, R11 ;  /* 0x000000ffff067224 */ /* 0x000fe200078e000b */
[----:B0-----:R-:W-:Y:S06]  /*d5d0*/  @!P0 BRA `(.L_x_1702) ;  /* 0x000001fc00b48947 */ /* 0x001fec0003800000 */
.L_x_2040:
[----:B------:R-:W-:Y:S05]  /*d5e0*/  BSYNC B1 ;  /* 0x0000000000017941 */ /* 0x000fea0003800000 */
.L_x_1701:
        /* <DEDUP_REMOVED lines=13> */
[--C-:B------:R-:W-:Y:S01]  /*d6c0*/  SHF.R.U32.HI R93, RZ, 0x10, R59.reuse ;  /* 0x00000010ff5d7819 */ /* 0x100fe2000001163b */
[----:B------:R-:W-:Y:S01]  /*d6d0*/  HADD2.F32 R89, -RZ, R89.H0_H0 ;  /* 0x20000059ff597230 */ /* 0x000fe20000004100 */
[----:B------:R-:W-:Y:S01]  /*d6e0*/  SHF.R.U64 R58, R58, 0x10, R59 ;  /* 0x000000103a3a7819 */ /* 0x000fe2000000123b */
[----:B------:R-:W-:Y:S01]  /*d6f0*/  HADD2.F32 R59, -RZ, R80.H0_H0 ;  /* 0x20000050ff3b7230 */ /* 0x000fe20000004100 */
[--C-:B------:R-:W-:Y:S01]  /*d700*/  SHF.R.U32.HI R91, RZ, 0x10, R61.reuse ;  /* 0x00000010ff5b7819 */ /* 0x100fe2000001163d */
[----:B------:R-:W-:Y:S01]  /*d710*/  HADD2.F32 R93, -RZ, R93.H0_H0 ;  /* 0x2000005dff5d7230 */ /* 0x000fe20000004100 */
[----:B------:R-:W-:Y:S01]  /*d720*/  SHF.R.U64 R60, R60, 0x10, R61 ;  /* 0x000000103c3c7819 */ /* 0x000fe2000000123d */
[----:B------:R-:W-:Y:S02]  /*d730*/  HADD2.F32 R58, -RZ, R58.H0_H0 ;  /* 0x2000003aff3a7230 */ /* 0x000fe40000004100 */
[----:B------:R-:W-:-:S02]  /*d740*/  HADD2.F32 R91, -RZ, R91.H0_H0 ;  /* 0x2000005bff5b7230 */ /* 0x000fc40000004100 */
[----:B------:R-:W-:Y:S02]  /*d750*/  HADD2.F32 R60, -RZ, R60.H0_H0 ;  /* 0x2000003cff3c7230 */ /* 0x000fe40000004100 */
[--C-:B0-----:R-:W-:Y:S02]  /*d760*/  HADD2.F32 R80, -RZ, R7.reuse.H0_H0 ;  /* 0x20000007ff507230 */ /* 0x101fe40000004100 */
[----:B------:R-:W-:Y:S02]  /*d770*/  HADD2.F32 R7, -RZ, R7.H1_H1 ;  /* 0x30000007ff077230 */ /* 0x000fe40000004100 */
[--C-:B------:R-:W-:Y:S02]  /*d780*/  HADD2.F32 R92, -RZ, R4.reuse.H1_H1 ;  /* 0x30000004ff5c7230 */ /* 0x100fe40000004100 */
[----:B------:R-:W-:Y:S02]  /*d790*/  HADD2.F32 R82, -RZ, R4.H0_H0 ;  /* 0x20000004ff527230 */ /* 0x000fe40000004100 */
[----:B------:R-:W-:Y:S01]  /*d7a0*/  FMUL.FTZ R95, R7, R93 ;  /* 0x0000005d075f7220 */ /* 0x000fe20000410000 */
[----:B------:R-:W-:-:S02]  /*d7b0*/  HADD2.F32 R4, -RZ, R6.H0_H0 ;  /* 0x20000006ff047230 */ /* 0x000fc40000004100 */
[-C--:B------:R-:W-:Y:S01]  /*d7c0*/  FMUL.FTZ R94, R7, R91.reuse ;  /* 0x0000005b075e7220 */ /* 0x080fe20000410000 */
[----:B------:R-:W-:Y:S02]  /*d7d0*/  HADD2.F32 R61, -RZ, R6.H1_H1 ;  /* 0x30000006ff3d7230 */ /* 0x000fe40000004100 */
[----:B------:R-:W-:Y:S01]  /*d7e0*/  FFMA.FTZ R7, R80, R91, -R95 ;  /* 0x0000005b50077223 */ /* 0x000fe2000001085f */
[--C-:B------:R-:W-:Y:S02]  /*d7f0*/  HADD2.F32 R6, -RZ, R5.reuse.H0_H0 ;  /* 0x20000005ff067230 */ /* 0x100fe40000004100 */
[C---:B------:R-:W-:Y:S01]  /*d800*/  FMUL.FTZ R91, R92.reuse, R89 ;  /* 0x000000595c5b7220 */ /* 0x040fe20000410000 */
[----:B------:R-:W-:Y:S02]  /*d810*/  HADD2.F32 R81, -RZ, R5.H1_H1 ;  /* 0x30000005ff517230 */ /* 0x000fe40000004100 */
[----:B------:R-:W-:Y:S01]  /*d820*/  FMUL.FTZ R5, R92, R59 ;  /* 0x0000003b5c057220 */ /* 0x000fe20000410000 */
[----:B------:R-:W-:-:S03]  /*d830*/  FFMA.FTZ R80, R80, R93, R94 ;  /* 0x0000005d50507223 */ /* 0x000fc6000001005e */
[C---:B------:R-:W-:Y:S01]  /*d840*/  FFMA.FTZ R5, R82.reuse, R89, -R5 ;  /* 0x0000005952057223 */ /* 0x040fe20000010805 */
[--C-:B------:R-:W-:Y:S02]  /*d850*/  HADD2.F32 R89, -RZ, R90.reuse.H1_H1 ;  /* 0x3000005aff597230 */ /* 0x100fe40000004100 */
[----:B------:R-:W-:Y:S01]  /*d860*/  FFMA.FTZ R82, R82, R59, R91 ;  /* 0x0000003b52527223 */ /* 0x000fe2000001005b */
[----:B------:R-:W-:Y:S02]  /*d870*/  HADD2.F32 R90, -RZ, R90.H0_H0 ;  /* 0x2000005aff5a7230 */ /* 0x000fe40000004100 */
[C---:B------:R-:W-:Y:S01]  /*d880*/  FMUL.FTZ R59, R81.reuse, R58 ;  /* 0x0000003a513b7220 */ /* 0x040fe20000410000 */
[----:B------:R-:W-:Y:S01]  /*d890*/  FMUL.FTZ R81, R81, R60 ;  /* 0x0000003c51517220 */ /* 0x000fe20000410000 */
[C---:B------:R-:W-:Y:S01]  /*d8a0*/  FMUL.FTZ R91, R61.reuse, R89 ;  /* 0x000000593d5b7220 */ /* 0x040fe20000410000 */
[----:B------:R-:W-:Y:S01]  /*d8b0*/  F2FP.F16.F32.PACK_AB R7, R80, R7 ;  /* 0x000000075007723e */ /* 0x000fe200000000ff */
[----:B------:R-:W-:Y:S01]  /*d8c0*/  FMUL.FTZ R92, R61, R90 ;  /* 0x0000005a3d5c7220 */ /* 0x000fe20000410000 */
[----:B------:R-:W-:Y:S01]  /*d8d0*/  FFMA.FTZ R59, R6, R60, -R59 ;  /* 0x0000003c063b7223 */ /* 0x000fe2000001083b */
[----:B------:R-:W-:Y:S01]  /*d8e0*/  FFMA.FTZ R91, R4, R90, -R91 ;  /* 0x0000005a045b7223 */ /* 0x000fe2000001085b */
[----:B------:R-:W-:Y:S01]  /*d8f0*/  FFMA.FTZ R58, R6, R58, R81 ;  /* 0x0000003a063a7223 */ /* 0x000fe20000010051 */
[----:B------:R-:W-:Y:S01]  /*d900*/  FFMA.FTZ R92, R4, R89, R92 ;  /* 0x00000059045c7223 */ /* 0x000fe2000001005c */
[----:B------:R-:W-:-:S03]  /*d910*/  F2FP.F16.F32.PACK_AB R4, R82, R5 ;  /* 0x000000055204723e */ /* 0x000fc600000000ff */
[----:B------:R-:W-:Y:S02]  /*d920*/  F2FP.F16.F32.PACK_AB R5, R58, R59 ;  /* 0x0000003b3a05723e */ /* 0x000fe400000000ff */
[----:B------:R-:W-:-:S05]  /*d930*/  F2FP.F16.F32.PACK_AB R6, R92, R91 ;  /* 0x0000005b5c06723e */ /* 0x000fca00000000ff */
[----:B------:R0:W-:Y:S02]  /*d940*/  STS.128 [R3+0x12400], R4 ;  /* 0x0124000403007388 */ /* 0x0001e40000000c00 */
.L_x_1706:
[----:B------:R-:W-:Y:S05]  /*d950*/  BSYNC B2 ;  /* 0x0000000000027941 */ /* 0x000fea0003800000 */
.L_x_1705:
[----:B------:R-:W-:Y:S04]  /*d960*/  BSSY B2, `(.L_x_1707) ;  /* 0x000002c000027945 */ /* 0x000fe80003800000 */
[----:B------:R-:W-:Y:S05]  /*d970*/  @P1 BRA `(.L_x_1708) ;  /* 0x0000000000a81947 */ /* 0x000fea0003800000 */
[----:B0-----:R-:W0:Y:S01]  /*d980*/  LDS.128 R4, [R0] ;  /* 0x0000000000047984 */ /* 0x001e220000000c00 */
[----:B------:R-:W-:Y:S01]  /*d990*/  SHF.R.U32.HI R60, RZ, 0x10, R57 ;  /* 0x00000010ff3c7819 */ /* 0x000fe20000011639 */
[--C-:B------:R-:W-:Y:S01]  /*d9a0*/  HADD2.F32 R59, -RZ, R88.reuse.H1_H1 ;  /* 0x30000058ff3b7230 */ /* 0x100fe20000004100 */
[----:B------:R-:W-:Y:S01]  /*d9b0*/  SHF.R.U32.HI R61, RZ, 0x10, R55 ;  /* 0x00000010ff3d7819 */ /* 0x000fe20000011637 */
[----:B------:R-:W-:Y:S01]  /*d9c0*/  HADD2.F32 R88, -RZ, R88.H0_H0 ;  /* 0x20000058ff587230 */ /* 0x000fe20000004100 */
[----:B------:R-:W-:Y:S01]  /*d9d0*/  SHF.R.U64 R56, R56, 0x10, R57 ;  /* 0x0000001038387819 */ /* 0x000fe20000001239 */
[----:B------:R-:W-:Y:S01]  /*d9e0*/  HADD2.F32 R60, -RZ, R60.H0_H0 ;  /* 0x2000003cff3c7230 */ /* 0x000fe20000004100 */
[----:B------:R-:W-:Y:S01]  /*d9f0*/  SHF.R.U64 R89, R54, 0x10, R55 ;  /* 0x0000001036597819 */ /* 0x000fe20000001237 */
[----:B------:R-:W-:Y:S02]  /*da00*/  HADD2.F32 R61, -RZ, R61.H0_H0 ;  /* 0x2000003dff3d7230 */ /* 0x000fe40000004100 */
[----:B------:R-:W-:-:S02]  /*da10*/  HADD2.F32 R56, -RZ, R56.H0_H0 ;  /* 0x20000038ff387230 */ /* 0x000fc40000004100 */
[--C-:B0-----:R-:W-:Y:S02]  /*da20*/  HADD2.F32 R58, -RZ, R7.reuse.H1_H1 ;  /* 0x30000007ff3a7230 */ /* 0x101fe40000004100 */
[----:B------:R-:W-:Y:S02]  /*da30*/  HADD2.F32 R57, -RZ, R7.H0_H0 ;  /* 0x20000007ff397230 */ /* 0x000fe40000004100 */
[--C-:B------:R-:W-:Y:S02]  /*da40*/  HADD2.F32 R7, -RZ, R4.reuse.H0_H0 ;  /* 0x20000004ff077230 */ /* 0x100fe40000004100 */
[C---:B------:R-:W-:Y:S01]  /*da50*/  FMUL.FTZ R80, R58.reuse, R61 ;  /* 0x0000003d3a507220 */ /* 0x040fe20000410000 */
[----:B------:R-:W-:Y:S02]  /*da60*/  HADD2.F32 R4, -RZ, R4.H1_H1 ;  /* 0x30000004ff047230 */ /* 0x000fe40000004100 */
[----:B------:R-:W-:Y:S01]  /*da70*/  FMUL.FTZ R82, R58, R60 ;  /* 0x0000003c3a527220 */ /* 0x000fe20000410000 */
[----:B------:R-:W-:-:S02]  /*da80*/  HADD2.F32 R54, -RZ, R6.H0_H0 ;  /* 0x20000006ff367230 */ /* 0x000fc40000004100 */
[C---:B------:R-:W-:Y:S01]  /*da90*/  FFMA.FTZ R80, R57.reuse, R60, -R80 ;  /* 0x0000003c39507223 */ /* 0x040fe20000010850 */
[----:B------:R-:W-:Y:S02]  /*daa0*/  HADD2.F32 R55, -RZ, R6.H1_H1 ;  /* 0x30000006ff377230 */ /* 0x000fe40000004100 */
[----:B------:R-:W-:Y:S01]  /*dab0*/  FFMA.FTZ R81, R57, R61, R82 ;  /* 0x0000003d39517223 */ /* 0x000fe20000010052 */
[C---:B------:R-:W-:Y:S01]  /*dac0*/  FMUL.FTZ R58, R4.reuse, R88 ;  /* 0x00000058043a7220 */ /* 0x040fe20000410000 */
[----:B------:R-:W-:Y:S02]  /*dad0*/  HADD2.F32 R57, -RZ, R85.H1_H1 ;  /* 0x30000055ff397230 */ /* 0x000fe40000004100 */
[-C--:B------:R-:W-:Y:S01]  /*dae0*/  FMUL.FTZ R60, R4, R59.reuse ;  /* 0x0000003b043c7220 */ /* 0x080fe20000410000 */
[----:B------:R-:W-:Y:S02]  /*daf0*/  HADD2.F32 R6, -RZ, R5.H0_H0 ;  /* 0x20000005ff067230 */ /* 0x000fe40000004100 */
[----:B------:R-:W-:Y:S01]  /*db00*/  FFMA.FTZ R58, R7, R59, -R58 ;  /* 0x0000003b073a7223 */ /* 0x000fe2000001083a */
[----:B------:R-:W-:-:S02]  /*db10*/  HADD2.F32 R85, -RZ, R85.H0_H0 ;  /* 0x20000055ff557230 */ /* 0x000fc40000004100 */
[----:B------:R-:W-:Y:S01]  /*db20*/  FFMA.FTZ R59, R7, R88, R60 ;  /* 0x00000058073b7223 */ /* 0x000fe2000001003c */
[----:B------:R-:W-:Y:S02]  /*db30*/  HADD2.F32 R5, -RZ, R5.H1_H1 ;  /* 0x30000005ff057230 */ /* 0x000fe40000004100 */
[C---:B------:R-:W-:Y:S01]  /*db40*/  FMUL.FTZ R61, R55.reuse, R57 ;  /* 0x00000039373d7220 */ /* 0x040fe20000410000 */
[----:B------:R-:W-:Y:S02]  /*db50*/  HADD2.F32 R4, -RZ, R89.H0_H0 ;  /* 0x20000059ff047230 */ /* 0x000fe40000004100 */
[-C--:B------:R-:W-:Y:S01]  /*db60*/  FMUL.FTZ R60, R55, R85.reuse ;  /* 0x00000055373c7220 */ /* 0x080fe20000410000 */
[C---:B------:R-:W-:Y:S01]  /*db70*/  FMUL.FTZ R55, R5.reuse, R56 ;  /* 0x0000003805377220 */ /* 0x040fe20000410000 */
[C---:B------:R-:W-:Y:S01]  /*db80*/  FFMA.FTZ R61, R54.reuse, R85, -R61 ;  /* 0x00000055363d7223 */ /* 0x040fe2000001083d */
[-C--:B------:R-:W-:Y:S01]  /*db90*/  FMUL.FTZ R7, R5, R4.reuse ;  /* 0x0000000405077220 */ /* 0x080fe20000410000 */
[----:B------:R-:W-:Y:S01]  /*dba0*/  FFMA.FTZ R60, R54, R57, R60 ;  /* 0x00000039363c7223 */ /* 0x000fe2000001003c */
[C---:B------:R-:W-:Y:S01]  /*dbb0*/  FFMA.FTZ R54, R6.reuse, R4, R55 ;  /* 0x0000000406367223 */ /* 0x040fe20000010037 */
[----:B------:R-:W-:Y:S01]  /*dbc0*/  F2FP.F16.F32.PACK_AB R4, R59, R58 ;  /* 0x0000003a3b04723e */ /* 0x000fe200000000ff */
[----:B------:R-:W-:Y:S01]  /*dbd0*/  FFMA.FTZ R5, R6, R56, -R7 ;  /* 0x0000003806057223 */ /* 0x000fe20000010807 */
[----:B------:R-:W-:-:S02]  /*dbe0*/  F2FP.F16.F32.PACK_AB R7, R81, R80 ;  /* 0x000000505107723e */ /* 0x000fc400000000ff */
[----:B------:R-:W-:Y:S02]  /*dbf0*/  F2FP.F16.F32.PACK_AB R6, R60, R61 ;  /* 0x0000003d3c06723e */ /* 0x000fe400000000ff */
[----:B------:R-:W-:-:S05]  /*dc00*/  F2FP.F16.F32.PACK_AB R5, R54, R5 ;  /* 0x000000053605723e */ /* 0x000fca00000000ff */
[----:B------:R1:W-:Y:S02]  /*dc10*/  STS.128 [R0], R4 ;  /* 0x0000000400007388 */ /* 0x0003e40000000c00 */
.L_x_1708:
[----:B------:R-:W-:Y:S05]  /*dc20*/  BSYNC B2 ;  /* 0x0000000000027941 */ /* 0x000fea0003800000 */
.L_x_1707:
[----:B------:R-:W-:Y:S04]  /*dc30*/  BSSY B2, `(.L_x_1709) ;  /* 0x000002c000027945 */ /* 0x000fe80003800000 */
[----:B------:R-:W-:Y:S05]  /*dc40*/  @P2 BRA `(.L_x_1710) ;  /* 0x0000000000a82947 */ /* 0x000fea0003800000 */
[----:B01----:R-:W0:Y:S01]  /*dc50*/  LDS.128 R4, [R3+0x16400] ;  /* 0x0164000003047984 */ /* 0x003e220000000c00 */
[----:B------:R-:W-:Y:S01]  /*dc60*/  SHF.R.U32.HI R55, RZ, 0x10, R53 ;  /* 0x00000010ff377819 */ /* 0x000fe20000011635 */
[----:B------:R-:W-:Y:S01]  /*dc70*/  HADD2.F32 R54, -RZ, R79.H0_H0 ;  /* 0x2000004fff367230 */ /* 0x000fe20000004100 */
[----:B------:R-:W-:Y:S01]  /*dc80*/  SHF.R.U32.HI R57, RZ, 0x10, R51 ;  /* 0x00000010ff397819 */ /* 0x000fe20000011633 */
[--C-:B------:R-:W-:Y:S01]  /*dc90*/  HADD2.F32 R56, -RZ, R78.reuse.H0_H0 ;  /* 0x2000004eff387230 */ /* 0x100fe20000004100 */
[----:B------:R-:W-:Y:S01]  /*dca0*/  SHF.R.U64 R81, R52, 0x10, R53 ;  /* 0x0000001034517819 */ /* 0x000fe20000001235 */
[----:B------:R-:W-:Y:S01]  /*dcb0*/  HADD2.F32 R55, -RZ, R55.H0_H0 ;  /* 0x20000037ff377230 */ /* 0x000fe20000004100 */
[----:B------:R-:W-:Y:S01]  /*dcc0*/  SHF.R.U64 R61, R50, 0x10, R51 ;  /* 0x00000010323d7819 */ /* 0x000fe20000001233 */
[----:B------:R-:W-:Y:S02]  /*dcd0*/  HADD2.F32 R57, -RZ, R57.H0_H0 ;  /* 0x20000039ff397230 */ /* 0x000fe40000004100 */
[----:B------:R-:W-:-:S02]  /*dce0*/  HADD2.F32 R78, -RZ, R78.H1_H1 ;  /* 0x3000004eff4e7230 */ /* 0x000fc40000004100 */
[----:B------:R-:W-:Y:S02]  /*dcf0*/  HADD2.F32 R79, -RZ, R79.H1_H1 ;  /* 0x3000004fff4f7230 */ /* 0x000fe40000004100 */
[--C-:B0-----:R-:W-:Y:S02]  /*dd00*/  HADD2.F32 R53, -RZ, R7.reuse.H1_H1 ;  /* 0x30000007ff357230 */ /* 0x101fe40000004100 */
[----:B------:R-:W-:Y:S02]  /*dd10*/  HADD2.F32 R52, -RZ, R7.H0_H0 ;  /* 0x20000007ff347230 */ /* 0x000fe40000004100 */
[--C-:B------:R-:W-:Y:S02]  /*dd20*/  HADD2.F32 R7, -RZ, R4.reuse.H0_H0 ;  /* 0x20000004ff077230 */ /* 0x100fe40000004100 */
[C---:B------:R-:W-:Y:S01]  /*dd30*/  FMUL.FTZ R60, R53.reuse, R55 ;  /* 0x00000037353c7220 */ /* 0x040fe20000410000 */
[----:B------:R-:W-:Y:S02]  /*dd40*/  HADD2.F32 R4, -RZ, R4.H1_H1 ;  /* 0x30000004ff047230 */ /* 0x000fe40000004100 */
[----:B------:R-:W-:Y:S01]  /*dd50*/  FMUL.FTZ R59, R53, R57 ;  /* 0x00000039353b7220 */ /* 0x000fe20000410000 */
[----:B------:R-:W-:-:S02]  /*dd60*/  HADD2.F32 R50, -RZ, R6.H0_H0 ;  /* 0x20000006ff327230 */ /* 0x000fc40000004100 */
[----:B------:R-:W-:Y:S01]  /*dd70*/  FFMA.FTZ R80, R52, R57, R60 ;  /* 0x0000003934507223 */ /* 0x000fe2000001003c */
[----:B------:R-:W-:Y:S02]  /*dd80*/  HADD2.F32 R51, -RZ, R6.H1_H1 ;  /* 0x30000006ff337230 */ /* 0x000fe40000004100 */
[----:B------:R-:W-:Y:S01]  /*dd90*/  FMUL.FTZ R58, R4, R56 ;  /* 0x00000038043a7220 */ /* 0x000fe20000410000 */
[--C-:B------:R-:W-:Y:S02]  /*dda0*/  HADD2.F32 R6, -RZ, R5.reuse.H0_H0 ;  /* 0x20000005ff067230 */ /* 0x100fe40000004100 */
[----:B------:R-:W-:Y:S01]  /*ddb0*/  FFMA.FTZ R59, R52, R55, -R59 ;  /* 0x00000037343b7223 */ /* 0x000fe2000001083b */
[-C--:B------:R-:W-:Y:S01]  /*ddc0*/  FMUL.FTZ R60, R4, R54.reuse ;  /* 0x00000036043c7220 */ /* 0x080fe20000410000 */
[----:B------:R-:W-:Y:S02]  /*ddd0*/  HADD2.F32 R5, -RZ, R5.H1_H1 ;  /* 0x30000005ff057230 */ /* 0x000fe40000004100 */
[----:B------:R-:W-:Y:S01]  /*dde0*/  FFMA.FTZ R58, R7, R54, -R58 ;  /* 0x00000036073a7223 */ /* 0x000fe2000001083a */
[----:B------:R-:W-:-:S02]  /*ddf0*/  HADD2.F32 R52, -RZ, R61.H0_H0 ;  /* 0x2000003dff347230 */ /* 0x000fc40000004100 */
[----:B------:R-:W-:Y:S01]  /*de00*/  FFMA.FTZ R53, R7, R56, R60 ;  /* 0x0000003807357223 */ /* 0x000fe2000001003c */
[----:B------:R-:W-:Y:S02]  /*de10*/  HADD2.F32 R4, -RZ, R81.H0_H0 ;  /* 0x20000051ff047230 */ /* 0x000fe40000004100 */
[C---:B------:R-:W-:Y:S01]  /*de20*/  FMUL.FTZ R55, R51.reuse, R78 ;  /* 0x0000004e33377220 */ /* 0x040fe20000410000 */
[-C--:B------:R-:W-:Y:S01]  /*de30*/  FMUL.FTZ R57, R51, R79.reuse ;  /* 0x0000004f33397220 */ /* 0x080fe20000410000 */
[C---:B------:R-:W-:Y:S01]  /*de40*/  FMUL.FTZ R7, R5.reuse, R52 ;  /* 0x0000003405077220 */ /* 0x040fe20000410000 */
[----:B------:R-:W-:Y:S01]  /*de50*/  FMUL.FTZ R51, R5, R4 ;  /* 0x0000000405337220 */ /* 0x000fe20000410000 */
[C---:B------:R-:W-:Y:S01]  /*de60*/  FFMA.FTZ R55, R50.reuse, R79, -R55 ;  /* 0x0000004f32377223 */ /* 0x040fe20000010837 */
[----:B------:R-:W-:Y:S01]  /*de70*/  FFMA.FTZ R50, R50, R78, R57 ;  /* 0x0000004e32327223 */ /* 0x000fe20000010039 */
[C---:B------:R-:W-:Y:S01]  /*de80*/  FFMA.FTZ R5, R6.reuse, R4, -R7 ;  /* 0x0000000406057223 */ /* 0x040fe20000010807 */
[----:B------:R-:W-:Y:S01]  /*de90*/  FFMA.FTZ R52, R6, R52, R51 ;  /* 0x0000003406347223 */ /* 0x000fe20000010033 */
[----:B------:R-:W-:-:S02]  /*dea0*/  F2FP.F16.F32.PACK_AB R7, R80, R59 ;  /* 0x0000003b5007723e */ /* 0x000fc400000000ff */
[----:B------:R-:W-:Y:S02]  /*deb0*/  F2FP.F16.F32.PACK_AB R6, R50, R55 ;  /* 0x000000373206723e */ /* 0x000fe400000000ff */
[----:B------:R-:W-:Y:S02]  /*dec0*/  F2FP.F16.F32.PACK_AB R4, R53, R58 ;  /* 0x0000003a3504723e */ /* 0x000fe400000000ff */
[----:B------:R-:W-:-:S05]  /*ded0*/  F2FP.F16.F32.PACK_AB R5, R52, R5 ;  /* 0x000000053405723e */ /* 0x000fca00000000ff */
[----:B------:R2:W-:Y:S02]  /*dee0*/  STS.128 [R3+0x16400], R4 ;  /* 0x0164000403007388 */ /* 0x0005e40000000c00 */
.L_x_1710:
[----:B------:R-:W-:Y:S05]  /*def0*/  BSYNC B2 ;  /* 0x0000000000027941 */ /* 0x000fea0003800000 */
.L_x_1709:
[----:B------:R-:W-:Y:S04]  /*df00*/  BSSY B2, `(.L_x_1711) ;  /* 0x000002c000027945 */ /* 0x000fe80003800000 */
[----:B------:R-:W-:Y:S05]  /*df10*/  @P3 BRA `(.L_x_1712) ;  /* 0x0000000000a83947 */ /* 0x000fea0003800000 */
[----:B012---:R-:W0:Y:S01]  /*df20*/  LDS.128 R4, [R0+0x4000] ;  /* 0x0040000000047984 */ /* 0x007e220000000c00 */
        /* <DEDUP_REMOVED lines=41> */
.L_x_1712:
[----:B------:R-:W-:Y:S05]  /*e1c0*/  BSYNC B2 ;  /* 0x0000000000027941 */ /* 0x000fea0003800000 */
.L_x_1711:
[----:B------:R-:W-:Y:S04]  /*e1d0*/  BSSY B2, `(.L_x_1713) ;  /* 0x000002c000027945 */ /* 0x000fe80003800000 */
[----:B------:R-:W-:Y:S05]  /*e1e0*/  @P4 BRA `(.L_x_1714) ;  /* 0x0000000000a84947 */ /* 0x000fea0003800000 */
[----:B0123--:R-:W0:Y:S01]  /*e1f0*/  LDS.128 R4, [R3+0x1a400] ;  /* 0x01a4000003047984 */ /* 0x00fe220000000c00 */
        /* <DEDUP_REMOVED lines=41> */
.L_x_1714:
[----:B------:R-:W-:Y:S05]  /*e490*/  BSYNC B2 ;  /* 0x0000000000027941 */ /* 0x000fea0003800000 */
.L_x_1713:
[----:B------:R-:W-:Y:S05]  /*e4a0*/  @P5 BRA `(.L_x_1704) ;  /* 0x0000000000a85947 */ /* 0x000fea0003800000 */
[----:B01234-:R-:W0:Y:S01]  /*e4b0*/  LDS.128 R4, [R0+0x8000] ;  /* 0x0080000000047984 */ /* 0x01fe220000000c00 */
[----:B------:R-:W-:Y:S01]  /*e4c0*/  SHF.R.U32.HI R43, RZ, 0x10, R37 ;  /* 0x00000010ff2b7819 */ /* 0x000fe20000011625 */
[----:B------:R-:W-:Y:S01]  /*e4d0*/  HADD2.F32 R42, -RZ, R69.H0_H0 ;  /* 0x20000045ff2a7230 */ /* 0x000fe20000004100 */
[--C-:B------:R-:W-:Y:S01]  /*e4e0*/  SHF.R.U32.HI R45, RZ, 0x10, R39.reuse ;  /* 0x00000010ff2d7819 */ /* 0x100fe20000011627 */
        /* <DEDUP_REMOVED lines=38> */
.L_x_1704:
[----:B------:R-:W-:Y:S05]  /*e750*/  BSYNC B1 ;  /* 0x0000000000017941 */ /* 0x000fea0003800000 */
.L_x_1703:
        /* <DEDUP_REMOVED lines=13> */
[--C-:B------:R-:W-:Y:S01]  /*e830*/  SHF.R.U64 R47, R40, 0x10, R41.reuse ;  /* 0x00000010282f7819 */ /* 0x100fe20000001229 */
[----:B------:R-:W-:Y:S01]  /*e840*/  HADD2.F32 R38, -RZ, R87.H0_H0 ;  /* 0x20000057ff267230 */ /* 0x000fe20000004100 */
[----:B------:R-:W-:Y:S01]  /*e850*/  SHF.R.U32.HI R39, RZ, 0x10, R41 ;  /* 0x00000010ff277819 */ /* 0x000fe20000011629 */
[--C-:B------:R-:W-:Y:S01]  /*e860*/  HADD2.F32 R40, -RZ, R86.reuse.H0_H0 ;  /* 0x20000056ff287230 */ /* 0x100fe20000004100 */
[--C-:B------:R-:W-:Y:S01]  /*e870*/  SHF.R.U32.HI R41, RZ, 0x10, R31.reuse ;  /* 0x00000010ff297819 */ /* 0x100fe2000001161f */
[----:B------:R-:W-:Y:S01]  /*e880*/  HADD2.F32 R86, -RZ, R86.H1_H1 ;  /* 0x30000056ff567230 */ /* 0x000fe20000004100 */
[----:B------:R-:W-:Y:S01]  /*e890*/  SHF.R.U64 R45, R30, 0x10, R31 ;  /* 0x000000101e2d7819 */ /* 0x000fe2000000121f */
[----:B------:R-:W-:Y:S02]  /*e8a0*/  HADD2.F32 R39, -RZ, R39.H0_H0 ;  /* 0x20000027ff277230 */ /* 0x000fe40000004100 */
[----:B------:R-:W-:-:S02]  /*e8b0*/  HADD2.F32 R41, -RZ, R41.H0_H0 ;  /* 0x20000029ff297230 */ /* 0x000fc40000004100 */
        /* <DEDUP_REMOVED lines=32> */
.L_x_1717:
[----:B------:R-:W-:Y:S05]  /*eac0*/  BSYNC B1 ;  /* 0x0000000000017941 */ /* 0x000fea0003800000 */
.L_x_1716:
[----:B------:R-:W-:Y:S04]  /*ead0*/  BSSY B1, `(.L_x_1718) ;  /* 0x000002c000017945 */ /* 0x000fe80003800000 */
[----:B------:R-:W-:Y:S05]  /*eae0*/  @P1 BRA `(.L_x_1719) ;  /* 0x0000000000a81947 */ /* 0x000fea0003800000 */
[----:B0-----:R-:W0:Y:S01]  /*eaf0*/  LDS.128 R4, [R0+0x2000] ;  /* 0x0020000000047984 */ /* 0x001e220000000c00 */
        /* <DEDUP_REMOVED lines=28> */
[CC--:B------:R-:W-:Y:S01]  /*ecc0*/  FMUL.FTZ R35, R31.reuse, R83.reuse ;  /* 0x000000531f237220 */ /* 0x0c0fe20000410000 */
[----:B------:R-:W-:Y:S01]  /*ecd0*/  FMUL.FTZ R34, R31, R84 ;  /* 0x000000541f227220 */ /* 0x000fe20000410000 */
        /* <DEDUP_REMOVED lines=11> */
.L_x_1719:
[----:B------:R-:W-:Y:S05]  /*ed90*/  BSYNC B1 ;  /* 0x0000000000017941 */ /* 0x000fea0003800000 */
.L_x_1718:
        /* <DEDUP_REMOVED lines=44> */
.L_x_1721:
[----:B------:R-:W-:Y:S05]  /*f060*/  BSYNC B1 ;  /* 0x0000000000017941 */ /* 0x000fea0003800000 */
.L_x_1720:
        /* <DEDUP_REMOVED lines=44> */
.L_x_1723:
[----:B------:R-:W-:Y:S05]  /*f330*/  BSYNC B1 ;  /* 0x0000000000017941 */ /* 0x000fea0003800000 */
.L_x_1722:
[----:B------:R-:W-:Y:S04]  /*f340*/  BSSY B1, `(.L_x_1724) ;  /* 0x000002c000017945 */ /* 0x000fe80003800000 */
[----:B------:R-:W-:Y:S05]  /*f350*/  @P4 BRA `(.L_x_1725) ;  /* 0x0000000000a84947 */ /* 0x000fea0003800000 */
[----:B0123--:R-:W0:Y:S01]  /*f360*/  LDS.128 R4, [R3+0x1c400] ;  /* 0x01c4000003047984 */ /* 0x00fe220000000c00 */
[----:B------:R-:W-:Y:S01]  /*f370*/  SHF.R.U32.HI R21, RZ, 0x10, R15 ;  /* 0x00000010ff157819 */ /* 0x000fe2000001160f */
[----:B------:R-:W-:Y:S01]  /*f380*/  HADD2.F32 R20, -RZ, R67.H0_H0 ;  /* 0x20000043ff147230 */ /* 0x000fe20000004100 */
[----:B------:R-:W-:Y:S01]  /*f390*/  SHF.R.U32.HI R25, RZ, 0x10, R13 ;  /* 0x00000010ff197819 */ /* 0x000fe2000001160d */
[----:B------:R-:W-:Y:S01]  /*f3a0*/  HADD2.F32 R24, -RZ, R65.H0_H0 ;  /* 0x20000041ff187230 */ /* 0x000fe20000004100 */
        /* <DEDUP_REMOVED lines=27> */
[-C--:B------:R-:W-:Y:S01]  /*f560*/  FMUL.FTZ R13, R5, R4.reuse ;  /* 0x00000004050d7220 */ /* 0x080fe20000410000 */
        /* <DEDUP_REMOVED lines=9> */
.L_x_1725:
[----:B------:R-:W-:Y:S05]  /*f600*/  BSYNC B1 ;  /* 0x0000000000017941 */ /* 0x000fea0003800000 */
.L_x_1724:
[----:B------:R-:W-:Y:S05]  /*f610*/  @P5 BRA `(.L_x_1715) ;  /* 0x0000003800945947 */ /* 0x000fea0003800000 */
[----:B01234-:R-:W0:Y:S01]  /*f620*/  LDS.128 R4, [R0+0xa000] ;  /* 0x00a0000000047984 */ /* 0x01fe220000000c00 */
[----:B------:R-:W-:Y:S01]  /*f630*/  SHF.R.U32.HI R14, RZ, 0x10, R9 ;  /* 0x00000010ff0e7819 */ /* 0x000fe20000011609 */
[--C-:B------:R-:W-:Y:S01]  /*f640*/  HADD2.F32 R13, -RZ, R62.reuse.H0_H0 ;  /* 0x2000003eff0d7230 */ /* 0x100fe20000004100 */
[--C-:B------:R-:W-:Y:S01]  /*f650*/  SHF.R.U32.HI R12, RZ, 0x10, R11.reuse ;  /* 0x00000010ff0c7819 */ /* 0x100fe2000001160b */
[----:B------:R-:W-:Y:S01]  /*f660*/  HADD2.F32 R62, -RZ, R62.H1_H1 ;  /* 0x3000003eff3e7230 */ /* 0x000fe20000004100 */
[----:B------:R-:W-:Y:S01]  /*f670*/  SHF.R.U64 R24, R10, 0x10, R11 ;  /* 0x000000100a187819 */ /* 0x000fe2000000120b */
[----:B------:R-:W-:Y:S01]  /*f680*/  HADD2.F32 R14, -RZ, R14.H0_H0 ;  /* 0x2000000eff0e7230 */ /* 0x000fe20000004100 */
[----:B------:R-:W-:Y:S01]  /*f690*/  SHF.R.U64 R21, R8, 0x10, R9 ;  /* 0x0000001008157819 */ /* 0x000fe20000001209 */
[----:B------:R-:W-:Y:S02]  /*f6a0*/  HADD2.F32 R12, -RZ, R12.H0_H0 ;  /* 0x2000000cff0c7230 */ /* 0x000fe40000004100 */
[----:B------:R-:W-:-:S02]  /*f6b0*/  HADD2.F32 R11, -RZ, R63.H0_H0 ;  /* 0x2000003fff0b7230 */ /* 0x000fc40000004100 */
[----:B------:R-:W-:Y:S02]  /*f6c0*/  HADD2.F32 R63, -RZ, R63.H1_H1 ;  /* 0x3000003fff3f7230 */ /* 0x000fe40000004100 */
[--C-:B0-----:R-:W-:Y:S02]  /*f6d0*/  HADD2.F32 R10, -RZ, R7.reuse.H1_H1 ;  /* 0x30000007ff0a7230 */ /* 0x101fe40000004100 */
[--C-:B------:R-:W-:Y:S02]  /*f6e0*/  HADD2.F32 R3, -RZ, R4.reuse.H0_H0 ;  /* 0x20000004ff037230 */ /* 0x100fe40000004100 */
[----:B------:R-:W-:Y:S02]  /*f6f0*/  HADD2.F32 R9, -RZ, R7.H0_H0 ;  /* 0x20000007ff097230 */ /* 0x000fe40000004100 */
[C---:B------:R-:W-:Y:S01]  /*f700*/  FMUL.FTZ R20, R10.reuse, R14 ;  /* 0x0000000e0a147220 */ /* 0x040fe20000410000 */
[----:B------:R-:W-:Y:S02]  /*f710*/  HADD2.F32 R4, -RZ, R4.H1_H1 ;  /* 0x30000004ff047230 */ /* 0x000fe40000004100 */
[----:B------:R-:W-:Y:S01]  /*f720*/  FMUL.FTZ R15, R10, R12 ;  /* 0x0000000c0a0f7220 */ /* 0x000fe20000410000 */
[----:B------:R-:W-:-:S02]  /*f730*/  HADD2.F32 R7, -RZ, R6.H0_H0 ;  /* 0x20000006ff077230 */ /* 0x000fc40000004100 */
[C---:B------:R-:W-:Y:S01]  /*f740*/  FFMA.FTZ R20, R9.reuse, R12, -R20 ;  /* 0x0000000c09147223 */ /* 0x040fe20000010814 */
[----:B------:R-:W-:Y:S02]  /*f750*/  HADD2.F32 R8, -RZ, R6.H1_H1 ;  /* 0x30000006ff087230 */ /* 0x000fe40000004100 */
[C---:B------:R-:W-:Y:S01]  /*f760*/  FMUL.FTZ R10, R4.reuse, R13 ;  /* 0x0000000d040a7220 */ /* 0x040fe20000410000 */
[--C-:B------:R-:W-:Y:S02]  /*f770*/  HADD2.F32 R6, -RZ, R5.reuse.H0_H0 ;  /* 0x20000005ff067230 */ /* 0x100fe40000004100 */
[----:B------:R-:W-:Y:S01]  /*f780*/  FFMA.FTZ R15, R9, R14, R15 ;  /* 0x0000000e090f7223 */ /* 0x000fe2000001000f */
[-C--:B------:R-:W-:Y:S01]  /*f790*/  FMUL.FTZ R12, R4, R11.reuse ;  /* 0x0000000b040c7220 */ /* 0x080fe20000410000 */
[----:B------:R-:W-:Y:S02]  /*f7a0*/  HADD2.F32 R5, -RZ, R5.H1_H1 ;  /* 0x30000005ff057230 */ /* 0x000fe40000004100 */
[----:B------:R-:W-:Y:S01]  /*f7b0*/  FFMA.FTZ R10, R3, R11, -R10 ;  /* 0x0000000b030a7223 */ /* 0x000fe2000001080a */
[----:B------:R-:W-:-:S02]  /*f7c0*/  HADD2.F32 R9, -RZ, R21.H0_H0 ;  /* 0x20000015ff097230 */ /* 0x000fc40000004100 */
[----:B------:R-:W-:Y:S01]  /*f7d0*/  FFMA.FTZ R3, R3, R13, R12 ;  /* 0x0000000d03037223 */ /* 0x000fe2000001000c */
[----:B------:R-:W-:Y:S02]  /*f7e0*/  HADD2.F32 R4, -RZ, R24.H0_H0 ;  /* 0x20000018ff047230 */ /* 0x000fe40000004100 */
[C---:B------:R-:W-:Y:S01]  /*f7f0*/  FMUL.FTZ R12, R8.reuse, R62 ;  /* 0x0000003e080c7220 */ /* 0x040fe20000410000 */
        /* <DEDUP_REMOVED lines=11> */
[----:B------:R0:W-:Y:S01]  /*f8b0*/  STS.128 [R0+0xa000], R4 ;  /* 0x00a0000400007388 */ /* 0x0001e20000000c00 */
[----:B------:R-:W-:Y:S05]  /*f8c0*/  BRA `(.L_x_1715) ;  /* 0x0000003400e87947 */ /* 0x000fea0003800000 */
.L_x_1694:
[----:B------:R-:W0:Y:S01]  /*f8d0*/  LDC R9, c[0x0][0x448] ;  /* 0x00011200ff097b82 */ /* 0x000e220000000800 */
[----:B------:R-:W-:Y:S01]  /*f8e0*/  LEA.HI R31, R31, R26, RZ, 0x2 ;  /* 0x0000001a1f1f7211 */ /* 0x000fe200078f10ff */
[----:B------:R-:W-:Y:S01]  /*f8f0*/  ULDC.64 UR4, c[0x0][0x3f8] ;  /* 0x0000fe0000047ab9 */ /* 0x000fe20000000a00 */
[----:B------:R-:W-:Y:S01]  /*f900*/  ULDC.64 UR6, c[0x0][0x408] ;  /* 0x0001020000067ab9 */ /* 0x000fe20000000a00 */
[----:B------:R-:W-:Y:S01]  /*f910*/  IMAD.MOV.U32 R6, RZ, RZ, R134 ;  /* 0x000000ffff067224 */ /* 0x000fe200078e0086 */
[----:B------:R-:W-:Y:S01]  /*f920*/  LOP3.LUT R31, R31, 0xfffffffc, RZ, 0xc0, !PT ;  /* 0xfffffffc1f1f7812 */ /* 0x000fe200078ec0ff */
[----:B------:R-:W-:-:S03]  /*f930*/  IMAD.MOV.U32 R7, RZ, RZ, R29 ;  /* 0x000000ffff077224 */ /* 0x000fc600078e001d */
[----:B------:R-:W-:-:S05]  /*f940*/  IADD3 R0, R26, -R31, RZ ;  /* 0x8000001f1a007210 */ /* 0x000fca0007ffe0ff */
[----:B------:R-:W-:Y:S01]  /*f950*/  IMAD R3, R0, 0x40, R67 ;  /* 0x0000004000037824 */ /* 0x000fe200078e0243 */
[----:B0-----:R-:W-:-:S13]  /*f960*/  ISETP.NE.AND P0, PT, R9, 0x1, PT ;  /* 0x000000010900780c */ /* 0x001fda0003f05270 */
[----:B------:R-:W0:Y:S08]  /*f970*/  @P0 LDC R4, c[0x0][0x44c] ;  /* 0x00011300ff040b82 */ /* 0x000e300000000800 */
[----:B------:R-:W1:Y:S01]  /*f980*/  @P0 LDC R5, c[0x0][0x450] ;  /* 0x00011400ff050b82 */ /* 0x000e620000000800 */
[----:B0-----:R-:W-:-:S05]  /*f990*/  @P0 IMAD.HI.U32 R4, R3, R4, RZ ;  /* 0x0000000403040227 */ /* 0x001fca00078e00ff */
[----:B-1----:R-:W-:Y:S01]  /*f9a0*/  @P0 SHF.R.U32.HI R3, RZ, R5, R4 ;  /* 0x00000005ff030219 */ /* 0x002fe20000011604 */
[----:B------:R-:W-:Y:S02]  /*f9b0*/  IMAD.MOV.U32 R4, RZ, RZ, R24 ;  /* 0x000000ffff047224 */ /* 0x000fe400078e0018 */
[----:B------:R-:W-:Y:S01]  /*f9c0*/  IMAD.MOV.U32 R5, RZ, RZ, R27 ;  /* 0x000000ffff057224 */ /* 0x000fe200078e001b */
        /* <DEDUP_REMOVED lines=21> */
.L_x_2046:
        /* <DEDUP_REMOVED lines=17> */
[----:B--2---:R-:W-:Y:S01]  /*fc30*/  MOV R12, R4 ;  /* 0x00000004000c7202 */ /* 0x004fe20000000f00 */
[----:B-1----:R-:W-:Y:S01]  /*fc40*/  IMAD.MOV.U32 R13, RZ, RZ, R5 ;  /* 0x000000ffff0d7224 */ /* 0x002fe200078e0005 */
[----:B------:R-:W-:Y:S02]  /*fc50*/  ISETP.GE.AND P2, PT, R18, UR4, PT ;  /* 0x0000000412007c0c */ /* 0x000fe4000bf46270 */
[----:B------:R-:W-:Y:S02]  /*fc60*/  CS2R R28, SRZ ;  /* 0x00000000001c7805 */ /* 0x000fe4000001ff00 */
[----:B------:R-:W-:Y:S02]  /*fc70*/  ISETP.GE.AND P3, PT, R196, UR4, PT ;  /* 0x00000004c4007c0c */ /* 0x000fe4000bf66270 */
[----:B------:R-:W-:Y:S02]  /*fc80*/  CS2R R30, SRZ ;  /* 0x00000000001e7805 */ /* 0x000fe4000001ff00 */
[----:B------:R-:W-:-:S02]  /*fc90*/  ISETP.GE.AND P4, PT, R195, UR4, PT ;  /* 0x00000004c3007c0c */ /* 0x000fc4000bf86270 */
[----:B------:R-:W-:Y:S02]  /*fca0*/  CS2R R40, SRZ ;  /* 0x0000000000287805 */ /* 0x000fe4000001ff00 */
[----:B------:R-:W-:Y:S02]  /*fcb0*/  CS2R R42, SRZ ;  /* 0x00000000002a7805 */ /* 0x000fe4000001ff00 */
[----:B------:R-:W-:Y:S01]  /*fcc0*/  CS2R R26, SRZ ;  /* 0x00000000001a7805 */ /* 0x000fe2000001ff00 */
[C---:B------:R-:W-:Y:S01]  /*fcd0*/  @!P2 IMAD.SHL.U32 R9, R18.reuse, 0x2, RZ ;  /* 0x000000021209a824 */ /* 0x040fe200078e00ff */
[----:B------:R-:W-:Y:S01]  /*fce0*/  @!P2 SHF.L.U64.HI R32, R18, 0x1, R19 ;  /* 0x000000011220a819 */ /* 0x000fe20000010213 */
[----:B------:R-:W-:-:S04]  /*fcf0*/  @!P3 IMAD.SHL.U32 R15, R203, 0x8, RZ ;  /* 0x00000008cb0fb824 */ /* 0x000fc800078e00ff */
[----:B------:R-:W-:Y:S01]  /*fd00*/  @!P4 IMAD.SHL.U32 R25, R204, 0x8, RZ ;  /* 0x00000008cc19c824 */ /* 0x000fe200078e00ff */
[-C--:B------:R-:W-:Y:S01]  /*fd10*/  @!P2 IADD3 R4, P0, R4, R9.reuse, RZ ;  /* 0x000000090404a210 */ /* 0x080fe20007f1e0ff */
[----:B------:R-:W-:Y:S01]  /*fd20*/  @!P3 IMAD.WIDE R10, R15, 0x2, R12 ;  /* 0x000000020f0ab825 */ /* 0x000fe200078e020c */
[----:B----4-:R-:W-:-:S03]  /*fd30*/  @!P2 IADD3 R6, P1, R8, R9, RZ ;  /* 0x000000090806a210 */ /* 0x010fc60007f3e0ff */
[----:B---3--:R-:W-:Y:S01]  /*fd40*/  IMAD.MOV.U32 R9, RZ, RZ, R7 ;  /* 0x000000ffff097224 */ /* 0x008fe200078e0007 */
[----:B------:R-:W-:Y:S01]  /*fd50*/  CS2R R36, SRZ ;  /* 0x0000000000247805 */ /* 0x000fe2000001ff00 */
[----:B------:R-:W-:Y:S01]  /*fd60*/  @!P4 IMAD.WIDE R12, R25, 0x2, R12 ;  /* 0x00000002190cc825 */ /* 0x000fe200078e020c */
[----:B------:R-:W-:Y:S02]  /*fd70*/  CS2R R38, SRZ ;  /* 0x0000000000267805 */ /* 0x000fe4000001ff00 */
[----:B------:R-:W-:Y:S02]  /*fd80*/  CS2R R34, SRZ ;  /* 0x0000000000227805 */ /* 0x000fe4000001ff00 */
[----:B------:R-:W-:Y:S01]  /*fd90*/  CS2R R44, SRZ ;  /* 0x00000000002c7805 */ /* 0x000fe2000001ff00 */
[--C-:B------:R-:W-:Y:S01]  /*fda0*/  @!P3 IMAD.WIDE R14, R15, 0x2, R8.reuse ;  /* 0x000000020f0eb825 */ /* 0x100fe200078e0208 */
[----:B------:R-:W-:Y:S01]  /*fdb0*/  CS2R R46, SRZ ;  /* 0x00000000002e7805 */ /* 0x000fe2000001ff00 */
[----:B------:R1:W5:Y:S02]  /*fdc0*/  @!P3 LD.E.128 R28, desc[UR60][R10.64] ;  /* 0x0000003c0a1cb980 */ /* 0x000364000c101d00 */
[----:B------:R-:W-:Y:S01]  /*fdd0*/  @!P4 IMAD.WIDE R8, R25, 0x2, R8 ;  /* 0x000000021908c825 */ /* 0x000fe200078e0208 */
[----:B------:R-:W-:Y:S01]  /*fde0*/  CS2R R24, SRZ ;  /* 0x0000000000187805 */ /* 0x000fe2000001ff00 */
[----:B------:R1:W5:Y:S02]  /*fdf0*/  @!P3 LD.E.128 R40, desc[UR60][R14.64] ;  /* 0x0000003c0e28b980 */ /* 0x000364000c101d00 */
[----:B------:R-:W-:-:S02]  /*fe00*/  @!P2 IMAD.X R5, R5, 0x1, R32, P0 ;  /* 0x000000010505a824 */ /* 0x000fc400000e0620 */
[----:B------:R-:W-:Y:S01]  /*fe10*/  @!P2 IMAD.X R7, R7, 0x1, R32, P1 ;  /* 0x000000010707a824 */ /* 0x000fe200008e0620 */
[----:B------:R-:W-:Y:S01]  /*fe20*/  CS2R R32, SRZ ;  /* 0x0000000000207805 */ /* 0x000fe2000001ff00 */
[----:B------:R1:W5:Y:S04]  /*fe30*/  @!P4 LD.E.128 R24, desc[UR60][R12.64] ;  /* 0x0000003c0c18c980 */ /* 0x000368000c101d00 */
[----:B------:R1:W5:Y:S04]  /*fe40*/  @!P4 LD.E.128 R36, desc[UR60][R8.64] ;  /* 0x0000003c0824c980 */ /* 0x000368000c101d00 */
[----:B------:R1:W5:Y:S04]  /*fe50*/  @!P2 LD.E.128 R32, desc[UR60][R4.64] ;  /* 0x0000003c0420a980 */ /* 0x000368000c101d00 */
[----:B------:R1:W5:Y:S02]  /*fe60*/  @!P2 LD.E.128 R44, desc[UR60][R6.64] ;  /* 0x0000003c062ca980 */ /* 0x000364000c101d00 */
.L_x_1728:
[----:B------:R-:W-:Y:S05]  /*fe70*/  BSYNC B1 ;  /* 0x0000000000017941 */ /* 0x000fea0003800000 */
.L_x_1727:
[----:B-12--5:R-:W-:Y:S01]  /*fe80*/  IMAD.MOV.U32 R4, RZ, RZ, R44 ;  /* 0x000000ffff047224 */ /* 0x026fe200078e002c */
[----:B------:R-:W-:Y:S01]  /*fe90*/  MOV R6, R46 ;  /* 0x0000002e00067202 */ /* 0x000fe20000000f00 */
[----:B------:R-:W-:Y:S01]  /*fea0*/  IMAD.MOV.U32 R5, RZ, RZ, R45 ;  /* 0x000000ffff057224 */ /* 0x000fe200078e002d */
[----:B------:R-:W-:Y:S01]  /*feb0*/  UMOV UR4, 0xffffffff ;  /* 0xffffffff00047882 */ /* 0x000fe20000000000 */
[----:B---3--:R-:W-:Y:S01]  /*fec0*/  IMAD.MOV.U32 R7, RZ, RZ, R47 ;  /* 0x000000ffff077224 */ /* 0x008fe200078e002f */
        /* <DEDUP_REMOVED lines=9> */
[----:B------:R-:W-:-:S02]  /*ff60*/  IMAD.MOV.U32 R4, RZ, RZ, R36 ;  /* 0x000000ffff047224 */ /* 0x000fc400078e0024 */
[----:B------:R-:W-:Y:S01]  /*ff70*/  IMAD.MOV.U32 R5, RZ, RZ, R37 ;  /* 0x000000ffff057224 */ /* 0x000fe200078e0025 */
[----:B------:R-:W-:Y:S01]  /*ff80*/  PRMT R97, R6, 0x5410, R7 ;  /* 0x0000541006617816 */ /* 0x000fe20000000007 */
[----:B------:R-:W-:Y:S01]  /*ff90*/  IMAD.MOV.U32 R6, RZ, RZ, R38 ;  /* 0x000000ffff067224 */ /* 0x000fe200078e0026 */
[----:B------:R-:W-:Y:S02]  /*ffa0*/  MOV R7, R39 ;  /* 0x0000002700077202 */ /* 0x000fe40000000f00 */
[----:B------:R-:W-:Y:S01]  /*ffb0*/  PRMT R82, R4, 0x5410, R5 ;  /* 0x0000541004527816 */ /* 0x000fe20000000005 */
[----:B------:R-:W-:Y:S01]  /*ffc0*/  IMAD.MOV.U32 R4, RZ, RZ, R32 ;  /* 0x000000ffff047224 */ /* 0x000fe200078e0020 */
        /* <DEDUP_REMOVED lines=18> */
[----:B------:R-:W-:Y:S01]  /*100f0*/  IMAD.MOV.U32 R7, RZ, RZ, R27 ;  /* 0x000000ffff077224 */ /* 0x000fe200078e001b */
[----:B------:R-:W-:-:S04]  /*10100*/  CS2R R4, SRZ ;  /* 0x0000000000047805 */ /* 0x000fc8000001ff00 */
[----:B------:R-:W-:Y:S01]  /*10110*/  PRMT R85, R6, 0x5410, R7 ;  /* 0x0000541006557816 */ /* 0x000fe20000000007 */
[----:B------:R-:W-:Y:S06]  /*10120*/  BRA.DIV UR4, `(.L_x_1729) ;  /* 0x000001d604687947 */ /* 0x000fec000b800000 */
[----:B0-----:R-:W0:Y:S04]  /*10130*/  SHFL.IDX PT, R21, R21, 0x1, 0x1c1f ;  /* 0x003c1f0015157f89 */ /* 0x001e2800000e0000 */
[----:B------:R-:W1:Y:S04]  /*10140*/  SHFL.IDX PT, R20, R20, 0x1, 0x1c1f ;  /* 0x003c1f0014147f89 */ /* 0x000e6800000e0000 */
[----:B------:R-:W2:Y:S04]  /*10150*/  SHFL.IDX PT, R61, R61, 0x1, 0x1c1f ;  /* 0x003c1f003d3d7f89 */ /* 0x000ea800000e0000 */
[----:B------:R3:W0:Y:S02]  /*10160*/  SHFL.IDX PT, R62, R3, 0x1, 0x1c1f ;  /* 0x003c1f00033e7f89 */ /* 0x00062400000e0000 */
.L_x_2052:
[----:B------:R-:W-:Y:S01]  /*10170*/  VIADD R67, R67, 0x40 ;  /* 0x0000004043437836 */ /* 0x000fe20000000000 */
[----:B------:R-:W-:Y:S01]  /*10180*/  BSSY B1, `(.L_x_1730) ;  /* 0x0000034000017945 */ /* 0x000fe20003800000 */
[----:B------:R-:W-:Y:S02]  /*10190*/  CS2R R6, SRZ ;  /* 0x0000000000067805 */ /* 0x000fe4000001ff00 */
[----:B----4-:R-:W-:Y:S02]  /*101a0*/  CS2R R8, SRZ ;  /* 0x0000000000087805 */ /* 0x010fe4000001ff00 */
        /* <DEDUP_REMOVED lines=11> */
[----:B------:R-:W-:Y:S01]  /*10260*/  ULDC UR4, c[0x0][0x3f4] ;  /* 0x0000fd0000047ab9 */ /* 0x000fe20000000800 */
[----:B-1----:R-:W-:Y:S01]  /*10270*/  IMAD.MOV.U32 R6, RZ, RZ, R20 ;  /* 0x000000ffff067224 */ /* 0x002fe200078e0014 */
[----:B------:R-:W-:Y:S01]  /*10280*/  ISETP.GE.AND P2, PT, R18, UR4, PT ;  /* 0x0000000412007c0c */ /* 0x000fe2000bf46270 */
[----:B0-----:R-:W-:Y:S01]  /*10290*/  IMAD.MOV.U32 R7, RZ, RZ, R21 ;  /* 0x000000ffff077224 */ /* 0x001fe200078e0015 */
[----:B------:R-:W-:Y:S01]  /*102a0*/  ISETP.GE.AND P3, PT, R196, UR4, PT ;  /* 0x00000004c4007c0c */ /* 0x000fe2000bf66270 */
[----:B------:R-:W-:Y:S01]  /*102b0*/  IMAD.MOV.U32 R8, RZ, RZ, R62 ;  /* 0x000000ffff087224 */ /* 0x000fe200078e003e */
[----:B------:R-:W-:Y:S01]  /*102c0*/  ISETP.GE.AND P4, PT, R195, UR4, PT ;  /* 0x00000004c3007c0c */ /* 0x000fe2000bf86270 */
[----:B--2---:R-:W-:Y:S01]  /*102d0*/  IMAD.MOV.U32 R9, RZ, RZ, R61 ;  /* 0x000000ffff097224 */ /* 0x004fe200078e003d */
[----:B------:R-:W-:Y:S02]  /*102e0*/  CS2R R52, SRZ ;  /* 0x0000000000347805 */ /* 0x000fe4000001ff00 */
[----:B------:R-:W-:-:S02]  /*102f0*/  CS2R R54, SRZ ;  /* 0x0000000000367805 */ /* 0x000fc4000001ff00 */
[----:B------:R-:W-:Y:S02]  /*10300*/  CS2R R10, SRZ ;  /* 0x00000000000a7805 */ /* 0x000fe4000001ff00 */
[----:B------:R-:W-:Y:S02]  /*10310*/  CS2R R56, SRZ ;  /* 0x0000000000387805 */ /* 0x000fe4000001ff00 */
[----:B------:R-:W-:Y:S01]  /*10320*/  CS2R R58, SRZ ;  /* 0x00000000003a7805 */ /* 0x000fe2000001ff00 */
[C---:B---3--:R-:W-:Y:S01]  /*10330*/  @!P2 IMAD.SHL.U32 R3, R18.reuse, 0x2, RZ ;  /* 0x000000021203a824 */ /* 0x048fe200078e00ff */
[----:B------:R-:W-:Y:S01]  /*10340*/  @!P2 SHF.L.U64.HI R14, R18, 0x1, R19 ;  /* 0x00000001120ea819 */ /* 0x000fe20000010213 */
[----:B------:R-:W-:Y:S01]  /*10350*/  @!P3 IMAD.SHL.U32 R13, R203, 0x8, RZ ;  /* 0x00000008cb0db824 */ /* 0x000fe200078e00ff */
[----:B------:R-:W-:-:S03]  /*10360*/  @!P4 SHF.L.U32 R63, R204, 0x3, RZ ;  /* 0x00000003cc3fc819 */ /* 0x000fc600000006ff */
[--C-:B------:R-:W-:Y:S01]  /*10370*/  @!P3 IMAD.WIDE R4, R13, 0x2, R6.reuse ;  /* 0x000000020d04b825 */ /* 0x100fe200078e0206 */
[-C--:B------:R-:W-:Y:S02]  /*10380*/  @!P2 IADD3 R60, P1, R62, R3.reuse, RZ ;  /* 0x000000033e3ca210 */ /* 0x080fe40007f3e0ff */
[----:B------:R-:W-:Y:S01]  /*10390*/  @!P2 IADD3 R20, P0, R20, R3, RZ ;  /* 0x000000031414a210 */ /* 0x000fe20007f1e0ff */
[----:B------:R-:W-:Y:S01]  /*103a0*/  @!P4 IMAD.WIDE R6, R63, 0x2, R6 ;  /* 0x000000023f06c825 */ /* 0x000fe200078e0206 */
[----:B------:R0:W5:Y:S03]  /*103b0*/  @!P3 LD.E.128 R52, desc[UR60][R4.64] ;  /* 0x0000003c0434b980 */ /* 0x000166000c101d00 */
[--C-:B------:R-:W-:Y:S01]  /*103c0*/  @!P3 IMAD.WIDE R12, R13, 0x2, R8.reuse ;  /* 0x000000020d0cb825 */ /* 0x100fe200078e0208 */
[----:B------:R1:W5:Y:S03]  /*103d0*/  @!P4 LD.E.128 R56, desc[UR60][R6.64] ;  /* 0x0000003c0638c980 */ /* 0x000366000c101d00 */
[----:B------:R-:W-:Y:S01]  /*103e0*/  @!P4 IMAD.WIDE R62, R63, 0x2, R8 ;  /* 0x000000023f3ec825 */ /* 0x000fe200078e0208 */
[----:B------:R-:W-:-:S02]  /*103f0*/  CS2R R8, SRZ ;  /* 0x0000000000087805 */ /* 0x000fc4000001ff00 */
[----:B------:R-:W-:Y:S02]  /*10400*/  CS2R R48, SRZ ;  /* 0x0000000000307805 */ /* 0x000fe4000001ff00 */
[----:B------:R-:W-:Y:S01]  /*10410*/  CS2R R50, SRZ ;  /* 0x0000000000327805 */ /* 0x000fe2000001ff00 */
[--C-:B------:R-:W-:Y:S01]  /*10420*/  @!P2 IMAD.X R21, R21, 0x1, R14.reuse, P0 ;  /* 0x000000011515a824 */ /* 0x100fe200000e060e */
[----:B0-----:R-:W-:Y:S01]  /*10430*/  CS2R R4, SRZ ;  /* 0x0000000000047805 */ /* 0x001fe2000001ff00 */
[----:B------:R-:W-:Y:S01]  /*10440*/  @!P2 IMAD.X R61, R61, 0x1, R14, P1 ;  /* 0x000000013d3da824 */ /* 0x000fe200008e060e */
[----:B------:R0:W5:Y:S01]  /*10450*/  @!P3 LD.E.128 R8, desc[UR60][R12.64] ;  /* 0x0000003c0c08b980 */ /* 0x000162000c101d00 */
[----:B------:R-:W-:Y:S02]  /*10460*/  CS2R R14, SRZ ;  /* 0x00000000000e7805 */ /* 0x000fe4000001ff00 */
[----:B-1----:R-:W-:Y:S01]  /*10470*/  CS2R R6, SRZ ;  /* 0x0000000000067805 */ /* 0x002fe2000001ff00 */
[----:B------:R4:W5:Y:S05]  /*10480*/  @!P2 LD.E.128 R48, desc[UR60][R20.64] ;  /* 0x0000003c1430a980 */ /* 0x00096a000c101d00 */
[----:B------:R4:W5:Y:S01]  /*10490*/  @!P2 LD.E.128 R4, desc[UR60][R60.64] ;  /* 0x0000003c3c04a980 */ /* 0x000962000c101d00 */
[----:B0-----:R-:W-:-:S06]  /*104a0*/  CS2R R12, SRZ ;  /* 0x00000000000c7805 */ /* 0x001fcc000001ff00 */
[----:B------:R4:W5:Y:S02]  /*104b0*/  @!P4 LD.E.128 R12, desc[UR60][R62.64] ;  /* 0x0000003c3e0cc980 */ /* 0x000964000c101d00 */
.L_x_1731:
[----:B------:R-:W-:Y:S05]  /*104c0*/  BSYNC B1 ;  /* 0x0000000000017941 */ /* 0x000fea0003800000 */
.L_x_1730:
[----:B--2-4-:R-:W3:Y:S04]  /*104d0*/  LDL R61, [R1+0x50] ;  /* 0x00005000013d7983 */ /* 0x014ee80000100800 */
[----:B0-----:R-:W2:Y:S01]  /*104e0*/  LDL R62, [R1+0x38] ;  /* 0x00003800013e7983 */ /* 0x001ea20000100800 */
[----:B-1---5:R-:W-:Y:S01]  /*104f0*/  IMAD.MOV.U32 R20, RZ, RZ, R4 ;  /* 0x000000ffff147224 */ /* 0x022fe200078e0004 */
[----:B------:R-:W-:Y:S01]  /*10500*/  BSSY B1, `(.L_x_1732) ;  /* 0x000002e000017945 */ /* 0x000fe20003800000 */
[----:B------:R-:W-:Y:S02]  /*10510*/  IMAD.MOV.U32 R21, RZ, RZ, R5 ;  /* 0x000000ffff157224 */ /* 0x000fe400078e0005 */
[----:B------:R-:W-:-:S03]  /*10520*/  IMAD.MOV.U32 R60, RZ, RZ, R7 ;  /* 0x000000ffff3c7224 */ /* 0x000fc600078e0007 */
[----:B------:R-:W-:Y:S01]  /*10530*/  PRMT R91, R20, 0x5410, R21 ;  /* 0x00005410145b7816 */ /* 0x000fe20000000015 */
[----:B------:R-:W-:Y:S02]  /*10540*/  IMAD.MOV.U32 R20, RZ, RZ, R6 ;  /* 0x000000ffff147224 */ /* 0x000fe400078e0006 */
[----:B------:R-:W-:-:S03]  /*10550*/  IMAD.MOV.U32 R21, RZ, RZ, R9 ;  /* 0x000000ffff157224 */ /* 0x000fc600078e0009 */
        /* <DEDUP_REMOVED lines=10> */
[----:B---3--:R-:W-:-:S04]  /*10600*/  LEA.HI R3, R61, R61, RZ, 0x1 ;  /* 0x0000003d3d037211 */ /* 0x008fc800078f08ff */
[----:B------:R-:W-:Y:S02]  /*10610*/  LOP3.LUT R3, R3, 0xfffffffe, RZ, 0xc0, !PT ;  /* 0xfffffffe03037812 */ /* 0x000fe400078ec0ff */
[----:B--2---:R-:W-:Y:S02]  /*10620*/  VIADDMNMX R20, R64, -R62, 0x80, PT ;  /* 0x0000008040147446 */ /* 0x004fe4000380093e */
[----:B------:R-:W-:Y:S01]  /*10630*/  IADD3 R3, R61, -R3, RZ ;  /* 0x800000033d037210 */ /* 0x000fe20007ffe0ff */
[----:B------:R-:W-:Y:S01]  /*10640*/  IMAD.MOV.U32 R61, RZ, RZ, R10 ;  /* 0x000000ffff3d7224 */ /* 0x000fe200078e000a */
[----:B------:R-:W-:Y:S02]  /*10650*/  MOV R62, R57 ;  /* 0x00000039003e7202 */ /* 0x000fe40000000f00 */
[----:B------:R-:W-:Y:S01]  /*10660*/  SHF.L.U32 R60, R3, 0x1f, RZ ;  /* 0x0000001f033c7819 */ /* 0x000fe200000006ff */
[----:B------:R-:W-:Y:S01]  /*10670*/  IMAD.MOV.U32 R3, RZ, RZ, R11 ;  /* 0x000000ffff037224 */ /* 0x000fe200078e000b */
[----:B------:R-:W-:Y:S01]  /*10680*/  PRMT R77, R61, 0x7610, R77 ;  /* 0x000076103d4d7816 */ /* 0x000fe2000000004d */
[----:B------:R-:W-:Y:S01]  /*10690*/  IMAD.MOV.U32 R61, RZ, RZ, R14 ;  /* 0x000000ffff3d7224 */ /* 0x000fe200078e000e */
[----:B------:R-:W0:Y:S01]  /*106a0*/  SYNCS.PHASECHK.TRANS64.TRYWAIT P0, [R17+URZ+0x30800], R60 ;  /* 0x0308003c110075a7 */ /* 0x000e22000800017f */
[----:B------:R-:W-:-:S02]  /*106b0*/  ISETP.GE.AND P1, PT, R219, R20, PT ;  /* 0x00000014db00720c */ /* 0x000fc40003f26270 */
        /* <DEDUP_REMOVED lines=9> */
[----:B------:R-:W-:Y:S01]  /*10750*/  IMAD.MOV.U32 R3, RZ, RZ, R54 ;  /* 0x000000ffff037224 */ /* 0x000fe200078e0036 */
[----:B------:R-:W-:Y:S01]  /*10760*/  PRMT R79, R21, 0x5410, R61 ;  /* 0x00005410154f7816 */ /* 0x000fe2000000003d */
[----:B------:R-:W-:Y:S02]  /*10770*/  IMAD.MOV.U32 R21, RZ, RZ, R55 ;  /* 0x000000ffff157224 */ /* 0x000fe400078e0037 */
[----:B------:R-:W-:-:S03]  /*10780*/  IMAD.MOV.U32 R61, RZ, RZ, R56 ;  /* 0x000000ffff3d7224 */ /* 0x000fc600078e0038 */
[----:B------:R-:W-:Y:S01]  /*10790*/  PRMT R80, R3, 0x5410, R21 ;  /* 0x0000541003507816 */ /* 0x000fe20000000015 */
[----:B------:R-:W-:Y:S01]  /*107a0*/  IMAD.MOV.U32 R3, RZ, RZ, R58 ;  /* 0x000000ffff037224 */ /* 0x000fe200078e003a */
[----:B------:R-:W-:Y:S01]  /*107b0*/  PRMT R72, R61, 0x5410, R62 ;  /* 0x000054103d487816 */ /* 0x000fe2000000003e */
[----:B------:R-:W-:Y:S01]  /*107c0*/  IMAD.MOV.U32 R21, RZ, RZ, R59 ;  /* 0x000000ffff157224 */ /* 0x000fe200078e003b */
[----:B0-----:R-:W-:Y:S06]  /*107d0*/  @!P0 BRA `(.L_x_1733) ;  /* 0x000001d000308947 */ /* 0x001fec0003800000 */
.L_x_2053:
[----:B------:R-:W-:Y:S05]  /*107e0*/  BSYNC B1 ;  /* 0x0000000000017941 */ /* 0x000fea0003800000 */
.L_x_1732:
[----:B------:R-:W-:Y:S01]  /*107f0*/  BSSY B1, `(.L_x_1734) ;  /* 0x0000144000017945 */ /* 0x000fe20003800000 */
[----:B------:R-:W-:-:S03]  /*10800*/  PRMT R73, R3, 0x5410, R21 ;  /* 0x0000541003497816 */ /* 0x000fc60000000015 */
[----:B------:R-:W-:Y:S05]  /*10810*/  @P1 BRA `(.L_x_1735) ;  /* 0x0000001400041947 */ /* 0x000fea0003800000 */
[----:B------:R1:W5:Y:S01]  /*10820*/  LDL R106, [R1+0x30] ;  /* 0x00003000016a7983 */ /* 0x0003620000100800 */
[----:B------:R-:W2:Y:S01]  /*10830*/  LDC R3, c[0x0][0x3f4] ;  /* 0x0000fd00ff037b82 */ /* 0x000ea20000000800 */
[----:B------:R-:W-:Y:S01]  /*10840*/  BSSY B2, `(.L_x_1736) ;  /* 0x0000068000027945 */ /* 0x000fe20003800000 */
[----:B------:R-:W-:Y:S02]  /*10850*/  SHF.R.U32.HI R107, RZ, 0x3, R229 ;  /* 0x00000003ff6b7819 */ /* 0x000fe400000116e5 */
[-C--:B--2---:R-:W-:Y:S02]  /*10860*/  ISETP.GE.AND P0, PT, R18, R3.reuse, PT ;  /* 0x000000031200720c */ /* 0x084fe40003f06270 */
[-C--:B------:R-:W-:Y:S02]  /*10870*/  ISETP.GE.AND P1, PT, R196, R3.reuse, PT ;  /* 0x00000003c400720c */ /* 0x080fe40003f26270 */
[----:B------:R-:W-:-:S09]  /*10880*/  ISETP.GE.AND P2, PT, R195, R3, PT ;  /* 0x00000003c300720c */ /* 0x000fd20003f46270 */
[----:B-1----:R-:W-:Y:S05]  /*10890*/  @P0 BRA `(.L_x_1737) ;  /* 0x0000000400880947 */ /* 0x002fea0003800000 */
[----:B0-----:R-:W-:Y:S01]  /*108a0*/  LEA.HI R60, R3, R0, RZ, 0x1d ;  /* 0x00000000033c7211 */ /* 0x001fe200078fe8ff */
[----:B------:R-:W-:Y:S01]  /*108b0*/  HADD2.F32 R88, -RZ, R88.H0_H0 ;  /* 0x20000058ff587230 */ /* 0x000fe20000004100 */
[----:B------:R-:W-:Y:S01]  /*108c0*/  LOP3.LUT R21, R229, 0x38, R18, 0xf8, !PT ;  /* 0x00000038e5157812 */ /* 0x000fe200078ef812 */
[----:B------:R-:W-:Y:S01]  /*108d0*/  HADD2.F32 R96, -RZ, R96.H0_H0 ;  /* 0x20000060ff607230 */ /* 0x000fe20000004100 */
[----:B------:R-:W-:Y:S01]  /*108e0*/  SHF.R.S32.HI R61, RZ, 0x1f, R60 ;  /* 0x0000001fff3d7819 */ /* 0x000fe2000001143c */
[----:B------:R-:W-:Y:S01]  /*108f0*/  IMAD.SHL.U32 R62, R60, 0x8, RZ ;  /* 0x000000083c3e7824 */ /* 0x000fe200078e00ff */
[-C--:B------:R-:W-:Y:S02]  /*10900*/  LOP3.LUT R21, R21, R107.reuse, RZ, 0x3c, !PT ;  /* 0x0000006b15157212 */ /* 0x080fe400078e3cff */
[----:B------:R-:W-:Y:S02]  /*10910*/  LEA.HI R61, R61, R60, RZ, 0x3 ;  /* 0x0000003c3d3d7211 */ /* 0x000fe400078f18ff */
[----:B------:R-:W-:Y:S01]  /*10920*/  LOP3.LUT R62, R229, 0x38, R62, 0xf8, !PT ;  /* 0x00000038e53e7812 */ /* 0x000fe200078ef83e */
[----:B-----5:R-:W-:Y:S01]  /*10930*/  IMAD.IADD R60, R106, 0x1, R21 ;  /* 0x000000016a3c7824 */ /* 0x020fe200078e0215 */
[----:B------:R-:W-:Y:S01]  /*10940*/  SHF.R.U64 R32, R32, 0x10, R33 ;  /* 0x0000001020207819 */ /* 0x000fe20000001221 */
[----:B------:R-:W-:Y:S01]  /*10950*/  IMAD.SHL.U32 R61, R61, 0x400, RZ ;  /* 0x000004003d3d7824 */ /* 0x000fe200078e00ff */
[----:B------:R-:W-:Y:S01]  /*10960*/  LOP3.LUT R65, R62, R107, RZ, 0x3c, !PT ;  /* 0x0000006b3e417212 */ /* 0x000fe200078e3cff */
[----:B------:R-:W-:Y:S01]  /*10970*/  IMAD R21, R60, 0x2, R17 ;  /* 0x000000023c157824 */ /* 0x000fe200078e0211 */
[----:B------:R-:W-:-:S02]  /*10980*/  SHF.R.U32.HI R74, RZ, 0x10, R33 ;  /* 0x00000010ff4a7819 */ /* 0x000fc40000011621 */
[----:B------:R-:W-:Y:S02]  /*10990*/  LOP3.LUT R64, R61, 0x7fffe000, RZ, 0xc0, !PT ;  /* 0x7fffe0003d407812 */ /* 0x000fe400078ec0ff */
[----:B------:R-:W0:Y:S01]  /*109a0*/  LDS.128 R60, [R21+0x12400] ;  /* 0x01240000153c7984 */ /* 0x000e220000000c00 */
[--C-:B------:R-:W-:Y:S02]  /*109b0*/  SHF.R.U64 R33, R44, 0x10, R45.reuse ;  /* 0x000000102c217819 */ /* 0x100fe4000000122d */
[----:B------:R-:W-:Y:S02]  /*109c0*/  IADD3 R64, R65, R64, R106 ;  /* 0x0000004041407210 */ /* 0x000fe40007ffe06a */
[----:B------:R-:W-:Y:S02]  /*109d0*/  SHF.R.U32.HI R45, RZ, 0x10, R45 ;  /* 0x00000010ff2d7819 */ /* 0x000fe4000001162d */
[----:B------:R-:W-:Y:S01]  /*109e0*/  SHF.R.U64 R44, R46, 0x10, R47 ;  /* 0x000000102e2c7819 */ /* 0x000fe2000000122f */
[----:B------:R-:W-:Y:S01]  /*109f0*/  IMAD R69, R64, 0x2, R17 ;  /* 0x0000000240457824 */ /* 0x000fe200078e0211 */
[----:B------:R-:W-:Y:S01]  /*10a00*/  SHF.R.U32.HI R46, RZ, 0x10, R47 ;  /* 0x00000010ff2e7819 */ /* 0x000fe2000001162f */
[----:B------:R-:W-:Y:S01]  /*10a10*/  HADD2.F32 R90, -RZ, R45.H0_H0 ;  /* 0x2000002dff5a7230 */ /* 0x000fe20000004100 */
[----:B------:R-:W-:-:S02]  /*10a20*/  SHF.R.U64 R34, R34, 0x10, R35 ;  /* 0x0000001022227819 */ /* 0x000fc40000001223 */
[----:B------:R-:W1:Y:S01]  /*10a30*/  LDS.128 R64, [R69+0x12400] ;  /* 0x0124000045407984 */ /* 0x000e620000000c00 */
[----:B------:R-:W-:Y:S01]  /*10a40*/  SHF.R.U32.HI R35, RZ, 0x10, R35 ;  /* 0x00000010ff237819 */ /* 0x000fe20000011623 */
[--C-:B0-----:R-:W-:Y:S02]  /*10a50*/  HADD2.F32 R47, -RZ, R61.reuse.H0_H0 ;  /* 0x2000003dff2f7230 */ /* 0x101fe40000004100 */
[----:B------:R-:W-:Y:S02]  /*10a60*/  HADD2.F32 R61, -RZ, R61.H1_H1 ;  /* 0x3000003dff3d7230 */ /* 0x000fe40000004100 */
[----:B------:R-:W-:Y:S02]  /*10a70*/  HADD2.F32 R75, -RZ, R60.H0_H0 ;  /* 0x2000003cff4b7230 */ /* 0x000fe40000004100 */
[----:B------:R-:W-:Y:S02]  /*10a80*/  HADD2.F32 R78, -RZ, R62.H0_H0 ;  /* 0x2000003eff4e7230 */ /* 0x000fe40000004100 */
[----:B------:R-:W-:-:S02]  /*10a90*/  HADD2.F32 R81, -RZ, R63.H0_H0 ;  /* 0x2000003fff517230 */ /* 0x000fc40000004100 */
[----:B------:R-:W-:Y:S02]  /*10aa0*/  HADD2.F32 R63, -RZ, R63.H1_H1 ;  /* 0x3000003fff3f7230 */ /* 0x000fe40000004100 */
[----:B------:R-:W-:Y:S02]  /*10ab0*/  HADD2.F32 R60, -RZ, R60.H1_H1 ;  /* 0x3000003cff3c7230 */ /* 0x000fe40000004100 */
[--C-:B-1----:R-:W-:Y:S02]  /*10ac0*/  HADD2.F32 R101, -RZ, R65.reuse.H0_H0 ;  /* 0x20000041ff657230 */ /* 0x102fe40000004100 */
[----:B------:R-:W-:Y:S02]  /*10ad0*/  HADD2.F32 R89, -RZ, R65.H1_H1 ;  /* 0x30000041ff597230 */ /* 0x000fe40000004100 */
[----:B------:R-:W-:Y:S02]  /*10ae0*/  HADD2.F32 R87, -RZ, R64.H0_H0 ;  /* 0x20000040ff577230 */ /* 0x000fe40000004100 */
[C---:B------:R-:W-:Y:S01]  /*10af0*/  FMUL.FTZ R102, R101.reuse, R88 ;  /* 0x0000005865667220 */ /* 0x040fe20000410000 */
[----:B------:R-:W-:Y:S01]  /*10b00*/  FMUL.FTZ R100, R101, R96 ;  /* 0x0000006065647220 */ /* 0x000fe20000410000 */
[----:B------:R-:W-:-:S02]  /*10b10*/  HADD2.F32 R65, -RZ, R66.H0_H0 ;  /* 0x20000042ff417230 */ /* 0x000fc40000004100 */
[C---:B------:R-:W-:Y:S01]  /*10b20*/  FFMA.FTZ R45, R47.reuse, R96, -R102 ;  /* 0x000000602f2d7223 */ /* 0x040fe20000010866 */
[----:B------:R-:W-:Y:S02]  /*10b30*/  HADD2.F32 R96, -RZ, R74.H0_H0 ;  /* 0x2000004aff607230 */ /* 0x000fe40000004100 */
[----:B------:R-:W-:Y:S01]  /*10b40*/  FFMA.FTZ R88, R47, R88, R100 ;  /* 0x000000582f587223 */ /* 0x000fe20000010064 */
[--C-:B------:R-:W-:Y:S02]  /*10b50*/  HADD2.F32 R74, -RZ, R104.reuse.H1_H1 ;  /* 0x30000068ff4a7230 */ /* 0x100fe40000004100 */
[C---:B------:R-:W-:Y:S01]  /*10b60*/  FMUL.FTZ R102, R89.reuse, R90 ;  /* 0x0000005a59667220 */ /* 0x040fe20000410000 */
[----:B------:R-:W-:Y:S02]  /*10b70*/  HADD2.F32 R100, -RZ, R104.H0_H0 ;  /* 0x20000068ff647230 */ /* 0x000fe40000004100 */
[----:B------:R-:W-:Y:S01]  /*10b80*/  FMUL.FTZ R104, R89, R96 ;  /* 0x0000006059687220 */ /* 0x000fe20000410000 */
[----:B------:R-:W-:-:S02]  /*10b90*/  HADD2.F32 R47, -RZ, R105.H1_H1 ;  /* 0x30000069ff2f7230 */ /* 0x000fc40000004100 */
[----:B------:R-:W-:Y:S01]  /*10ba0*/  FFMA.FTZ R96, R61, R96, -R102 ;  /* 0x000000603d607223 */ /* 0x000fe20000010866 */
[C---:B------:R-:W-:Y:S01]  /*10bb0*/  FMUL.FTZ R102, R87.reuse, R74 ;  /* 0x0000004a57667220 */ /* 0x040fe20000410000 */
[----:B------:R-:W-:Y:S01]  /*10bc0*/  FMUL.FTZ R89, R87, R100 ;  /* 0x0000006457597220 */ /* 0x000fe20000410000 */
[----:B------:R-:W-:Y:S02]  /*10bd0*/  HADD2.F32 R86, -RZ, R67.H0_H0 ;  /* 0x20000043ff567230 */ /* 0x000fe40000004100 */
[----:B------:R-:W-:Y:S01]  /*10be0*/  FFMA.FTZ R61, R61, R90, R104 ;  /* 0x0000005a3d3d7223 */ /* 0x000fe20000010068 */
[C---:B------:R-:W-:Y:S01]  /*10bf0*/  FFMA.FTZ R87, R75.reuse, R100, -R102 ;  /* 0x000000644b577223 */ /* 0x040fe20000010866 */
[----:B------:R-:W-:Y:S01]  /*10c00*/  FFMA.FTZ R74, R75, R74, R89 ;  /* 0x0000004a4b4a7223 */ /* 0x000fe20000010059 */
[----:B------:R-:W-:Y:S02]  /*10c10*/  HADD2.F32 R75, -RZ, R103.H1_H1 ;  /* 0x30000067ff4b7230 */ /* 0x000fe40000004100 */
[----:B------:R-:W-:Y:S01]  /*10c20*/  FMUL.FTZ R89, R65, R47 ;  /* 0x0000002f41597220 */ /* 0x000fe20000410000 */
[----:B------:R-:W-:-:S02]  /*10c30*/  HADD2.F32 R105, -RZ, R105.H0_H0 ;  /* 0x20000069ff697230 */ /* 0x000fc40000004100 */
[----:B------:R-:W-:Y:S02]  /*10c40*/  HADD2.F32 R103, -RZ, R103.H0_H0 ;  /* 0x20000067ff677230 */ /* 0x000fe40000004100 */
[----:B------:R-:W-:Y:S02]  /*10c50*/  HADD2.F32 R67, -RZ, R67.H1_H1 ;  /* 0x30000043ff437230 */ /* 0x000fe40000004100 */
[----:B------:R-:W-:Y:S01]  /*10c60*/  FMUL.FTZ R101, R65, R105 ;  /* 0x0000006941657220 */ /* 0x000fe20000410000 */
[----:B------:R-:W-:Y:S02]  /*10c70*/  HADD2.F32 R90, -RZ, R46.H0_H0 ;  /* 0x2000002eff5a7230 */ /* 0x000fe40000004100 */
[C---:B------:R-:W-:Y:S01]  /*10c80*/  FMUL.FTZ R102, R86.reuse, R103 ;  /* 0x0000006756667220 */ /* 0x040fe20000410000 */
[----:B------:R-:W-:Y:S02]  /*10c90*/  HADD2.F32 R100, -RZ, R35.H0_H0 ;  /* 0x20000023ff647230 */ /* 0x000fe40000004100 */
[----:B------:R-:W-:Y:S01]  /*10ca0*/  FMUL.FTZ R86, R86, R75 ;  /* 0x0000004b56567220 */ /* 0x000fe20000410000 */
[C---:B------:R-:W-:Y:S01]  /*10cb0*/  FFMA.FTZ R46, R78.reuse, R47, R101 ;  /* 0x0000002f4e2e7223 */ /* 0x040fe20000010065 */
[----:B------:R-:W-:Y:S01]  /*10cc0*/  FFMA.FTZ R65, R78, R105, -R89 ;  /* 0x000000694e417223 */ /* 0x000fe20000010859 */
[C---:B------:R-:W-:Y:S01]  /*10cd0*/  FFMA.FTZ R35, R81.reuse, R75, -R102 ;  /* 0x0000004b51237223 */ /* 0x040fe20000010866 */
[----:B------:R-:W-:Y:S01]  /*10ce0*/  FFMA.FTZ R47, R81, R103, R86 ;  /* 0x00000067512f7223 */ /* 0x000fe20000010056 */
[----:B------:R-:W-:-:S02]  /*10cf0*/  HADD2.F32 R64, -RZ, R64.H1_H1 ;  /* 0x30000040ff407230 */ /* 0x000fc40000004100 */
[C---:B------:R-:W-:Y:S01]  /*10d00*/  FMUL.FTZ R78, R67.reuse, R90 ;  /* 0x0000005a434e7220 */ /* 0x040fe20000410000 */
[----:B------:R-:W-:Y:S02]  /*10d10*/  HADD2.F32 R66, -RZ, R66.H1_H1 ;  /* 0x30000042ff427230 */ /* 0x000fe40000004100 */
[-C--:B------:R-:W-:Y:S01]  /*10d20*/  FMUL.FTZ R86, R67, R100.reuse ;  /* 0x0000006443567220 */ /* 0x080fe20000410000 */
[----:B------:R-:W-:Y:S02]  /*10d30*/  HADD2.F32 R75, -RZ, R33.H0_H0 ;  /* 0x20000021ff4b7230 */ /* 0x000fe40000004100 */
[C---:B------:R-:W-:Y:S01]  /*10d40*/  FFMA.FTZ R78, R63.reuse, R100, -R78 ;  /* 0x000000643f4e7223 */ /* 0x040fe2000001084e */
[----:B------:R-:W-:Y:S02]  /*10d50*/  HADD2.F32 R81, -RZ, R44.H0_H0 ;  /* 0x2000002cff517230 */ /* 0x000fe40000004100 */
[----:B------:R-:W-:Y:S01]  /*10d60*/  FFMA.FTZ R86, R63, R90, R86 ;  /* 0x0000005a3f567223 */ /* 0x000fe20000010056 */
[----:B------:R-:W-:-:S02]  /*10d70*/  HADD2.F32 R33, -RZ, R32.H0_H0 ;  /* 0x20000020ff217230 */ /* 0x000fc40000004100 */
[----:B------:R-:W-:Y:S01]  /*10d80*/  FMUL.FTZ R63, R64, R75 ;  /* 0x0000004b403f7220 */ /* 0x000fe20000410000 */
[----:B------:R-:W-:Y:S02]  /*10d90*/  HADD2.F32 R67, -RZ, R34.H0_H0 ;  /* 0x20000022ff437230 */ /* 0x000fe40000004100 */
[----:B------:R-:W-:Y:S01]  /*10da0*/  FMUL.FTZ R89, R66, R81 ;  /* 0x0000005142597220 */ /* 0x000fe20000410000 */
[----:B------:R-:W-:Y:S02]  /*10db0*/  HADD2.F32 R62, -RZ, R62.H1_H1 ;  /* 0x3000003eff3e7230 */ /* 0x000fe40000004100 */
[-C--:B------:R-:W-:Y:S01]  /*10dc0*/  FMUL.FTZ R64, R64, R33.reuse ;  /* 0x0000002140407220 */ /* 0x080fe20000410000 */
[----:B------:R-:W-:Y:S01]  /*10dd0*/  FFMA.FTZ R32, R60, R33, -R63 ;  /* 0x000000213c207223 */ /* 0x000fe2000001083f */
[----:B------:R-:W-:Y:S01]  /*10de0*/  FMUL.FTZ R66, R66, R67 ;  /* 0x0000004342427220 */ /* 0x000fe20000410000 */
[----:B------:R-:W-:Y:S01]  /*10df0*/  F2FP.F16.F32.PACK_AB R35, R78, R35 ;  /* 0x000000234e23723e */ /* 0x000fe200000000ff */
[----:B------:R-:W-:Y:S01]  /*10e00*/  FFMA.FTZ R34, R62, R67, -R89 ;  /* 0x000000433e227223 */ /* 0x000fe20000010859 */
[----:B------:R-:W-:Y:S01]  /*10e10*/  FFMA.FTZ R75, R60, R75, R64 ;  /* 0x0000004b3c4b7223 */ /* 0x000fe20000010040 */
[----:B------:R-:W-:Y:S01]  /*10e20*/  FFMA.FTZ R81, R62, R81, R66 ;  /* 0x000000513e517223 */ /* 0x000fe20000010042 */
        /* <DEDUP_REMOVED lines=9> */
.L_x_1737:
[----:B------:R-:W-:Y:S05]  /*10ec0*/  BSYNC B2 ;  /* 0x0000000000027941 */ /* 0x000fea0003800000 */
.L_x_1736:
[----:B------:R-:W-:Y:S04]  /*10ed0*/  BSSY B2, `(.L_x_1738) ;  /* 0x000006b000027945 */ /* 0x000fe80003800000 */
[----:B------:R-:W-:Y:S05]  /*10ee0*/  @P1 BRA `(.L_x_1739) ;  /* 0x0000000400a41947 */ /* 0x000fea0003800000 */
[----:B-1----:R-:W2:Y:S01]  /*10ef0*/  LDL R21, [R1+0x58] ;  /* 0x0000580001157983 */ /* 0x002ea20000100800 */
[--C-:B------:R-:W-:Y:S01]  /*10f00*/  HADD2.F32 R75, -RZ, R98.reuse.H1_H1 ;  /* 0x30000062ff4b7230 */ /* 0x100fe20000004100 */
[----:B------:R-:W-:Y:S01]  /*10f10*/  SHF.R.U32.HI R64, RZ, 0x10, R29 ;  /* 0x00000010ff407819 */ /* 0x000fe2000001161d */
[--C-:B------:R-:W-:Y:S01]  /*10f20*/  HADD2.F32 R81, -RZ, R95.reuse.H1_H1 ;  /* 0x3000005fff517230 */ /* 0x100fe20000004100 */
[----:B------:R-:W-:Y:S01]  /*10f30*/  SHF.R.U32.HI R87, RZ, 0x10, R41 ;  /* 0x00000010ff577819 */ /* 0x000fe20000011629 */
[----:B------:R-:W-:Y:S01]  /*10f40*/  HADD2.F32 R78, -RZ, R95.H0_H0 ;  /* 0x2000005fff4e7230 */ /* 0x000fe20000004100 */
[----:B------:R-:W-:Y:S01]  /*10f50*/  SHF.R.U64 R28, R28, 0x10, R29 ;  /* 0x000000101c1c7819 */ /* 0x000fe2000000121d */
[----:B------:R-:W-:Y:S01]  /*10f60*/  HADD2.F32 R98, -RZ, R98.H0_H0 ;  /* 0x20000062ff627230 */ /* 0x000fe20000004100 */
[----:B------:R-:W-:Y:S01]  /*10f70*/  SHF.R.U64 R29, R40, 0x10, R41 ;  /* 0x00000010281d7819 */ /* 0x000fe20000001229 */
[----:B------:R-:W-:Y:S01]  /*10f80*/  HADD2.F32 R87, -RZ, R87.H0_H0 ;  /* 0x20000057ff577230 */ /* 0x000fe20000004100 */
[--C-:B------:R-:W-:Y:S01]  /*10f90*/  SHF.R.U64 R30, R30, 0x10, R31.reuse ;  /* 0x000000101e1e7819 */ /* 0x100fe2000000121f */
[--C-:B------:R-:W-:Y:S01]  /*10fa0*/  HADD2.F32 R86, -RZ, R97.reuse.H0_H0 ;  /* 0x20000061ff567230 */ /* 0x100fe20000004100 */
[----:B------:R-:W-:Y:S01]  /*10fb0*/  SHF.R.U32.HI R40, RZ, 0x10, R31 ;  /* 0x00000010ff287819 */ /* 0x000fe2000001161f */
[----:B------:R-:W-:Y:S01]  /*10fc0*/  HADD2.F32 R88, -RZ, R97.H1_H1 ;  /* 0x30000061ff587230 */ /* 0x000fe20000004100 */
[----:B------:R-:W-:-:S02]  /*10fd0*/  SHF.R.U64 R31, R42, 0x10, R43 ;  /* 0x000000102a1f7819 */ /* 0x000fc4000000122b */
[----:B------:R-:W-:Y:S01]  /*10fe0*/  SHF.R.U32.HI R42, RZ, 0x10, R43 ;  /* 0x00000010ff2a7819 */ /* 0x000fe2000001162b */
[----:B------:R-:W-:-:S04]  /*10ff0*/  HADD2.F32 R40, -RZ, R40.H0_H0 ;  /* 0x20000028ff287230 */ /* 0x000fc80000004100 */
[----:B------:R-:W-:Y:S01]  /*11000*/  HADD2.F32 R42, -RZ, R42.H0_H0 ;  /* 0x2000002aff2a7230 */ /* 0x000fe20000004100 */
[----:B--2---:R-:W-:Y:S02]  /*11010*/  R2UR UR4, R21 ;  /* 0x00000000150472ca */ /* 0x004fe400000e0000 */
[----:B------:R-:W-:-:S04]  /*11020*/  SHF.R.S32.HI R21, RZ, 0x1f, R196 ;  /* 0x0000001fff157819 */ /* 0x000fc800000114c4 */
[CC--:B------:R-:W-:Y:S02]  /*11030*/  LEA.HI R33, R21.reuse, R196.reuse, RZ, 0x6 ;  /* 0x000000c415217211 */ /* 0x0c0fe400078f30ff */
[----:B------:R-:W-:Y:S02]  /*11040*/  LEA.HI R32, R21, R196, RZ, 0x3 ;  /* 0x000000c415207211 */ /* 0x000fe400078f18ff */
[----:B------:R-:W-:Y:S01]  /*11050*/  LEA.HI R21, R3, R203, RZ, 0x1d ;  /* 0x000000cb03157211 */ /* 0x000fe200078fe8ff */
[----:B------:R-:W-:Y:S01]  /*11060*/  IMAD.SHL.U32 R33, R33, 0x80, RZ ;  /* 0x0000008021217824 */ /* 0x000fe200078e00ff */
[----:B------:R-:W-:Y:S02]  /*11070*/  LOP3.LUT R32, R229, 0x38, R32, 0xf8, !PT ;  /* 0x00000038e5207812 */ /* 0x000fe400078ef820 */
[----:B------:R-:W-:Y:S02]  /*11080*/  SHF.R.S32.HI R34, RZ, 0x1f, R21 ;  /* 0x0000001fff227819 */ /* 0x000fe40000011415 */
[----:B------:R-:W-:-:S02]  /*11090*/  LOP3.LUT R44, R32, R107, RZ, 0x3c, !PT ;  /* 0x0000006b202c7212 */ /* 0x000fc400078e3cff */
[----:B------:R-:W-:Y:S02]  /*110a0*/  LEA.HI R34, R34, R21, RZ, 0x3 ;  /* 0x0000001522227211 */ /* 0x000fe400078f18ff */
[----:B------:R-:W-:Y:S02]  /*110b0*/  SHF.L.U32 R32, R21, 0x3, RZ ;  /* 0x0000000315207819 */ /* 0x000fe400000006ff */
[----:B------:R-:W-:Y:S01]  /*110c0*/  LOP3.LUT R33, R33, 0xffffe000, RZ, 0xc0, !PT ;  /* 0xffffe00021217812 */ /* 0x000fe200078ec0ff */
[----:B------:R-:W-:Y:S01]  /*110d0*/  IMAD.SHL.U32 R34, R34, 0x400, RZ ;  /* 0x0000040022227824 */ /* 0x000fe200078e00ff */
[----:B------:R-:W-:Y:S02]  /*110e0*/  LOP3.LUT R32, R229, 0x38, R32, 0xf8, !PT ;  /* 0x00000038e5207812 */ /* 0x000fe400078ef820 */
[----:B-----5:R-:W-:Y:S02]  /*110f0*/  IADD3 R21, R44, R33, R106 ;  /* 0x000000212c157210 */ /* 0x020fe40007ffe06a */
[----:B------:R-:W-:-:S02]  /*11100*/  LOP3.LUT R45, R32, R107, RZ, 0x3c, !PT ;  /* 0x0000006b202d7212 */ /* 0x000fc400078e3cff */
[----:B------:R-:W-:Y:S02]  /*11110*/  LOP3.LUT R44, R34, 0x7fffe000, RZ, 0xc0, !PT ;  /* 0x7fffe000222c7812 */ /* 0x000fe400078ec0ff */
[----:B------:R-:W-:Y:S02]  /*11120*/  LEA R21, R21, UR4, 0x1 ;  /* 0x0000000415157c11 */ /* 0x000fe4000f8e08ff */
[----:B------:R-:W-:-:S03]  /*11130*/  IADD3 R44, R45, R44, R106 ;  /* 0x0000002c2d2c7210 */ /* 0x000fc60007ffe06a */
[----:B------:R-:W1:Y:S02]  /*11140*/  LDS.128 R32, [R21] ;  /* 0x0000000015207984 */ /* 0x000e640000000c00 */
[----:B0-----:R-:W-:-:S05]  /*11150*/  IMAD R60, R44, 0x2, R17 ;  /* 0x000000022c3c7824 */ /* 0x001fca00078e0211 */
[----:B------:R-:W0:Y:S01]  /*11160*/  LDS.128 R44, [R60+0x12400] ;  /* 0x012400003c2c7984 */ /* 0x000e220000000c00 */
[--C-:B-1----:R-:W-:Y:S02]  /*11170*/  HADD2.F32 R66, -RZ, R33.reuse.H0_H0 ;  /* 0x20000021ff427230 */ /* 0x102fe40000004100 */
[----:B------:R-:W-:Y:S02]  /*11180*/  HADD2.F32 R43, -RZ, R32.H0_H0 ;  /* 0x20000020ff2b7230 */ /* 0x000fe40000004100 */
[----:B------:R-:W-:Y:S02]  /*11190*/  HADD2.F32 R62, -RZ, R33.H1_H1 ;  /* 0x30000021ff3e7230 */ /* 0x000fe40000004100 */
[----:B------:R-:W-:Y:S02]  /*111a0*/  HADD2.F32 R33, -RZ, R34.H0_H0 ;  /* 0x20000022ff217230 */ /* 0x000fe40000004100 */
[--C-:B0-----:R-:W-:Y:S02]  /*111b0*/  HADD2.F32 R69, -RZ, R45.reuse.H0_H0 ;  /* 0x2000002dff457230 */ /* 0x101fe40000004100 */
[----:B------:R-:W-:-:S02]  /*111c0*/  HADD2.F32 R74, -RZ, R45.H1_H1 ;  /* 0x3000002dff4a7230 */ /* 0x000fc40000004100 */
[--C-:B------:R-:W-:Y:S02]  /*111d0*/  HADD2.F32 R61, -RZ, R47.reuse.H0_H0 ;  /* 0x2000002fff3d7230 */ /* 0x100fe40000004100 */
        /* <DEDUP_REMOVED lines=8> */
[C---:B------:R-:W-:Y:S01]  /*11260*/  FMUL.FTZ R66, R67.reuse, R78 ;  /* 0x0000004e43427220 */ /* 0x040fe20000410000 */
[-C--:B------:R-:W-:Y:S01]  /*11270*/  FMUL.FTZ R67, R67, R98.reuse ;  /* 0x0000006243437220 */ /* 0x080fe20000410000 */
[C---:B------:R-:W-:Y:S01]  /*11280*/  FMUL.FTZ R75, R74.reuse, R87 ;  /* 0x000000574a4b7220 */ /* 0x040fe20000410000 */
[----:B------:R-:W-:Y:S01]  /*11290*/  FMUL.FTZ R81, R74, R69 ;  /* 0x000000454a517220 */ /* 0x000fe20000410000 */
[--C-:B------:R-:W-:Y:S02]  /*112a0*/  HADD2.F32 R74, -RZ, R99.reuse.H0_H0 ;  /* 0x20000063ff4a7230 */ /* 0x100fe40000004100 */
[C---:B------:R-:W-:Y:S01]  /*112b0*/  FFMA.FTZ R66, R43.reuse, R98, -R66 ;  /* 0x000000622b427223 */ /* 0x040fe20000010842 */
[----:B------:R-:W-:Y:S01]  /*112c0*/  FFMA.FTZ R43, R43, R78, R67 ;  /* 0x0000004e2b2b7223 */ /* 0x000fe20000010043 */
[C---:B------:R-:W-:Y:S01]  /*112d0*/  FMUL.FTZ R90, R65.reuse, R86 ;  /* 0x00000056415a7220 */ /* 0x040fe20000410000 */
[----:B------:R-:W-:Y:S02]  /*112e0*/  HADD2.F32 R78, -RZ, R99.H1_H1 ;  /* 0x30000063ff4e7230 */ /* 0x000fe40000004100 */
[----:B------:R-:W-:Y:S01]  /*112f0*/  FMUL.FTZ R96, R65, R74 ;  /* 0x0000004a41607220 */ /* 0x000fe20000410000 */
[----:B------:R-:W-:-:S02]  /*11300*/  HADD2.F32 R41, -RZ, R35.H0_H0 ;  /* 0x20000023ff297230 */ /* 0x000fc40000004100 */
[----:B------:R-:W-:Y:S01]  /*11310*/  FFMA.FTZ R65, R33, R74, -R90 ;  /* 0x0000004a21417223 */ /* 0x000fe2000001085a */
[C---:B------:R-:W-:Y:S01]  /*11320*/  FMUL.FTZ R74, R61.reuse, R88 ;  /* 0x000000583d4a7220 */ /* 0x040fe20000410000 */
[----:B------:R-:W-:Y:S01]  /*11330*/  FMUL.FTZ R61, R61, R78 ;  /* 0x0000004e3d3d7220 */ /* 0x000fe20000410000 */
[----:B------:R-:W-:Y:S02]  /*11340*/  HADD2.F32 R35, -RZ, R35.H1_H1 ;  /* 0x30000023ff237230 */ /* 0x000fe40000004100 */
[----:B------:R-:W-:Y:S01]  /*11350*/  FFMA.FTZ R96, R33, R86, R96 ;  /* 0x0000005621607223 */ /* 0x000fe20000010060 */
[C---:B------:R-:W-:Y:S01]  /*11360*/  FFMA.FTZ R74, R41.reuse, R78, -R74 ;  /* 0x0000004e294a7223 */ /* 0x040fe2000001084a */
[----:B------:R-:W-:Y:S01]  /*11370*/  FFMA.FTZ R88, R41, R88, R61 ;  /* 0x0000005829587223 */ /* 0x000fe2000001003d */
[----:B------:R-:W-:Y:S02]  /*11380*/  HADD2.F32 R44, -RZ, R44.H1_H1 ;  /* 0x3000002cff2c7230 */ /* 0x000fe40000004100 */
[----:B------:R-:W-:Y:S01]  /*11390*/  FMUL.FTZ R86, R63, R42 ;  /* 0x0000002a3f567220 */ /* 0x000fe20000410000 */
[----:B------:R-:W-:-:S02]  /*113a0*/  HADD2.F32 R46, -RZ, R46.H1_H1 ;  /* 0x3000002eff2e7230 */ /* 0x000fc40000004100 */
[-C--:B------:R-:W-:Y:S01]  /*113b0*/  FMUL.FTZ R78, R63, R40.reuse ;  /* 0x000000283f4e7220 */ /* 0x080fe20000410000 */
[----:B------:R-:W-:Y:S02]  /*113c0*/  HADD2.F32 R33, -RZ, R29.H0_H0 ;  /* 0x2000001dff217230 */ /* 0x000fe40000004100 */
[----:B------:R-:W-:Y:S01]  /*113d0*/  FFMA.FTZ R64, R62, R69, -R75 ;  /* 0x000000453e407223 */ /* 0x000fe2000001084b */
[----:B------:R-:W-:Y:S02]  /*113e0*/  HADD2.F32 R41, -RZ, R31.H0_H0 ;  /* 0x2000001fff297230 */ /* 0x000fe40000004100 */
[C---:B------:R-:W-:Y:S01]  /*113f0*/  FFMA.FTZ R67, R35.reuse, R40, -R86 ;  /* 0x0000002823437223 */ /* 0x040fe20000010856 */
[----:B------:R-:W-:Y:S02]  /*11400*/  HADD2.F32 R29, -RZ, R28.H0_H0 ;  /* 0x2000001cff1d7230 */ /* 0x000fe40000004100 */
[----:B------:R-:W-:Y:S01]  /*11410*/  FFMA.FTZ R69, R35, R42, R78 ;  /* 0x0000002a23457223 */ /* 0x000fe2000001004e */
[----:B------:R-:W-:-:S02]  /*11420*/  HADD2.F32 R31, -RZ, R30.H0_H0 ;  /* 0x2000001eff1f7230 */ /* 0x000fc40000004100 */
[----:B------:R-:W-:Y:S01]  /*11430*/  FMUL.FTZ R35, R44, R33 ;  /* 0x000000212c237220 */ /* 0x000fe20000410000 */
[----:B------:R-:W-:Y:S02]  /*11440*/  HADD2.F32 R32, -RZ, R32.H1_H1 ;  /* 0x30000020ff207230 */ /* 0x000fe40000004100 */
[----:B------:R-:W-:Y:S01]  /*11450*/  FMUL.FTZ R63, R46, R41 ;  /* 0x000000292e3f7220 */ /* 0x000fe20000410000 */
[----:B------:R-:W-:Y:S02]  /*11460*/  HADD2.F32 R34, -RZ, R34.H1_H1 ;  /* 0x30000022ff227230 */ /* 0x000fe40000004100 */
[----:B------:R-:W-:Y:S01]  /*11470*/  FMUL.FTZ R44, R44, R29 ;  /* 0x0000001d2c2c7220 */ /* 0x000fe20000410000 */
[----:B------:R-:W-:Y:S01]  /*11480*/  FMUL.FTZ R46, R46, R31 ;  /* 0x0000001f2e2e7220 */ /* 0x000fe20000410000 */
[----:B------:R-:W-:Y:S01]  /*11490*/  FFMA.FTZ R61, R32, R29, -R35 ;  /* 0x0000001d203d7223 */ /* 0x000fe20000010823 */
[----:B------:R-:W-:Y:S01]  /*114a0*/  FFMA.FTZ R62, R62, R87, R81 ;  /* 0x000000573e3e7223 */ /* 0x000fe20000010051 */
[----:B------:R-:W-:Y:S01]  /*114b0*/  FFMA.FTZ R30, R34, R31, -R63 ;  /* 0x0000001f221e7223 */ /* 0x000fe2000001083f */
        /* <DEDUP_REMOVED lines=12> */
.L_x_1739:
[----:B------:R-:W-:Y:S05]  /*11580*/  BSYNC B2 ;  /* 0x0000000000027941 */ /* 0x000fea0003800000 */
.L_x_1738:
[----:B------:R-:W-:Y:S05]  /*11590*/  @P2 BRA `(.L_x_1735) ;  /* 0x0000000400a42947 */ /* 0x000fea0003800000 */
[----:B-12---:R-:W2:Y:S01]  /*115a0*/  LDL R21, [R1+0x58] ;  /* 0x0000580001157983 */ /* 0x006ea20000100800 */
[----:B------:R-:W-:Y:S01]  /*115b0*/  SHF.R.S32.HI R28, RZ, 0x1f, R195 ;  /* 0x0000001fff1c7819 */ /* 0x000fe200000114c3 */
[----:B0-----:R-:W-:Y:S01]  /*115c0*/  HADD2.F32 R60, -RZ, R82.H1_H1 ;  /* 0x30000052ff3c7230 */ /* 0x001fe20000004100 */
[----:B------:R-:W-:Y:S01]  /*115d0*/  LEA.HI R3, R3, R204, RZ, 0x1d ;  /* 0x000000cc03037211 */ /* 0x000fe200078fe8ff */
[----:B------:R-:W-:Y:S01]  /*115e0*/  HADD2.F32 R46, -RZ, R84.H1_H1 ;  /* 0x30000054ff2e7230 */ /* 0x000fe20000004100 */
[----:B------:R-:W-:Y:S01]  /*115f0*/  SHF.R.U64 R24, R24, 0x10, R25 ;  /* 0x0000001018187819 */ /* 0x000fe20000001219 */
[----:B------:R-:W-:Y:S01]  /*11600*/  HADD2.F32 R82, -RZ, R82.H0_H0 ;  /* 0x20000052ff527230 */ /* 0x000fe20000004100 */
[----:B------:R-:W-:Y:S01]  /*11610*/  SHF.R.S32.HI R30, RZ, 0x1f, R3 ;  /* 0x0000001fff1e7819 */ /* 0x000fe20000011403 */
[----:B------:R-:W-:Y:S01]  /*11620*/  HADD2.F32 R84, -RZ, R84.H0_H0 ;  /* 0x20000054ff547230 */ /* 0x000fe20000004100 */
[----:B------:R-:W-:Y:S01]  /*11630*/  SHF.R.U32.HI R47, RZ, 0x10, R25 ;  /* 0x00000010ff2f7819 */ /* 0x000fe20000011619 */
[----:B------:R-:W-:Y:S01]  /*11640*/  HADD2.F32 R24, -RZ, R24.H0_H0 ;  /* 0x20000018ff187230 */ /* 0x000fe20000004100 */
[----:B------:R-:W-:-:S02]  /*11650*/  LEA.HI R30, R30, R3, RZ, 0x3 ;  /* 0x000000031e1e7211 */ /* 0x000fc400078f18ff */
[----:B------:R-:W-:Y:S02]  /*11660*/  SHF.R.U64 R25, R26, 0x10, R27 ;  /* 0x000000101a197819 */ /* 0x000fe4000000121b */
[--C-:B------:R-:W-:Y:S01]  /*11670*/  SHF.R.U64 R26, R38, 0x10, R39.reuse ;  /* 0x00000010261a7819 */ /* 0x100fe20000001227 */
[----:B------:R-:W-:Y:S01]  /*11680*/  IMAD.SHL.U32 R30, R30, 0x400, RZ ;  /* 0x000004001e1e7824 */ /* 0x000fe200078e00ff */
[----:B------:R-:W-:Y:S01]  /*11690*/  SHF.R.U32.HI R65, RZ, 0x10, R39 ;  /* 0x00000010ff417819 */ /* 0x000fe20000011627 */
[----:B------:R-:W-:Y:S01]  /*116a0*/  HADD2.F32 R25, -RZ, R25.H0_H0 ;  /* 0x20000019ff197230 */ /* 0x000fe20000004100 */
[----:B------:R-:W-:Y:S02]  /*116b0*/  SHF.R.U32.HI R62, RZ, 0x10, R37 ;  /* 0x00000010ff3e7819 */ /* 0x000fe40000011625 */
[----:B------:R-:W-:Y:S02]  /*116c0*/  SHF.R.U32.HI R40, RZ, 0x10, R27 ;  /* 0x00000010ff287819 */ /* 0x000fe4000001161b */
[----:B------:R-:W-:Y:S01]  /*116d0*/  SHF.R.U64 R36, R36, 0x10, R37 ;  /* 0x0000001024247819 */ /* 0x000fe20000001225 */
[----:B------:R-:W-:-:S02]  /*116e0*/  HADD2.F32 R62, -RZ, R62.H0_H0 ;  /* 0x2000003eff3e7230 */ /* 0x000fc40000004100 */
[----:B------:R-:W-:Y:S02]  /*116f0*/  HADD2.F32 R40, -RZ, R40.H0_H0 ;  /* 0x20000028ff287230 */ /* 0x000fe40000004100 */
[----:B------:R-:W-:Y:S01]  /*11700*/  HADD2.F32 R36, -RZ, R36.H0_H0 ;  /* 0x20000024ff247230 */ /* 0x000fe20000004100 */
[----:B--2---:R-:W-:Y:S02]  /*11710*/  R2UR UR4, R21 ;  /* 0x00000000150472ca */ /* 0x004fe400000e0000 */
[CC--:B------:R-:W-:Y:S02]  /*11720*/  LEA.HI R21, R28.reuse, R195.reuse, RZ, 0x6 ;  /* 0x000000c31c157211 */ /* 0x0c0fe400078f30ff */
[----:B------:R-:W-:-:S03]  /*11730*/  LEA.HI R28, R28, R195, RZ, 0x3 ;  /* 0x000000c31c1c7211 */ /* 0x000fc600078f18ff */
[----:B------:R-:W-:Y:S01]  /*11740*/  IMAD.SHL.U32 R21, R21, 0x80, RZ ;  /* 0x0000008015157824 */ /* 0x000fe200078e00ff */
[----:B------:R-:W-:-:S04]  /*11750*/  LOP3.LUT R28, R229, 0x38, R28, 0xf8, !PT ;  /* 0x00000038e51c7812 */ /* 0x000fc800078ef81c */
[----:B------:R-:W-:Y:S01]  /*11760*/  LOP3.LUT R32, R28, R107, RZ, 0x3c, !PT ;  /* 0x0000006b1c207212 */ /* 0x000fe200078e3cff */
[----:B------:R-:W-:Y:S01]  /*11770*/  IMAD.SHL.U32 R28, R3, 0x8, RZ ;  /* 0x00000008031c7824 */ /* 0x000fe200078e00ff */
[----:B------:R-:W-:-:S04]  /*11780*/  LOP3.LUT R21, R21, 0xffffe000, RZ, 0xc0, !PT ;  /* 0xffffe00015157812 */ /* 0x000fc800078ec0ff */
[----:B------:R-:W-:Y:S02]  /*11790*/  LOP3.LUT R28, R229, 0x38, R28, 0xf8, !PT ;  /* 0x00000038e51c7812 */ /* 0x000fe400078ef81c */
[--C-:B-----5:R-:W-:Y:S02]  /*117a0*/  IADD3 R3, R32, R21, R106.reuse ;  /* 0x0000001520037210 */ /* 0x120fe40007ffe06a */
[----:B------:R-:W-:Y:S02]  /*117b0*/  LOP3.LUT R32, R28, R107, RZ, 0x3c, !PT ;  /* 0x0000006b1c207212 */ /* 0x000fe400078e3cff */
[----:B------:R-:W-:Y:S02]  /*117c0*/  LOP3.LUT R21, R30, 0x7fffe000, RZ, 0xc0, !PT ;  /* 0x7fffe0001e157812 */ /* 0x000fe400078ec0ff */
[----:B------:R-:W-:Y:S02]  /*117d0*/  LEA R3, R3, UR4, 0x1 ;  /* 0x0000000403037c11 */ /* 0x000fe4000f8e08ff */
[----:B------:R-:W-:-:S03]  /*117e0*/  IADD3 R32, R32, R21, R106 ;  /* 0x0000001520207210 */ /* 0x000fc60007ffe06a */
[----:B------:R-:W0:Y:S02]  /*117f0*/  LDS.128 R28, [R3] ;  /* 0x00000000031c7984 */ /* 0x000e240000000c00 */
[----:B------:R-:W-:-:S05]  /*11800*/  IMAD R21, R32, 0x2, R17 ;  /* 0x0000000220157824 */ /* 0x000fca00078e0211 */
[----:B------:R-:W1:Y:S01]  /*11810*/  LDS.128 R32, [R21+0x12400] ;  /* 0x0124000015207984 */ /* 0x000e620000000c00 */
[--C-:B0-----:R-:W-:Y:S02]  /*11820*/  HADD2.F32 R39, -RZ, R29.reuse.H0_H0 ;  /* 0x2000001dff277230 */ /* 0x101fe40000004100 */
[----:B------:R-:W-:Y:S02]  /*11830*/  HADD2.F32 R41, -RZ, R29.H1_H1 ;  /* 0x3000001dff297230 */ /* 0x000fe40000004100 */
[----:B------:R-:W-:Y:S02]  /*11840*/  HADD2.F32 R38, -RZ, R28.H0_H0 ;  /* 0x2000001cff267230 */ /* 0x000fe40000004100 */
[----:B------:R-:W-:Y:S02]  /*11850*/  HADD2.F32 R42, -RZ, R30.H0_H0 ;  /* 0x2000001eff2a7230 */ /* 0x000fe40000004100 */
[--C-:B-1----:R-:W-:Y:S02]  /*11860*/  HADD2.F32 R29, -RZ, R33.reuse.H0_H0 ;  /* 0x20000021ff1d7230 */ /* 0x102fe40000004100 */
[----:B------:R-:W-:-:S02]  /*11870*/  HADD2.F32 R43, -RZ, R33.H1_H1 ;  /* 0x30000021ff2b7230 */ /* 0x000fc40000004100 */
[--C-:B------:R-:W-:Y:S02]  /*11880*/  HADD2.F32 R33, -RZ, R32.reuse.H0_H0 ;  /* 0x20000020ff217230 */ /* 0x100fe40000004100 */
[C---:B------:R-:W-:Y:S01]  /*11890*/  FMUL.FTZ R64, R29.reuse, R46 ;  /* 0x0000002e1d407220 */ /* 0x040fe20000410000 */
[----:B------:R-:W-:Y:S02]  /*118a0*/  HADD2.F32 R27, -RZ, R32.H1_H1 ;  /* 0x30000020ff1b7230 */ /* 0x000fe40000004100 */
[----:B------:R-:W-:Y:S01]  /*118b0*/  FMUL.FTZ R32, R29, R60 ;  /* 0x0000003c1d207220 */ /* 0x000fe20000410000 */
[----:B------:R-:W-:Y:S01]  /*118c0*/  FMUL.FTZ R66, R43, R62 ;  /* 0x0000003e2b427220 */ /* 0x000fe20000410000 */
[----:B------:R-:W-:Y:S02]  /*118d0*/  HADD2.F32 R44, -RZ, R34.H0_H0 ;  /* 0x20000022ff2c7230 */ /* 0x000fe40000004100 */
[----:B------:R-:W-:Y:S01]  /*118e0*/  FFMA.FTZ R29, R39, R46, -R32 ;  /* 0x0000002e271d7223 */ /* 0x000fe20000010820 */
[----:B------:R-:W-:-:S02]  /*118f0*/  HADD2.F32 R46, -RZ, R47.H0_H0 ;  /* 0x2000002fff2e7230 */ /* 0x000fc40000004100 */
[----:B------:R-:W-:Y:S01]  /*11900*/  FFMA.FTZ R32, R39, R60, R64 ;  /* 0x0000003c27207223 */ /* 0x000fe20000010040 */
[----:B------:R-:W-:Y:S01]  /*11910*/  FMUL.FTZ R47, R33, R84 ;  /* 0x00000054212f7220 */ /* 0x000fe20000410000 */
[----:B------:R-:W-:Y:S02]  /*11920*/  HADD2.F32 R39, -RZ, R83.H0_H0 ;  /* 0x20000053ff277230 */ /* 0x000fe40000004100 */
[----:B------:R-:W-:Y:S01]  /*11930*/  FMUL.FTZ R60, R43, R46 ;  /* 0x0000002e2b3c7220 */ /* 0x000fe20000410000 */
[----:B------:R-:W-:Y:S01]  /*11940*/  FMUL.FTZ R43, R33, R82 ;  /* 0x00000052212b7220 */ /* 0x000fe20000410000 */
[----:B------:R-:W-:Y:S01]  /*11950*/  FFMA.FTZ R66, R41, R46, -R66 ;  /* 0x0000002e29427223 */ /* 0x000fe20000010842 */
[----:B------:R-:W-:Y:S02]  /*11960*/  HADD2.F32 R33, -RZ, R85.H0_H0 ;  /* 0x20000055ff217230 */ /* 0x000fe40000004100 */
[----:B------:R-:W-:Y:S01]  /*11970*/  FFMA.FTZ R47, R38, R82, R47 ;  /* 0x00000052262f7223 */ /* 0x000fe2000001002f */
[----:B------:R-:W-:-:S02]  /*11980*/  HADD2.F32 R45, -RZ, R35.H0_H0 ;  /* 0x20000023ff2d7230 */ /* 0x000fc40000004100 */
[----:B------:R-:W-:Y:S01]  /*11990*/  FFMA.FTZ R43, R38, R84, -R43 ;  /* 0x00000054262b7223 */ /* 0x000fe2000001082b */
[----:B------:R-:W-:Y:S02]  /*119a0*/  HADD2.F32 R46, -RZ, R83.H1_H1 ;  /* 0x30000053ff2e7230 */ /* 0x000fe40000004100 */
[----:B------:R-:W-:Y:S01]  /*119b0*/  FFMA.FTZ R41, R41, R62, R60 ;  /* 0x0000003e29297223 */ /* 0x000fe2000001003c */
[----:B------:R-:W-:Y:S02]  /*119c0*/  HADD2.F32 R37, -RZ, R31.H0_H0 ;  /* 0x2000001fff257230 */ /* 0x000fe40000004100 */
[C---:B------:R-:W-:Y:S01]  /*119d0*/  FMUL.FTZ R61, R44.reuse, R39 ;  /* 0x000000272c3d7220 */ /* 0x040fe20000410000 */
[----:B------:R-:W-:Y:S02]  /*119e0*/  HADD2.F32 R38, -RZ, R85.H1_H1 ;  /* 0x30000055ff267230 */ /* 0x000fe40000004100 */
[----:B------:R-:W-:Y:S01]  /*119f0*/  FMUL.FTZ R63, R44, R33 ;  /* 0x000000212c3f7220 */ /* 0x000fe20000410000 */
[----:B------:R-:W-:-:S02]  /*11a00*/  HADD2.F32 R35, -RZ, R35.H1_H1 ;  /* 0x30000023ff237230 */ /* 0x000fc40000004100 */
[C---:B------:R-:W-:Y:S01]  /*11a10*/  FMUL.FTZ R60, R45.reuse, R46 ;  /* 0x0000002e2d3c7220 */ /* 0x040fe20000410000 */
[----:B------:R-:W-:Y:S02]  /*11a20*/  HADD2.F32 R44, -RZ, R65.H0_H0 ;  /* 0x20000041ff2c7230 */ /* 0x000fe40000004100 */
[C---:B------:R-:W-:Y:S01]  /*11a30*/  FFMA.FTZ R61, R42.reuse, R33, -R61 ;  /* 0x000000212a3d7223 */ /* 0x040fe2000001083d */
[----:B------:R-:W-:Y:S02]  /*11a40*/  HADD2.F32 R31, -RZ, R31.H1_H1 ;  /* 0x3000001fff1f7230 */ /* 0x000fe40000004100 */
[-C--:B------:R-:W-:Y:S01]  /*11a50*/  FMUL.FTZ R45, R45, R38.reuse ;  /* 0x000000262d2d7220 */ /* 0x080fe20000410000 */
[----:B------:R-:W-:Y:S01]  /*11a60*/  FFMA.FTZ R63, R42, R39, R63 ;  /* 0x000000272a3f7223 */ /* 0x000fe2000001003f */
[----:B------:R-:W-:Y:S01]  /*11a70*/  FFMA.FTZ R60, R37, R38, -R60 ;  /* 0x00000026253c7223 */ /* 0x000fe2000001083c */
[----:B------:R-:W-:Y:S02]  /*11a80*/  HADD2.F32 R34, -RZ, R34.H1_H1 ;  /* 0x30000022ff227230 */ /* 0x000fe40000004100 */
[C---:B------:R-:W-:Y:S01]  /*11a90*/  FMUL.FTZ R42, R35.reuse, R44 ;  /* 0x0000002c232a7220 */ /* 0x040fe20000410000 */
[----:B------:R-:W-:Y:S01]  /*11aa0*/  FMUL.FTZ R38, R35, R40 ;  /* 0x0000002823267220 */ /* 0x000fe20000410000 */
[----:B------:R-:W-:-:S02]  /*11ab0*/  HADD2.F32 R33, -RZ, R26.H0_H0 ;  /* 0x2000001aff217230 */ /* 0x000fc40000004100 */
[----:B------:R-:W-:Y:S01]  /*11ac0*/  FFMA.FTZ R45, R37, R46, R45 ;  /* 0x0000002e252d7223 */ /* 0x000fe2000001002d */
[----:B------:R-:W-:Y:S02]  /*11ad0*/  HADD2.F32 R28, -RZ, R28.H1_H1 ;  /* 0x3000001cff1c7230 */ /* 0x000fe40000004100 */
[C---:B------:R-:W-:Y:S01]  /*11ae0*/  FFMA.FTZ R37, R31.reuse, R40, -R42 ;  /* 0x000000281f257223 */ /* 0x040fe2000001082a */
[----:B------:R-:W-:Y:S02]  /*11af0*/  HADD2.F32 R30, -RZ, R30.H1_H1 ;  /* 0x3000001eff1e7230 */ /* 0x000fe40000004100 */
[----:B------:R-:W-:Y:S01]  /*11b00*/  FFMA.FTZ R38, R31, R44, R38 ;  /* 0x0000002c1f267223 */ /* 0x000fe20000010026 */
[C---:B------:R-:W-:Y:S01]  /*11b10*/  FMUL.FTZ R31, R27.reuse, R36 ;  /* 0x000000241b1f7220 */ /* 0x040fe20000410000 */
[C---:B------:R-:W-:Y:S01]  /*11b20*/  FMUL.FTZ R35, R34.reuse, R33 ;  /* 0x0000002122237220 */ /* 0x040fe20000410000 */
[-C--:B------:R-:W-:Y:S01]  /*11b30*/  FMUL.FTZ R27, R27, R24.reuse ;  /* 0x000000181b1b7220 */ /* 0x080fe20000410000 */
[-C--:B------:R-:W-:Y:S01]  /*11b40*/  FMUL.FTZ R34, R34, R25.reuse ;  /* 0x0000001922227220 */ /* 0x080fe20000410000 */
[----:B------:R-:W-:Y:S01]  /*11b50*/  FFMA.FTZ R24, R28, R24, -R31 ;  /* 0x000000181c187223 */ /* 0x000fe2000001081f */
        /* <DEDUP_REMOVED lines=13> */
.L_x_1735:
[----:B------:R-:W-:Y:S05]  /*11c30*/  BSYNC B1 ;  /* 0x0000000000017941 */ /* 0x000fea0003800000 */
.L_x_1734:
[----:B---3--:R-:W-:-:S05]  /*11c40*/  VIADD R3, R219, 0x40 ;  /* 0x00000040db037836 */ /* 0x008fca0000000000 */
[----:B------:R-:W-:-:S13]  /*11c50*/  ISETP.GE.AND P0, PT, R3, R20, PT ;  /* 0x000000140300720c */ /* 0x000fda0003f06270 */
[----:B------:R-:W-:Y:S05]  /*11c60*/  @P0 BRA `(.L_x_1715) ;  /* 0x0000001400000947 */ /* 0x000fea0003800000 */
[----:B------:R3:W5:Y:S01]  /*11c70*/  LDL R61, [R1+0x58] ;  /* 0x00005800013d7983 */ /* 0x0007620000100800 */
[----:B------:R-:W4:Y:S03]  /*11c80*/  LDC R3, c[0x0][0x3f4] ;  /* 0x0000fd00ff037b82 */ /* 0x000f260000000800 */
[----:B-1----:R3:W5:Y:S01]  /*11c90*/  LDL R47, [R1+0x34] ;  /* 0x00003400012f7983 */ /* 0x0027620000100800 */
[----:B------:R-:W-:Y:S01]  /*11ca0*/  BSSY B1, `(.L_x_1740) ;  /* 0x0000068000017945 */ /* 0x000fe20003800000 */
[----:B0-2---:R-:W-:Y:S02]  /*11cb0*/  SHF.R.U32.HI R60, RZ, 0x3, R226 ;  /* 0x00000003ff3c7819 */ /* 0x005fe400000116e2 */
[-C--:B----4-:R-:W-:Y:S02]  /*11cc0*/  ISETP.GE.AND P0, PT, R18, R3.reuse, PT ;  /* 0x000000031200720c */ /* 0x090fe40003f06270 */
[----:B------:R-:W-:-:S02]  /*11cd0*/  ISETP.GE.AND P1, PT, R196, R3, PT ;  /* 0x00000003c400720c */ /* 0x000fc40003f26270 */
[----:B------:R-:W-:-:S09]  /*11ce0*/  ISETP.GE.AND P2, PT, R195, R3, PT ;  /* 0x00000003c300720c */ /* 0x000fd20003f46270 */
[----:B---3--:R-:W-:Y:S05]  /*11cf0*/  @P0 BRA `(.L_x_1741) ;  /* 0x0000000400880947 */ /* 0x008fea0003800000 */
[----:B------:R-:W-:Y:S01]  /*11d00*/  LEA.HI R0, R3, R0, RZ, 0x1d ;  /* 0x0000000003007211 */ /* 0x000fe200078fe8ff */
[----:B------:R-:W-:Y:S01]  /*11d10*/  HADD2.F32 R35, -RZ, R93.H1_H1 ;  /* 0x3000005dff237230 */ /* 0x000fe20000004100 */
[----:B------:R-:W-:Y:S01]  /*11d20*/  LOP3.LUT R20, R226, 0x38, R18, 0xf8, !PT ;  /* 0x00000038e2147812 */ /* 0x000fe200078ef812 */
[--C-:B------:R-:W-:Y:S01]  /*11d30*/  HADD2.F32 R36, -RZ, R91.reuse.H1_H1 ;  /* 0x3000005bff247230 */ /* 0x100fe20000004100 */
[----:B------:R-:W-:Y:S01]  /*11d40*/  SHF.R.S32.HI R25, RZ, 0x1f, R0 ;  /* 0x0000001fff197819 */ /* 0x000fe20000011400 */
[----:B------:R-:W-:Y:S01]  /*11d50*/  IMAD.SHL.U32 R21, R0, 0x8, RZ ;  /* 0x0000000800157824 */ /* 0x000fe200078e00ff */
[----:B-----5:R-:W-:Y:S01]  /*11d60*/  R2UR UR4, R61 ;  /* 0x000000003d0472ca */ /* 0x020fe200000e0000 */
[----:B------:R-:W-:Y:S01]  /*11d70*/  HADD2.F32 R91, -RZ, R91.H0_H0 ;  /* 0x2000005bff5b7230 */ /* 0x000fe20000004100 */
[----:B------:R-:W-:Y:S01]  /*11d80*/  LEA.HI R25, R25, R0, RZ, 0x3 ;  /* 0x0000000019197211 */ /* 0x000fe200078f18ff */
[----:B------:R-:W-:Y:S01]  /*11d90*/  HADD2.F32 R93, -RZ, R93.H0_H0 ;  /* 0x2000005dff5d7230 */ /* 0x000fe20000004100 */
[----:B------:R-:W-:-:S02]  /*11da0*/  LOP3.LUT R0, R47, R20, R60, 0xf6, !PT ;  /* 0x000000142f007212 */ /* 0x000fc400078ef63c */
[----:B------:R-:W-:Y:S02]  /*11db0*/  LOP3.LUT R20, R226, 0x38, R21, 0xf8, !PT ;  /* 0x00000038e2147812 */ /* 0x000fe400078ef815 */
[----:B------:R-:W-:Y:S02]  /*11dc0*/  SHF.L.U32 R25, R25, 0xa, RZ ;  /* 0x0000000a19197819 */ /* 0x000fe400000006ff */
[----:B------:R-:W-:Y:S02]  /*11dd0*/  LOP3.LUT R20, R20, R60, RZ, 0x3c, !PT ;  /* 0x0000003c14147212 */ /* 0x000fe400078e3cff */
[----:B------:R-:W-:Y:S02]  /*11de0*/  LOP3.LUT R21, R25, 0x7fffe000, RZ, 0xc0, !PT ;  /* 0x7fffe00019157812 */ /* 0x000fe400078ec0ff */
[----:B------:R-:W-:Y:S02]  /*11df0*/  LEA R0, R0, UR4, 0x1 ;  /* 0x0000000400007c11 */ /* 0x000fe4000f8e08ff */
[----:B------:R-:W-:-:S02]  /*11e00*/  IADD3 R20, R20, R21, R47 ;  /* 0x0000001514147210 */ /* 0x000fc40007ffe02f */
[----:B------:R-:W-:Y:S01]  /*11e10*/  SHF.R.U32.HI R38, RZ, 0x10, R5 ;  /* 0x00000010ff267819 */ /* 0x000fe20000011605 */
[----:B------:R-:W0:Y:S01]  /*11e20*/  LDS.128 R24, [R0] ;  /* 0x0000000000187984 */ /* 0x000e220000000c00 */
[----:B------:R-:W-:Y:S01]  /*11e30*/  SHF.R.U64 R46, R48, 0x10, R49 ;  /* 0x00000010302e7819 */ /* 0x000fe20000001231 */
[----:B------:R-:W-:Y:S01]  /*11e40*/  IMAD R20, R20, 0x2, R17 ;  /* 0x0000000214147824 */ /* 0x000fe200078e0211 */
[----:B------:R-:W-:Y:S01]  /*11e50*/  SHF.R.U32.HI R48, RZ, 0x10, R49 ;  /* 0x00000010ff307819 */ /* 0x000fe20000011631 */
[----:B------:R-:W-:Y:S01]  /*11e60*/  HADD2.F32 R38, -RZ, R38.H0_H0 ;  /* 0x20000026ff267230 */ /* 0x000fe20000004100 */
[----:B------:R-:W-:Y:S02]  /*11e70*/  SHF.R.U64 R43, R4, 0x10, R5 ;  /* 0x00000010042b7819 */ /* 0x000fe40000001205 */
[----:B------:R-:W1:Y:S01]  /*11e80*/  LDS.128 R28, [R20+0x12400] ;  /* 0x01240000141c7984 */ /* 0x000e620000000c00 */
[----:B------:R-:W-:Y:S02]  /*11e90*/  SHF.R.U64 R45, R50, 0x10, R51 ;  /* 0x00000010322d7819 */ /* 0x000fe40000001233 */
[----:B------:R-:W-:-:S02]  /*11ea0*/  SHF.R.U64 R41, R6, 0x10, R7 ;  /* 0x0000001006297819 */ /* 0x000fc40000001207 */
[----:B------:R-:W-:Y:S02]  /*11eb0*/  SHF.R.U32.HI R50, RZ, 0x10, R51 ;  /* 0x00000010ff327819 */ /* 0x000fe40000011633 */
[----:B------:R-:W-:Y:S01]  /*11ec0*/  SHF.R.U32.HI R39, RZ, 0x10, R7 ;  /* 0x00000010ff277819 */ /* 0x000fe20000011607 */
[--C-:B0-----:R-:W-:Y:S02]  /*11ed0*/  HADD2.F32 R5, -RZ, R25.reuse.H0_H0 ;  /* 0x20000019ff057230 */ /* 0x101fe40000004100 */
[----:B------:R-:W-:Y:S02]  /*11ee0*/  HADD2.F32 R25, -RZ, R25.H1_H1 ;  /* 0x30000019ff197230 */ /* 0x000fe40000004100 */
[----:B------:R-:W-:Y:S02]  /*11ef0*/  HADD2.F32 R4, -RZ, R24.H0_H0 ;  /* 0x20000018ff047230 */ /* 0x000fe40000004100 */
[----:B------:R-:W-:Y:S02]  /*11f00*/  HADD2.F32 R6, -RZ, R26.H0_H0 ;  /* 0x2000001aff067230 */ /* 0x000fe40000004100 */
[----:B-1----:R-:W-:-:S02]  /*11f10*/  HADD2.F32 R32, -RZ, R29.H0_H0 ;  /* 0x2000001dff207230 */ /* 0x002fc40000004100 */
[----:B------:R-:W-:Y:S02]  /*11f20*/  HADD2.F32 R29, -RZ, R29.H1_H1 ;  /* 0x3000001dff1d7230 */ /* 0x000fe40000004100 */
[----:B------:R-:W-:Y:S02]  /*11f30*/  HADD2.F32 R21, -RZ, R28.H0_H0 ;  /* 0x2000001cff157230 */ /* 0x000fe40000004100 */
[C---:B------:R-:W-:Y:S01]  /*11f40*/  FMUL.FTZ R40, R32.reuse, R36 ;  /* 0x0000002420287220 */ /* 0x040fe20000410000 */
[-C--:B------:R-:W-:Y:S01]  /*11f50*/  FMUL.FTZ R42, R32, R35.reuse ;  /* 0x00000023202a7220 */ /* 0x080fe20000410000 */
[----:B------:R-:W-:Y:S02]  /*11f60*/  HADD2.F32 R32, -RZ, R48.H0_H0 ;  /* 0x20000030ff207230 */ /* 0x000fe40000004100 */
[----:B------:R-:W-:Y:S01]  /*11f70*/  FMUL.FTZ R44, R29, R38 ;  /* 0x000000261d2c7220 */ /* 0x000fe20000410000 */
[C---:B------:R-:W-:Y:S01]  /*11f80*/  FFMA.FTZ R40, R5.reuse, R35, -R40 ;  /* 0x0000002305287223 */ /* 0x040fe20000010828 */
[----:B------:R-:W-:Y:S01]  /*11f90*/  FFMA.FTZ R42, R5, R36, R42 ;  /* 0x00000024052a7223 */ /* 0x000fe2000001002a */
[----:B------:R-:W-:Y:S01]  /*11fa0*/  FMUL.FTZ R5, R21, R91 ;  /* 0x0000005b15057220 */ /* 0x000fe20000410000 */
[----:B------:R-:W-:Y:S01]  /*11fb0*/  FMUL.FTZ R36, R29, R32 ;  /* 0x000000201d247220 */ /* 0x000fe20000410000 */
[----:B------:R-:W-:-:S02]  /*11fc0*/  HADD2.F32 R33, -RZ, R30.H0_H0 ;  /* 0x2000001eff217230 */ /* 0x000fc40000004100 */
[----:B------:R-:W-:Y:S01]  /*11fd0*/  FFMA.FTZ R35, R25, R32, -R44 ;  /* 0x0000002019237223 */ /* 0x000fe2000001082c */
[----:B------:R-:W-:Y:S02]  /*11fe0*/  HADD2.F32 R29, -RZ, R92.H0_H0 ;  /* 0x2000005cff1d7230 */ /* 0x000fe40000004100 */
[-C--:B------:R-:W-:Y:S01]  /*11ff0*/  FMUL.FTZ R32, R21, R93.reuse ;  /* 0x0000005d15207220 */ /* 0x080fe20000410000 */
[----:B------:R-:W-:Y:S01]  /*12000*/  FFMA.FTZ R93, R4, R93, -R5 ;  /* 0x0000005d045d7223 */ /* 0x000fe20000010805 */
[--C-:B------:R-:W-:Y:S02]  /*12010*/  HADD2.F32 R5, -RZ, R94.reuse.H0_H0 ;  /* 0x2000005eff057230 */ /* 0x100fe40000004100 */
[----:B------:R-:W-:Y:S01]  /*12020*/  FFMA.FTZ R37, R25, R38, R36 ;  /* 0x0000002619257223 */ /* 0x000fe20000010024 */
[----:B------:R-:W-:Y:S02]  /*12030*/  HADD2.F32 R34, -RZ, R31.H0_H0 ;  /* 0x2000001fff227230 */ /* 0x000fe40000004100 */
[----:B------:R-:W-:Y:S01]  /*12040*/  FMUL.FTZ R21, R33, R29 ;  /* 0x0000001d21157220 */ /* 0x000fe20000410000 */
[----:B------:R-:W-:-:S02]  /*12050*/  HADD2.F32 R94, -RZ, R94.H1_H1 ;  /* 0x3000005eff5e7230 */ /* 0x000fc40000004100 */
[----:B------:R-:W-:Y:S01]  /*12060*/  FFMA.FTZ R91, R4, R91, R32 ;  /* 0x0000005b045b7223 */ /* 0x000fe20000010020 */
[----:B------:R-:W-:Y:S02]  /*12070*/  HADD2.F32 R92, -RZ, R92.H1_H1 ;  /* 0x3000005cff5c7230 */ /* 0x000fe40000004100 */
[-C--:B------:R-:W-:Y:S01]  /*12080*/  FMUL.FTZ R25, R33, R5.reuse ;  /* 0x0000000521197220 */ /* 0x080fe20000410000 */
[----:B------:R-:W-:Y:S02]  /*12090*/  HADD2.F32 R7, -RZ, R27.H0_H0 ;  /* 0x2000001bff077230 */ /* 0x000fe40000004100 */
[----:B------:R-:W-:Y:S01]  /*120a0*/  FFMA.FTZ R33, R6, R5, -R21 ;  /* 0x0000000506217223 */ /* 0x000fe20000010815 */
[----:B------:R-:W-:Y:S02]  /*120b0*/  HADD2.F32 R31, -RZ, R31.H1_H1 ;  /* 0x3000001fff1f7230 */ /* 0x000fe40000004100 */
[----:B------:R-:W-:Y:S01]  /*120c0*/  FMUL.FTZ R36, R34, R92 ;  /* 0x0000005c22247220 */ /* 0x000fe20000410000 */
[----:B------:R-:W-:-:S02]  /*120d0*/  HADD2.F32 R32, -RZ, R39.H0_H0 ;  /* 0x20000027ff207230 */ /* 0x000fc40000004100 */
[----:B------:R-:W-:Y:S01]  /*120e0*/  FMUL.FTZ R5, R34, R94 ;  /* 0x0000005e22057220 */ /* 0x000fe20000410000 */
[----:B------:R-:W-:Y:S02]  /*120f0*/  HADD2.F32 R4, -RZ, R50.H0_H0 ;  /* 0x20000032ff047230 */ /* 0x000fe40000004100 */
[----:B------:R-:W-:Y:S01]  /*12100*/  FFMA.FTZ R29, R6, R29, R25 ;  /* 0x0000001d061d7223 */ /* 0x000fe20000010019 */
[----:B------:R-:W-:Y:S02]  /*12110*/  HADD2.F32 R27, -RZ, R27.H1_H1 ;  /* 0x3000001bff1b7230 */ /* 0x000fe40000004100 */
[----:B------:R-:W-:Y:S01]  /*12120*/  FMUL.FTZ R6, R31, R32 ;  /* 0x000000201f067220 */ /* 0x000fe20000410000 */
[----:B------:R-:W-:Y:S02]  /*12130*/  HADD2.F32 R28, -RZ, R28.H1_H1 ;  /* 0x3000001cff1c7230 */ /* 0x000fe40000004100 */
[----:B------:R-:W-:Y:S01]  /*12140*/  FFMA.FTZ R36, R7, R94, -R36 ;  /* 0x0000005e07247223 */ /* 0x000fe20000010824 */
[----:B------:R-:W-:-:S02]  /*12150*/  HADD2.F32 R30, -RZ, R30.H1_H1 ;  /* 0x3000001eff1e7230 */ /* 0x000fc40000004100 */
[----:B------:R-:W-:Y:S01]  /*12160*/  FFMA.FTZ R92, R7, R92, R5 ;  /* 0x0000005c075c7223 */ /* 0x000fe20000010005 */
[-C--:B------:R-:W-:Y:S01]  /*12170*/  FMUL.FTZ R34, R31, R4.reuse ;  /* 0x000000041f227220 */ /* 0x080fe20000410000 */
[----:B------:R-:W-:Y:S02]  /*12180*/  HADD2.F32 R21, -RZ, R43.H0_H0 ;  /* 0x2000002bff157230 */ /* 0x000fe40000004100 */
[C---:B------:R-:W-:Y:S01]  /*12190*/  FFMA.FTZ R39, R27.reuse, R4, -R6 ;  /* 0x000000041b277223 */ /* 0x040fe20000010806 */
[----:B------:R-:W-:Y:S02]  /*121a0*/  HADD2.F32 R25, -RZ, R41.H0_H0 ;  /* 0x20000029ff197230 */ /* 0x000fe40000004100 */
[----:B------:R-:W-:Y:S01]  /*121b0*/  FFMA.FTZ R41, R27, R32, R34 ;  /* 0x000000201b297223 */ /* 0x000fe20000010022 */
[----:B------:R-:W-:Y:S02]  /*121c0*/  HADD2.F32 R5, -RZ, R46.H0_H0 ;  /* 0x2000002eff057230 */ /* 0x000fe40000004100 */
[----:B------:R-:W-:Y:S01]  /*121d0*/  FMUL.FTZ R27, R28, R21 ;  /* 0x000000151c1b7220 */ /* 0x000fe20000410000 */
[----:B------:R-:W-:-:S02]  /*121e0*/  HADD2.F32 R7, -RZ, R45.H0_H0 ;  /* 0x2000002dff077230 */ /* 0x000fc40000004100 */
[----:B------:R-:W-:Y:S01]  /*121f0*/  FMUL.FTZ R31, R30, R25 ;  /* 0x000000191e1f7220 */ /* 0x000fe20000410000 */
[----:B------:R-:W-:Y:S02]  /*12200*/  HADD2.F32 R24, -RZ, R24.H1_H1 ;  /* 0x30000018ff187230 */ /* 0x000fe40000004100 */
[----:B------:R-:W-:Y:S01]  /*12210*/  FMUL.FTZ R28, R28, R5 ;  /* 0x000000051c1c7220 */ /* 0x000fe20000410000 */
[----:B------:R-:W-:Y:S02]  /*12220*/  HADD2.F32 R26, -RZ, R26.H1_H1 ;  /* 0x3000001aff1a7230 */ /* 0x000fe40000004100 */
        /* <DEDUP_REMOVED lines=15> */
.L_x_1741:
[----:B------:R-:W-:Y:S05]  /*12320*/  BSYNC B1 ;  /* 0x0000000000017941 */ /* 0x000fea0003800000 */
.L_x_1740:
[----:B------:R-:W-:Y:S04]  /*12330*/  BSSY B1, `(.L_x_1742) ;  /* 0x000006a000017945 */ /* 0x000fe80003800000 */
[----:B------:R-:W-:Y:S05]  /*12340*/  @P1 BRA `(.L_x_1743) ;  /* 0x0000000400a01947 */ /* 0x000fea0003800000 */
[----:B0-----:R-:W-:Y:S01]  /*12350*/  SHF.R.S32.HI R5, RZ, 0x1f, R196 ;  /* 0x0000001fff057819 */ /* 0x001fe200000114c4 */
[----:B------:R-:W-:Y:S01]  /*12360*/  HADD2.F32 R31, -RZ, R79.H1_H1 ;  /* 0x3000004fff1f7230 */ /* 0x000fe20000004100 */
[----:B------:R-:W-:Y:S01]  /*12370*/  LEA.HI R0, R3, R203, RZ, 0x1d ;  /* 0x000000cb03007211 */ /* 0x000fe200078fe8ff */
[--C-:B------:R-:W-:Y:S01]  /*12380*/  HADD2.F32 R33, -RZ, R76.reuse.H1_H1 ;  /* 0x3000004cff217230 */ /* 0x100fe20000004100 */
[CC--:B------:R-:W-:Y:S01]  /*12390*/  LEA.HI R4, R5.reuse, R196.reuse, RZ, 0x6 ;  /* 0x000000c405047211 */ /* 0x0c0fe200078f30ff */
[----:B------:R-:W-:Y:S01]  /*123a0*/  HADD2.F32 R76, -RZ, R76.H0_H0 ;  /* 0x2000004cff4c7230 */ /* 0x000fe20000004100 */
[----:B------:R-:W-:Y:S02]  /*123b0*/  LEA.HI R5, R5, R196, RZ, 0x3 ;  /* 0x000000c405057211 */ /* 0x000fe400078f18ff */
[----:B------:R-:W-:Y:S01]  /*123c0*/  SHF.R.S32.HI R7, RZ, 0x1f, R0 ;  /* 0x0000001fff077819 */ /* 0x000fe20000011400 */
[----:B------:R-:W-:Y:S01]  /*123d0*/  IMAD.SHL.U32 R4, R4, 0x80, RZ ;  /* 0x0000008004047824 */ /* 0x000fe200078e00ff */
[----:B------:R-:W-:-:S02]  /*123e0*/  LOP3.LUT R5, R226, 0x38, R5, 0xf8, !PT ;  /* 0x00000038e2057812 */ /* 0x000fc400078ef805 */
[----:B------:R-:W-:Y:S02]  /*123f0*/  LEA.HI R7, R7, R0, RZ, 0x3 ;  /* 0x0000000007077211 */ /* 0x000fe400078f18ff */
[----:B------:R-:W-:Y:S01]  /*12400*/  LOP3.LUT R21, R5, R60, RZ, 0x3c, !PT ;  /* 0x0000003c05157212 */ /* 0x000fe200078e3cff */
[----:B------:R-:W-:Y:S01]  /*12410*/  IMAD.SHL.U32 R5, R0, 0x8, RZ ;  /* 0x0000000800057824 */ /* 0x000fe200078e00ff */
[----:B------:R-:W-:Y:S01]  /*12420*/  LOP3.LUT R4, R4, 0xffffe000, RZ, 0xc0, !PT ;  /* 0xffffe00004047812 */ /* 0x000fe200078ec0ff */
[----:B------:R-:W-:Y:S01]  /*12430*/  IMAD.SHL.U32 R7, R7, 0x400, RZ ;  /* 0x0000040007077824 */ /* 0x000fe200078e00ff */
[----:B-----5:R-:W-:Y:S02]  /*12440*/  R2UR UR4, R61 ;  /* 0x000000003d0472ca */ /* 0x020fe400000e0000 */
[----:B------:R-:W-:Y:S02]  /*12450*/  IADD3 R0, R21, R4, R47 ;  /* 0x0000000415007210 */ /* 0x000fe40007ffe02f */
[----:B------:R-:W-:-:S02]  /*12460*/  LOP3.LUT R4, R226, 0x38, R5, 0xf8, !PT ;  /* 0x00000038e2047812 */ /* 0x000fc400078ef805 */
[----:B------:R-:W-:Y:S02]  /*12470*/  LOP3.LUT R21, R7, 0x7fffe000, RZ, 0xc0, !PT ;  /* 0x7fffe00007157812 */ /* 0x000fe400078ec0ff */
[----:B------:R-:W-:Y:S02]  /*12480*/  LOP3.LUT R20, R4, R60, RZ, 0x3c, !PT ;  /* 0x0000003c04147212 */ /* 0x000fe400078e3cff */
[----:B------:R-:W-:Y:S02]  /*12490*/  SHF.R.U32.HI R32, RZ, 0x10, R9 ;  /* 0x00000010ff207819 */ /* 0x000fe40000011609 */
[----:B------:R-:W-:Y:S02]  /*124a0*/  IADD3 R20, R20, R21, R47 ;  /* 0x0000001514147210 */ /* 0x000fe40007ffe02f */
[----:B------:R-:W-:Y:S01]  /*124b0*/  LEA R0, R0, UR4, 0x1 ;  /* 0x0000000400007c11 */ /* 0x000fe2000f8e08ff */
[----:B------:R-:W-:Y:S01]  /*124c0*/  HADD2.F32 R32, -RZ, R32.H0_H0 ;  /* 0x20000020ff207230 */ /* 0x000fe20000004100 */
[----:B------:R-:W-:Y:S01]  /*124d0*/  SHF.R.U64 R43, R52, 0x10, R53 ;  /* 0x00000010342b7819 */ /* 0x000fe20000001235 */
[----:B------:R-:W-:Y:S01]  /*124e0*/  IMAD R20, R20, 0x2, R17 ;  /* 0x0000000214147824 */ /* 0x000fe200078e0211 */
[----:B------:R-:W-:Y:S01]  /*124f0*/  SHF.R.U32.HI R52, RZ, 0x10, R53 ;  /* 0x00000010ff347819 */ /* 0x000fe20000011635 */
[----:B------:R-:W0:Y:S01]  /*12500*/  LDS.128 R4, [R0] ;  /* 0x0000000000047984 */ /* 0x000e220000000c00 */
[----:B------:R-:W-:-:S02]  /*12510*/  SHF.R.U64 R41, R8, 0x10, R9 ;  /* 0x0000001008297819 */ /* 0x000fc40000001209 */
[----:B------:R-:W-:Y:S01]  /*12520*/  SHF.R.U64 R39, R10, 0x10, R11 ;  /* 0x000000100a277819 */ /* 0x000fe2000000120b */
[----:B------:R-:W1:Y:S01]  /*12530*/  LDS.128 R24, [R20+0x12400] ;  /* 0x0124000014187984 */ /* 0x000e620000000c00 */
[--C-:B------:R-:W-:Y:S02]  /*12540*/  SHF.R.U64 R42, R54, 0x10, R55.reuse ;  /* 0x00000010362a7819 */ /* 0x100fe40000001237 */
[----:B------:R-:W-:Y:S02]  /*12550*/  SHF.R.U32.HI R54, RZ, 0x10, R55 ;  /* 0x00000010ff367819 */ /* 0x000fe40000011637 */
[----:B------:R-:W-:Y:S01]  /*12560*/  SHF.R.U32.HI R38, RZ, 0x10, R11 ;  /* 0x00000010ff267819 */ /* 0x000fe2000001160b */
[--C-:B0-----:R-:W-:Y:S02]  /*12570*/  HADD2.F32 R8, -RZ, R5.reuse.H0_H0 ;  /* 0x20000005ff087230 */ /* 0x101fe40000004100 */
[----:B------:R-:W-:Y:S02]  /*12580*/  HADD2.F32 R9, -RZ, R5.H1_H1 ;  /* 0x30000005ff097230 */ /* 0x000fe40000004100 */
        /* <DEDUP_REMOVED lines=9> */
[----:B------:R-:W-:-:S02]  /*12620*/  HADD2.F32 R8, -RZ, R79.H0_H0 ;  /* 0x2000004fff087230 */ /* 0x000fc40000004100 */
[-C--:B------:R-:W-:Y:S01]  /*12630*/  FMUL.FTZ R36, R25, R28.reuse ;  /* 0x0000001c19247220 */ /* 0x080fe20000410000 */
[----:B------:R-:W-:Y:S02]  /*12640*/  HADD2.F32 R5, -RZ, R4.H0_H0 ;  /* 0x20000004ff057230 */ /* 0x000fe40000004100 */
[----:B------:R-:W-:Y:S01]  /*12650*/  FFMA.FTZ R34, R9, R28, -R34 ;  /* 0x0000001c09227223 */ /* 0x000fe20000010822 */
[C---:B------:R-:W-:Y:S01]  /*12660*/  FMUL.FTZ R28, R21.reuse, R76 ;  /* 0x0000004c151c7220 */ /* 0x040fe20000410000 */
[----:B------:R-:W-:Y:S02]  /*12670*/  HADD2.F32 R29, -RZ, R26.H0_H0 ;  /* 0x2000001aff1d7230 */ /* 0x000fe40000004100 */
[-C--:B------:R-:W-:Y:S01]  /*12680*/  FMUL.FTZ R21, R21, R8.reuse ;  /* 0x0000000815157220 */ /* 0x080fe20000410000 */
[----:B------:R-:W-:Y:S02]  /*12690*/  HADD2.F32 R25, -RZ, R77.H0_H0 ;  /* 0x2000004dff197230 */ /* 0x000fe40000004100 */
[----:B------:R-:W-:Y:S01]  /*126a0*/  FFMA.FTZ R31, R5, R8, -R28 ;  /* 0x00000008051f7223 */ /* 0x000fe2000001081c */
[----:B------:R-:W-:-:S02]  /*126b0*/  HADD2.F32 R8, -RZ, R80.H0_H0 ;  /* 0x20000050ff087230 */ /* 0x000fc40000004100 */
[----:B------:R-:W-:Y:S01]  /*126c0*/  FFMA.FTZ R76, R5, R76, R21 ;  /* 0x0000004c054c7223 */ /* 0x000fe20000010015 */
[----:B------:R-:W-:Y:S02]  /*126d0*/  HADD2.F32 R10, -RZ, R6.H0_H0 ;  /* 0x20000006ff0a7230 */ /* 0x000fe40000004100 */
[----:B------:R-:W-:Y:S01]  /*126e0*/  FMUL.FTZ R5, R29, R25 ;  /* 0x000000191d057220 */ /* 0x000fe20000410000 */
[----:B------:R-:W-:Y:S02]  /*126f0*/  HADD2.F32 R30, -RZ, R27.H0_H0 ;  /* 0x2000001bff1e7230 */ /* 0x000fe40000004100 */
[----:B------:R-:W-:Y:S01]  /*12700*/  FFMA.FTZ R36, R9, R32, R36 ;  /* 0x0000002009247223 */ /* 0x000fe20000010024 */
[----:B------:R-:W-:Y:S02]  /*12710*/  HADD2.F32 R77, -RZ, R77.H1_H1 ;  /* 0x3000004dff4d7230 */ /* 0x000fe40000004100 */
[----:B------:R-:W-:Y:S01]  /*12720*/  FMUL.FTZ R9, R29, R8 ;  /* 0x000000081d097220 */ /* 0x000fe20000410000 */
[----:B------:R-:W-:-:S02]  /*12730*/  HADD2.F32 R80, -RZ, R80.H1_H1 ;  /* 0x30000050ff507230 */ /* 0x000fc40000004100 */
[----:B------:R-:W-:Y:S01]  /*12740*/  FFMA.FTZ R29, R10, R8, -R5 ;  /* 0x000000080a1d7223 */ /* 0x000fe20000010805 */
[----:B------:R-:W-:Y:S02]  /*12750*/  HADD2.F32 R11, -RZ, R7.H0_H0 ;  /* 0x20000007ff0b7230 */ /* 0x000fe40000004100 */
        /* <DEDUP_REMOVED lines=9> */
[----:B------:R-:W-:Y:S02]  /*127f0*/  HADD2.F32 R24, -RZ, R24.H1_H1 ;  /* 0x30000018ff187230 */ /* 0x000fe40000004100 */
[----:B------:R-:W-:Y:S01]  /*12800*/  FMUL.FTZ R40, R27, R8 ;  /* 0x000000081b287220 */ /* 0x000fe20000410000 */
[----:B------:R-:W-:Y:S02]  /*12810*/  HADD2.F32 R11, -RZ, R41.H0_H0 ;  /* 0x20000029ff0b7230 */ /* 0x000fe40000004100 */
[----:B------:R-:W-:Y:S01]  /*12820*/  FFMA.FTZ R10, R10, R25, R9 ;  /* 0x000000190a0a7223 */ /* 0x000fe20000010009 */
[----:B------:R-:W-:-:S02]  /*12830*/  HADD2.F32 R5, -RZ, R43.H0_H0 ;  /* 0x2000002bff057230 */ /* 0x000fc40000004100 */
[C---:B------:R-:W-:Y:S01]  /*12840*/  FFMA.FTZ R33, R7.reuse, R8, -R38 ;  /* 0x0000000807217223 */ /* 0x040fe20000010826 */
[----:B------:R-:W-:Y:S02]  /*12850*/  HADD2.F32 R26, -RZ, R26.H1_H1 ;  /* 0x3000001aff1a7230 */ /* 0x000fe40000004100 */
[----:B------:R-:W-:Y:S02]  /*12860*/  HADD2.F32 R21, -RZ, R39.H0_H0 ;  /* 0x20000027ff157230 */ /* 0x000fe40000004100 */
[----:B------:R-:W-:Y:S01]  /*12870*/  FFMA.FTZ R39, R7, R28, R40 ;  /* 0x0000001c07277223 */ /* 0x000fe20000010028 */
[----:B------:R-:W-:Y:S02]  /*12880*/  HADD2.F32 R9, -RZ, R42.H0_H0 ;  /* 0x2000002aff097230 */ /* 0x000fe40000004100 */
[C---:B------:R-:W-:Y:S01]  /*12890*/  FMUL.FTZ R7, R24.reuse, R11 ;  /* 0x0000000b18077220 */ /* 0x040fe20000410000 */
[----:B------:R-:W-:Y:S02]  /*128a0*/  HADD2.F32 R4, -RZ, R4.H1_H1 ;  /* 0x30000004ff047230 */ /* 0x000fe40000004100 */
[----:B------:R-:W-:Y:S01]  /*128b0*/  FMUL.FTZ R24, R24, R5 ;  /* 0x0000000518187220 */ /* 0x000fe20000410000 */
[----:B------:R-:W-:-:S02]  /*128c0*/  HADD2.F32 R6, -RZ, R6.H1_H1 ;  /* 0x30000006ff067230 */ /* 0x000fc40000004100 */
[C---:B------:R-:W-:Y:S01]  /*128d0*/  FMUL.FTZ R27, R26.reuse, R21 ;  /* 0x000000151a1b7220 */ /* 0x040fe20000410000 */
[----:B------:R-:W-:Y:S01]  /*128e0*/  FMUL.FTZ R26, R26, R9 ;  /* 0x000000091a1a7220 */ /* 0x000fe20000410000 */
[C---:B------:R-:W-:Y:S01]  /*128f0*/  FFMA.FTZ R25, R4.reuse, R11, R24 ;  /* 0x0000000b04197223 */ /* 0x040fe20000010018 */
[----:B------:R-:W-:Y:S01]  /*12900*/  FFMA.FTZ R8, R4, R5, -R7 ;  /* 0x0000000504087223 */ /* 0x000fe20000010807 */
[C---:B------:R-:W-:Y:S01]  /*12910*/  FFMA.FTZ R24, R6.reuse, R9, -R27 ;  /* 0x0000000906187223 */ /* 0x040fe2000001081b */
[----:B------:R-:W-:Y:S01]  /*12920*/  FFMA.FTZ R21, R6, R21, R26 ;  /* 0x0000001506157223 */ /* 0x000fe2000001001a */
[----:B------:R-:W-:Y:S02]  /*12930*/  F2FP.F16.F32.PACK_AB R7, R33, R32 ;  /* 0x000000202107723e */ /* 0x000fe400000000ff */
[----:B------:R-:W-:Y:S02]  /*12940*/  F2FP.F16.F32.PACK_AB R5, R34, R35 ;  /* 0x000000232205723e */ /* 0x000fe400000000ff */
[----:B------:R-:W-:-:S02]  /*12950*/  F2FP.F16.F32.PACK_AB R4, R8, R31 ;  /* 0x0000001f0804723e */ /* 0x000fc400000000ff */
[----:B------:R-:W-:Y:S02]  /*12960*/  F2FP.F16.F32.PACK_AB R6, R24, R29 ;  /* 0x0000001d1806723e */ /* 0x000fe400000000ff */
[----:B------:R-:W-:Y:S02]  /*12970*/  F2FP.F16.F32.PACK_AB R11, R39, R30 ;  /* 0x0000001e270b723e */ /* 0x000fe400000000ff */
[----:B------:R-:W-:Y:S01]  /*12980*/  F2FP.F16.F32.PACK_AB R9, R36, R37 ;  /* 0x000000252409723e */ /* 0x000fe200000000ff */
[----:B------:R1:W-:Y:S01]  /*12990*/  STS.128 [R0], R4 ;  /* 0x0000000400007388 */ /* 0x0003e20000000c00 */
[----:B------:R-:W-:Y:S02]  /*129a0*/  F2FP.F16.F32.PACK_AB R8, R25, R76 ;  /* 0x0000004c1908723e */ /* 0x000fe400000000ff */
[----:B------:R-:W-:-:S05]  /*129b0*/  F2FP.F16.F32.PACK_AB R10, R21, R10 ;  /* 0x0000000a150a723e */ /* 0x000fca00000000ff */
[----:B------:R1:W-:Y:S02]  /*129c0*/  STS.128 [R20+0x12400], R8 ;  /* 0x0124000814007388 */ /* 0x0003e40000000c00 */
.L_x_1743:
[----:B------:R-:W-:Y:S05]  /*129d0*/  BSYNC B1 ;  /* 0x0000000000017941 */ /* 0x000fea0003800000 */
.L_x_1742:
[----:B------:R-:W-:Y:S05]  /*129e0*/  @P2 BRA `(.L_x_1715) ;  /* 0x0000000400a02947 */ /* 0x000fea0003800000 */
[----:B01----:R-:W-:Y:S01]  /*129f0*/  SHF.R.S32.HI R0, RZ, 0x1f, R195 ;  /* 0x0000001fff007819 */ /* 0x003fe200000114c3 */
[----:B------:R-:W-:Y:S01]  /*12a00*/  HADD2.F32 R25, -RZ, R72.H1_H1 ;  /* 0x30000048ff197230 */ /* 0x000fe20000004100 */
[----:B------:R-:W-:Y:S01]  /*12a10*/  LEA.HI R3, R3, R204, RZ, 0x1d ;  /* 0x000000cc03037211 */ /* 0x000fe200078fe8ff */
[--C-:B------:R-:W-:Y:S01]  /*12a20*/  HADD2.F32 R26, -RZ, R70.reuse.H1_H1 ;  /* 0x30000046ff1a7230 */ /* 0x100fe20000004100 */
[CC--:B------:R-:W-:Y:S01]  /*12a30*/  LEA.HI R5, R0.reuse, R195.reuse, RZ, 0x3 ;  /* 0x000000c300057211 */ /* 0x0c0fe200078f18ff */
[----:B------:R-:W-:Y:S01]  /*12a40*/  HADD2.F32 R70, -RZ, R70.H0_H0 ;  /* 0x20000046ff467230 */ /* 0x000fe20000004100 */
[----:B------:R-:W-:Y:S01]  /*12a50*/  LEA.HI R4, R0, R195, RZ, 0x6 ;  /* 0x000000c300047211 */ /* 0x000fe200078f30ff */
[----:B------:R-:W-:Y:S01]  /*12a60*/  HADD2.F32 R72, -RZ, R72.H0_H0 ;  /* 0x20000048ff487230 */ /* 0x000fe20000004100 */
[----:B------:R-:W-:Y:S02]  /*12a70*/  LOP3.LUT R5, R226, 0x38, R5, 0xf8, !PT ;  /* 0x00000038e2057812 */ /* 0x000fe400078ef805 */
[----:B------:R-:W-:Y:S01]  /*12a80*/  SHF.R.S32.HI R0, RZ, 0x1f, R3 ;  /* 0x0000001fff007819 */ /* 0x000fe20000011403 */
[----:B------:R-:W-:Y:S01]  /*12a90*/  IMAD.SHL.U32 R4, R4, 0x80, RZ ;  /* 0x0000008004047824 */ /* 0x000fe200078e00ff */
[----:B------:R-:W-:Y:S01]  /*12aa0*/  LOP3.LUT R7, R5, R60, RZ, 0x3c, !PT ;  /* 0x0000003c05077212 */ /* 0x000fe200078e3cff */
[----:B------:R-:W-:Y:S01]  /*12ab0*/  IMAD.SHL.U32 R5, R3, 0x8, RZ ;  /* 0x0000000803057824 */ /* 0x000fe200078e00ff */
[----:B------:R-:W-:-:S02]  /*12ac0*/  LEA.HI R3, R0, R3, RZ, 0x3 ;  /* 0x0000000300037211 */ /* 0x000fc400078f18ff */
[----:B-----5:R-:W-:Y:S02]  /*12ad0*/  R2UR UR4, R61 ;  /* 0x000000003d0472ca */ /* 0x020fe400000e0000 */
[----:B------:R-:W-:Y:S01]  /*12ae0*/  LOP3.LUT R0, R226, 0x38, R5, 0xf8, !PT ;  /* 0x00000038e2007812 */ /* 0x000fe200078ef805 */
[----:B------:R-:W-:Y:S01]  /*12af0*/  IMAD.SHL.U32 R3, R3, 0x400, RZ ;  /* 0x0000040003037824 */ /* 0x000fe200078e00ff */
[----:B------:R-:W-:Y:S02]  /*12b00*/  LOP3.LUT R4, R4, 0xffffe000, RZ, 0xc0, !PT ;  /* 0xffffe00004047812 */ /* 0x000fe400078ec0ff */
[----:B------:R-:W-:Y:S02]  /*12b10*/  LOP3.LUT R0, R0, R60, RZ, 0x3c, !PT ;  /* 0x0000003c00007212 */ /* 0x000fe400078e3cff */
[----:B------:R-:W-:Y:S02]  /*12b20*/  LOP3.LUT R3, R3, 0x7fffe000, RZ, 0xc0, !PT ;  /* 0x7fffe00003037812 */ /* 0x000fe400078ec0ff */
[----:B------:R-:W-:-:S02]  /*12b30*/  IADD3 R4, R7, R4, R47 ;  /* 0x0000000407047210 */ /* 0x000fc40007ffe02f */
[----:B------:R-:W-:Y:S02]  /*12b40*/  IADD3 R0, R0, R3, R47 ;  /* 0x0000000300007210 */ /* 0x000fe40007ffe02f */
[----:B------:R-:W-:Y:S02]  /*12b50*/  LEA R38, R4, UR4, 0x1 ;  /* 0x0000000404267c11 */ /* 0x000fe4000f8e08ff */
[----:B------:R-:W-:Y:S02]  /*12b60*/  LEA R0, R0, R17, 0x1 ;  /* 0x0000001100007211 */ /* 0x000fe400078e08ff */
[--C-:B------:R-:W-:Y:S01]  /*12b70*/  SHF.R.U64 R34, R14, 0x10, R15.reuse ;  /* 0x000000100e227819 */ /* 0x100fe2000000120f */
[----:B------:R-:W0:Y:S01]  /*12b80*/  LDS.128 R4, [R38] ;  /* 0x0000000026047984 */ /* 0x000e220000000c00 */
[----:B------:R-:W-:Y:S02]  /*12b90*/  SHF.R.U32.HI R33, RZ, 0x10, R15 ;  /* 0x00000010ff217819 */ /* 0x000fe4000001160f */
[--C-:B------:R-:W-:Y:S01]  /*12ba0*/  SHF.R.U64 R37, R56, 0x10, R57.reuse ;  /* 0x0000001038257819 */ /* 0x100fe20000001239 */
[----:B------:R-:W1:Y:S01]  /*12bb0*/  LDS.128 R8, [R0+0x12400] ;  /* 0x0124000000087984 */ /* 0x000e620000000c00 */
[----:B------:R-:W-:-:S02]  /*12bc0*/  SHF.R.U32.HI R56, RZ, 0x10, R57 ;  /* 0x00000010ff387819 */ /* 0x000fc40000011639 */
[--C-:B------:R-:W-:Y:S02]  /*12bd0*/  SHF.R.U32.HI R27, RZ, 0x10, R13.reuse ;  /* 0x00000010ff1b7819 */ /* 0x100fe4000001160d */
[----:B------:R-:W-:Y:S02]  /*12be0*/  SHF.R.U64 R35, R12, 0x10, R13 ;  /* 0x000000100c237819 */ /* 0x000fe4000000120d */
[--C-:B------:R-:W-:Y:S01]  /*12bf0*/  SHF.R.U64 R36, R58, 0x10, R59.reuse ;  /* 0x000000103a247819 */ /* 0x100fe2000000123b */
[----:B------:R-:W-:Y:S01]  /*12c00*/  HADD2.F32 R27, -RZ, R27.H0_H0 ;  /* 0x2000001bff1b7230 */ /* 0x000fe20000004100 */
[----:B------:R-:W-:Y:S01]  /*12c10*/  SHF.R.U32.HI R58, RZ, 0x10, R59 ;  /* 0x00000010ff3a7819 */ /* 0x000fe2000001163b */
[----:B0-----:R-:W-:Y:S02]  /*12c20*/  HADD2.F32 R12, -RZ, R5.H0_H0 ;  /* 0x20000005ff0c7230 */ /* 0x001fe40000004100 */
[----:B------:R-:W-:Y:S02]  /*12c30*/  HADD2.F32 R3, -RZ, R4.H0_H0 ;  /* 0x20000004ff037230 */ /* 0x000fe40000004100 */
[----:B-1----:R-:W-:-:S02]  /*12c40*/  HADD2.F32 R15, -RZ, R9.H0_H0 ;  /* 0x20000009ff0f7230 */ /* 0x002fc40000004100 */
[----:B------:R-:W-:Y:S02]  /*12c50*/  HADD2.F32 R20, -RZ, R9.H1_H1 ;  /* 0x30000009ff147230 */ /* 0x000fe40000004100 */
[----:B------:R-:W-:Y:S02]  /*12c60*/  HADD2.F32 R9, -RZ, R8.H0_H0 ;  /* 0x20000008ff097230 */ /* 0x000fe40000004100 */
[CC--:B------:R-:W-:Y:S01]  /*12c70*/  FMUL.FTZ R29, R15.reuse, R26.reuse ;  /* 0x0000001a0f1d7220 */ /* 0x0c0fe20000410000 */
[----:B------:R-:W-:Y:S01]  /*12c80*/  FMUL.FTZ R31, R15, R25 ;  /* 0x000000190f1f7220 */ /* 0x000fe20000410000 */
[----:B------:R-:W-:Y:S02]  /*12c90*/  HADD2.F32 R15, -RZ, R56.H0_H0 ;  /* 0x20000038ff0f7230 */ /* 0x000fe40000004100 */
[----:B------:R-:W-:Y:S01]  /*12ca0*/  FMUL.FTZ R28, R20, R27 ;  /* 0x0000001b141c7220 */ /* 0x000fe20000410000 */
[C---:B------:R-:W-:Y:S01]  /*12cb0*/  FFMA.FTZ R29, R12.reuse, R25, -R29 ;  /* 0x000000190c1d7223 */ /* 0x040fe2000001081d */
[----:B------:R-:W-:Y:S01]  /*12cc0*/  FFMA.FTZ R31, R12, R26, R31 ;  /* 0x0000001a0c1f7223 */ /* 0x000fe2000001001f */
[----:B------:R-:W-:-:S02]  /*12cd0*/  HADD2.F32 R5, -RZ, R5.H1_H1 ;  /* 0x30000005ff057230 */ /* 0x000fc40000004100 */
[----:B------:R-:W-:Y:S01]  /*12ce0*/  FMUL.FTZ R26, R20, R15 ;  /* 0x0000000f141a7220 */ /* 0x000fe20000410000 */
[C---:B------:R-:W-:Y:S01]  /*12cf0*/  FMUL.FTZ R12, R9.reuse, R70 ;  /* 0x00000046090c7220 */ /* 0x040fe20000410000 */
[----:B------:R-:W-:Y:S02]  /*12d00*/  HADD2.F32 R21, -RZ, R10.H0_H0 ;  /* 0x2000000aff157230 */ /* 0x000fe40000004100 */
[-C--:B------:R-:W-:Y:S01]  /*12d10*/  FMUL.FTZ R9, R9, R72.reuse ;  /* 0x0000004809097220 */ /* 0x080fe20000410000 */
[----:B------:R-:W-:Y:S02]  /*12d20*/  HADD2.F32 R20, -RZ, R71.H0_H0 ;  /* 0x20000047ff147230 */ /* 0x000fe40000004100 */
[----:B------:R-:W-:Y:S01]  /*12d30*/  FFMA.FTZ R72, R3, R72, -R12 ;  /* 0x0000004803487223 */ /* 0x000fe2000001080c */
[----:B------:R-:W-:Y:S02]  /*12d40*/  HADD2.F32 R13, -RZ, R6.H0_H0 ;  /* 0x20000006ff0d7230 */ /* 0x000fe40000004100 */
[----:B------:R-:W-:Y:S01]  /*12d50*/  FFMA.FTZ R30, R5, R27, R26 ;  /* 0x0000001b051e7223 */ /* 0x000fe2000001001a */
[----:B------:R-:W-:-:S02]  /*12d60*/  HADD2.F32 R24, -RZ, R11.H0_H0 ;  /* 0x2000000bff187230 */ /* 0x000fc40000004100 */
[----:B------:R-:W-:Y:S01]  /*12d70*/  FMUL.FTZ R26, R21, R20 ;  /* 0x00000014151a7220 */ /* 0x000fe20000410000 */
[----:B------:R-:W-:Y:S02]  /*12d80*/  HADD2.F32 R12, -RZ, R73.H0_H0 ;  /* 0x20000049ff0c7230 */ /* 0x000fe40000004100 */
[----:B------:R-:W-:Y:S01]  /*12d90*/  FFMA.FTZ R28, R5, R15, -R28 ;  /* 0x0000000f051c7223 */ /* 0x000fe2000001081c */
[----:B------:R-:W-:Y:S02]  /*12da0*/  HADD2.F32 R71, -RZ, R71.H1_H1 ;  /* 0x30000047ff477230 */ /* 0x000fe40000004100 */
[----:B------:R-:W-:Y:S01]  /*12db0*/  FFMA.FTZ R70, R3, R70, R9 ;  /* 0x0000004603467223 */ /* 0x000fe20000010009 */
[----:B------:R-:W-:Y:S02]  /*12dc0*/  HADD2.F32 R73, -RZ, R73.H1_H1 ;  /* 0x30000049ff497230 */ /* 0x000fe40000004100 */
[----:B------:R-:W-:Y:S01]  /*12dd0*/  FMUL.FTZ R32, R21, R12 ;  /* 0x0000000c15207220 */ /* 0x000fe20000410000 */
[----:B------:R-:W-:-:S02]  /*12de0*/  HADD2.F32 R14, -RZ, R7.H0_H0 ;  /* 0x20000007ff0e7230 */ /* 0x000fc40000004100 */
[C---:B------:R-:W-:Y:S01]  /*12df0*/  FFMA.FTZ R15, R13.reuse, R12, -R26 ;  /* 0x0000000c0d0f7223 */ /* 0x040fe2000001081a */
[C---:B------:R-:W-:Y:S01]  /*12e00*/  FMUL.FTZ R3, R24.reuse, R71 ;  /* 0x0000004718037220 */ /* 0x040fe20000410000 */
[----:B------:R-:W-:Y:S02]  /*12e10*/  HADD2.F32 R11, -RZ, R11.H1_H1 ;  /* 0x3000000bff0b7230 */ /* 0x000fe40000004100 */
[-C--:B------:R-:W-:Y:S01]  /*12e20*/  FMUL.FTZ R24, R24, R73.reuse ;  /* 0x0000004918187220 */ /* 0x080fe20000410000 */
[----:B------:R-:W-:Y:S02]  /*12e30*/  HADD2.F32 R26, -RZ, R33.H0_H0 ;  /* 0x20000021ff1a7230 */ /* 0x000fe40000004100 */
[----:B------:R-:W-:Y:S01]  /*12e40*/  FFMA.FTZ R32, R13, R20, R32 ;  /* 0x000000140d207223 */ /* 0x000fe20000010020 */
[----:B------:R-:W-:Y:S02]  /*12e50*/  HADD2.F32 R12, -RZ, R58.H0_H0 ;  /* 0x2000003aff0c7230 */ /* 0x000fe40000004100 */
[C---:B------:R-:W-:Y:S01]  /*12e60*/  FFMA.FTZ R73, R14.reuse, R73, -R3 ;  /* 0x000000490e497223 */ /* 0x040fe20000010803 */
[----:B------:R-:W-:Y:S01]  /*12e70*/  FFMA.FTZ R24, R14, R71, R24 ;  /* 0x000000470e187223 */ /* 0x000fe20000010018 */
[----:B------:R-:W-:-:S02]  /*12e80*/  HADD2.F32 R7, -RZ, R7.H1_H1 ;  /* 0x30000007ff077230 */ /* 0x000fc40000004100 */
[C---:B------:R-:W-:Y:S01]  /*12e90*/  FMUL.FTZ R20, R11.reuse, R26 ;  /* 0x0000001a0b147220 */ /* 0x040fe20000410000 */
[-C--:B------:R-:W-:Y:S01]  /*12ea0*/  FMUL.FTZ R14, R11, R12.reuse ;  /* 0x0000000c0b0e7220 */ /* 0x080fe20000410000 */
[----:B------:R-:W-:Y:S02]  /*12eb0*/  HADD2.F32 R8, -RZ, R8.H1_H1 ;  /* 0x30000008ff087230 */ /* 0x000fe40000004100 */
[----:B------:R-:W-:Y:S02]  /*12ec0*/  HADD2.F32 R10, -RZ, R10.H1_H1 ;  /* 0x3000000aff0a7230 */ /* 0x000fe40000004100 */
[C---:B------:R-:W-:Y:S01]  /*12ed0*/  FFMA.FTZ R20, R7.reuse, R12, -R20 ;  /* 0x0000000c07147223 */ /* 0x040fe20000010814 */
[----:B------:R-:W-:Y:S02]  /*12ee0*/  HADD2.F32 R9, -RZ, R35.H0_H0 ;  /* 0x20000023ff097230 */ /* 0x000fe40000004100 */
[----:B------:R-:W-:Y:S01]  /*12ef0*/  FFMA.FTZ R25, R7, R26, R14 ;  /* 0x0000001a07197223 */ /* 0x000fe2000001000e */
[----:B------:R-:W-:-:S02]  /*12f00*/  HADD2.F32 R11, -RZ, R34.H0_H0 ;  /* 0x20000022ff0b7230 */ /* 0x000fc40000004100 */
[----:B------:R-:W-:Y:S02]  /*12f10*/  HADD2.F32 R3, -RZ, R37.H0_H0 ;  /* 0x20000025ff037230 */ /* 0x000fe40000004100 */
[----:B------:R-:W-:Y:S01]  /*12f20*/  FMUL.FTZ R7, R8, R9 ;  /* 0x0000000908077220 */ /* 0x000fe20000410000 */
[----:B------:R-:W-:Y:S02]  /*12f30*/  HADD2.F32 R5, -RZ, R36.H0_H0 ;  /* 0x20000024ff057230 */ /* 0x000fe40000004100 */
        /* <DEDUP_REMOVED lines=19> */
.L_x_1715:
[----:B------:R-:W-:Y:S05]  /*13070*/  BSYNC B0 ;  /* 0x0000000000007941 */ /* 0x000fea0003800000 */
.L_x_1693:
[----:B------:R-:W-:Y:S01]  /*13080*/  @!PT LDS RZ, [RZ] ;  /* 0x00000000fffff984 */ /* 0x000fe20000000800 */
[----:B------:R-:W-:Y:S01]  /*13090*/  @!PT LDS RZ, [RZ] ;  /* 0x00000000fffff984 */ /* 0x000fe20000000800 */
[----:B------:R-:W-:Y:S01]  /*130a0*/  @!PT LDS RZ, [RZ] ;  /* 0x00000000fffff984 */ /* 0x000fe20000000800 */
[----:B------:R-:W-:Y:S01]  /*130b0*/  @!PT LDS RZ, [RZ] ;  /* 0x00000000fffff984 */ /* 0x000fe20000000800 */
[----:B------:R1:W-:Y:S06]  /*130c0*/  MEMBAR.ALL.CTA ;  /* 0x0000000000007992 */ /* 0x0003ec0000008000 */
[----:B-1----:R-:W1:Y:S01]  /*130d0*/  FENCE.VIEW.ASYNC.S ;  /* 0x00000000000073c6 */ /* 0x002e620000000000 */
[----:B------:R-:W-:Y:S05]  /*130e0*/  WARPSYNC.ALL ;  /* 0x0000000000007948 */ /* 0x000fea0003800000 */
[----:B-1----:R-:W-:Y:S06]  /*130f0*/  BAR.SYNC.DEFER_BLOCKING 0xd, 0x100 ;  /* 0x0344000000007b1d */ /* 0x002fec0000010000 */
.L_x_1691:
[----:B01-3--:R-:W3:Y:S02]  /*13100*/  LDL R0, [R1+0x3c] ;  /* 0x00003c0001007983 */ /* 0x00bee40000100800 */
[----:B---3--:R-:W-:-:S13]  /*13110*/  R2UR UR4, R0 ;  /* 0x00000000000472ca */ /* 0x008fda00000e0000 */
[----:B------:R-:W-:-:S05]  /*13120*/  IMAD.U32 R0, RZ, RZ, UR4 ;  /* 0x00000004ff007e24 */ /* 0x000fca000f8e00ff */
[----:B------:R-:W-:-:S13]  /*13130*/  ISETP.NE.AND P0, PT, R0, 0x3, PT ;  /* 0x000000030000780c */ /* 0x000fda0003f05270 */
[----:B------:R-:W-:Y:S05]  /*13140*/  @!P0 BRA `(.L_x_1744) ;  /* 0x0000000000048947 */ /* 0x000fea0003800000 */
[----:B------:R-:W-:Y:S01]  /*13150*/  BPT.TRAP 0x1 ;  /* 0x000000040000795c */ /* 0x000fe20000300000 */
.L_x_1744:
[----:B--2-4-:R-:W-:Y:S01]  /*13160*/  IMAD R3, R194, 0x8, R17 ;  /* 0x00000008c2037824 */ /* 0x014fe200078e0211 */
[----:B------:R-:W-:-:S04]  /*13170*/  SHF.L.U32 R0, R197, 0x1f, RZ ;  /* 0x0000001fc5007819 */ /* 0x000fc800000006ff */
[----:B------:R0:W1:Y:S01]  /*13180*/  SYNCS.PHASECHK.TRANS64.TRYWAIT P1, [R3+URZ+0x30830], R0 ;  /* 0x03083000030075a7 */ /* 0x000062000802017f */
[----:B------:R-:W-:Y:S05]  /*13190*/  @!P0 BRA `(.L_x_1745) ;  /* 0x0000000000048947 */ /* 0x000fea0003800000 */
[----:B------:R-:W-:Y:S01]  /*131a0*/  BPT.TRAP 0x1 ;  /* 0x000000040000795c */ /* 0x000fe20000300000 */
.L_x_1745:
[----:B-1----:R-:W-:Y:S05]  /*131b0*/  @P1 BRA `(.L_x_1746) ;  /* 0x0000000000081947 */ /* 0x002fea0003800000 */
[----:B------:R-:W1:Y:S02]  /*131c0*/  SYNCS.PHASECHK.TRANS64.TRYWAIT P1, [R3+URZ+0x30830], R0 ;  /* 0x03083000030075a7 */ /* 0x000e64000802017f */
[----:B-1----:R-:W-:Y:S05]  /*131d0*/  @!P1 BRA `(.L_x_1747) ;  /* 0x000001a400c49947 */ /* 0x002fea0003800000 */
.L_x_1746:
[----:B------:R-:W-:Y:S05]  /*131e0*/  WARPSYNC.ALL ;  /* 0x0000000000007948 */ /* 0x000fea0003800000 */
[----:B01----:R-:W-:Y:S01]  /*131f0*/  VIADD R0, R17, 0x1e400 ;  /* 0x0001e40011007836 */ /* 0x003fe20000000000 */
[----:B------:R-:W-:Y:S01]  /*13200*/  R2UR UR4, R68 ;  /* 0x00000000440472ca */ /* 0x000fe200000e0000 */
[----:B------:R-:W-:Y:S01]  /*13210*/  IMAD.MOV.U32 R5, RZ, RZ, 0x40000040 ;  /* 0x40000040ff057424 */ /* 0x000fe200078e00ff */
[----:B-----5:R-:W-:Y:S01]  /*13220*/  WARPGROUP.ARRIVE ;  /* 0x00000000000079c5 */ /* 0x020fe20000000000 */
[----:B------:R-:W-:Y:S01]  /*13230*/  UMOV UR9, 0x40000040 ;  /* 0x4000004000097882 */ /* 0x000fe20000000000 */
[----:B------:R-:W-:Y:S01]  /*13240*/  SHF.R.U32.HI R0, RZ, 0x4, R0 ;  /* 0x00000004ff007819 */ /* 0x000fe20000011600 */
[----:B------:R-:W-:Y:S01]  /*13250*/  IMAD.MOV.U32 R7, RZ, RZ, 0x40000040 ;  /* 0x40000040ff077424 */ /* 0x000fe200078e00ff */
[----:B------:R-:W-:Y:S01]  /*13260*/  R2UR UR11, R5 ;  /* 0x00000000050b72ca */ /* 0x000fe200000e0000 */
[----:B------:R-:W-:Y:S01]  /*13270*/  IMAD.U32 R9, RZ, RZ, UR9 ;  /* 0x00000009ff097e24 */ /* 0x000fe2000f8e00ff */
[----:B------:R-:W-:Y:S01]  /*13280*/  LOP3.LUT R0, R0, 0x3fff, RZ, 0xc0, !PT ;  /* 0x00003fff00007812 */ /* 0x000fe200078ec0ff */
[----:B------:R-:W-:Y:S01]  /*13290*/  UMOV UR57, 0x40000040 ;  /* 0x4000004000397882 */ /* 0x000fe20000000000 */
[----:B------:R-:W-:Y:S01]  /*132a0*/  UMOV UR53, 0x40000040 ;  /* 0x4000004000357882 */ /* 0x000fe20000000000 */
[----:B------:R-:W-:Y:S01]  /*132b0*/  UMOV UR49, 0x40000040 ;  /* 0x4000004000317882 */ /* 0x000fe20000000000 */
[----:B------:R-:W-:Y:S01]  /*132c0*/  LOP3.LUT R218, R0, 0x10000, RZ, 0xfc, !PT ;  /* 0x0001000000da7812 */ /* 0x000fe200078efcff */
[----:B------:R-:W-:Y:S01]  /*132d0*/  ULOP3.LUT UR4, UR4, 0x10000, URZ, 0xfc, !UPT ;  /* 0x0001000004047892 */ /* 0x000fe2000f8efc3f */
[----:B------:R-:W-:Y:S01]  /*132e0*/  IMAD.MOV.U32 R5, RZ, RZ, 0x40000040 ;  /* 0x40000040ff057424 */ /* 0x000fe200078e00ff */
[----:B------:R-:W-:Y:S01]  /*132f0*/  UMOV UR45, 0x40000040 ;  /* 0x40000040002d7882 */ /* 0x000fe20000000000 */
[----:B------:R-:W-:Y:S01]  /*13300*/  UMOV UR41, 0x40000040 ;  /* 0x4000004000297882 */ /* 0x000fe20000000000 */
[----:B------:R-:W-:Y:S01]  /*13310*/  IMAD R4, R194, 0x900, R218 ;  /* 0x00000900c2047824 */ /* 0x000fe200078e02da */
[----:B------:R-:W-:Y:S01]  /*13320*/  UIADD3 UR5, UR4, 0x2, URZ ;  /* 0x0000000204057890 */ /* 0x000fe2000fffe03f */
[----:B------:R-:W-:Y:S01]  /*13330*/  R2UR UR39, R5 ;  /* 0x00000000052772ca */ /* 0x000fe200000e0000 */
[----:B------:R-:W-:Y:S01]  /*13340*/  UMOV UR8, UR4 ;  /* 0x0000000400087c82 */ /* 0x000fe20008000000 */
[C---:B------:R-:W-:Y:S01]  /*13350*/  VIADD R6, R4.reuse, 0x2 ;  /* 0x0000000204067836 */ /* 0x040fe20000000000 */
[----:B------:R-:W-:Y:S01]  /*13360*/  R2UR UR10, R4 ;  /* 0x00000000040a72ca */ /* 0x000fe200000e0000 */
[----:B------:R-:W-:Y:S01]  /*13370*/  IMAD.U32 R8, RZ, RZ, UR8 ;  /* 0x00000008ff087e24 */ /* 0x000fe2000f8e00ff */
[----:B------:R-:W-:-:S02]  /*13380*/  UIADD3 UR56, UR4, 0x404, URZ ;  /* 0x0000040404387890 */ /* 0x000fc4000fffe03f */
[----:B------:R-:W-:Y:S02]  /*13390*/  UIADD3 UR52, UR4, 0x406, URZ ;  /* 0x0000040604347890 */ /* 0x000fe4000fffe03f */
[----:B------:R0:W-:Y:S01]  /*133a0*/  STL.64 [R1+0x28], R8 ;  /* 0x0000280801007387 */ /* 0x0001e20000100a00 */
[----:B------:R-:W-:Y:S02]  /*133b0*/  UIADD3 UR48, UR4, 0x800, URZ ;  /* 0x0000080004307890 */ /* 0x000fe4000fffe03f */
[----:B------:R-:W-:Y:S02]  /*133c0*/  UIADD3 UR44, UR4, 0x802, URZ ;  /* 0x00000802042c7890 */ /* 0x000fe4000fffe03f */
[----:B------:R-:W-:Y:S02]  /*133d0*/  UIADD3 UR40, UR4, 0x804, URZ ;  /* 0x0000080404287890 */ /* 0x000fe4000fffe03f */
[----:B------:R-:W-:Y:S01]  /*133e0*/  HGMMA.64x96x16.F32 R24, gdesc[UR8], RZ, !UPT, gsb0 ;  /* 0x01600000081879f0 */ /* 0x000fe2000c0008ff */
        /* <DEDUP_REMOVED lines=8> */
[----:B------:R-:W-:Y:S01]  /*13470*/  IMAD.U32 R9, RZ, RZ, UR9 ;  /* 0x00000009ff097e24 */ /* 0x000fe2000f8e00ff */
[----:B------:R-:W-:Y:S01]  /*13480*/  UIADD3 UR36, UR4, 0x806, URZ ;  /* 0x0000080604247890 */ /* 0x000fe2000fffe03f */
[----:B------:R-:W-:-:S03]  /*13490*/  UMOV UR37, 0x40000040 ;  /* 0x4000004000257882 */ /* 0x000fc60000000000 */
        /* <DEDUP_REMOVED lines=10> */
[----:B------:R-:W-:Y:S02]  /*13540*/  IMAD.MOV.U32 R7, RZ, RZ, 0x40000040 ;  /* 0x40000040ff077424 */ /* 0x000fe400078e00ff */
        /* <DEDUP_REMOVED lines=38> */
[----:B0-----:R-:W-:Y:S02]  /*137b0*/  IMAD.U32 R8, RZ, RZ, UR8 ;  /* 0x00000008ff087e24 */ /* 0x001fe4000f8e00ff */
[----:B------:R-:W-:Y:S01]  /*137c0*/  IMAD.U32 R9, RZ, RZ, UR9 ;  /* 0x00000009ff097e24 */ /* 0x000fe2000f8e00ff */
[----:B------:R-:W-:Y:S01]  /*137d0*/  R2UR UR58, R6 ;  /* 0x00000000063a72ca */ /* 0x000fe200000e0000 */
[----:B------:R-:W-:Y:S01]  /*137e0*/  VIADD R6, R4, 0x306 ;  /* 0x0000030604067836 */ /* 0x000fe20000000000 */
[----:B------:R-:W-:Y:S01]  /*137f0*/  R2UR UR59, R7 ;  /* 0x00000000073b72ca */ /* 0x000fe200000e0000 */
[----:B------:R-:W-:Y:S01]  /*13800*/  IMAD.MOV.U32 R7, RZ, RZ, 0x40000040 ;  /* 0x40000040ff077424 */ /* 0x000fe200078e00ff */
[----:B------:R0:W-:Y:S02]  /*13810*/  STL.64 [R1], R8 ;  /* 0x0000000801007387 */ /* 0x0001e40000100a00 */
[----:B------:R-:W-:Y:S01]  /*13820*/  R2UR UR54, R6 ;  /* 0x00000000063672ca */ /* 0x000fe200000e0000 */
[----:B------:R-:W-:Y:S01]  /*13830*/  VIADD R6, R4, 0x600 ;  /* 0x0000060004067836 */ /* 0x000fe20000000000 */
[----:B------:R-:W-:Y:S01]  /*13840*/  R2UR UR55, R7 ;  /* 0x00000000073772ca */ /* 0x000fe200000e0000 */
[----:B------:R-:W-:-:S03]  /*13850*/  IMAD.MOV.U32 R7, RZ, RZ, 0x40000040 ;  /* 0x40000040ff077424 */ /* 0x000fc600078e00ff */
[----:B------:R-:W-:Y:S01]  /*13860*/  R2UR UR50, R6 ;  /* 0x00000000063272ca */ /* 0x000fe200000e0000 */
[----:B------:R-:W-:Y:S01]  /*13870*/  VIADD R6, R4, 0x602 ;  /* 0x0000060204067836 */ /* 0x000fe20000000000 */
[----:B------:R-:W-:Y:S01]  /*13880*/  R2UR UR51, R7 ;  /* 0x00000000073372ca */ /* 0x000fe200000e0000 */
[----:B------:R-:W-:-:S03]  /*13890*/  IMAD.MOV.U32 R7, RZ, RZ, 0x40000040 ;  /* 0x40000040ff077424 */ /* 0x000fc600078e00ff */
[----:B------:R-:W-:Y:S01]  /*138a0*/  R2UR UR46, R6 ;  /* 0x00000000062e72ca */ /* 0x000fe200000e0000 */
[C---:B------:R-:W-:Y:S01]  /*138b0*/  VIADD R6, R4.reuse, 0x604 ;  /* 0x0000060404067836 */ /* 0x040fe20000000000 */
[----:B------:R-:W-:Y:S01]  /*138c0*/  R2UR UR47, R7 ;  /* 0x00000000072f72ca */ /* 0x000fe200000e0000 */
[----:B------:R-:W-:Y:S01]  /*138d0*/  VIADD R4, R4, 0x606 ;  /* 0x0000060604047836 */ /* 0x000fe20000000000 */
[----:B------:R-:W-:Y:S02]  /*138e0*/  MOV R7, 0x40000040 ;  /* 0x4000004000077802 */ /* 0x000fe40000000f00 */
        /* <DEDUP_REMOVED lines=27> */
.L_x_1748:
[----:B------:R-:W2:Y:S01]  /*13aa0*/  LDL R0, [R1+0x44] ;  /* 0x0000440001007983 */ /* 0x000ea20000100800 */
[----:B------:R-:W0:Y:S03]  /*13ab0*/  LDC R94, c[0x0][0x448] ;  /* 0x00011200ff5e7b82 */ /* 0x000e260000000800 */
[----:B------:R-:W2:Y:S01]  /*13ac0*/  LDL R92, [R1+0x38] ;  /* 0x00003800015c7983 */ /* 0x000ea20000100800 */
[----:B------:R-:W-:Y:S01]  /*13ad0*/  LOP3.LUT R16, R16, 0xffefffff, RZ, 0xc0, !PT ;  /* 0xffefffff10107812 */ /* 0x000fe200078ec0ff */
[----:B------:R-:W-:Y:S02]  /*13ae0*/  ULDC UR4, c[0x0][0x9dc] ;  /* 0x0002770000047ab9 */ /* 0x000fe40000000800 */
[----:B------:R-:W-:Y:S01]  /*13af0*/  IMAD.U32 R9, RZ, RZ, UR4 ;  /* 0x00000004ff097e24 */ /* 0x000fe2000f8e00ff */
[----:B------:R-:W1:Y:S04]  /*13b00*/  LDC.64 R10, c[0x0][0x9e0] ;  /* 0x00027800ff0a7b82 */ /* 0x000e680000000a00 */
[----:B------:R-:W-:-:S02]  /*13b10*/  LOP3.LUT R6, RZ, R9, RZ, 0x33, !PT ;  /* 0x00000009ff067212 */ /* 0x000fc400078e33ff */
[----:B0-----:R-:W-:-:S13]  /*13b20*/  ISETP.NE.AND P1, PT, R94, 0x1, PT ;  /* 0x000000015e00780c */ /* 0x001fda0003f25270 */
[----:B------:R-:W0:Y:S01]  /*13b30*/  @P1 LDC R5, c[0x0][0x44c] ;  /* 0x00011300ff051b82 */ /* 0x000e220000000800 */
[----:B------:R-:W-:-:S04]  /*13b40*/  @P1 LOP3.LUT R16, R16, 0x100000, RZ, 0xfc, !PT ;  /* 0x0010000010101812 */ /* 0x000fc800078efcff */
[----:B------:R-:W-:-:S03]  /*13b50*/  LOP3.LUT R16, R16, 0xfff7ffff, RZ, 0xc0, !PT ;  /* 0xfff7ffff10107812 */ /* 0x000fc600078ec0ff */
[----:B------:R-:W3:Y:S01]  /*13b60*/  @P1 LDC R7, c[0x0][0x450] ;  /* 0x00011400ff071b82 */ /* 0x000ee20000000800 */
[----:B--2---:R-:W-:-:S04]  /*13b70*/  IMAD.IADD R12, R0, 0x1, R92 ;  /* 0x00000001000c7824 */ /* 0x004fc800078e025c */
[----:B0-----:R-:W-:-:S05]  /*13b80*/  @P1 IMAD.HI.U32 R0, R12, R5, RZ ;  /* 0x000000050c001227 */ /* 0x001fca00078e00ff */
[----:B---3--:R-:W-:Y:S01]  /*13b90*/  @P1 SHF.R.U32.HI R12, RZ, R7, R0 ;  /* 0x00000007ff0c1219 */ /* 0x008fe20000011600 */
[----:B------:R-:W-:Y:S01]  /*13ba0*/  VIADD R0, R3, 0x30840 ;  /* 0x0003084003007836 */ /* 0x000fe20000000000 */
[----:B-1----:R-:W-:Y:S01]  /*13bb0*/  ISETP.GE.AND P1, PT, R11, 0x1, PT ;  /* 0x000000010b00780c */ /* 0x002fe20003f26270 */
[----:B------:R-:W-:Y:S02]  /*13bc0*/  IMAD.MOV.U32 R3, RZ, RZ, -0x60 ;  /* 0xffffffa0ff037424 */ /* 0x000fe400078e00ff */
[----:B------:R-:W0:Y:S01]  /*13bd0*/  SHFL.IDX PT, R5, R12, RZ, 0x1c1f ;  /* 0x001c1fff0c057589 */ /* 0x000e2200000e0000 */
[----:B------:R-:W-:Y:S01]  /*13be0*/  PRMT R0, R205, 0x654, R0 ;  /* 0x00000654cd007816 */ /* 0x000fe20000000000 */
[----:B------:R-:W-:-:S03]  /*13bf0*/  IMAD R4, R2, R3, 0x61 ;  /* 0x0000006102047424 */ /* 0x000fc600078e0203 */
[----:B------:R1:W-:Y:S01]  /*13c00*/  SYNCS.ARRIVE.TRANS64.RED.A1T0 RZ, [R0+URZ], RZ ;  /* 0x000000ff00ff79a7 */ /* 0x0003e2000810043f */
[----:B------:R-:W-:Y:S01]  /*13c10*/  VIADD R74, R4, 0xffffffff ;  /* 0xffffffff044a7836 */ /* 0x000fe20000000000 */
[----:B------:R-:W-:-:S03]  /*13c20*/  IADD3 R3, R201, R4, -R227 ;  /* 0x00000004c9037210 */ /* 0x000fc60007ffe8e3 */
[----:B------:R-:W-:Y:S02]  /*13c30*/  @P1 LOP3.LUT R16, R16, 0x80000, RZ, 0xfc, !PT ;  /* 0x0008000010101812 */ /* 0x000fe400078efcff */
[----:B------:R-:W-:Y:S02]  /*13c40*/  IMAD.IADD R3, R3, 0x1, -R200 ;  /* 0x0000000103037824 */ /* 0x000fe400078e0ac8 */
[----:B-1----:R-:W-:Y:S02]  /*13c50*/  IMAD R0, R2, -0x60, R201 ;  /* 0xffffffa002007824 */ /* 0x002fe400078e02c9 */
[C---:B------:R-:W-:Y:S01]  /*13c60*/  IMAD.IADD R85, R3.reuse, 0x1, R10 ;  /* 0x0000000103557824 */ /* 0x040fe200078e020a */
[----:B------:R-:W-:Y:S02]  /*13c70*/  IADD3 R72, R3, R6, RZ ;  /* 0x0000000603487210 */ /* 0x000fe40007ffe0ff */
[----:B------:R-:W-:Y:S01]  /*13c80*/  IADD3 R14, -R227, 0x60, R0 ;  /* 0x00000060e30e7810 */ /* 0x000fe20007ffe100 */
[----:B------:R-:W-:-:S02]  /*13c90*/  IMAD.IADD R0, R74, 0x1, -R227 ;  /* 0x000000014a007824 */ /* 0x000fc400078e0ae3 */
[----:B0-----:R-:W-:Y:S01]  /*13ca0*/  IMAD.IADD R8, R72, 0x1, R5 ;  /* 0x0000000148087824 */ /* 0x001fe200078e0205 */
[----:B------:R-:W-:Y:S01]  /*13cb0*/  VIADDMNMX R6, R5, R85, R14, PT ;  /* 0x0000005505067246 */ /* 0x000fe2000380010e */
[----:B------:R-:W-:Y:S06]  /*13cc0*/  @!P1 BRA `(.L_x_1749) ;  /* 0x00000000004c9947 */ /* 0x000fec0003800000 */
[----:B------:R-:W-:Y:S01]  /*13cd0*/  IADD3 R3, -R200, R201, R5 ;  /* 0x000000c9c8037210 */ /* 0x000fe20007ffe105 */
[----:B------:R-:W-:Y:S03]  /*13ce0*/  BSSY B0, `(.L_x_1750) ;  /* 0x000000e000007945 */ /* 0x000fe60003800000 */
        /* <DEDUP_REMOVED lines=9> */
.L_x_1751:
[----:B------:R-:W-:-:S13]  /*13d80*/  ISETP.NE.AND P1, PT, R11, 0x1, PT ;  /* 0x000000010b00780c */ /* 0x000fda0003f25270 */
[----:B------:R-:W0:Y:S02]  /*13d90*/  @P1 LDC.64 R4, c[0x0][0x9e8] ;  /* 0x00027a00ff041b82 */ /* 0x000e240000000a00 */
[----:B0-----:R-:W-:-:S05]  /*13da0*/  @P1 IMAD.HI.U32 R4, R3, R4, RZ ;  /* 0x0000000403041227 */ /* 0x001fca00078e00ff */
[----:B------:R-:W-:-:S07]  /*13db0*/  @P1 SHF.R.U32.HI R3, RZ, R5, R4 ;  /* 0x00000005ff031219 */ /* 0x000fce0000011604 */
.L_x_1752:
[----:B------:R-:W-:Y:S05]  /*13dc0*/  BSYNC B0 ;  /* 0x0000000000007941 */ /* 0x000fea0003800000 */
.L_x_1750:
[----:B------:R-:W-:-:S05]  /*13dd0*/  IMAD R3, R3, R11, R0 ;  /* 0x0000000b03037224 */ /* 0x000fca00078e0200 */
[----:B------:R-:W-:Y:S02]  /*13de0*/  VIMNMX R8, R8, R3, !PT ;  /* 0x0000000308087248 */ /* 0x000fe40007fe0100 */
[----:B------:R-:W-:-:S07]  /*13df0*/  VIADDMNMX R6, R3, R11, R6, PT ;  /* 0x0000000b03067246 */ /* 0x000fce0003800106 */
.L_x_1749:
[C---:B------:R-:W-:Y:S01]  /*13e00*/  ISETP.GE.AND P6, PT, R74.reuse, 0x9, PT ;  /* 0x000000094a00780c */ /* 0x040fe20003fc6270 */
[----:B------:R-:W0:Y:S01]  /*13e10*/  SHFL.IDX PT, R5, R12, 0x1, 0x1c1f ;  /* 0x003c1f000c057f89 */ /* 0x000e2200000e0000 */
[----:B------:R-:W-:Y:S02]  /*13e20*/  ISETP.GE.AND P1, PT, R74, 0x2, PT ;  /* 0x000000024a00780c */ /* 0x000fe40003f26270 */
[C---:B------:R-:W-:Y:S02]  /*13e30*/  ISETP.GT.AND P2, PT, R8.reuse, 0x8, !P6 ;  /* 0x000000080800780c */ /* 0x040fe40007744270 */
[----:B------:R-:W-:Y:S02]  /*13e40*/  ISETP.GT.AND P3, PT, R8, 0x1, !P1 ;  /* 0x000000010800780c */ /* 0x000fe40004f64270 */
[----:B------:R-:W-:Y:S02]  /*13e50*/  ISETP.LT.OR P2, PT, R6, 0x9, P2 ;  /* 0x000000090600780c */ /* 0x000fe40001741670 */
[----:B------:R-:W-:-:S02]  /*13e60*/  ISETP.GE.AND P4, PT, R74, 0xa, PT ;  /* 0x0000000a4a00780c */ /* 0x000fc40003f86270 */
[----:B------:R-:W-:Y:S02]  /*13e70*/  FSEL R79, R28, -INF , !P2 ;  /* 0xff8000001c4f7808 */ /* 0x000fe40005000000 */
[----:B------:R-:W-:Y:S02]  /*13e80*/  ISETP.LT.OR P3, PT, R6, 0x2, P3 ;  /* 0x000000020600780c */ /* 0x000fe40001f61670 */
[----:B------:R-:W-:Y:S02]  /*13e90*/  ISETP.GT.AND P2, PT, R8, 0x9, !P4 ;  /* 0x000000090800780c */ /* 0x000fe40006744270 */
[----:B------:R-:W-:Y:S02]  /*13ea0*/  FSEL R83, R25, -INF , !P3 ;  /* 0xff80000019537808 */ /* 0x000fe40005800000 */
        /* <DEDUP_REMOVED lines=97> */
[----:B------:R-:W-:-:S04]  /*144c0*/  ISETP.GT.AND P5, PT, R8, RZ, !P4 ;  /* 0x000000ff0800720c */ /* 0x000fc800067a4270 */
[----:B------:R-:W-:-:S04]  /*144d0*/  ISETP.LT.OR P5, PT, R6, 0x1, P5 ;  /* 0x000000010600780c */ /* 0x000fc80002fa1670 */
[----:B------:R-:W-:Y:S02]  /*144e0*/  FSEL R24, R24, -INF , !P5 ;  /* 0xff80000018187808 */ /* 0x000fe40006800000 */
[----:B------:R-:W-:-:S04]  /*144f0*/  ISETP.GE.AND P5, PT, R74, 0x5a, PT ;  /* 0x0000005a4a00780c */ /* 0x000fc80003fa6270 */
[----:B------:R-:W-:Y:S02]  /*14500*/  P2R R28, PR, RZ, 0x20 ;  /* 0x00000020ff1c7803 */ /* 0x000fe40000000000 */
[----:B------:R-:W-:Y:S01]  /*14510*/  ISETP.GT.AND P5, PT, R8, 0x59, !P5 ;  /* 0x000000590800780c */ /* 0x000fe20006fa4270 */
[----:B0-----:R-:W-:-:S03]  /*14520*/  IMAD.IADD R8, R72, 0x1, R5 ;  /* 0x0000000148087824 */ /* 0x001fc600078e0205 */
[----:B------:R-:W-:Y:S02]  /*14530*/  ISETP.LT.OR P5, PT, R6, 0x5a, P5 ;  /* 0x0000005a0600780c */ /* 0x000fe40002fa1670 */
[----:B------:R-:W-:Y:S02]  /*14540*/  VIADDMNMX R6, R5, R85, R14, PT ;  /* 0x0000005505067246 */ /* 0x000fe4000380010e */
[----:B------:R-:W-:Y:S02]  /*14550*/  FSEL R69, R69, -INF , !P5 ;  /* 0xff80000045457808 */ /* 0x000fe40006800000 */
[----:B------:R-:W-:-:S13]  /*14560*/  ISETP.GE.AND P5, PT, R11, 0x1, PT ;  /* 0x000000010b00780c */ /* 0x000fda0003fa6270 */
[----:B------:R-:W-:Y:S05]  /*14570*/  @!P5 BRA `(.L_x_1753) ;  /* 0x00000000004cd947 */ /* 0x000fea0003800000 */
        /* <DEDUP_REMOVED lines=11> */
.L_x_1755:
[----:B------:R-:W-:-:S13]  /*14630*/  ISETP.NE.AND P5, PT, R11, 0x1, PT ;  /* 0x000000010b00780c */ /* 0x000fda0003fa5270 */
[----:B------:R-:W0:Y:S02]  /*14640*/  @P5 LDC.64 R4, c[0x0][0x9e8] ;  /* 0x00027a00ff045b82 */ /* 0x000e240000000a00 */
[----:B0-----:R-:W-:-:S05]  /*14650*/  @P5 IMAD.HI.U32 R4, R85, R4, RZ ;  /* 0x0000000455045227 */ /* 0x001fca00078e00ff */
[----:B------:R-:W-:-:S07]  /*14660*/  @P5 SHF.R.U32.HI R85, RZ, R5, R4 ;  /* 0x00000005ff555219 */ /* 0x000fce0000011604 */
.L_x_1756:
[----:B------:R-:W-:Y:S05]  /*14670*/  BSYNC B0 ;  /* 0x0000000000007941 */ /* 0x000fea0003800000 */
.L_x_1754:
[----:B------:R-:W-:-:S05]  /*14680*/  IMAD R85, R85, R11, R0 ;  /* 0x0000000b55557224 */ /* 0x000fca00078e0200 */
[----:B------:R-:W-:Y:S02]  /*14690*/  VIMNMX R8, R8, R85, !PT ;  /* 0x0000005508087248 */ /* 0x000fe40007fe0100 */
[----:B------:R-:W-:-:S07]  /*146a0*/  VIADDMNMX R6, R85, R11, R6, PT ;  /* 0x0000000b55067246 */ /* 0x000fce0003800106 */
.L_x_1753:
[----:B------:R-:W-:Y:S01]  /*146b0*/  ISETP.GT.AND P1, PT, R8, 0x1, !P1 ;  /* 0x000000010800780c */ /* 0x000fe20004f24270 */
[----:B------:R-:W-:Y:S01]  /*146c0*/  ULDC UR4, c[0x0][0x988] ;  /* 0x0002620000047ab9 */ /* 0x000fe20000000800 */
[----:B------:R-:W-:Y:S02]  /*146d0*/  FMNMX.FTZ R0, R24, R83, !PT ;  /* 0x0000005318007209 */ /* 0x000fe40007810000 */
[----:B------:R-:W-:Y:S02]  /*146e0*/  ISETP.LT.OR P1, PT, R6, 0x2, P1 ;  /* 0x000000020600780c */ /* 0x000fe40000f21670 */
[----:B------:R-:W-:Y:S02]  /*146f0*/  ISETP.GT.AND P6, PT, R8, 0x8, !P6 ;  /* 0x000000080800780c */ /* 0x000fe400077c4270 */
[----:B------:R-:W-:Y:S02]  /*14700*/  FSEL R97, R27, -INF , !P1 ;  /* 0xff8000001b617808 */ /* 0x000fe40004800000 */
[----:B------:R-:W-:-:S02]  /*14710*/  ISETP.NE.AND P1, PT, R76, RZ, PT ;  /* 0x000000ff4c00720c */ /* 0x000fc40003f25270 */
[----:B------:R-:W-:Y:S02]  /*14720*/  FMNMX.FTZ R0, R79, R0, !PT ;  /* 0x000000004f007209 */ /* 0x000fe40007810000 */
[----:B------:R-:W-:Y:S02]  /*14730*/  ISETP.GT.AND P1, PT, R8, 0x9, !P1 ;  /* 0x000000090800780c */ /* 0x000fe40004f24270 */
[C---:B------:R-:W-:Y:S02]  /*14740*/  ISETP.LT.OR P6, PT, R6.reuse, 0x9, P6 ;  /* 0x000000090600780c */ /* 0x040fe400037c1670 */
[----:B------:R-:W-:Y:S02]  /*14750*/  ISETP.LT.OR P1, PT, R6, 0xa, P1 ;  /* 0x0000000a0600780c */ /* 0x000fe40000f21670 */
[----:B------:R-:W-:Y:S02]  /*14760*/  FMNMX.FTZ R0, R73, R0, !PT ;  /* 0x0000000049007209 */ /* 0x000fe40007810000 */
[----:B------:R-:W-:-:S02]  /*14770*/  FSEL R95, R31, -INF , !P1 ;  /* 0xff8000001f5f7808 */ /* 0x000fc40004800000 */
[----:B------:R-:W-:Y:S02]  /*14780*/  ISETP.NE.AND P1, PT, R78, RZ, PT ;  /* 0x000000ff4e00720c */ /* 0x000fe40003f25270 */
[----:B------:R-:W-:Y:S02]  /*14790*/  FSEL R5, R30, -INF , !P6 ;  /* 0xff8000001e057808 */ /* 0x000fe40007000000 */
[----:B------:R-:W-:Y:S02]  /*147a0*/  ISETP.GT.AND P1, PT, R8, 0x10, !P1 ;  /* 0x000000100800780c */ /* 0x000fe40004f24270 */
[----:B------:R-:W-:Y:S02]  /*147b0*/  ISETP.NE.AND P6, PT, R80, RZ, PT ;  /* 0x000000ff5000720c */ /* 0x000fe40003fc5270 */
[----:B------:R-:W-:Y:S02]  /*147c0*/  ISETP.LT.OR P1, PT, R6, 0x11, P1 ;  /* 0x000000110600780c */ /* 0x000fe40000f21670 */
[----:B------:R-:W-:-:S02]  /*147d0*/  FMNMX.FTZ R0, R77, R0, !PT ;  /* 0x000000004d007209 */ /* 0x000fc40007810000 */
[----:B------:R-:W-:Y:S02]  /*147e0*/  FSEL R27, R34, -INF , !P1 ;  /* 0xff800000221b7808 */ /* 0x000fe40004800000 */
[----:B------:R-:W-:Y:S02]  /*147f0*/  ISETP.NE.AND P1, PT, R32, RZ, PT ;  /* 0x000000ff2000720c */ /* 0x000fe40003f25270 */
[----:B------:R-:W-:Y:S02]  /*14800*/  FMNMX.FTZ R0, R33, R0, !PT ;  /* 0x0000000021007209 */ /* 0x000fe40007810000 */
[----:B------:R-:W-:Y:S02]  /*14810*/  ISETP.GT.AND P1, PT, R8, 0x11, !P1 ;  /* 0x000000110800780c */ /* 0x000fe40004f24270 */
[----:B------:R-:W-:Y:S02]  /*14820*/  ISETP.NE.AND P5, PT, R36, RZ, PT ;  /* 0x000000ff2400720c */ /* 0x000fe40003fa5270 */
        /* <DEDUP_REMOVED lines=39> */
[----:B------:R-:W-:Y:S02]  /*14aa0*/  ISETP.NE.AND P5, PT, R87, RZ, PT ;  /* 0x000000ff5700720c */ /* 0x000fe40003fa5270 */
[----:B------:R-:W-:Y:S02]  /*14ab0*/  FSEL R87, R47, -INF , !P1 ;  /* 0xff8000002f577808 */ /* 0x000fe40004800000 */
[----:B------:R-:W-:Y:S02]  /*14ac0*/  FMNMX.FTZ R0, R7, R0, !PT ;  /* 0x0000000007007209 */ /* 0x000fe40007810000 */
[----:B------:R-:W-:-:S02]  /*14ad0*/  ISETP.NE.AND P1, PT, R86, RZ, PT ;  /* 0x000000ff5600720c */ /* 0x000fc40003f25270 */
[----:B------:R-:W-:Y:S01]  /*14ae0*/  FMNMX.FTZ R14, R69, R0, !PT ;  /* 0x00000000450e7209 */ /* 0x000fe20007810000 */
[----:B------:R-:W-:Y:S01]  /*14af0*/  IMAD.U32 R0, RZ, RZ, UR4 ;  /* 0x00000004ff007e24 */ /* 0x000fe2000f8e00ff */
[C---:B------:R-:W-:Y:S02]  /*14b00*/  ISETP.GT.AND P1, PT, R8.reuse, 0x30, !P1 ;  /* 0x000000300800780c */ /* 0x040fe40004f24270 */
[----:B------:R-:W-:Y:S01]  /*14b10*/  ISETP.GT.AND P4, PT, R8, RZ, !P4 ;  /* 0x000000ff0800720c */ /* 0x000fe20006784270 */
[----:B------:R-:W0:Y:S01]  /*14b20*/  SHFL.BFLY PT, R101, R14, 0x2, 0x1f ;  /* 0x0c401f000e657f89 */ /* 0x000e2200000e0000 */
[C---:B------:R-:W-:Y:S02]  /*14b30*/  ISETP.LT.OR P1, PT, R6.reuse, 0x31, P1 ;  /* 0x000000310600780c */ /* 0x040fe40000f21670 */
[----:B------:R-:W-:Y:S02]  /*14b40*/  ISETP.LT.OR P4, PT, R6, 0x1, P4 ;  /* 0x000000010600780c */ /* 0x000fe40002781670 */
[----:B------:R-:W-:-:S02]  /*14b50*/  FSEL R39, R50, -INF , !P1 ;  /* 0xff80000032277808 */ /* 0x000fc40004800000 */
[----:B------:R-:W-:Y:S02]  /*14b60*/  ISETP.NE.AND P1, PT, R48, RZ, PT ;  /* 0x000000ff3000720c */ /* 0x000fe40003f25270 */
[----:B------:R-:W-:Y:S02]  /*14b70*/  FSEL R26, R26, -INF , !P4 ;  /* 0xff8000001a1a7808 */ /* 0x000fe40006000000 */
[----:B------:R-:W-:Y:S02]  /*14b80*/  ISETP.GT.AND P1, PT, R8, 0x31, !P1 ;  /* 0x000000310800780c */ /* 0x000fe40004f24270 */
[----:B------:R-:W-:Y:S02]  /*14b90*/  ISETP.NE.AND P6, PT, R56, RZ, PT ;  /* 0x000000ff3800720c */ /* 0x000fe40003fc5270 */
[----:B------:R-:W-:Y:S02]  /*14ba0*/  ISETP.LT.OR P1, PT, R6, 0x32, P1 ;  /* 0x000000320600780c */ /* 0x000fe40000f21670 */
[----:B------:R-:W-:-:S02]  /*14bb0*/  ISETP.GT.AND P2, PT, R8, 0x51, !P2 ;  /* 0x000000510800780c */ /* 0x000fc40005744270 */
[----:B------:R-:W-:Y:S02]  /*14bc0*/  FSEL R51, R51, -INF , !P1 ;  /* 0xff80000033337808 */ /* 0x000fe40004800000 */
[----:B------:R-:W-:Y:S02]  /*14bd0*/  ISETP.NE.AND P1, PT, R88, RZ, PT ;  /* 0x000000ff5800720c */ /* 0x000fe40003f25270 */
[C---:B------:R-:W-:Y:S02]  /*14be0*/  ISETP.GT.AND P3, PT, R8.reuse, 0x58, !P3 ;  /* 0x000000580800780c */ /* 0x040fe40005f64270 */
[----:B------:R-:W-:Y:S02]  /*14bf0*/  ISETP.GT.AND P1, PT, R8, 0x38, !P1 ;  /* 0x000000380800780c */ /* 0x000fe40004f24270 */
[----:B0-----:R-:W-:Y:S02]  /*14c00*/  FMNMX.FTZ R101, R14, R101, !PT ;  /* 0x000000650e657209 */ /* 0x001fe40007810000 */
[----:B------:R-:W-:-:S02]  /*14c10*/  FMNMX.FTZ R14, R26, R97, !PT ;  /* 0x000000611a0e7209 */ /* 0x000fc40007810000 */
[----:B------:R-:W-:Y:S01]  /*14c20*/  ISETP.LT.OR P1, PT, R6, 0x39, P1 ;  /* 0x000000390600780c */ /* 0x000fe20000f21670 */
[----:B------:R-:W0:Y:S01]  /*14c30*/  SHFL.BFLY PT, R4, R101, 0x1, 0x1f ;  /* 0x0c201f0065047f89 */ /* 0x000e2200000e0000 */
        /* <DEDUP_REMOVED lines=14> */
[----:B------:R-:W-:Y:S02]  /*14d20*/  FMNMX.FTZ R14, R31, R14, !PT ;  /* 0x0000000e1f0e7209 */ /* 0x000fe40007810000 */
[----:B------:R-:W-:Y:S02]  /*14d30*/  FSEL R47, R58, -INF , !P1 ;  /* 0xff8000003a2f7808 */ /* 0x000fe40004800000 */
[----:B------:R-:W-:-:S02]  /*14d40*/  ISETP.GT.AND P1, PT, R8, 0x41, !P6 ;  /* 0x000000410800780c */ /* 0x000fc40007724270 */
[----:B------:R-:W-:Y:S02]  /*14d50*/  FMNMX.FTZ R14, R89, R14, !PT ;  /* 0x0000000e590e7209 */ /* 0x000fe40007810000 */
[----:B------:R-:W-:Y:S02]  /*14d60*/  ISETP.LT.OR P1, PT, R6, 0x42, P1 ;  /* 0x000000420600780c */ /* 0x000fe40000f21670 */
[----:B------:R-:W-:Y:S02]  /*14d70*/  FMNMX.FTZ R14, R35, R14, !PT ;  /* 0x0000000e230e7209 */ /* 0x000fe40007810000 */
[----:B------:R-:W-:Y:S02]  /*14d80*/  FSEL R59, R59, -INF , !P1 ;  /* 0xff8000003b3b7808 */ /* 0x000fe40004800000 */
[----:B------:R-:W-:Y:S02]  /*14d90*/  FMNMX.FTZ R14, R87, R14, !PT ;  /* 0x0000000e570e7209 */ /* 0x000fe40007810000 */
[----:B------:R-:W-:-:S02]  /*14da0*/  ISETP.GT.AND P1, PT, R8, 0x48, !P5 ;  /* 0x000000480800780c */ /* 0x000fc40006f24270 */
[----:B0-----:R-:W-:Y:S02]  /*14db0*/  FMNMX.FTZ R4, R101, R4, !PT ;  /* 0x0000000465047209 */ /* 0x001fe40007810000 */
[----:B------:R-:W-:Y:S02]  /*14dc0*/  FMNMX.FTZ R14, R39, R14, !PT ;  /* 0x0000000e270e7209 */ /* 0x000fe40007810000 */
[----:B------:R-:W-:Y:S01]  /*14dd0*/  ISETP.LT.OR P1, PT, R6, 0x49, P1 ;  /* 0x000000490600780c */ /* 0x000fe20000f21670 */
[----:B------:R-:W-:Y:S01]  /*14de0*/  FMUL.FTZ R12, R4, R0 ;  /* 0x00000000040c7220 */ /* 0x000fe20000410000 */
[----:B------:R-:W-:Y:S02]  /*14df0*/  FMNMX.FTZ R14, R51, R14, !PT ;  /* 0x0000000e330e7209 */ /* 0x000fe40007810000 */
[----:B------:R-:W-:Y:S02]  /*14e00*/  FSEL R99, R62, -INF , !P1 ;  /* 0xff8000003e637808 */ /* 0x000fe40004800000 */
[----:B------:R-:W-:-:S02]  /*14e10*/  FSETP.NEU.FTZ.AND P1, PT, R4, -INF , PT ;  /* 0xff8000000400780b */ /* 0x000fc40003f3d000 */
[----:B------:R-:W-:Y:S02]  /*14e20*/  ISETP.NE.AND P5, PT, R60, RZ, PT ;  /* 0x000000ff3c00720c */ /* 0x000fe40003fa5270 */
[----:B------:R-:W-:Y:S02]  /*14e30*/  FMNMX.FTZ R14, R43, R14, !PT ;  /* 0x0000000e2b0e7209 */ /* 0x000fe40007810000 */
[----:B------:R-:W-:Y:S02]  /*14e40*/  FSEL R12, R12, RZ, P1 ;  /* 0x000000ff0c0c7208 */ /* 0x000fe40000800000 */
[----:B------:R-:W-:Y:S02]  /*14e50*/  ISETP.GT.AND P1, PT, R8, 0x49, !P5 ;  /* 0x000000490800780c */ /* 0x000fe40006f24270 */
[----:B------:R-:W-:Y:S01]  /*14e60*/  FMNMX.FTZ R14, R55, R14, !PT ;  /* 0x0000000e370e7209 */ /* 0x000fe20007810000 */
[-CC-:B------:R-:W-:Y:S01]  /*14e70*/  FFMA.FTZ R186, R75, R0.reuse, -R12.reuse ;  /* 0x000000004bba7223 */ /* 0x180fe2000001080c */
[----:B------:R-:W-:Y:S01]  /*14e80*/  ISETP.LT.OR P1, PT, R6, 0x4a, P1 ;  /* 0x0000004a0600780c */ /* 0x000fe20000f21670 */
[-CC-:B------:R-:W-:Y:S01]  /*14e90*/  FFMA.FTZ R184, R77, R0.reuse, -R12.reuse ;  /* 0x000000004db87223 */ /* 0x180fe2000001080c */
[----:B------:R-:W-:Y:S01]  /*14ea0*/  ISETP.NE.AND P6, PT, R20, RZ, PT ;  /* 0x000000ff1400720c */ /* 0x000fe20003fc5270 */
[--C-:B------:R-:W-:Y:S01]  /*14eb0*/  FFMA.FTZ R182, R3, R0, -R12.reuse ;  /* 0x0000000003b67223 */ /* 0x100fe2000001080c */
[----:B------:R-:W-:Y:S01]  /*14ec0*/  FMNMX.FTZ R14, R47, R14, !PT ;  /* 0x0000000e2f0e7209 */ /* 0x000fe20007810000 */
[-CC-:B------:R-:W-:Y:S01]  /*14ed0*/  FFMA.FTZ R188, R24, R0.reuse, -R12.reuse ;  /* 0x0000000018bc7223 */ /* 0x180fe2000001080c */
[----:B------:R-:W-:Y:S01]  /*14ee0*/  FSEL R63, R63, -INF , !P1 ;  /* 0xff8000003f3f7808 */ /* 0x000fe20004800000 */
[-CC-:B------:R-:W-:Y:S01]  /*14ef0*/  FFMA.FTZ R83, R83, R0.reuse, -R12.reuse ;  /* 0x0000000053537223 */ /* 0x180fe2000001080c */
[----:B------:R-:W-:Y:S01]  /*14f00*/  ISETP.GT.AND P1, PT, R8, 0x50, !P6 ;  /* 0x000000500800780c */ /* 0x000fe20007724270 */
[--C-:B------:R-:W-:Y:S01]  /*14f10*/  FFMA.FTZ R190, R79, R0, -R12.reuse ;  /* 0x000000004fbe7223 */ /* 0x100fe2000001080c */
[----:B------:R-:W-:Y:S01]  /*14f20*/  FMNMX.FTZ R14, R59, R14, !PT ;  /* 0x0000000e3b0e7209 */ /* 0x000fe20007810000 */
[----:B------:R-:W-:Y:S01]  /*14f30*/  MUFU.EX2 R188, R188 ;  /* 0x000000bc00bc7308 */ /* 0x000fe20000000800 */
[----:B------:R-:W-:Y:S01]  /*14f40*/  ISETP.LT.OR P1, PT, R6, 0x51, P1 ;  /* 0x000000510600780c */ /* 0x000fe20000f21670 */
[--C-:B------:R-:W-:Y:S01]  /*14f50*/  FFMA.FTZ R73, R73, R0, -R12.reuse ;  /* 0x0000000049497223 */ /* 0x100fe2000001080c */
[----:B------:R-:W-:Y:S01]  /*14f60*/  FMNMX.FTZ R14, R99, R14, !PT ;  /* 0x0000000e630e7209 */ /* 0x000fe20007810000 */
[-CC-:B------:R-:W-:Y:S01]  /*14f70*/  FFMA.FTZ R33, R33, R0.reuse, -R12.reuse ;  /* 0x0000000021217223 */ /* 0x180fe2000001080c */
[----:B------:R-:W-:Y:S01]  /*14f80*/  ISETP.NE.AND P5, PT, R28, RZ, PT ;  /* 0x000000ff1c00720c */ /* 0x000fe20003fa5270 */
[-CC-:B------:R-:W-:Y:S01]  /*14f90*/  FFMA.FTZ R176, R25, R0.reuse, -R12.reuse ;  /* 0x0000000019b07223 */ /* 0x180fe2000001080c */
[----:B------:R-:W-:Y:S01]  /*14fa0*/  ISETP.LT.OR P2, PT, R6, 0x52, P2 ;  /* 0x000000520600780c */ /* 0x000fe20001741670 */
[----:B------:R-:W0:Y:S01]  /*14fb0*/  MUFU.EX2 R83, R83 ;  /* 0x0000005300537308 */ /* 0x000e220000000800 */
[----:B------:R-:W-:Y:S01]  /*14fc0*/  FSEL R75, R66, -INF , !P1 ;  /* 0xff800000424b7808 */ /* 0x000fe20004800000 */
[--C-:B------:R-:W-:Y:S01]  /*14fd0*/  FFMA.FTZ R178, R13, R0, -R12.reuse ;  /* 0x000000000db27223 */ /* 0x100fe2000001080c */
[----:B------:R-:W-:Y:S01]  /*14fe0*/  FMNMX.FTZ R14, R63, R14, !PT ;  /* 0x0000000e3f0e7209 */ /* 0x000fe20007810000 */
[-CC-:B------:R-:W-:Y:S01]  /*14ff0*/  FFMA.FTZ R172, R21, R0.reuse, -R12.reuse ;  /* 0x0000000015ac7223 */ /* 0x180fe2000001080c */
[----:B------:R-:W-:Y:S01]  /*15000*/  ISETP.GT.AND P4, PT, R8, 0x59, !P5 ;  /* 0x000000590800780c */ /* 0x000fe20006f84270 */
[-CC-:B------:R-:W-:Y:S01]  /*15010*/  FFMA.FTZ R174, R29, R0.reuse, -R12.reuse ;  /* 0x000000001dae7223 */ /* 0x180fe2000001080c */
[C---:B------:R-:W-:Y:S01]  /*15020*/  ISETP.LT.OR P3, PT, R6.reuse, 0x59, P3 ;  /* 0x000000590600780c */ /* 0x040fe20001f61670 */
[----:B------:R-:W1:Y:S01]  /*15030*/  MUFU.EX2 R190, R190 ;  /* 0x000000be00be7308 */ /* 0x000e620000000800 */
[----:B------:R-:W-:Y:S01]  /*15040*/  FSEL R67, R67, -INF , !P2 ;  /* 0xff80000043437808 */ /* 0x000fe20005000000 */
[--C-:B------:R-:W-:Y:S01]  /*15050*/  FFMA.FTZ R168, R15, R0, -R12.reuse ;  /* 0x000000000fa87223 */ /* 0x100fe2000001080c */
[----:B------:R-:W-:Y:S01]  /*15060*/  FMNMX.FTZ R14, R75, R14, !PT ;  /* 0x0000000e4b0e7209 */ /* 0x000fe20007810000 */
[-CC-:B------:R-:W-:Y:S01]  /*15070*/  FFMA.FTZ R170, R7, R0.reuse, -R12.reuse ;  /* 0x0000000007aa7223 */ /* 0x180fe2000001080c */
[----:B------:R-:W-:Y:S01]  /*15080*/  ISETP.LT.OR P4, PT, R6, 0x5a, P4 ;  /* 0x0000005a0600780c */ /* 0x000fe20002781670 */
[--C-:B------:R-:W-:Y:S01]  /*15090*/  FFMA.FTZ R37, R37, R0, -R12.reuse ;  /* 0x0000000025257223 */ /* 0x100fe2000001080c */
[----:B------:R-:W-:Y:S01]  /*150a0*/  FSEL R77, R70, -INF , !P3 ;  /* 0xff800000464d7808 */ /* 0x000fe20005800000 */
[----:B------:R-:W2:Y:S01]  /*150b0*/  MUFU.EX2 R73, R73 ;  /* 0x0000004900497308 */ /* 0x000ea20000000800 */
[----:B------:R-:W-:Y:S01]  /*150c0*/  FMNMX.FTZ R14, R67, R14, !PT ;  /* 0x0000000e430e7209 */ /* 0x000fe20007810000 */
[-CC-:B------:R-:W-:Y:S01]  /*150d0*/  FFMA.FTZ R180, R81, R0.reuse, -R12.reuse ;  /* 0x0000000051b47223 */ /* 0x180fe2000001080c */
[----:B------:R-:W-:Y:S01]  /*150e0*/  FSEL R71, R71, -INF , !P4 ;  /* 0xff80000047477808 */ /* 0x000fe20006000000 */
[--C-:B------:R-:W-:Y:S01]  /*150f0*/  FFMA.FTZ R41, R41, R0, -R12.reuse ;  /* 0x0000000029297223 */ /* 0x100fe2000001080c */
[----:B------:R-:W-:Y:S01]  /*15100*/  FMNMX.FTZ R14, R77, R14, !PT ;  /* 0x0000000e4d0e7209 */ /* 0x000fe20007810000 */
[-CC-:B------:R-:W-:Y:S01]  /*15110*/  FFMA.FTZ R45, R45, R0.reuse, -R12.reuse ;  /* 0x000000002d2d7223 */ /* 0x180fe2000001080c */
[--C-:B------:R-:W-:Y:S01]  /*15120*/  FFMA.FTZ R25, R49, R0, -R12.reuse ;  /* 0x0000000031197223 */ /* 0x100fe2000001080c */
[----:B------:R-:W3:Y:S01]  /*15130*/  MUFU.EX2 R184, R184 ;  /* 0x000000b800b87308 */ /* 0x000ee20000000800 */
[----:B------:R-:W-:Y:S01]  /*15140*/  FMNMX.FTZ R14, R71, R14, !PT ;  /* 0x0000000e470e7209 */ /* 0x000fe20007810000 */
[-CC-:B------:R-:W-:Y:S01]  /*15150*/  FFMA.FTZ R13, R53, R0.reuse, -R12.reuse ;  /* 0x00000000350d7223 */ /* 0x180fe2000001080c */
[-CC-:B------:R-:W-:Y:S01]  /*15160*/  FFMA.FTZ R21, R57, R0.reuse, -R12.reuse ;  /* 0x0000000039157223 */ /* 0x180fe2000001080c */
[-CC-:B------:R-:W-:Y:S01]  /*15170*/  FFMA.FTZ R29, R61, R0.reuse, -R12.reuse ;  /* 0x000000003d1d7223 */ /* 0x180fe2000001080c */
[-CC-:B------:R-:W-:Y:S01]  /*15180*/  FFMA.FTZ R15, R65, R0.reuse, -R12.reuse ;  /* 0x00000000410f7223 */ /* 0x180fe2000001080c */
[----:B------:R-:W4:Y:S01]  /*15190*/  SHFL.BFLY PT, R3, R14, 0x2, 0x1f ;  /* 0x0c401f000e037f89 */ /* 0x000f2200000e0000 */
[----:B------:R-:W-:Y:S01]  /*151a0*/  FFMA.FTZ R7, R69, R0, -R12 ;  /* 0x0000000045077223 */ /* 0x000fe2000001080c */
[----:B------:R-:W5:Y:S01]  /*151b0*/  MUFU.EX2 R33, R33 ;  /* 0x0000002100217308 */ /* 0x000f620000000800 */
[----:B------:R-:W-:-:S07]  /*151c0*/  ISETP.NE.AND P5, PT, R94, 0x1, PT ;  /* 0x000000015e00780c */ /* 0x000fce0003fa5270 */
[----:B------:R-:W5:Y:S06]  /*151d0*/  MUFU.EX2 R186, R186 ;  /* 0x000000ba00ba7308 */ /* 0x000f6c0000000800 */
[----:B------:R-:W5:Y:S02]  /*151e0*/  @P5 LDC R38, c[0x0][0x450] ;  /* 0x00011400ff265b82 */ /* 0x000f640000000800 */
        /* <DEDUP_REMOVED lines=17> */
[-CC-:B------:R-:W-:Y:S01]  /*15300*/  FFMA.FTZ R185, R27, R0.reuse, -R8.reuse ;  /* 0x000000001bb97223 */ /* 0x180fe20000010808 */
[----:B0-----:R-:W-:Y:S01]  /*15310*/  FADD.FTZ R5, R188, R83 ;  /* 0x00000053bc057221 */ /* 0x001fe20000010000 */
[-CC-:B------:R-:W-:Y:S01]  /*15320*/  FFMA.FTZ R14, R93, R0.reuse, -R8.reuse ;  /* 0x000000005d0e7223 */ /* 0x180fe20000010808 */
[----:B------:R-:W-:Y:S01]  /*15330*/  MUFU.EX2 R189, R189 ;  /* 0x000000bd00bd7308 */ /* 0x000fe20000000800 */
[-CC-:B------:R-:W-:Y:S01]  /*15340*/  FFMA.FTZ R187, R85, R0.reuse, -R8.reuse ;  /* 0x0000000055bb7223 */ /* 0x180fe20000010808 */
[----:B-1----:R-:W-:Y:S01]  /*15350*/  FADD.FTZ R30, R190, R5 ;  /* 0x00000005be1e7221 */ /* 0x002fe20000010000 */
[-CC-:B------:R-:W-:Y:S01]  /*15360*/  FFMA.FTZ R20, R91, R0.reuse, -R8.reuse ;  /* 0x000000005b147223 */ /* 0x180fe20000010808 */
[-CC-:B------:R-:W-:Y:S01]  /*15370*/  FFMA.FTZ R181, R31, R0.reuse, -R8.reuse ;  /* 0x000000001fb57223 */ /* 0x180fe20000010808 */
[-C--:B------:R-:W-:Y:S01]  /*15380*/  FFMA.FTZ R24, R89, R0.reuse, -R8 ;  /* 0x0000000059187223 */ /* 0x080fe20000010808 */
[----:B--2---:R-:W-:Y:S01]  /*15390*/  FADD.FTZ R5, R73, R30 ;  /* 0x0000001e49057221 */ /* 0x004fe20000010000 */
[-CC-:B------:R-:W-:Y:S01]  /*153a0*/  FFMA.FTZ R183, R35, R0.reuse, -R8.reuse ;  /* 0x0000000023b77223 */ /* 0x180fe20000010808 */
[----:B------:R-:W0:Y:S01]  /*153b0*/  MUFU.EX2 R6, R6 ;  /* 0x0000000600067308 */ /* 0x000e220000000800 */
[-CC-:B------:R-:W-:Y:S01]  /*153c0*/  FFMA.FTZ R26, R87, R0.reuse, -R8.reuse ;  /* 0x00000000571a7223 */ /* 0x180fe20000010808 */
[----:B---3--:R-:W-:Y:S01]  /*153d0*/  FADD.FTZ R30, R184, R5 ;  /* 0x00000005b81e7221 */ /* 0x008fe20000010000 */
[-CC-:B------:R-:W-:Y:S01]  /*153e0*/  FFMA.FTZ R177, R39, R0.reuse, -R8.reuse ;  /* 0x0000000027b17223 */ /* 0x180fe20000010808 */
[-C--:B------:R-:W-:Y:S01]  /*153f0*/  FFMA.FTZ R28, R51, R0.reuse, -R8 ;  /* 0x00000000331c7223 */ /* 0x080fe20000010808 */
[----:B------:R-:W1:Y:S01]  /*15400*/  @P5 LDC R35, c[0x0][0x44c] ;  /* 0x00011300ff235b82 */ /* 0x000e620000000800 */
[----:B-----5:R-:W-:Y:S01]  /*15410*/  FADD.FTZ R27, R33, R30 ;  /* 0x0000001e211b7221 */ /* 0x020fe20000010000 */
[-CC-:B------:R-:W-:Y:S01]  /*15420*/  FFMA.FTZ R179, R43, R0.reuse, -R8.reuse ;  /* 0x000000002bb37223 */ /* 0x180fe20000010808 */
[----:B------:R-:W2:Y:S01]  /*15430*/  MUFU.EX2 R191, R191 ;  /* 0x000000bf00bf7308 */ /* 0x000ea20000000800 */
[-CC-:B------:R-:W-:Y:S01]  /*15440*/  FFMA.FTZ R30, R55, R0.reuse, -R8.reuse ;  /* 0x00000000371e7223 */ /* 0x180fe20000010808 */
[----:B------:R-:W-:Y:S01]  /*15450*/  FADD.FTZ R34, R186, R27 ;  /* 0x0000001bba227221 */ /* 0x000fe20000010000 */
[-CC-:B------:R-:W-:Y:S01]  /*15460*/  FFMA.FTZ R173, R47, R0.reuse, -R8.reuse ;  /* 0x000000002fad7223 */ /* 0x180fe20000010808 */
[-CC-:B------:R-:W-:Y:S01]  /*15470*/  FFMA.FTZ R99, R99, R0.reuse, -R8.reuse ;  /* 0x0000000063637223 */ /* 0x180fe20000010808 */
[-C--:B------:R-:W-:Y:S01]  /*15480*/  FFMA.FTZ R63, R63, R0.reuse, -R8 ;  /* 0x000000003f3f7223 */ /* 0x080fe20000010808 */
[----:B------:R-:W-:Y:S01]  /*15490*/  FADD.FTZ R27, R37, R34 ;  /* 0x00000022251b7221 */ /* 0x000fe20000010000 */
[-C--:B------:R-:W-:Y:S01]  /*154a0*/  FFMA.FTZ R75, R75, R0.reuse, -R8 ;  /* 0x000000004b4b7223 */ /* 0x080fe20000010808 */
[----:B------:R-:W3:Y:S01]  /*154b0*/  MUFU.EX2 R12, R12 ;  /* 0x0000000c000c7308 */ /* 0x000ee20000000800 */
[----:B0-----:R-:W-:Y:S01]  /*154c0*/  FADD.FTZ R32, R189, R6 ;  /* 0x00000006bd207221 */ /* 0x001fe20000010000 */
[-CC-:B------:R-:W-:Y:S01]  /*154d0*/  FFMA.FTZ R67, R67, R0.reuse, -R8.reuse ;  /* 0x0000000043437223 */ /* 0x180fe20000010808 */
[-CC-:B------:R-:W-:Y:S01]  /*154e0*/  FFMA.FTZ R77, R77, R0.reuse, -R8.reuse ;  /* 0x000000004d4d7223 */ /* 0x180fe20000010808 */
[----:B------:R-:W-:Y:S01]  /*154f0*/  FFMA.FTZ R71, R71, R0, -R8 ;  /* 0x0000000047477223 */ /* 0x000fe20000010808 */
[----:B------:R-:W-:Y:S01]  /*15500*/  IMAD.MOV.U32 R31, RZ, RZ, R92 ;  /* 0x000000ffff1f7224 */ /* 0x000fe200078e005c */
[----:B------:R-:W-:-:S02]  /*15510*/  F2FP.F16.F32.PACK_AB R189, R6, R189 ;  /* 0x000000bd06bd723e */ /* 0x000fc400000000ff */
[----:B------:R-:W0:Y:S01]  /*15520*/  MUFU.EX2 R185, R185 ;  /* 0x000000b900b97308 */ /* 0x000e220000000800 */
[----:B--2---:R-:W-:Y:S01]  /*15530*/  FADD.FTZ R5, R191, R32 ;  /* 0x00000020bf057221 */ /* 0x004fe20000010000 */
[----:B------:R-:W-:Y:S02]  /*15540*/  F2FP.F16.F32.PACK_AB R188, R83, R188 ;  /* 0x000000bc53bc723e */ /* 0x000fe400000000ff */
[----:B------:R-:W-:Y:S01]  /*15550*/  F2FP.F16.F32.PACK_AB R190, R73, R190 ;  /* 0x000000be49be723e */ /* 0x000fe200000000ff */
[----:B-1----:R-:W-:Y:S01]  /*15560*/  @P5 IMAD.HI.U32 R35, R92, R35, RZ ;  /* 0x000000235c235227 */ /* 0x002fe200078e00ff */
[----:B------:R-:W-:Y:S02]  /*15570*/  F2FP.F16.F32.PACK_AB R184, R33, R184 ;  /* 0x000000b821b8723e */ /* 0x000fe400000000ff */
[----:B------:R-:W1:Y:S01]  /*15580*/  MUFU.EX2 R14, R14 ;  /* 0x0000000e000e7308 */ /* 0x000e620000000800 */
[----:B---3--:R-:W-:Y:S01]  /*15590*/  FADD.FTZ R32, R12, R5 ;  /* 0x000000050c207221 */ /* 0x008fe20000010000 */
[----:B------:R-:W-:-:S02]  /*155a0*/  @P5 SHF.R.U32.HI R31, RZ, R38, R35 ;  /* 0x00000026ff1f5219 */ /* 0x000fc40000011623 */
[----:B------:R-:W-:Y:S02]  /*155b0*/  ISETP.GE.AND P5, PT, R11, 0x1, PT ;  /* 0x000000010b00780c */ /* 0x000fe40003fa6270 */
[----:B------:R-:W-:Y:S01]  /*155c0*/  F2FP.F16.F32.PACK_AB R186, R37, R186 ;  /* 0x000000ba25ba723e */ /* 0x000fe200000000ff */
[----:B------:R-:W-:Y:S01]  /*155d0*/  IMAD.IADD R31, R136, 0x1, R31 ;  /* 0x00000001881f7824 */ /* 0x000fe200078e021f */
[----:B------:R-:W2:Y:S01]  /*155e0*/  MUFU.EX2 R187, R187 ;  /* 0x000000bb00bb7308 */ /* 0x000ea20000000800 */
[----:B0-----:R-:W-:Y:S01]  /*155f0*/  FADD.FTZ R5, R185, R32 ;  /* 0x00000020b9057221 */ /* 0x001fe20000010000 */
[----:B------:R-:W-:Y:S01]  /*15600*/  FADD.FTZ R32, R180, R27 ;  /* 0x0000001bb4207221 */ /* 0x000fe20000010000 */
[C---:B------:R-:W-:Y:S02]  /*15610*/  F2FP.F16.F32.PACK_AB R180, R41.reuse, R180 ;  /* 0x000000b429b4723e */ /* 0x040fe400000000ff */
[----:B------:R-:W-:Y:S01]  /*15620*/  F2FP.F16.F32.PACK_AB R191, R12, R191 ;  /* 0x000000bf0cbf723e */ /* 0x000fe200000000ff */
[----:B------:R-:W-:Y:S01]  /*15630*/  FADD.FTZ R27, R41, R32 ;  /* 0x00000020291b7221 */ /* 0x000fe20000010000 */
[----:B------:R-:W-:Y:S01]  /*15640*/  FFMA.FTZ R32, R59, R0, -R8 ;  /* 0x000000003b207223 */ /* 0x000fe20000010808 */
[----:B------:R-:W0:Y:S01]  /*15650*/  MUFU.EX2 R20, R20 ;  /* 0x0000001400147308 */ /* 0x000e220000000800 */
[----:B-1----:R-:W-:Y:S01]  /*15660*/  FADD.FTZ R34, R14, R5 ;  /* 0x000000050e227221 */ /* 0x002fe20000010000 */
[----:B------:R-:W-:Y:S01]  /*15670*/  FADD.FTZ R36, R182, R27 ;  /* 0x0000001bb6247221 */ /* 0x000fe20000010000 */
[----:B------:R-:W-:-:S02]  /*15680*/  F2FP.F16.F32.PACK_AB R182, R45, R182 ;  /* 0x000000b62db6723e */ /* 0x000fc400000000ff */
[----:B------:R-:W-:Y:S01]  /*15690*/  F2FP.F16.F32.PACK_AB R185, R14, R185 ;  /* 0x000000b90eb9723e */ /* 0x000fe200000000ff */
[----:B------:R-:W-:Y:S01]  /*156a0*/  FADD.FTZ R27, R45, R36 ;  /* 0x000000242d1b7221 */ /* 0x000fe20000010000 */
[----:B------:R-:W-:Y:S01]  /*156b0*/  IADD3 R10, R31, R10, RZ ;  /* 0x0000000a1f0a7210 */ /* 0x000fe20007ffe0ff */
[----:B------:R-:W1:Y:S01]  /*156c0*/  MUFU.EX2 R181, R181 ;  /* 0x000000b500b57308 */ /* 0x000e620000000800 */
[----:B--2---:R-:W-:Y:S01]  /*156d0*/  FADD.FTZ R5, R187, R34 ;  /* 0x00000022bb057221 */ /* 0x004fe20000010000 */
[----:B------:R-:W-:Y:S01]  /*156e0*/  FADD.FTZ R36, R176, R27 ;  /* 0x0000001bb0247221 */ /* 0x000fe20000010000 */
[----:B------:R-:W-:-:S03]  /*156f0*/  F2FP.F16.F32.PACK_AB R176, R25, R176 ;  /* 0x000000b019b0723e */ /* 0x000fc600000000ff */
[----:B------:R-:W-:Y:S02]  /*15700*/  FADD.FTZ R27, R25, R36 ;  /* 0x00000024191b7221 */ /* 0x000fe40000010000 */
        /* <DEDUP_REMOVED lines=23> */
[----:B------:R-:W2:Y:S01]  /*15880*/  MUFU.EX2 R21, R21 ;  /* 0x0000001500157308 */ /* 0x000ea20000000800 */
[----:B0-----:R-:W-:-:S07]  /*15890*/  FADD.FTZ R36, R172, R27 ;  /* 0x0000001bac247221 */ /* 0x001fce0000010000 */
[----:B------:R-:W0:Y:S01]  /*158a0*/  MUFU.EX2 R30, R30 ;  /* 0x0000001e001e7308 */ /* 0x000e220000000800 */
[----:B-1----:R-:W-:-:S07]  /*158b0*/  FADD.FTZ R5, R179, R8 ;  /* 0x00000008b3057221 */ /* 0x002fce0000010000 */
[----:B------:R-:W1:Y:S01]  /*158c0*/  MUFU.EX2 R174, R174 ;  /* 0x000000ae00ae7308 */ /* 0x000e620000000800 */
[C---:B--2---:R-:W-:Y:S01]  /*158d0*/  FADD.FTZ R27, R21.reuse, R36 ;  /* 0x00000024151b7221 */ /* 0x044fe20000010000 */
[----:B------:R-:W-:-:S06]  /*158e0*/  F2FP.F16.F32.PACK_AB R172, R21, R172 ;  /* 0x000000ac15ac723e */ /* 0x000fcc00000000ff */
[----:B------:R-:W2:Y:S01]  /*158f0*/  MUFU.EX2 R173, R173 ;  /* 0x000000ad00ad7308 */ /* 0x000ea20000000800 */
[C---:B0-----:R-:W-:Y:S01]  /*15900*/  FADD.FTZ R8, R30.reuse, R5 ;  /* 0x000000051e087221 */ /* 0x041fe20000010000 */
[----:B------:R-:W-:-:S06]  /*15910*/  F2FP.F16.F32.PACK_AB R179, R30, R179 ;  /* 0x000000b31eb3723e */ /* 0x000fcc00000000ff */
[----:B------:R-:W0:Y:S01]  /*15920*/  MUFU.EX2 R29, R29 ;  /* 0x0000001d001d7308 */ /* 0x000e220000000800 */
[----:B-1----:R-:W-:-:S07]  /*15930*/  FADD.FTZ R38, R174, R27 ;  /* 0x0000001bae267221 */ /* 0x002fce0000010000 */
        /* <DEDUP_REMOVED lines=24> */
[----:B------:R-:W-:Y:S01]  /*15ac0*/  F2FP.F16.F32.PACK_AB R169, R36, R75 ;  /* 0x0000004b24a9723e */ /* 0x000fe200000000ff */
[----:B------:R-:W-:-:S05]  /*15ad0*/  VIADD R5, R2, 0xfffffffe ;  /* 0xfffffffe02057836 */ /* 0x000fca0000000000 */
[----:B------:R-:W2:Y:S01]  /*15ae0*/  MUFU.EX2 R38, R71 ;  /* 0x0000004700267308 */ /* 0x000ea20000000800 */
[C---:B0-----:R-:W-:Y:S01]  /*15af0*/  FADD.FTZ R8, R7.reuse, R8 ;  /* 0x0000000807087221 */ /* 0x041fe20000010000 */
[----:B------:R-:W-:Y:S01]  /*15b00*/  F2FP.F16.F32.PACK_AB R170, R7, R170 ;  /* 0x000000aa07aa723e */ /* 0x000fe200000000ff */
[----:B-1----:R-:W-:-:S04]  /*15b10*/  FADD.FTZ R7, R77, R6 ;  /* 0x000000064d077221 */ /* 0x002fc80000010000 */
[C---:B--2---:R-:W-:Y:S01]  /*15b20*/  FADD.FTZ R7, R38.reuse, R7 ;  /* 0x0000000726077221 */ /* 0x044fe20000010000 */
[----:B------:R-:W-:Y:S01]  /*15b30*/  F2FP.F16.F32.PACK_AB R171, R38, R77 ;  /* 0x0000004d26ab723e */ /* 0x000fe200000000ff */
        /* <DEDUP_REMOVED lines=12> */
.L_x_1759:
[----:B------:R-:W-:-:S13]  /*15c00*/  ISETP.NE.AND P1, PT, R11, 0x1, PT ;  /* 0x000000010b00780c */ /* 0x000fda0003f25270 */
[----:B------:R-:W0:Y:S02]  /*15c10*/  @P1 LDC.64 R12, c[0x0][0x9e8] ;  /* 0x00027a00ff0c1b82 */ /* 0x000e240000000a00 */
[----:B0-----:R-:W-:-:S05]  /*15c20*/  @P1 IMAD.HI.U32 R12, R2, R12, RZ ;  /* 0x0000000c020c1227 */ /* 0x001fca00078e00ff */
[----:B------:R-:W-:-:S07]  /*15c30*/  @P1 SHF.R.U32.HI R2, RZ, R13, R12 ;  /* 0x0000000dff021219 */ /* 0x000fce000001160c */
.L_x_1760:
[----:B------:R-:W-:Y:S05]  /*15c40*/  BSYNC B0 ;  /* 0x0000000000007941 */ /* 0x000fea0003800000 */
.L_x_1758:
[----:B------:R-:W-:-:S05]  /*15c50*/  IMAD R11, R2, R11, R11 ;  /* 0x0000000b020b7224 */ /* 0x000fca00078e020b */
[----:B------:R-:W-:-:S07]  /*15c60*/  VIMNMX R10, R10, R11, PT ;  /* 0x0000000b0a0a7248 */ /* 0x000fce0003fe0100 */
.L_x_1757:
[----:B------:R-:W2:Y:S01]  /*15c70*/  LDL R12, [R1+0x40] ;  /* 0x00004000010c7983 */ /* 0x000ea20000100800 */
[----:B------:R-:W-:Y:S01]  /*15c80*/  IMAD.HI R10, R10, 0x2aaaaaab, RZ ;  /* 0x2aaaaaab0a0a7827 */ /* 0x000fe200078e02ff */
[----:B------:R-:W-:Y:S01]  /*15c90*/  ULDC UR39, c[0x0][0x9e4] ;  /* 0x0002790000277ab9 */ /* 0x000fe20000000800 */
[----:B------:R-:W-:Y:S01]  /*15ca0*/  ULDC UR38, c[0x0][0x9e4] ;  /* 0x0002790000267ab9 */ /* 0x000fe20000000800 */
[----:B------:R-:W-:Y:S01]  /*15cb0*/  ULDC UR50, c[0x0][0x9dc] ;  /* 0x0002770000327ab9 */ /* 0x000fe20000000800 */
[----:B------:R-:W-:Y:S01]  /*15cc0*/  ULDC UR42, c[0x0][0x9dc] ;  /* 0x00027700002a7ab9 */ /* 0x000fe20000000800 */
[----:B------:R-:W-:Y:S01]  /*15cd0*/  SHF.R.U32.HI R11, RZ, 0x1f, R10 ;  /* 0x0000001fff0b7819 */ /* 0x000fe2000001160a */
[----:B------:R-:W-:Y:S01]  /*15ce0*/  ULDC UR43, c[0x0][0x988] ;  /* 0x00026200002b7ab9 */ /* 0x000fe20000000800 */
[----:B------:R-:W-:Y:S01]  /*15cf0*/  ULDC UR47, c[0x0][0x988] ;  /* 0x00026200002f7ab9 */ /* 0x000fe20000000800 */
[----:B------:R-:W-:Y:S01]  /*15d00*/  ULDC UR46, c[0x0][0x988] ;  /* 0x00026200002e7ab9 */ /* 0x000fe20000000800 */
[----:B------:R-:W-:Y:S01]  /*15d10*/  LEA.HI.SX32 R11, R10, R11, 0x1c ;  /* 0x0000000b0a0b7211 */ /* 0x000fe200078fe2ff */
[----:B------:R-:W-:Y:S01]  /*15d20*/  ULDC UR54, c[0x0][0x9e0] ;  /* 0x0002780000367ab9 */ /* 0x000fe20000000800 */
[----:B------:R-:W-:Y:S01]  /*15d30*/  ULDC UR51, c[0x0][0x9e0] ;  /* 0x0002780000337ab9 */ /* 0x000fe20000000800 */
[----:B------:R-:W-:Y:S01]  /*15d40*/  BSSY B1, `(.L_x_1761) ;  /* 0x00003ab000017945 */ /* 0x000fe20003800000 */
[----:B------:R-:W-:Y:S01]  /*15d50*/  IMAD.MOV.U32 R2, RZ, RZ, 0x3f800000 ;  /* 0x3f800000ff027424 */ /* 0x000fe200078e00ff */
[----:B------:R-:W-:Y:S01]  /*15d60*/  CS2R R118, SRZ ;  /* 0x0000000000767805 */ /* 0x000fe2000001ff00 */
[----:B------:R-:W-:Y:S01]  /*15d70*/  IMAD.MOV.U32 R6, RZ, RZ, 0x3f800000 ;  /* 0x3f800000ff067424 */ /* 0x000fe200078e00ff */
        /* <DEDUP_REMOVED lines=47> */
[----:B--2---:R-:W-:-:S04]  /*16070*/  VIMNMX R228, R12, R11, !PT ;  /* 0x0000000b0ce47248 */ /* 0x004fc80007fe0100 */
[----:B------:R-:W-:-:S13]  /*16080*/  ISETP.GE.AND P1, PT, R5, R228, PT ;  /* 0x000000e40500720c */ /* 0x000fda0003f26270 */
[----:B------:R-:W-:Y:S05]  /*16090*/  @!P1 BRA `(.L_x_1762) ;  /* 0x0000003400d49947 */ /* 0x000fea0003800000 */
[----:B------:R-:W-:Y:S01]  /*160a0*/  BSSY B0, `(.L_x_1763) ;  /* 0x0000370000007945 */ /* 0x000fe20003800000 */
[----:B------:R-:W-:Y:S02]  /*160b0*/  IMAD.MOV.U32 R2, RZ, RZ, 0x3f800000 ;  /* 0x3f800000ff027424 */ /* 0x000fe400078e00ff */
[----:B------:R-:W-:-:S07]  /*160c0*/  IMAD.MOV.U32 R119, RZ, RZ, RZ ;  /* 0x000000ffff777224 */ /* 0x000fce00078e00ff */
.L_x_1784:
[----:B------:R-:W-:-:S05]  /*160d0*/  VIADD R10, R194, 0x1 ;  /* 0x00000001c20a7836 */ /* 0x000fca0000000000 */
[----:B------:R-:W-:-:S04]  /*160e0*/  ISETP.NE.AND P1, PT, R10, 0x2, PT ;  /* 0x000000020a00780c */ /* 0x000fc80003f25270 */
[----:B------:R-:W-:Y:S02]  /*160f0*/  SEL R11, RZ, 0x1, P1 ;  /* 0x00000001ff0b7807 */ /* 0x000fe40000800000 */
[----:B------:R-:W-:Y:S02]  /*16100*/  SEL R10, R10, RZ, P1 ;  /* 0x000000ff0a0a7207 */ /* 0x000fe40000800000 */
[----:B------:R-:W-:Y:S01]  /*16110*/  LOP3.LUT R11, R197, R11, RZ, 0x3c, !PT ;  /* 0x0000000bc50b7212 */ /* 0x000fe200078e3cff */
[----:B------:R-:W-:Y:S06]  /*16120*/  @!P0 BRA `(.L_x_1764) ;  /* 0x0000000000048947 */ /* 0x000fec0003800000 */
[----:B------:R-:W-:Y:S01]  /*16130*/  BPT.TRAP 0x1 ;  /* 0x000000040000795c */ /* 0x000fe20000300000 */
.L_x_1764:
[----:B------:R-:W-:Y:S01]  /*16140*/  IMAD R0, R10, 0x8, R17 ;  /* 0x000000080a007824 */ /* 0x000fe200078e0211 */
[----:B------:R-:W-:-:S04]  /*16150*/  SHF.L.U32 R9, R11, 0x1f, RZ ;  /* 0x0000001f0b097819 */ /* 0x000fc800000006ff */
[----:B------:R0:W1:Y:S01]  /*16160*/  SYNCS.PHASECHK.TRANS64.TRYWAIT P1, [R0+URZ+0x30830], R9 ;  /* 0x03083009000075a7 */ /* 0x000062000802017f */
[----:B------:R-:W-:Y:S05]  /*16170*/  @!P0 BRA `(.L_x_1765) ;  /* 0x0000000000048947 */ /* 0x000fea0003800000 */
[----:B------:R-:W-:Y:S01]  /*16180*/  BPT.TRAP 0x1 ;  /* 0x000000040000795c */ /* 0x000fe20000300000 */
.L_x_1765:
[----:B------:R-:W-:Y:S01]  /*16190*/  IMAD R126, R10, 0x900, R218 ;  /* 0x000009000a7e7824 */ /* 0x000fe200078e02da */
[----:B------:R-:W-:Y:S03]  /*161a0*/  BSSY B2, `(.L_x_1766) ;  /* 0x0000006000027945 */ /* 0x000fe60003800000 */
[C---:B------:R-:W-:Y:S01]  /*161b0*/  VIADD R124, R126.reuse, 0x4 ;  /* 0x000000047e7c7836 */ /* 0x040fe20000000000 */
[----:B------:R-:W-:Y:S01]  /*161c0*/  IADD3 R122, R126, 0x2, RZ ;  /* 0x000000027e7a7810 */ /* 0x000fe20007ffe0ff */
[----:B-1----:R-:W-:Y:S06]  /*161d0*/  @P1 BRA `(.L_x_1767) ;  /* 0x0000000000081947 */ /* 0x002fec0003800000 */
[----:B------:R-:W1:Y:S02]  /*161e0*/  SYNCS.PHASECHK.TRANS64.TRYWAIT P1, [R0+URZ+0x30830], R9 ;  /* 0x03083009000075a7 */ /* 0x000e64000802017f */
[----:B-1----:R-:W-:Y:S05]  /*161f0*/  @!P1 BRA `(.L_x_1768) ;  /* 0x0000017400d09947 */ /* 0x002fea0003800000 */
.L_x_1767:
[----:B------:R-:W-:Y:S05]  /*16200*/  BSYNC B2 ;  /* 0x0000000000027941 */ /* 0x000fea0003800000 */
.L_x_1766:
[----:B------:R-:W2:Y:S01]  /*16210*/  LDL.64 R128, [R1+0x28] ;  /* 0x0000280001807983 */ /* 0x000ea20000100a00 */
[----:B------:R-:W-:Y:S01]  /*16220*/  IMAD.MOV.U32 R120, RZ, RZ, R126 ;  /* 0x000000ffff787224 */ /* 0x000fe200078e007e */
[----:B------:R-:W-:Y:S01]  /*16230*/  MOV R213, UR50 ;  /* 0x0000003200d57c02 */ /* 0x000fe20008000f00 */
[----:B------:R-:W-:Y:S01]  /*16240*/  IMAD.MOV.U32 R121, RZ, RZ, 0x40000040 ;  /* 0x40000040ff797424 */ /* 0x000fe200078e00ff */
[----:B------:R-:W-:Y:S01]  /*16250*/  MOV R209, UR46 ;  /* 0x0000002e00d17c02 */ /* 0x000fe20008000f00 */
[----:B------:R-:W-:Y:S01]  /*16260*/  IMAD.MOV.U32 R123, RZ, RZ, 0x40000040 ;  /* 0x40000040ff7b7424 */ /* 0x000fe200078e00ff */
[----:B------:R-:W-:Y:S01]  /*16270*/  R2UR UR50, R120 ;  /* 0x00000000783272ca */ /* 0x000fe200000e0000 */
[----:B------:R-:W-:Y:S01]  /*16280*/  VIADD R120, R126, 0x6 ;  /* 0x000000067e787836 */ /* 0x000fe20000000000 */
[----:B------:R-:W-:Y:S01]  /*16290*/  MOV R12, UR38 ;  /* 0x00000026000c7c02 */ /* 0x000fe20008000f00 */
[----:B------:R-:W-:Y:S01]  /*162a0*/  IMAD.MOV.U32 R125, RZ, RZ, 0x40000040 ;  /* 0x40000040ff7d7424 */ /* 0x000fe200078e00ff */
[----:B------:R-:W-:Y:S01]  /*162b0*/  R2UR UR46, R122 ;  /* 0x000000007a2e72ca */ /* 0x000fe200000e0000 */
[----:B------:R-:W-:Y:S01]  /*162c0*/  VIADD R122, R126, 0x300 ;  /* 0x000003007e7a7836 */ /* 0x000fe20000000000 */
[----:B------:R-:W-:Y:S01]  /*162d0*/  R2UR UR38, R120 ;  /* 0x00000000782672ca */ /* 0x000fe200000e0000 */
[----:B------:R-:W-:Y:S01]  /*162e0*/  VIADD R120, R126, 0x302 ;  /* 0x000003027e787836 */ /* 0x000fe20000000000 */
[----:B------:R-:W-:Y:S01]  /*162f0*/  MOV R20, UR42 ;  /* 0x0000002a00147c02 */ /* 0x000fe20008000f00 */
[-C--:B------:R-:W-:Y:S01]  /*16300*/  FMUL.FTZ R24, R24, R6.reuse ;  /* 0x0000000618187220 */ /* 0x080fe20000410000 */
[----:B------:R-:W-:Y:S01]  /*16310*/  R2UR UR34, R122 ;  /* 0x000000007a2272ca */ /* 0x000fe200000e0000 */
[----:B------:R-:W-:Y:S01]  /*16320*/  VIADD R122, R126, 0x306 ;  /* 0x000003067e7a7836 */ /* 0x000fe20000000000 */
[----:B------:R-:W-:Y:S01]  /*16330*/  R2UR UR30, R120 ;  /* 0x00000000781e72ca */ /* 0x000fe200000e0000 */
[----:B------:R-:W-:Y:S01]  /*16340*/  VIADD R120, R126, 0x600 ;  /* 0x000006007e787836 */ /* 0x000fe20000000000 */
[----:B------:R-:W-:Y:S01]  /*16350*/  R2UR UR42, R124 ;  /* 0x000000007c2a72ca */ /* 0x000fe200000e0000 */
[-C--:B------:R-:W-:Y:S01]  /*16360*/  FMUL.FTZ R25, R25, R6.reuse ;  /* 0x0000000619197220 */ /* 0x080fe20000410000 */
[----:B------:R-:W-:Y:S01]  /*16370*/  IADD3 R124, R126, 0x304, RZ ;  /* 0x000003047e7c7810 */ /* 0x000fe20007ffe0ff */
[-C--:B------:R-:W-:Y:S01]  /*16380*/  FMUL.FTZ R28, R28, R6.reuse ;  /* 0x000000061c1c7220 */ /* 0x080fe20000410000 */
[----:B------:R-:W-:Y:S01]  /*16390*/  MOV R212, UR51 ;  /* 0x0000003300d47c02 */ /* 0x000fe20008000f00 */
[-C--:B------:R-:W-:Y:S01]  /*163a0*/  FMUL.FTZ R29, R29, R6.reuse ;  /* 0x000000061d1d7220 */ /* 0x080fe20000410000 */
[----:B------:R-:W-:Y:S01]  /*163b0*/  MOV R214, UR49 ;  /* 0x0000003100d67c02 */ /* 0x000fe20008000f00 */
[-C--:B------:R-:W-:Y:S01]  /*163c0*/  FMUL.FTZ R32, R32, R6.reuse ;  /* 0x0000000620207220 */ /* 0x080fe20000410000 */
[----:B------:R-:W-:Y:S01]  /*163d0*/  MOV R215, UR48 ;  /* 0x0000003000d77c02 */ /* 0x000fe20008000f00 */
[-C--:B------:R-:W-:Y:S01]  /*163e0*/  FMUL.FTZ R33, R33, R6.reuse ;  /* 0x0000000621217220 */ /* 0x080fe20000410000 */
[----:B------:R-:W-:Y:S01]  /*163f0*/  R2UR UR51, R121 ;  /* 0x00000000793372ca */ /* 0x000fe200000e0000 */
[-C--:B------:R-:W-:Y:S01]  /*16400*/  FMUL.FTZ R36, R36, R6.reuse ;  /* 0x0000000624247220 */ /* 0x080fe20000410000 */
[----:B------:R-:W-:Y:S01]  /*16410*/  R2UR UR26, R124 ;  /* 0x000000007c1a72ca */ /* 0x000fe200000e0000 */
[----:B------:R-:W-:Y:S01]  /*16420*/  VIADD R124, R126, 0x606 ;  /* 0x000006067e7c7836 */ /* 0x000fe20000000000 */
[----:B------:R-:W-:Y:S01]  /*16430*/  R2UR UR22, R122 ;  /* 0x000000007a1672ca */ /* 0x000fe200000e0000 */
[----:B------:R-:W-:Y:S01]  /*16440*/  VIADD R122, R126, 0x604 ;  /* 0x000006047e7a7836 */ /* 0x000fe20000000000 */
[----:B------:R-:W-:Y:S01]  /*16450*/  R2UR UR18, R120 ;  /* 0x00000000781272ca */ /* 0x000fe200000e0000 */
[----:B------:R-:W-:Y:S01]  /*16460*/  VIADD R120, R126, 0x602 ;  /* 0x000006027e787836 */ /* 0x000fe20000000000 */
[----:B------:R-:W-:Y:S01]  /*16470*/  MOV R208, UR47 ;  /* 0x0000002f00d07c02 */ /* 0x000fe20008000f00 */
[-C--:B------:R-:W-:Y:S01]  /*16480*/  FMUL.FTZ R37, R37, R6.reuse ;  /* 0x0000000625257220 */ /* 0x080fe20000410000 */
[----:B------:R-:W-:Y:S01]  /*16490*/  MOV R15, UR43 ;  /* 0x0000002b000f7c02 */ /* 0x000fe20008000f00 */
[-C--:B------:R-:W-:Y:S01]  /*164a0*/  FMUL.FTZ R40, R40, R6.reuse ;  /* 0x0000000628287220 */ /* 0x080fe20000410000 */
[----:B01----:R-:W-:Y:S01]  /*164b0*/  MOV R9, UR39 ;  /* 0x0000002700097c02 */ /* 0x003fe20008000f00 */
[-C--:B------:R-:W-:Y:S01]  /*164c0*/  FMUL.FTZ R41, R41, R6.reuse ;  /* 0x0000000629297220 */ /* 0x080fe20000410000 */
[----:B------:R-:W-:Y:S01]  /*164d0*/  R2UR UR47, R123 ;  /* 0x000000007b2f72ca */ /* 0x000fe200000e0000 */
        /* <DEDUP_REMOVED lines=27> */
[----:B------:R-:W-:Y:S01]  /*16690*/  MOV R210, UR45 ;  /* 0x0000002d00d27c02 */ /* 0x000fe20008000f00 */
        /* <DEDUP_REMOVED lines=77> */
[----:B--2---:R-:W-:-:S02]  /*16b70*/  R2UR UR48, R128 ;  /* 0x00000000803072ca */ /* 0x004fc400000e0000 */
[----:B------:R-:W-:Y:S02]  /*16b80*/  R2UR UR49, R129 ;  /* 0x00000000813172ca */ /* 0x000fe400000e0000 */
[----:B------:R-:W-:-:S11]  /*16b90*/  WARPGROUP.ARRIVE ;  /* 0x00000000000079c5 */ /* 0x000fd60000000000 */
[----:B------:R-:W-:Y:S01]  /*16ba0*/  HGMMA.64x96x16.F32 R120, gdesc[UR48], RZ, !UPT, gsb0 ;  /* 0x01600000307879f0 */ /* 0x000fe2000c0008ff */
[----:B------:R-:W-:Y:S02]  /*16bb0*/  R2UR UR51, R212 ;  /* 0x00000000d43372ca */ /* 0x000fe400000e0000 */
[----:B------:R-:W-:Y:S02]  /*16bc0*/  R2UR UR50, R213 ;  /* 0x00000000d53272ca */ /* 0x000fe400000e0000 */
[----:B------:R-:W2:Y:S01]  /*16bd0*/  LDL.64 R212, [R1+0x20] ;  /* 0x0000200001d47983 */ /* 0x000ea20000100a00 */
[----:B------:R-:W-:Y:S02]  /*16be0*/  WARPGROUP.DEPBAR.LE gsb0, 0x0 ;  /* 0x00008000000079c5 */ /* 0x000fe40000010000 */
[----:B------:R-:W-:Y:S01]  /*16bf0*/  WARPGROUP.ARRIVE ;  /* 0x00000000000079c5 */ /* 0x000fe20000000000 */
[----:B--2---:R-:W-:Y:S02]  /*16c00*/  R2UR UR44, R212 ;  /* 0x00000000d42c72ca */ /* 0x004fe400000e0000 */
[----:B------:R-:W-:-:S02]  /*16c10*/  R2UR UR45, R213 ;  /* 0x00000000d52d72ca */ /* 0x000fc400000e0000 */
[----:B------:R-:W-:Y:S01]  /*16c20*/  R2UR UR49, R214 ;  /* 0x00000000d63172ca */ /* 0x000fe200000e0000 */
[----:B------:R-:W2:Y:S10]  /*16c30*/  LDL.64 R212, [R1] ;  /* 0x0000000001d47983 */ /* 0x000eb40000100a00 */
[----:B------:R-:W-:Y:S01]  /*16c40*/  HGMMA.64x96x16.F32 R120, gdesc[UR44], R120, gsb0 ;  /* 0x016000002c7879f0 */ /* 0x000fe20008000878 */
[----:B------:R-:W-:-:S02]  /*16c50*/  R2UR UR45, R210 ;  /* 0x00000000d22d72ca */ /* 0x000fc400000e0000 */
[----:B------:R-:W-:Y:S02]  /*16c60*/  R2UR UR44, R211 ;  /* 0x00000000d32c72ca */ /* 0x000fe400000e0000 */
[----:B------:R-:W3:Y:S01]  /*16c70*/  LDL.64 R210, [R1+0x18] ;  /* 0x0000180001d27983 */ /* 0x000ee20000100a00 */
[----:B------:R-:W-:Y:S02]  /*16c80*/  R2UR UR47, R208 ;  /* 0x00000000d02f72ca */ /* 0x000fe400000e0000 */
[----:B------:R-:W-:Y:S02]  /*16c90*/  R2UR UR46, R209 ;  /* 0x00000000d12e72ca */ /* 0x000fe400000e0000 */
[----:B------:R-:W4:Y:S01]  /*16ca0*/  LDL.64 R208, [R1+0x10] ;  /* 0x0000100001d07983 */ /* 0x000f220000100a00 */
[----:B------:R-:W-:-:S03]  /*16cb0*/  R2UR UR48, R215 ;  /* 0x00000000d73072ca */ /* 0x000fc600000e0000 */
[----:B------:R-:W5:Y:S01]  /*16cc0*/  LDL.64 R214, [R1+0x8] ;  /* 0x0000080001d67983 */ /* 0x000f620000100a00 */
[----:B------:R-:W-:Y:S02]  /*16cd0*/  WARPGROUP.DEPBAR.LE gsb0, 0x0 ;  /* 0x00008000000079c5 */ /* 0x000fe40000010000 */
[----:B------:R-:W-:Y:S01]  /*16ce0*/  WARPGROUP.ARRIVE ;  /* 0x00000000000079c5 */ /* 0x000fe20000000000 */
[----:B---3--:R-:W-:Y:S02]  /*16cf0*/  R2UR UR40, R210 ;  /* 0x00000000d22872ca */ /* 0x008fe400000e0000 */
[----:B------:R-:W-:-:S13]  /*16d00*/  R2UR UR41, R211 ;  /* 0x00000000d32972ca */ /* 0x000fda00000e0000 */
[----:B------:R-:W-:Y:S01]  /*16d10*/  HGMMA.64x96x16.F32 R120, gdesc[UR40], R120, gsb0 ;  /* 0x01600000287879f0 */ /* 0x000fe20008000878 */
[----:B----4-:R-:W-:Y:S02]  /*16d20*/  R2UR UR36, R208 ;  /* 0x00000000d02472ca */ /* 0x010fe400000e0000 */
[----:B------:R-:W-:Y:S02]  /*16d30*/  R2UR UR37, R209 ;  /* 0x00000000d12572ca */ /* 0x000fe400000e0000 */
[----:B-----5:R-:W-:Y:S02]  /*16d40*/  R2UR UR32, R214 ;  /* 0x00000000d62072ca */ /* 0x020fe400000e0000 */
[----:B------:R-:W-:Y:S01]  /*16d50*/  R2UR UR33, R215 ;  /* 0x00000000d72172ca */ /* 0x000fe200000e0000 */
[----:B------:R-:W-:Y:S02]  /*16d60*/  WARPGROUP.DEPBAR.LE gsb0, 0x0 ;  /* 0x00008000000079c5 */ /* 0x000fe40000010000 */
[----:B------:R-:W-:-:S06]  /*16d70*/  WARPGROUP.ARRIVE ;  /* 0x00000000000079c5 */ /* 0x000fcc0000000000 */
[----:B------:R-:W-:Y:S01]  /*16d80*/  HGMMA.64x96x16.F32 R120, gdesc[UR36], R120, gsb0 ;  /* 0x01600000247879f0 */ /* 0x000fe20008000878 */
[----:B--2---:R-:W-:Y:S02]  /*16d90*/  R2UR UR28, R212 ;  /* 0x00000000d41c72ca */ /* 0x004fe400000e0000 */
        /* <DEDUP_REMOVED lines=24> */
[----:B------:R-:W-:Y:S02]  /*16f20*/  R2UR UR41, R21 ;  /* 0x00000000152972ca */ /* 0x000fe400000e0000 */
[----:B------:R-:W-:Y:S01]  /*16f30*/  R2UR UR40, R207 ;  /* 0x00000000cf2872ca */ /* 0x000fe200000e0000 */
[----:B------:R-:W-:Y:S02]  /*16f40*/  WARPGROUP.DEPBAR.LE gsb0, 0x0 ;  /* 0x00008000000079c5 */ /* 0x000fe40000010000 */
[----:B------:R-:W-:-:S06]  /*16f50*/  WARPGROUP.ARRIVE ;  /* 0x00000000000079c5 */ /* 0x000fcc0000000000 */
[----:B------:R-:W-:Y:S04]  /*16f60*/  HGMMA.64x96x16.F32 R120, gdesc[UR12], R120, gsb0 ;  /* 0x016000000c7879f0 */ /* 0x000fe80008000878 */
        /* <DEDUP_REMOVED lines=17> */
[----:B------:R-:W-:-:S12]  /*17080*/  @!P0 BRA `(.L_x_1769) ;  /* 0x0000000000048947 */ /* 0x000fd80003800000 */
[----:B------:R-:W-:Y:S01]  /*17090*/  BPT.TRAP 0x1 ;  /* 0x000000040000795c */ /* 0x000fe20000300000 */
.L_x_1769:
[----:B------:R-:W-:Y:S01]  /*170a0*/  SHF.L.U32 R2, R197, 0x1f, RZ ;  /* 0x0000001fc5027819 */ /* 0x000fe200000006ff */
[----:B------:R-:W-:-:S04]  /*170b0*/  IMAD R20, R194, 0x8, R17 ;  /* 0x00000008c2147824 */ /* 0x000fc800078e0211 */
[----:B------:R0:W1:Y:S01]  /*170c0*/  SYNCS.PHASECHK.TRANS64.TRYWAIT P1, [R20+URZ+0x30850], R2 ;  /* 0x03085002140075a7 */ /* 0x000062000802017f */
[----:B------:R-:W-:Y:S05]  /*170d0*/  @!P0 BRA `(.L_x_1770) ;  /* 0x0000000000048947 */ /* 0x000fea0003800000 */
[----:B------:R-:W-:Y:S01]  /*170e0*/  BPT.TRAP 0x1 ;  /* 0x000000040000795c */ /* 0x000fe20000300000 */
.L_x_1770:
[----:B------:R-:W-:Y:S04]  /*170f0*/  BSSY B2, `(.L_x_1771) ;  /* 0x0000004000027945 */ /* 0x000fe80003800000 */
[----:B-1----:R-:W-:Y:S05]  /*17100*/  @P1 BRA `(.L_x_1772) ;  /* 0x0000000000081947 */ /* 0x002fea0003800000 */
[----:B------:R-:W1:Y:S02]  /*17110*/  SYNCS.PHASECHK.TRANS64.TRYWAIT P1, [R20+URZ+0x30850], R2 ;  /* 0x03085002140075a7 */ /* 0x000e64000802017f */
[----:B-1----:R-:W-:Y:S05]  /*17120*/  @!P1 BRA `(.L_x_1773) ;  /* 0x0000016800189947 */ /* 0x002fea0003800000 */
.L_x_1772:
[----:B------:R-:W-:Y:S05]  /*17130*/  BSYNC B2 ;  /* 0x0000000000027941 */ /* 0x000fea0003800000 */
.L_x_1771:
        /* <DEDUP_REMOVED lines=48> */
.L_x_1774:
[----:B------:R-:W2:Y:S01]  /*17440*/  LDL R12, [R1+0x38] ;  /* 0x00003800010c7983 */ /* 0x000ea20000100800 */
[----:B------:R-:W0:Y:S03]  /*17450*/  LDC R6, c[0x0][0x448] ;  /* 0x00011200ff067b82 */ /* 0x000e260000000800 */
[----:B------:R-:W2:Y:S01]  /*17460*/  LDL R2, [R1+0x44] ;  /* 0x0000440001027983 */ /* 0x000ea20000100800 */
[----:B0-----:R-:W-:-:S13]  /*17470*/  ISETP.NE.AND P2, PT, R6, 0x1, PT ;  /* 0x000000010600780c */ /* 0x001fda0003f45270 */
[----:B------:R-:W0:Y:S08]  /*17480*/  @P2 LDC R9, c[0x0][0x44c] ;  /* 0x00011300ff092b82 */ /* 0x000e300000000800 */
[----:B------:R-:W1:Y:S01]  /*17490*/  @P2 LDC R6, c[0x0][0x450] ;  /* 0x00011400ff062b82 */ /* 0x000e620000000800 */
[----:B------:R-:W-:Y:S01]  /*174a0*/  IMAD R168, R5, -0x60, RZ ;  /* 0xffffffa005a87824 */ /* 0x000fe200078e02ff */
[----:B------:R-:W-:Y:S01]  /*174b0*/  LOP3.LUT P1, RZ, R16, 0x80000, RZ, 0xc0, !PT ;  /* 0x0008000010ff7812 */ /* 0x000fe2000782c0ff */
[----:B------:R-:W-:-:S03]  /*174c0*/  VIADD R0, R0, 0x30840 ;  /* 0x0003084000007836 */ /* 0x000fc60000000000 */
[----:B------:R-:W-:-:S04]  /*174d0*/  IADD3 R15, -R227, 0x1, R168 ;  /* 0x00000001e30f7810 */ /* 0x000fc80007ffe1a8 */
[----:B------:R-:W-:Y:S02]  /*174e0*/  IADD3 R15, -R200, R15, R201 ;  /* 0x0000000fc80f7210 */ /* 0x000fe40007ffe1c9 */
[----:B------:R-:W-:-:S04]  /*174f0*/  PRMT R0, R205, 0x654, R0 ;  /* 0x00000654cd007816 */ /* 0x000fc80000000000 */
[----:B------:R3:W-:Y:S02]  /*17500*/  SYNCS.ARRIVE.TRANS64.RED.A1T0 RZ, [R0+URZ], RZ ;  /* 0x000000ff00ff79a7 */ /* 0x0007e4000810043f */
[----:B---3--:R-:W-:Y:S02]  /*17510*/  IMAD.IADD R0, R168, 0x1, -R227 ;  /* 0x00000001a8007824 */ /* 0x008fe400078e0ae3 */
[----:B--2---:R-:W-:-:S04]  /*17520*/  IMAD.IADD R2, R2, 0x1, R12 ;  /* 0x0000000102027824 */ /* 0x004fc800078e020c */
[----:B0-----:R-:W-:-:S05]  /*17530*/  @P2 IMAD.HI.U32 R9, R2, R9, RZ ;  /* 0x0000000902092227 */ /* 0x001fca00078e00ff */
[----:B-1----:R-:W-:-:S05]  /*17540*/  @P2 SHF.R.U32.HI R2, RZ, R6, R9 ;  /* 0x00000006ff022219 */ /* 0x002fca0000011609 */
[----:B------:R-:W0:Y:S01]  /*17550*/  SHFL.IDX PT, R169, R2, RZ, 0x1c1f ;  /* 0x001c1fff02a97589 */ /* 0x000e2200000e0000 */
[----:B------:R-:W-:-:S05]  /*17560*/  IMAD.U32 R9, RZ, RZ, UR50 ;  /* 0x00000032ff097e24 */ /* 0x000fca000f8e00ff */
[----:B------:R-:W-:-:S05]  /*17570*/  LOP3.LUT R21, RZ, R9, RZ, 0x33, !PT ;  /* 0x00000009ff157212 */ /* 0x000fca00078e33ff */
[----:B------:R-:W-:Y:S02]  /*17580*/  IMAD.IADD R21, R21, 0x1, R15 ;  /* 0x0000000115157824 */ /* 0x000fe400078e020f */
[----:B------:R-:W-:-:S04]  /*17590*/  VIADD R15, R15, UR54 ;  /* 0x000000360f0f7c36 */ /* 0x000fc80008000000 */
[--C-:B0-----:R-:W-:Y:S02]  /*175a0*/  IMAD.IADD R14, R15, 0x1, R169.reuse ;  /* 0x000000010f0e7824 */ /* 0x101fe400078e02a9 */
[----:B------:R-:W-:Y:S01]  /*175b0*/  IMAD.IADD R6, R21, 0x1, R169 ;  /* 0x0000000115067824 */ /* 0x000fe200078e02a9 */
[----:B------:R-:W-:Y:S06]  /*175c0*/  @!P1 BRA `(.L_x_1775) ;  /* 0x0000000000549947 */ /* 0x000fec0003800000 */
[----:B------:R-:W-:Y:S01]  /*175d0*/  IADD3 R169, -R200, R201, R169 ;  /* 0x000000c9c8a97210 */ /* 0x000fe20007ffe1a9 */
[----:B------:R-:W-:Y:S03]  /*175e0*/  BSSY B2, `(.L_x_1776) ;  /* 0x0000010000027945 */ /* 0x000fe60003800000 */
[----:B------:R-:W-:-:S13]  /*175f0*/  ISETP.GT.AND P1, PT, R169, -0x1, PT ;  /* 0xffffffffa900780c */ /* 0x000fda0003f24270 */
[----:B------:R-:W-:Y:S05]  /*17600*/  @P1 BRA `(.L_x_1777) ;  /* 0x0000000000201947 */ /* 0x000fea0003800000 */
[----:B------:R-:W-:Y:S02]  /*17610*/  MOV R170, UR39 ;  /* 0x0000002700aa7c02 */ /* 0x000fe40008000f00 */
[----:B------:R-:W-:Y:S02]  /*17620*/  LOP3.LUT R169, RZ, R169, RZ, 0x33, !PT ;  /* 0x000000a9ffa97212 */ /* 0x000fe400078e33ff */
[----:B------:R-:W-:-:S13]  /*17630*/  ISETP.NE.AND P1, PT, R170, 0x1, PT ;  /* 0x00000001aa00780c */ /* 0x000fda0003f25270 */
[----:B------:R-:W0:Y:S02]  /*17640*/  @P1 LDC.64 R12, c[0x0][0x9e8] ;  /* 0x00027a00ff0c1b82 */ /* 0x000e240000000a00 */
[----:B0-----:R-:W-:-:S05]  /*17650*/  @P1 IMAD.HI.U32 R12, R169, R12, RZ ;  /* 0x0000000ca90c1227 */ /* 0x001fca00078e00ff */
[----:B------:R-:W-:-:S04]  /*17660*/  @P1 SHF.R.U32.HI R169, RZ, R13, R12 ;  /* 0x0000000dffa91219 */ /* 0x000fc8000001160c */
[----:B------:R-:W-:Y:S01]  /*17670*/  LOP3.LUT R169, RZ, R169, RZ, 0x33, !PT ;  /* 0x000000a9ffa97212 */ /* 0x000fe200078e33ff */
[----:B------:R-:W-:Y:S06]  /*17680*/  BRA `(.L_x_1778) ;  /* 0x0000000000147947 */ /* 0x000fec0003800000 */
.L_x_1777:
[----:B------:R-:W-:-:S05]  /*17690*/  IMAD.U32 R170, RZ, RZ, UR39 ;  /* 0x00000027ffaa7e24 */ /* 0x000fca000f8e00ff */
[----:B------:R-:W-:-:S13]  /*176a0*/  ISETP.NE.AND P1, PT, R170, 0x1, PT ;  /* 0x00000001aa00780c */ /* 0x000fda0003f25270 */
[----:B------:R-:W0:Y:S02]  /*176b0*/  @P1 LDC.64 R12, c[0x0][0x9e8] ;  /* 0x00027a00ff0c1b82 */ /* 0x000e240000000a00 */
[----:B0-----:R-:W-:-:S05]  /*176c0*/  @P1 IMAD.HI.U32 R12, R169, R12, RZ ;  /* 0x0000000ca90c1227 */ /* 0x001fca00078e00ff */
[----:B------:R-:W-:-:S07]  /*176d0*/  @P1 SHF.R.U32.HI R169, RZ, R13, R12 ;  /* 0x0000000dffa91219 */ /* 0x000fce000001160c */
.L_x_1778:
[----:B------:R-:W-:Y:S05]  /*176e0*/  BSYNC B2 ;  /* 0x0000000000027941 */ /* 0x000fea0003800000 */
.L_x_1776:
[----:B------:R-:W-:-:S05]  /*176f0*/  IMAD R169, R169, R170, R0 ;  /* 0x000000aaa9a97224 */ /* 0x000fca00078e0200 */
[----:B------:R-:W-:Y:S02]  /*17700*/  VIMNMX R6, R6, R169, !PT ;  /* 0x000000a906067248 */ /* 0x000fe40007fe0100 */
[----:B------:R-:W-:-:S07]  /*17710*/  VIADDMNMX R14, R169, R170, R14, PT ;  /* 0x000000aaa90e7246 */ /* 0x000fce000380010e */
.L_x_1775:
[C---:B------:R-:W-:Y:S01]  /*17720*/  ISETP.GE.AND P1, PT, R168.reuse, 0x2, PT ;  /* 0x00000002a800780c */ /* 0x040fe20003f26270 */
[----:B------:R-:W0:Y:S01]  /*17730*/  SHFL.IDX PT, R2, R2, 0x1, 0x1c1f ;  /* 0x003c1f0002027f89 */ /* 0x000e2200000e0000 */
[----:B------:R-:W-:Y:S02]  /*17740*/  ISETP.GE.AND P2, PT, R168, 0x9, PT ;  /* 0x00000009a800780c */ /* 0x000fe40003f46270 */
[C---:B------:R-:W-:Y:S02]  /*17750*/  ISETP.GT.AND P3, PT, R6.reuse, 0x1, !P1 ;  /* 0x000000010600780c */ /* 0x040fe40004f64270 */
[----:B------:R-:W-:Y:S02]  /*17760*/  ISETP.GT.AND P4, PT, R6, 0x8, !P2 ;  /* 0x000000080600780c */ /* 0x000fe40005784270 */
[C---:B------:R-:W-:Y:S02]  /*17770*/  ISETP.LT.OR P3, PT, R14.reuse, 0x2, P3 ;  /* 0x000000020e00780c */ /* 0x040fe40001f61670 */
[----:B------:R-:W-:-:S02]  /*17780*/  ISETP.LT.OR P4, PT, R14, 0x9, P4 ;  /* 0x000000090e00780c */ /* 0x000fc40002781670 */
[----:B------:R-:W-:Y:S02]  /*17790*/  FSEL R121, R121, -INF , !P3 ;  /* 0xff80000079797808 */ /* 0x000fe40005800000 */
[----:B------:R-:W-:Y:S02]  /*177a0*/  ISETP.GE.AND P3, PT, R168, 0xa, PT ;  /* 0x0000000aa800780c */ /* 0x000fe40003f66270 */
[----:B------:R-:W-:Y:S02]  /*177b0*/  FSEL R124, R124, -INF , !P4 ;  /* 0xff8000007c7c7808 */ /* 0x000fe40006000000 */
[----:B------:R-:W-:Y:S02]  /*177c0*/  ISETP.GT.AND P4, PT, R6, 0x9, !P3 ;  /* 0x000000090600780c */ /* 0x000fe40005f84270 */
[----:B------:R-:W-:Y:S02]  /*177d0*/  LOP3.LUT R16, R16, 0xfffdffff, RZ, 0xc0, !PT ;  /* 0xfffdffff10107812 */ /* 0x000fe400078ec0ff */
[----:B------:R-:W-:Y:S01]  /*177e0*/  ISETP.LT.OR P4, PT, R14, 0xa, P4 ;  /* 0x0000000a0e00780c */ /* 0x000fe20002781670 */
[----:B0-----:R-:W-:-:S03]  /*177f0*/  IMAD.IADD R15, R15, 0x1, R2 ;  /* 0x000000010f0f7824 */ /* 0x001fc600078e0202 */
[----:B------:R-:W-:Y:S01]  /*17800*/  FSEL R125, R125, -INF , !P4 ;  /* 0xff8000007d7d7808 */ /* 0x000fe20006000000 */
[----:B------:R-:W-:Y:S01]  /*17810*/  IMAD.IADD R21, R21, 0x1, R2 ;  /* 0x0000000115157824 */ /* 0x000fe200078e0202 */
        /* <DEDUP_REMOVED lines=10> */
[----:B------:R-:W-:Y:S02]  /*178c0*/  ISETP.GT.AND P6, PT, R6, 0x18, !P6 ;  /* 0x000000180600780c */ /* 0x000fe400077c4270 */
[----:B------:R-:W-:Y:S02]  /*178d0*/  LOP3.LUT R16, R16, 0xfffeffff, RZ, 0xc0, !PT ;  /* 0xfffeffff10107812 */ /* 0x000fe400078ec0ff */
        /* <DEDUP_REMOVED lines=107> */
[----:B------:R-:W-:-:S04]  /*17f90*/  ISETP.LT.OR P6, PT, R14, 0x5a, P6 ;  /* 0x0000005a0e00780c */ /* 0x000fc800037c1670 */
[----:B------:R-:W-:Y:S02]  /*17fa0*/  FSEL R165, R165, -INF , !P6 ;  /* 0xff800000a5a57808 */ /* 0x000fe40007000000 */
[----:B------:R-:W-:-:S13]  /*17fb0*/  LOP3.LUT P6, RZ, R16, 0x80000, RZ, 0xc0, !PT ;  /* 0x0008000010ff7812 */ /* 0x000fda00078cc0ff */
[----:B------:R-:W-:Y:S05]  /*17fc0*/  @!P6 BRA `(.L_x_1779) ;  /* 0x000000000054e947 */ /* 0x000fea0003800000 */
[----:B------:R-:W-:Y:S01]  /*17fd0*/  IADD3 R2, -R200, R201, R2 ;  /* 0x000000c9c8027210 */ /* 0x000fe20007ffe102 */
[----:B------:R-:W-:Y:S03]  /*17fe0*/  BSSY B2, `(.L_x_1780) ;  /* 0x0000010000027945 */ /* 0x000fe60003800000 */
[----:B------:R-:W-:-:S13]  /*17ff0*/  ISETP.GT.AND P6, PT, R2, -0x1, PT ;  /* 0xffffffff0200780c */ /* 0x000fda0003fc4270 */
[----:B------:R-:W-:Y:S05]  /*18000*/  @P6 BRA `(.L_x_1781) ;  /* 0x0000000000206947 */ /* 0x000fea0003800000 */
[----:B------:R-:W-:Y:S01]  /*18010*/  IMAD.U32 R6, RZ, RZ, UR39 ;  /* 0x00000027ff067e24 */ /* 0x000fe2000f8e00ff */
[----:B------:R-:W-:-:S04]  /*18020*/  LOP3.LUT R2, RZ, R2, RZ, 0x33, !PT ;  /* 0x00000002ff027212 */ /* 0x000fc800078e33ff */
[----:B------:R-:W-:-:S13]  /*18030*/  ISETP.NE.AND P6, PT, R6, 0x1, PT ;  /* 0x000000010600780c */ /* 0x000fda0003fc5270 */
[----:B------:R-:W0:Y:S02]  /*18040*/  @P6 LDC.64 R12, c[0x0][0x9e8] ;  /* 0x00027a00ff0c6b82 */ /* 0x000e240000000a00 */
[----:B0-----:R-:W-:-:S05]  /*18050*/  @P6 IMAD.HI.U32 R12, R2, R12, RZ ;  /* 0x0000000c020c6227 */ /* 0x001fca00078e00ff */
[----:B------:R-:W-:-:S04]  /*18060*/  @P6 SHF.R.U32.HI R2, RZ, R13, R12 ;  /* 0x0000000dff026219 */ /* 0x000fc8000001160c */
[----:B------:R-:W-:Y:S01]  /*18070*/  LOP3.LUT R2, RZ, R2, RZ, 0x33, !PT ;  /* 0x00000002ff027212 */ /* 0x000fe200078e33ff */
[----:B------:R-:W-:Y:S06]  /*18080*/  BRA `(.L_x_1782) ;  /* 0x0000000000147947 */ /* 0x000fec0003800000 */
.L_x_1781:
[----:B------:R-:W-:-:S05]  /*18090*/  IMAD.U32 R6, RZ, RZ, UR39 ;  /* 0x00000027ff067e24 */ /* 0x000fca000f8e00ff */
[----:B------:R-:W-:-:S13]  /*180a0*/  ISETP.NE.AND P6, PT, R6, 0x1, PT ;  /* 0x000000010600780c */ /* 0x000fda0003fc5270 */
[----:B------:R-:W0:Y:S02]  /*180b0*/  @P6 LDC.64 R12, c[0x0][0x9e8] ;  /* 0x00027a00ff0c6b82 */ /* 0x000e240000000a00 */
[----:B0-----:R-:W-:-:S05]  /*180c0*/  @P6 IMAD.HI.U32 R12, R2, R12, RZ ;  /* 0x0000000c020c6227 */ /* 0x001fca00078e00ff */
[----:B------:R-:W-:-:S07]  /*180d0*/  @P6 SHF.R.U32.HI R2, RZ, R13, R12 ;  /* 0x0000000dff026219 */ /* 0x000fce000001160c */
.L_x_1782:
[----:B------:R-:W-:Y:S05]  /*180e0*/  BSYNC B2 ;  /* 0x0000000000027941 */ /* 0x000fea0003800000 */
.L_x_1780:
[----:B------:R-:W-:-:S05]  /*180f0*/  IMAD R0, R2, R6, R0 ;  /* 0x0000000602007224 */ /* 0x000fca00078e0200 */
[----:B------:R-:W-:Y:S02]  /*18100*/  VIMNMX R21, R21, R0, !PT ;  /* 0x0000000015157248 */ /* 0x000fe40007fe0100 */
[----:B------:R-:W-:-:S07]  /*18110*/  VIADDMNMX R15, R0, R6, R15, PT ;  /* 0x00000006000f7246 */ /* 0x000fce000380010f */
.L_x_1779:
[C---:B------:R-:W-:Y:S02]  /*18120*/  LOP3.LUT P6, RZ, R16.reuse, 0x4000, RZ, 0xc0, !PT ;  /* 0x0000400010ff7812 */ /* 0x040fe400078cc0ff */
[----:B------:R-:W-:Y:S02]  /*18130*/  ISETP.GT.AND P1, PT, R21, 0x1, !P1 ;  /* 0x000000011500780c */ /* 0x000fe40004f24270 */
[----:B------:R-:W-:Y:S02]  /*18140*/  LOP3.LUT R16, R16, 0xffdfffff, RZ, 0xc0, !PT ;  /* 0xffdfffff10107812 */ /* 0x000fe400078ec0ff */
[----:B------:R-:W-:Y:S02]  /*18150*/  ISETP.LT.OR P1, PT, R15, 0x2, P1 ;  /* 0x000000020f00780c */ /* 0x000fe40000f21670 */
[----:B------:R-:W-:Y:S02]  /*18160*/  @P0 LOP3.LUT R16, R16, 0x200000, RZ, 0xfc, !PT ;  /* 0x0020000010100812 */ /* 0x000fe400078efcff */
[----:B------:R-:W-:-:S02]  /*18170*/  FSEL R123, R123, -INF , !P1 ;  /* 0xff8000007b7b7808 */ /* 0x000fc40004800000 */
[----:B------:R-:W-:Y:S02]  /*18180*/  LOP3.LUT P1, RZ, R16, 0x20000, RZ, 0xc0, !PT ;  /* 0x0002000010ff7812 */ /* 0x000fe4000782c0ff */
[C---:B------:R-:W-:Y:S02]  /*18190*/  ISETP.GT.AND P2, PT, R21.reuse, 0x8, !P2 ;  /* 0x000000081500780c */ /* 0x040fe40005744270 */
[----:B------:R-:W-:Y:S02]  /*181a0*/  ISETP.GT.AND P1, PT, R21, 0x18, !P1 ;  /* 0x000000181500780c */ /* 0x000fe40004f24270 */
[C---:B------:R-:W-:Y:S02]  /*181b0*/  ISETP.LT.OR P2, PT, R15.reuse, 0x9, P2 ;  /* 0x000000090f00780c */ /* 0x040fe40001741670 */
[----:B------:R-:W-:Y:S02]  /*181c0*/  ISETP.LT.OR P1, PT, R15, 0x19, P1 ;  /* 0x000000190f00780c */ /* 0x000fe40000f21670 */
[----:B------:R-:W-:-:S02]  /*181d0*/  FSEL R126, R126, -INF , !P2 ;  /* 0xff8000007e7e7808 */ /* 0x000fc40005000000 */
[----:B------:R-:W-:Y:S02]  /*181e0*/  LOP3.LUT P2, RZ, R16, 0x10000, RZ, 0xc0, !PT ;  /* 0x0001000010ff7812 */ /* 0x000fe4000784c0ff */
[----:B------:R-:W-:Y:S02]  /*181f0*/  FSEL R134, R134, -INF , !P1 ;  /* 0xff80000086867808 */ /* 0x000fe40004800000 */
[----:B------:R-:W-:Y:S02]  /*18200*/  ISETP.GT.AND P1, PT, R21, 0x19, !P2 ;  /* 0x000000191500780c */ /* 0x000fe40005724270 */
[----:B------:R-:W-:Y:S02]  /*18210*/  LOP3.LUT P0, RZ, R16, 0x8000, RZ, 0xc0, !PT ;  /* 0x0000800010ff7812 */ /* 0x000fe4000780c0ff */
        /* <DEDUP_REMOVED lines=13> */
[----:B------:R-:W-:-:S02]  /*182f0*/  LOP3.LUT P1, RZ, R16, 0x2000, RZ, 0xc0, !PT ;  /* 0x0000200010ff7812 */ /* 0x000fc4000782c0ff */
[----:B------:R-:W-:Y:S02]  /*18300*/  FMNMX.FTZ R0, R129, R0, !PT ;  /* 0x0000000081007209 */ /* 0x000fe40007810000 */
        /* <DEDUP_REMOVED lines=31> */
[----:B------:R-:W-:Y:S02]  /*18500*/  ISETP.GT.AND P5, PT, R21, 0x11, !P5 ;  /* 0x000000111500780c */ /* 0x000fe40006fa4270 */
[----:B------:R-:W-:Y:S02]  /*18510*/  FSEL R150, R150, -INF , !P1 ;  /* 0xff80000096967808 */ /* 0x000fe40004800000 */
[----:B------:R-:W-:Y:S02]  /*18520*/  LOP3.LUT P1, RZ, R16, 0x100, RZ, 0xc0, !PT ;  /* 0x0000010010ff7812 */ /* 0x000fe4000782c0ff */
[----:B------:R-:W-:-:S02]  /*18530*/  FMNMX.FTZ R0, R157, R0, !PT ;  /* 0x000000009d007209 */ /* 0x000fc40007810000 */
[----:B------:R-:W-:Y:S02]  /*18540*/  ISETP.GT.AND P1, PT, R21, 0x39, !P1 ;  /* 0x000000391500780c */ /* 0x000fe40004f24270 */
[C---:B------:R-:W-:Y:S02]  /*18550*/  ISETP.LT.OR P5, PT, R15.reuse, 0x12, P5 ;  /* 0x000000120f00780c */ /* 0x040fe40002fa1670 */
[----:B------:R-:W-:Y:S02]  /*18560*/  ISETP.LT.OR P1, PT, R15, 0x3a, P1 ;  /* 0x0000003a0f00780c */ /* 0x000fe40000f21670 */
[----:B------:R-:W-:Y:S02]  /*18570*/  FMNMX.FTZ R0, R160, R0, !PT ;  /* 0x00000000a0007209 */ /* 0x000fe40007810000 */
[----:B------:R-:W-:Y:S02]  /*18580*/  FSEL R151, R151, -INF , !P1 ;  /* 0xff80000097977808 */ /* 0x000fe40004800000 */
[----:B------:R-:W-:-:S02]  /*18590*/  FSEL R131, R131, -INF , !P5 ;  /* 0xff80000083837808 */ /* 0x000fc40006800000 */
[C---:B------:R-:W-:Y:S02]  /*185a0*/  LOP3.LUT P1, RZ, R16.reuse, 0x80, RZ, 0xc0, !PT ;  /* 0x0000008010ff7812 */ /* 0x040fe4000782c0ff */
[----:B------:R-:W-:Y:S02]  /*185b0*/  LOP3.LUT P5, RZ, R16, 0x40, RZ, 0xc0, !PT ;  /* 0x0000004010ff7812 */ /* 0x000fe400078ac0ff */
[----:B------:R-:W-:Y:S02]  /*185c0*/  FMNMX.FTZ R0, R161, R0, !PT ;  /* 0x00000000a1007209 */ /* 0x000fe40007810000 */
[C---:B------:R-:W-:Y:S02]  /*185d0*/  ISETP.GT.AND P3, PT, R21.reuse, 0x9, !P3 ;  /* 0x000000091500780c */ /* 0x040fe40005f64270 */
[C---:B------:R-:W-:Y:S02]  /*185e0*/  ISETP.GT.AND P4, PT, R21.reuse, 0x10, !P4 ;  /* 0x000000101500780c */ /* 0x040fe40006784270 */
[----:B------:R-:W-:-:S02]  /*185f0*/  ISETP.GT.AND P1, PT, R21, 0x40, !P1 ;  /* 0x000000401500780c */ /* 0x000fc40004f24270 */
[----:B------:R-:W-:Y:S02]  /*18600*/  ISETP.GT.AND P5, PT, R21, 0x41, !P5 ;  /* 0x000000411500780c */ /* 0x000fe40006fa4270 */
[----:B------:R-:W-:Y:S02]  /*18610*/  FMNMX.FTZ R0, R164, R0, !PT ;  /* 0x00000000a4007209 */ /* 0x000fe40007810000 */
[C---:B------:R-:W-:Y:S02]  /*18620*/  ISETP.LT.OR P3, PT, R15.reuse, 0xa, P3 ;  /* 0x0000000a0f00780c */ /* 0x040fe40001f61670 */
[C---:B------:R-:W-:Y:S02]  /*18630*/  ISETP.LT.OR P4, PT, R15.reuse, 0x11, P4 ;  /* 0x000000110f00780c */ /* 0x040fe40002781670 */
[----:B------:R-:W-:Y:S02]  /*18640*/  ISETP.LT.OR P1, PT, R15, 0x41, P1 ;  /* 0x000000410f00780c */ /* 0x000fe40000f21670 */
[----:B------:R-:W-:-:S02]  /*18650*/  FMNMX.FTZ R0, R165, R0, !PT ;  /* 0x00000000a5007209 */ /* 0x000fc40007810000 */
[----:B------:R-:W-:Y:S02]  /*18660*/  FSEL R127, R127, -INF , !P3 ;  /* 0xff8000007f7f7808 */ /* 0x000fe40005800000 */
[----:B------:R-:W-:Y:S01]  /*18670*/  FSEL R130, R130, -INF , !P4 ;  /* 0xff80000082827808 */ /* 0x000fe20006000000 */
[----:B------:R-:W0:Y:S01]  /*18680*/  SHFL.BFLY PT, R2, R0, 0x2, 0x1f ;  /* 0x0c401f0000027f89 */ /* 0x000e2200000e0000 */
[----:B------:R-:W-:Y:S02]  /*18690*/  FSEL R154, R154, -INF , !P1 ;  /* 0xff8000009a9a7808 */ /* 0x000fe40004800000 */
[C---:B------:R-:W-:Y:S02]  /*186a0*/  LOP3.LUT P4, RZ, R16.reuse, 0x20, RZ, 0xc0, !PT ;  /* 0x0000002010ff7812 */ /* 0x040fe4000788c0ff */
[C---:B------:R-:W-:Y:S02]  /*186b0*/  LOP3.LUT P6, RZ, R16.reuse, 0x10, RZ, 0xc0, !PT ;  /* 0x0000001010ff7812 */ /* 0x040fe400078cc0ff */
[----:B------:R-:W-:-:S02]  /*186c0*/  LOP3.LUT P3, RZ, R16, 0x8, RZ, 0xc0, !PT ;  /* 0x0000000810ff7812 */ /* 0x000fc4000786c0ff */
[C---:B------:R-:W-:Y:S02]  /*186d0*/  LOP3.LUT P2, RZ, R16.reuse, 0x4, RZ, 0xc0, !PT ;  /* 0x0000000410ff7812 */ /* 0x040fe4000784c0ff */
[C---:B------:R-:W-:Y:S02]  /*186e0*/  LOP3.LUT P0, RZ, R16.reuse, 0x1, RZ, 0xc0, !PT ;  /* 0x0000000110ff7812 */ /* 0x040fe4000780c0ff */
[C---:B------:R-:W-:Y:S02]  /*186f0*/  LOP3.LUT P1, RZ, R16.reuse, 0x2, RZ, 0xc0, !PT ;  /* 0x0000000210ff7812 */ /* 0x040fe4000782c0ff */
[----:B------:R-:W-:Y:S02]  /*18700*/  LOP3.LUT R16, R16, 0xff7fffff, RZ, 0xc0, !PT ;  /* 0xff7fffff10107812 */ /* 0x000fe400078ec0ff */
[----:B------:R-:W-:Y:S02]  /*18710*/  ISETP.GT.AND P4, PT, R21, 0x48, !P4 ;  /* 0x000000481500780c */ /* 0x000fe40006784270 */
[----:B------:R-:W-:-:S02]  /*18720*/  @P5 LOP3.LUT R16, R16, 0x800000, RZ, 0xfc, !PT ;  /* 0x0080000010105812 */ /* 0x000fc400078efcff */
[----:B------:R-:W-:Y:S02]  /*18730*/  ISETP.LT.OR P4, PT, R15, 0x49, P4 ;  /* 0x000000490f00780c */ /* 0x000fe40002781670 */
[C---:B------:R-:W-:Y:S02]  /*18740*/  LOP3.LUT P5, RZ, R16.reuse, 0x40000, RZ, 0xc0, !PT ;  /* 0x0004000010ff7812 */ /* 0x040fe400078ac0ff */
[----:B------:R-:W-:Y:S02]  /*18750*/  LOP3.LUT R16, R16, 0xfffffffd, RZ, 0xc0, !PT ;  /* 0xfffffffd10107812 */ /* 0x000fe400078ec0ff */
[C---:B------:R-:W-:Y:S02]  /*18760*/  ISETP.GT.AND P5, PT, R21.reuse, 0x59, !P5 ;  /* 0x000000591500780c */ /* 0x040fe40006fa4270 */
[----:B0-----:R-:W-:Y:S01]  /*18770*/  FMNMX.FTZ R2, R0, R2, !PT ;  /* 0x0000000200027209 */ /* 0x001fe20007810000 */
[----:B------:R-:W-:Y:S01]  /*18780*/  IMAD.U32 R0, RZ, RZ, UR47 ;  /* 0x0000002fff007e24 */ /* 0x000fe2000f8e00ff */
[----:B------:R-:W-:-:S02]  /*18790*/  ISETP.GT.AND P6, PT, R21, 0x49, !P6 ;  /* 0x000000491500780c */ /* 0x000fc400077c4270 */
[C---:B------:R-:W-:Y:S01]  /*187a0*/  ISETP.GT.AND P0, PT, R21.reuse, RZ, !P0 ;  /* 0x000000ff1500720c */ /* 0x040fe20004704270 */
[----:B------:R-:W0:Y:S01]  /*187b0*/  SHFL.BFLY PT, R12, R2, 0x1, 0x1f ;  /* 0x0c201f00020c7f89 */ /* 0x000e2200000e0000 */
[----:B------:R-:W-:Y:S02]  /*187c0*/  ISETP.GT.AND P3, PT, R21, 0x50, !P3 ;  /* 0x000000501500780c */ /* 0x000fe40005f64270 */
[----:B------:R-:W-:Y:S02]  /*187d0*/  ISETP.LT.OR P0, PT, R15, 0x1, P0 ;  /* 0x000000010f00780c */ /* 0x000fe40000701670 */
[----:B------:R-:W-:Y:S02]  /*187e0*/  ISETP.GT.AND P2, PT, R21, 0x51, !P2 ;  /* 0x000000511500780c */ /* 0x000fe40005744270 */
[----:B------:R-:W-:Y:S02]  /*187f0*/  @P5 LOP3.LUT R16, R16, 0x2, RZ, 0xfc, !PT ;  /* 0x0000000210105812 */ /* 0x000fe400078efcff */
[----:B------:R-:W-:-:S02]  /*18800*/  FSEL R122, R122, -INF , !P0 ;  /* 0xff8000007a7a7808 */ /* 0x000fc40004000000 */
[C---:B------:R-:W-:Y:S02]  /*18810*/  LOP3.LUT P5, RZ, R16.reuse, 0x800000, RZ, 0xc0, !PT ;  /* 0x0080000010ff7812 */ /* 0x040fe400078ac0ff */
[----:B------:R-:W-:Y:S02]  /*18820*/  LOP3.LUT R16, R16, 0xfffffff7, RZ, 0xc0, !PT ;  /* 0xfffffff710107812 */ /* 0x000fe400078ec0ff */
[C---:B------:R-:W-:Y:S02]  /*18830*/  ISETP.LT.OR P5, PT, R15.reuse, 0x42, P5 ;  /* 0x000000420f00780c */ /* 0x040fe40002fa1670 */
[----:B------:R-:W-:Y:S02]  /*18840*/  ISETP.LT.OR P3, PT, R15, 0x51, P3 ;  /* 0x000000510f00780c */ /* 0x000fe40001f61670 */
[----:B------:R-:W-:Y:S02]  /*18850*/  ISETP.GT.AND P1, PT, R21, 0x58, !P1 ;  /* 0x000000581500780c */ /* 0x000fe40004f24270 */
[----:B------:R-:W-:-:S02]  /*18860*/  ISETP.LT.OR P2, PT, R15, 0x52, P2 ;  /* 0x000000520f00780c */ /* 0x000fc40001741670 */
[----:B------:R-:W-:Y:S02]  /*18870*/  FSEL R162, R162, -INF , !P3 ;  /* 0xff800000a2a27808 */ /* 0x000fe40005800000 */
[----:B0-----:R-:W-:Y:S02]  /*18880*/  FMNMX.FTZ R12, R2, R12, !PT ;  /* 0x0000000c020c7209 */ /* 0x001fe40007810000 */
[----:B------:R-:W-:Y:S02]  /*18890*/  ISETP.LT.OR P1, PT, R15, 0x59, P1 ;  /* 0x000000590f00780c */ /* 0x000fe40000f21670 */
[----:B------:R-:W-:Y:S01]  /*188a0*/  @P5 LOP3.LUT R16, R16, 0x8, RZ, 0xfc, !PT ;  /* 0x0000000810105812 */ /* 0x000fe200078efcff */
[----:B------:R-:W-:Y:S01]  /*188b0*/  FMUL.FTZ R13, R12, R0 ;  /* 0x000000000c0d7220 */ /* 0x000fe20000410000 */
[----:B------:R-:W-:Y:S02]  /*188c0*/  FSEL R163, R163, -INF , !P2 ;  /* 0xff800000a3a37808 */ /* 0x000fe40005000000 */
[----:B------:R-:W-:-:S02]  /*188d0*/  LOP3.LUT P5, RZ, R16, 0x2, RZ, 0xc0, !PT ;  /* 0x0000000210ff7812 */ /* 0x000fc400078ac0ff */
[----:B------:R-:W-:Y:S02]  /*188e0*/  LOP3.LUT R16, R16, 0xfffffffb, RZ, 0xc0, !PT ;  /* 0xfffffffb10107812 */ /* 0x000fe400078ec0ff */
[C---:B------:R-:W-:Y:S02]  /*188f0*/  ISETP.LT.OR P5, PT, R15.reuse, 0x5a, P5 ;  /* 0x0000005a0f00780c */ /* 0x040fe40002fa1670 */
[----:B------:R-:W-:Y:S02]  /*18900*/  @P4 LOP3.LUT R16, R16, 0x4, RZ, 0xfc, !PT ;  /* 0x0000000410104812 */ /* 0x000fe400078efcff */
[----:B------:R-:W-:Y:S02]  /*18910*/  ISETP.LT.OR P4, PT, R15, 0x4a, P6 ;  /* 0x0000004a0f00780c */ /* 0x000fe40003781670 */
[----:B------:R-:W-:Y:S02]  /*18920*/  FSETP.NEU.FTZ.AND P6, PT, R12, -INF , PT ;  /* 0xff8000000c00780b */ /* 0x000fe40003fdd000 */
[----:B------:R-:W-:-:S02]  /*18930*/  LOP3.LUT R16, R16, 0xffbfffff, RZ, 0xc0, !PT ;  /* 0xffbfffff10107812 */ /* 0x000fc400078ec0ff */
[----:B------:R-:W-:Y:S02]  /*18940*/  FSEL R2, R12, RZ, P6 ;  /* 0x000000ff0c027208 */ /* 0x000fe40003000000 */
[----:B------:R-:W-:Y:S02]  /*18950*/  FSEL R13, R13, RZ, P6 ;  /* 0x000000ff0d0d7208 */ /* 0x000fe40003000000 */
[----:B------:R-:W-:Y:S01]  /*18960*/  FSEL R166, R166, -INF , !P1 ;  /* 0xff800000a6a67808 */ /* 0x000fe20004800000 */
[----:B------:R-:W-:Y:S01]  /*18970*/  FADD.FTZ R2, -R2, R4 ;  /* 0x0000000402027221 */ /* 0x000fe20000010100 */
[----:B------:R-:W-:Y:S01]  /*18980*/  FMNMX.FTZ R4, R122, R3, !PT ;  /* 0x000000037a047209 */ /* 0x000fe20007810000 */
[-CC-:B------:R-:W-:Y:S01]  /*18990*/  FFMA.FTZ R120, R120, R0.reuse, -R13.reuse ;  /* 0x0000000078787223 */ /* 0x180fe2000001080d */
[----:B------:R-:W-:Y:S01]  /*189a0*/  @P4 LOP3.LUT R16, R16, 0x400000, RZ, 0xfc, !PT ;  /* 0x0040000010104812 */ /* 0x000fe200078efcff */
[--C-:B------:R-:W-:Y:S01]  /*189b0*/  FFMA.FTZ R121, R121, R0, -R13.reuse ;  /* 0x0000000079797223 */ /* 0x100fe2000001080d */
[----:B------:R-:W-:Y:S01]  /*189c0*/  FMNMX.FTZ R4, R123, R4, !PT ;  /* 0x000000047b047209 */ /* 0x000fe20007810000 */
[-CC-:B------:R-:W-:Y:S01]  /*189d0*/  FFMA.FTZ R124, R124, R0.reuse, -R13.reuse ;  /* 0x000000007c7c7223 */ /* 0x180fe2000001080d */
[----:B------:R-:W-:Y:S01]  /*189e0*/  LOP3.LUT P4, RZ, R16, 0x8, RZ, 0xc0, !PT ;  /* 0x0000000810ff7812 */ /* 0x000fe2000788c0ff */
[--C-:B------:R-:W-:Y:S01]  /*189f0*/  FFMA.FTZ R125, R125, R0, -R13.reuse ;  /* 0x000000007d7d7223 */ /* 0x100fe2000001080d */
[----:B------:R-:W-:Y:S01]  /*18a00*/  FMNMX.FTZ R4, R126, R4, !PT ;  /* 0x000000047e047209 */ /* 0x000fe20007810000 */
[-CC-:B------:R-:W-:Y:S01]  /*18a10*/  FFMA.FTZ R128, R128, R0.reuse, -R13.reuse ;  /* 0x0000000080807223 */ /* 0x180fe2000001080d */
[----:B------:R-:W-:Y:S01]  /*18a20*/  LOP3.LUT P6, RZ, R16, 0x4, RZ, 0xc0, !PT ;  /* 0x0000000410ff7812 */ /* 0x000fe200078cc0ff */
[--C-:B------:R-:W-:Y:S01]  /*18a30*/  FFMA.FTZ R129, R129, R0, -R13.reuse ;  /* 0x0000000081817223 */ /* 0x100fe2000001080d */
[----:B------:R-:W-:Y:S01]  /*18a40*/  FMNMX.FTZ R4, R127, R4, !PT ;  /* 0x000000047f047209 */ /* 0x000fe20007810000 */
[-CC-:B------:R-:W-:Y:S01]  /*18a50*/  FFMA.FTZ R132, R132, R0.reuse, -R13.reuse ;  /* 0x0000000084847223 */ /* 0x180fe2000001080d */
[----:B------:R-:W-:Y:S01]  /*18a60*/  FSEL R155, R155, -INF , !P4 ;  /* 0xff8000009b9b7808 */ /* 0x000fe20006000000 */
        /* <DEDUP_REMOVED lines=19> */
[-CC-:B------:R-:W-:Y:S01]  /*18ba0*/  FFMA.FTZ R153, R153, R0.reuse, -R13.reuse ;  /* 0x0000000099997223 */ /* 0x180fe2000001080d */
[--C-:B------:R-:W-:Y:S01]  /*18bb0*/  FFMA.FTZ R156, R156, R0, -R13.reuse ;  /* 0x000000009c9c7223 */ /* 0x100fe2000001080d */
[----:B------:R-:W-:Y:S01]  /*18bc0*/  FMNMX.FTZ R4, R139, R4, !PT ;  /* 0x000000048b047209 */ /* 0x000fe20007810000 */
[-CC-:B------:R-:W-:Y:S01]  /*18bd0*/  FFMA.FTZ R157, R157, R0.reuse, -R13.reuse ;  /* 0x000000009d9d7223 */ /* 0x180fe2000001080d */
[-CC-:B------:R-:W-:Y:S01]  /*18be0*/  FFMA.FTZ R160, R160, R0.reuse, -R13.reuse ;  /* 0x00000000a0a07223 */ /* 0x180fe2000001080d */
[--C-:B------:R-:W-:Y:S01]  /*18bf0*/  FFMA.FTZ R161, R161, R0, -R13.reuse ;  /* 0x00000000a1a17223 */ /* 0x100fe2000001080d */
[----:B------:R-:W-:Y:S01]  /*18c00*/  FMNMX.FTZ R4, R142, R4, !PT ;  /* 0x000000048e047209 */ /* 0x000fe20007810000 */
[-CC-:B------:R-:W-:Y:S01]  /*18c10*/  FFMA.FTZ R164, R164, R0.reuse, -R13.reuse ;  /* 0x00000000a4a47223 */ /* 0x180fe2000001080d */
[-C--:B------:R-:W-:Y:S01]  /*18c20*/  FFMA.FTZ R165, R165, R0.reuse, -R13 ;  /* 0x00000000a5a57223 */ /* 0x080fe2000001080d */
[----:B------:R-:W-:Y:S01]  /*18c30*/  FMUL.FTZ R2, R2, R0 ;  /* 0x0000000002027220 */ /* 0x000fe20000410000 */
[----:B------:R-:W-:Y:S01]  /*18c40*/  FMNMX.FTZ R4, R143, R4, !PT ;  /* 0x000000048f047209 */ /* 0x000fe20007810000 */
[----:B------:R-:W-:Y:S01]  /*18c50*/  MUFU.EX2 R120, R120 ;  /* 0x0000007800787308 */ /* 0x000fe20000000800 */
[----:B------:R-:W-:-:S02]  /*18c60*/  LOP3.LUT P0, RZ, R16, 0x200000, RZ, 0xc0, !PT ;  /* 0x0020000010ff7812 */ /* 0x000fc4000780c0ff */
        /* <DEDUP_REMOVED lines=8> */
[----:B------:R-:W2:Y:S01]  /*18cf0*/  MUFU.EX2 R124, R124 ;  /* 0x0000007c007c7308 */ /* 0x000ea20000000800 */
[----:B0-----:R-:W-:Y:S02]  /*18d00*/  FFMA.FTZ R8, R6, R8, R120 ;  /* 0x0000000806087223 */ /* 0x001fe40000010078 */
[----:B------:R-:W-:-:S04]  /*18d10*/  FMNMX.FTZ R4, R158, R4, !PT ;  /* 0x000000049e047209 */ /* 0x000fc80007810000 */
[----:B------:R-:W-:Y:S01]  /*18d20*/  FMNMX.FTZ R4, R159, R4, !PT ;  /* 0x000000049f047209 */ /* 0x000fe20007810000 */
[----:B------:R-:W-:Y:S03]  /*18d30*/  MUFU.EX2 R125, R125 ;  /* 0x0000007d007d7308 */ /* 0x000fe60000000800 */
[----:B------:R-:W-:-:S04]  /*18d40*/  FMNMX.FTZ R4, R162, R4, !PT ;  /* 0x00000004a2047209 */ /* 0x000fc80007810000 */
[----:B------:R-:W-:Y:S01]  /*18d50*/  FMNMX.FTZ R4, R163, R4, !PT ;  /* 0x00000004a3047209 */ /* 0x000fe20007810000 */
[----:B------:R-:W-:Y:S03]  /*18d60*/  MUFU.EX2 R128, R128 ;  /* 0x0000008000807308 */ /* 0x000fe60000000800 */
[----:B------:R-:W-:-:S04]  /*18d70*/  FMNMX.FTZ R4, R166, R4, !PT ;  /* 0x00000004a6047209 */ /* 0x000fc80007810000 */
[----:B------:R-:W-:Y:S01]  /*18d80*/  FMNMX.FTZ R13, R167, R4, !PT ;  /* 0x00000004a70d7209 */ /* 0x000fe20007810000 */
[----:B------:R-:W-:Y:S04]  /*18d90*/  MUFU.EX2 R129, R129 ;  /* 0x0000008100817308 */ /* 0x000fe80000000800 */
[----:B------:R-:W0:Y:S04]  /*18da0*/  SHFL.BFLY PT, R4, R13, 0x2, 0x1f ;  /* 0x0c401f000d047f89 */ /* 0x000e2800000e0000 */
[----:B------:R-:W-:Y:S08]  /*18db0*/  MUFU.EX2 R132, R132 ;  /* 0x0000008400847308 */ /* 0x000ff00000000800 */
[----:B------:R-:W-:Y:S08]  /*18dc0*/  MUFU.EX2 R133, R133 ;  /* 0x0000008500857308 */ /* 0x000ff00000000800 */
[----:B------:R-:W-:Y:S01]  /*18dd0*/  MUFU.EX2 R136, R136 ;  /* 0x0000008800887308 */ /* 0x000fe20000000800 */
[----:B0-----:R-:W-:-:S07]  /*18de0*/  FMNMX.FTZ R13, R13, R4, !PT ;  /* 0x000000040d0d7209 */ /* 0x001fce0007810000 */
[----:B------:R-:W-:Y:S01]  /*18df0*/  MUFU.EX2 R137, R137 ;  /* 0x0000008900897308 */ /* 0x000fe20000000800 */
[----:B------:R-:W0:Y:S07]  /*18e00*/  SHFL.BFLY PT, R4, R13, 0x1, 0x1f ;  /* 0x0c201f000d047f89 */ /* 0x000e2e00000e0000 */
[----:B------:R-:W-:Y:S08]  /*18e10*/  MUFU.EX2 R140, R140 ;  /* 0x0000008c008c7308 */ /* 0x000ff00000000800 */
[----:B------:R-:W-:Y:S08]  /*18e20*/  MUFU.EX2 R141, R141 ;  /* 0x0000008d008d7308 */ /* 0x000ff00000000800 */
[----:B------:R-:W-:Y:S01]  /*18e30*/  MUFU.EX2 R144, R144 ;  /* 0x0000009000907308 */ /* 0x000fe20000000800 */
[----:B0-----:R-:W-:-:S04]  /*18e40*/  FMNMX.FTZ R13, R13, R4, !PT ;  /* 0x000000040d0d7209 */ /* 0x001fc80007810000 */
[C---:B------:R-:W-:Y:S01]  /*18e50*/  FSETP.NEU.FTZ.AND P1, PT, R13.reuse, -INF , PT ;  /* 0xff8000000d00780b */ /* 0x040fe20003f3d000 */
[C---:B------:R-:W-:Y:S02]  /*18e60*/  FMUL.FTZ R15, R13.reuse, R0 ;  /* 0x000000000d0f7220 */ /* 0x040fe40000410000 */
[----:B------:R-:W-:Y:S01]  /*18e70*/  MUFU.EX2 R145, R145 ;  /* 0x0000009100917308 */ /* 0x000fe20000000800 */
[----:B------:R-:W-:Y:S02]  /*18e80*/  FSEL R4, R13, RZ, P1 ;  /* 0x000000ff0d047208 */ /* 0x000fe40000800000 */
[----:B------:R-:W-:-:S03]  /*18e90*/  FSEL R15, R15, RZ, P1 ;  /* 0x000000ff0f0f7208 */ /* 0x000fc60000800000 */
[----:B------:R-:W-:Y:S02]  /*18ea0*/  FADD.FTZ R3, -R4, R3 ;  /* 0x0000000304037221 */ /* 0x000fe40000010100 */
        /* <DEDUP_REMOVED lines=14> */
[----:B------:R1:W0:Y:S01]  /*18f90*/  MUFU.EX2 R2, R3 ;  /* 0x0000000300027308 */ /* 0x0002220000000800 */
[-CC-:B------:R-:W-:Y:S01]  /*18fa0*/  FFMA.FTZ R146, R146, R0.reuse, -R15.reuse ;  /* 0x0000000092927223 */ /* 0x180fe2000001080f */
[-CC-:B------:R-:W-:Y:S01]  /*18fb0*/  FFMA.FTZ R147, R147, R0.reuse, -R15.reuse ;  /* 0x0000000093937223 */ /* 0x180fe2000001080f */
[-CC-:B------:R-:W-:Y:S01]  /*18fc0*/  FFMA.FTZ R150, R150, R0.reuse, -R15.reuse ;  /* 0x0000000096967223 */ /* 0x180fe2000001080f */
[-CC-:B------:R-:W-:Y:S01]  /*18fd0*/  FFMA.FTZ R151, R151, R0.reuse, -R15.reuse ;  /* 0x0000000097977223 */ /* 0x180fe2000001080f */
[-CC-:B------:R-:W-:Y:S01]  /*18fe0*/  FFMA.FTZ R154, R154, R0.reuse, -R15.reuse ;  /* 0x000000009a9a7223 */ /* 0x180fe2000001080f */
[-CC-:B------:R-:W-:Y:S01]  /*18ff0*/  FFMA.FTZ R155, R155, R0.reuse, -R15.reuse ;  /* 0x000000009b9b7223 */ /* 0x180fe2000001080f */
[-CC-:B------:R-:W-:Y:S01]  /*19000*/  FFMA.FTZ R158, R158, R0.reuse, -R15.reuse ;  /* 0x000000009e9e7223 */ /* 0x180fe2000001080f */
[----:B------:R-:W3:Y:S01]  /*19010*/  MUFU.EX2 R123, R123 ;  /* 0x0000007b007b7308 */ /* 0x000ee20000000800 */
[----:B-1----:R-:W-:Y:S01]  /*19020*/  FADD.FTZ R3, R121, R8 ;  /* 0x0000000879037221 */ /* 0x002fe20000010000 */
[-CC-:B------:R-:W-:Y:S01]  /*19030*/  FFMA.FTZ R159, R159, R0.reuse, -R15.reuse ;  /* 0x000000009f9f7223 */ /* 0x180fe2000001080f */
[-CC-:B------:R-:W-:Y:S01]  /*19040*/  FFMA.FTZ R162, R162, R0.reuse, -R15.reuse ;  /* 0x00000000a2a27223 */ /* 0x180fe2000001080f */
[-C--:B------:R-:W-:Y:S01]  /*19050*/  FFMA.FTZ R163, R163, R0.reuse, -R15 ;  /* 0x00000000a3a37223 */ /* 0x080fe2000001080f */
[----:B--2---:R-:W-:Y:S01]  /*19060*/  FADD.FTZ R3, R124, R3 ;  /* 0x000000037c037221 */ /* 0x004fe20000010000 */
[-CC-:B------:R-:W-:Y:S01]  /*19070*/  FFMA.FTZ R166, R166, R0.reuse, -R15.reuse ;  /* 0x00000000a6a67223 */ /* 0x180fe2000001080f */
[----:B------:R-:W-:Y:S01]  /*19080*/  FFMA.FTZ R15, R167, R0, -R15 ;  /* 0x00000000a70f7223 */ /* 0x000fe2000001080f */
[----:B------:R-:W1:Y:S01]  /*19090*/  MUFU.EX2 R126, R126 ;  /* 0x0000007e007e7308 */ /* 0x000e620000000800 */
[----:B0-----:R-:W-:Y:S01]  /*190a0*/  FFMA.FTZ R7, R2, R7, R122 ;  /* 0x0000000702077223 */ /* 0x001fe2000001007a */
[----:B------:R-:W-:-:S04]  /*190b0*/  FADD.FTZ R3, R125, R3 ;  /* 0x000000037d037221 */ /* 0x000fc80000010000 */
[----:B------:R-:W-:Y:S02]  /*190c0*/  FADD.FTZ R3, R128, R3 ;  /* 0x0000000380037221 */ /* 0x000fe40000010000 */
[----:B------:R-:W0:Y:S01]  /*190d0*/  MUFU.EX2 R127, R127 ;  /* 0x0000007f007f7308 */ /* 0x000e220000000800 */
[----:B---3--:R-:W-:Y:S01]  /*190e0*/  FADD.FTZ R4, R123, R7 ;  /* 0x000000077b047221 */ /* 0x008fe20000010000 */
[----:B------:R-:W-:-:S04]  /*190f0*/  FADD.FTZ R3, R129, R3 ;  /* 0x0000000381037221 */ /* 0x000fc80000010000 */
[----:B------:R-:W-:Y:S02]  /*19100*/  FADD.FTZ R3, R132, R3 ;  /* 0x0000000384037221 */ /* 0x000fe40000010000 */
[----:B------:R-:W2:Y:S01]  /*19110*/  MUFU.EX2 R130, R130 ;  /* 0x0000008200827308 */ /* 0x000ea20000000800 */
[----:B-1----:R-:W-:Y:S01]  /*19120*/  FADD.FTZ R4, R126, R4 ;  /* 0x000000047e047221 */ /* 0x002fe20000010000 */
[----:B------:R-:W-:-:S04]  /*19130*/  FADD.FTZ R3, R133, R3 ;  /* 0x0000000385037221 */ /* 0x000fc80000010000 */
[----:B------:R-:W-:Y:S02]  /*19140*/  FADD.FTZ R3, R136, R3 ;  /* 0x0000000388037221 */ /* 0x000fe40000010000 */
[----:B------:R-:W1:Y:S01]  /*19150*/  MUFU.EX2 R131, R131 ;  /* 0x0000008300837308 */ /* 0x000e620000000800 */
[----:B0-----:R-:W-:Y:S01]  /*19160*/  FADD.FTZ R4, R127, R4 ;  /* 0x000000047f047221 */ /* 0x001fe20000010000 */
[----:B------:R-:W-:-:S04]  /*19170*/  FADD.FTZ R3, R137, R3 ;  /* 0x0000000389037221 */ /* 0x000fc80000010000 */
[----:B------:R-:W-:Y:S02]  /*19180*/  FADD.FTZ R3, R140, R3 ;  /* 0x000000038c037221 */ /* 0x000fe40000010000 */
[----:B------:R-:W0:Y:S01]  /*19190*/  MUFU.EX2 R134, R134 ;  /* 0x0000008600867308 */ /* 0x000e220000000800 */
[----:B--2---:R-:W-:Y:S01]  /*191a0*/  FADD.FTZ R4, R130, R4 ;  /* 0x0000000482047221 */ /* 0x004fe20000010000 */
[----:B------:R-:W-:-:S04]  /*191b0*/  FADD.FTZ R3, R141, R3 ;  /* 0x000000038d037221 */ /* 0x000fc80000010000 */
[----:B------:R-:W-:Y:S02]  /*191c0*/  FADD.FTZ R3, R144, R3 ;  /* 0x0000000390037221 */ /* 0x000fe40000010000 */
[----:B------:R-:W2:Y:S01]  /*191d0*/  MUFU.EX2 R135, R135 ;  /* 0x0000008700877308 */ /* 0x000ea20000000800 */
[----:B-1----:R-:W-:Y:S01]  /*191e0*/  FADD.FTZ R4, R131, R4 ;  /* 0x0000000483047221 */ /* 0x002fe20000010000 */
[----:B------:R-:W-:-:S06]  /*191f0*/  FADD.FTZ R3, R145, R3 ;  /* 0x0000000391037221 */ /* 0x000fcc0000010000 */
        /* <DEDUP_REMOVED lines=56> */
.L_x_1783:
[----:B------:R-:W-:Y:S01]  /*19580*/  ISETP.GT.AND P1, PT, R5, R228, PT ;  /* 0x000000e40500720c */ /* 0x000fe20003f24270 */
[----:B------:R-:W-:Y:S01]  /*19590*/  VIADD R20, R20, 0x30860 ;  /* 0x0003086014147836 */ /* 0x000fe20000000000 */
[----:B------:R-:W-:Y:S01]  /*195a0*/  F2FP.F16.F32.PACK_AB R188, R121, R120 ;  /* 0x0000007879bc723e */ /* 0x000fe200000000ff */
[----:B------:R-:W-:Y:S01]  /*195b0*/  VIADD R5, R5, 0xffffffff ;  /* 0xffffffff05057836 */ /* 0x000fe20000000000 */
[----:B------:R-:W-:Y:S01]  /*195c0*/  F2FP.F16.F32.PACK_AB R189, R123, R122 ;  /* 0x0000007a7bbd723e */ /* 0x000fe200000000ff */
[----:B------:R-:W-:Y:S01]  /*195d0*/  IMAD.MOV.U32 R4, RZ, RZ, R12 ;  /* 0x000000ffff047224 */ /* 0x000fe200078e000c */
[----:B------:R-:W-:Y:S01]  /*195e0*/  PRMT R20, R205, 0x654, R20 ;  /* 0x00000654cd147816 */ /* 0x000fe20000000014 */
[----:B------:R-:W-:Y:S01]  /*195f0*/  IMAD.MOV.U32 R197, RZ, RZ, R11 ;  /* 0x000000ffffc57224 */ /* 0x000fe200078e000b */
[----:B------:R-:W-:Y:S01]  /*19600*/  F2FP.F16.F32.PACK_AB R190, R125, R124 ;  /* 0x0000007c7dbe723e */ /* 0x000fe200000000ff */
[----:B------:R-:W-:Y:S01]  /*19610*/  IMAD.MOV.U32 R194, RZ, RZ, R10 ;  /* 0x000000ffffc27224 */ /* 0x000fe200078e000a */
[----:B------:R0:W-:Y:S01]  /*19620*/  SYNCS.ARRIVE.TRANS64.RED.A1T0 RZ, [R20+URZ], RZ ;  /* 0x000000ff14ff79a7 */ /* 0x0001e2000810043f */
        /* <DEDUP_REMOVED lines=22> */
[----:B0-----:R-:W-:Y:S06]  /*19790*/  @P1 BRA `(.L_x_1784) ;  /* 0xffffffc8004c1947 */ /* 0x001fec000383ffff */
[----:B------:R-:W-:Y:S05]  /*197a0*/  BSYNC B0 ;  /* 0x0000000000007941 */ /* 0x000fea0003800000 */
.L_x_1763:
[----:B------:R-:W-:Y:S02]  /*197b0*/  IMAD.MOV.U32 R3, RZ, RZ, R13 ;  /* 0x000000ffff037224 */ /* 0x000fe400078e000d */
[----:B------:R-:W-:Y:S02]  /*197c0*/  IMAD.MOV.U32 R4, RZ, RZ, R12 ;  /* 0x000000ffff047224 */ /* 0x000fe400078e000c */
[----:B------:R-:W-:Y:S02]  /*197d0*/  IMAD.MOV.U32 R194, RZ, RZ, R10 ;  /* 0x000000ffffc27224 */ /* 0x000fe400078e000a */
[----:B------:R-:W-:-:S07]  /*197e0*/  IMAD.MOV.U32 R197, RZ, RZ, R11 ;  /* 0x000000ffffc57224 */ /* 0x000fce00078e000b */
.L_x_1762:
[----:B------:R-:W-:Y:S05]  /*197f0*/  BSYNC B1 ;  /* 0x0000000000017941 */ /* 0x000fea0003800000 */
.L_x_1761:
[----:B------:R-:W2:Y:S01]  /*19800*/  LDL R11, [R1+0x38] ;  /* 0x00003800010b7983 */ /* 0x000ea20000100800 */
[----:B------:R-:W0:Y:S01]  /*19810*/  LDC R10, c[0x0][0x448] ;  /* 0x00011200ff0a7b82 */ /* 0x000e220000000800 */
[----:B------:R-:W-:-:S07]  /*19820*/  LOP3.LUT R16, R16, 0xfff7ffff, RZ, 0xc0, !PT ;  /* 0xfff7ffff10107812 */ /* 0x000fce00078ec0ff */
[----:B------:R-:W1:Y:S01]  /*19830*/  LDC R13, c[0x0][0x9e4] ;  /* 0x00027900ff0d7b82 */ /* 0x000e620000000800 */
[----:B0-----:R-:W-:-:S13]  /*19840*/  ISETP.NE.AND P1, PT, R10, 0x1, PT ;  /* 0x000000010a00780c */ /* 0x001fda0003f25270 */
[----:B------:R-:W0:Y:S01]  /*19850*/  @P1 LDC R12, c[0x0][0x44c] ;  /* 0x00011300ff0c1b82 */ /* 0x000e220000000800 */
[----:B------:R-:W-:-:S04]  /*19860*/  @P1 LOP3.LUT R16, R16, 0x80000, RZ, 0xfc, !PT ;  /* 0x0008000010101812 */ /* 0x000fc800078efcff */
[----:B------:R-:W-:-:S03]  /*19870*/  LOP3.LUT R16, R16, 0xffefffff, RZ, 0xc0, !PT ;  /* 0xffefffff10107812 */ /* 0x000fc600078ec0ff */
[----:B------:R-:W3:Y:S01]  /*19880*/  @P1 LDC R10, c[0x0][0x450] ;  /* 0x00011400ff0a1b82 */ /* 0x000ee20000000800 */
[----:B--2---:R-:W-:-:S04]  /*19890*/  VIADD R11, R11, 0x7f ;  /* 0x0000007f0b0b7836 */ /* 0x004fc80000000000 */
[----:B0-----:R-:W-:-:S05]  /*198a0*/  @P1 IMAD.HI.U32 R12, R11, R12, RZ ;  /* 0x0000000c0b0c1227 */ /* 0x001fca00078e00ff */
[----:B---3--:R-:W-:Y:S02]  /*198b0*/  @P1 SHF.R.U32.HI R11, RZ, R10, R12 ;  /* 0x0000000aff0b1219 */ /* 0x008fe4000001160c */
[----:B-1----:R-:W-:Y:S02]  /*198c0*/  ISETP.GE.AND P1, PT, R13, 0x1, PT ;  /* 0x000000010d00780c */ /* 0x002fe40003f26270 */
[----:B------:R-:W-:-:S04]  /*198d0*/  IADD3 R10, R201, 0x1, -R200 ;  /* 0x00000001c90a7810 */ /* 0x000fc80007ffe8c8 */
[----:B------:R-:W-:-:S05]  /*198e0*/  IADD3 R11, R10, R11, RZ ;  /* 0x0000000b0a0b7210 */ /* 0x000fca0007ffe0ff */
[----:B------:R-:W-:Y:S02]  /*198f0*/  IMAD.IADD R9, R11, 0x1, -R9 ;  /* 0x000000010b097824 */ /* 0x000fe400078e0a09 */
[----:B------:R-:W-:Y:S01]  /*19900*/  @P1 LOP3.LUT R16, R16, 0x100000, RZ, 0xfc, !PT ;  /* 0x0010000010101812 */ /* 0x000fe200078efcff */
        /* <DEDUP_REMOVED lines=12> */
.L_x_1787:
[----:B------:R-:W-:-:S13]  /*199d0*/  ISETP.NE.AND P1, PT, R13, 0x1, PT ;  /* 0x000000010d00780c */ /* 0x000fda0003f25270 */
[----:B------:R-:W0:Y:S02]  /*199e0*/  @P1 LDC.64 R10, c[0x0][0x9e8] ;  /* 0x00027a00ff0a1b82 */ /* 0x000e240000000a00 */
[----:B0-----:R-:W-:-:S05]  /*199f0*/  @P1 IMAD.HI.U32 R10, R12, R10, RZ ;  /* 0x0000000a0c0a1227 */ /* 0x001fca00078e00ff */
[----:B------:R-:W-:-:S07]  /*19a00*/  @P1 SHF.R.U32.HI R12, RZ, R11, R10 ;  /* 0x0000000bff0c1219 */ /* 0x000fce000001160a */
.L_x_1788:
[----:B------:R-:W-:Y:S05]  /*19a10*/  BSYNC B0 ;  /* 0x0000000000007941 */ /* 0x000fea0003800000 */
.L_x_1786:
[----:B------:R-:W-:-:S05]  /*19a20*/  IMAD R12, R12, R13, RZ ;  /* 0x0000000d0c0c7224 */ /* 0x000fca00078e02ff */
[----:B------:R-:W-:-:S07]  /*19a30*/  VIMNMX R9, R9, R12, !PT ;  /* 0x0000000c09097248 */ /* 0x000fce0007fe0100 */
.L_x_1785:
[----:B------:R-:W2:Y:S01]  /*19a40*/  LDL R11, [R1+0x40] ;  /* 0x00004000010b7983 */ /* 0x000ea20000100800 */
[----:B------:R-:W-:Y:S01]  /*19a50*/  VIADD R9, R9, 0x5f ;  /* 0x0000005f09097836 */ /* 0x000fe20000000000 */
[----:B------:R-:W-:Y:S03]  /*19a60*/  BSSY B0, `(.L_x_1789) ;  /* 0x000023d000007945 */ /* 0x000fe60003800000 */
[----:B------:R-:W-:-:S05]  /*19a70*/  IMAD.HI R9, R9, 0x2aaaaaab, RZ ;  /* 0x2aaaaaab09097827 */ /* 0x000fca00078e02ff */
[----:B------:R-:W-:-:S04]  /*19a80*/  SHF.R.U32.HI R10, RZ, 0x1f, R9 ;  /* 0x0000001fff0a7819 */ /* 0x000fc80000011609 */
[----:B------:R-:W-:-:S04]  /*19a90*/  LEA.HI.SX32 R10, R9, R10, 0x1c ;  /* 0x0000000a090a7211 */ /* 0x000fc800078fe2ff */
[----:B--2---:R-:W-:-:S04]  /*19aa0*/  VIMNMX R228, R11, R10, !PT ;  /* 0x0000000a0be47248 */ /* 0x004fc80007fe0100 */
[----:B------:R-:W-:-:S13]  /*19ab0*/  ISETP.GE.AND P1, PT, R5, R228, PT ;  /* 0x000000e40500720c */ /* 0x000fda0003f26270 */
[----:B------:R-:W-:Y:S05]  /*19ac0*/  @!P1 BRA `(.L_x_1790) ;  /* 0x0000002000d89947 */ /* 0x000fea0003800000 */
[----:B------:R-:W-:Y:S01]  /*19ad0*/  BSSY B1, `(.L_x_1790) ;  /* 0x0000235000017945 */ /* 0x000fe20003800000 */
[----:B------:R-:W-:Y:S02]  /*19ae0*/  IMAD.MOV.U32 R9, RZ, RZ, R3 ;  /* 0x000000ffff097224 */ /* 0x000fe400078e0003 */
[----:B------:R-:W-:Y:S02]  /*19af0*/  IMAD.MOV.U32 R10, RZ, RZ, R4 ;  /* 0x000000ffff0a7224 */ /* 0x000fe400078e0004 */
[----:B------:R-:W-:Y:S02]  /*19b00*/  IMAD.MOV.U32 R11, RZ, RZ, R197 ;  /* 0x000000ffff0b7224 */ /* 0x000fe400078e00c5 */
[----:B------:R-:W-:-:S07]  /*19b10*/  IMAD.MOV.U32 R12, RZ, RZ, R194 ;  /* 0x000000ffff0c7224 */ /* 0x000fce00078e00c2 */
.L_x_1803:
[----:B------:R-:W-:-:S04]  /*19b20*/  ISETP.NE.AND P1, PT, R12, 0x1, PT ;  /* 0x000000010c00780c */ /* 0x000fc80003f25270 */
[----:B------:R-:W-:-:S04]  /*19b30*/  SEL R197, RZ, 0x1, P1 ;  /* 0x00000001ffc57807 */ /* 0x000fc80000800000 */
[----:B------:R-:W-:Y:S01]  /*19b40*/  LOP3.LUT R197, R11, R197, RZ, 0x3c, !PT ;  /* 0x000000c50bc57212 */ /* 0x000fe200078e3cff */
[----:B------:R-:W-:Y:S06]  /*19b50*/  @!P0 BRA `(.L_x_1791) ;  /* 0x0000000000048947 */ /* 0x000fec0003800000 */
[----:B------:R-:W-:Y:S01]  /*19b60*/  BPT.TRAP 0x1 ;  /* 0x000000040000795c */ /* 0x000fe20000300000 */
.L_x_1791:
        /* <DEDUP_REMOVED lines=8> */
.L_x_1792:
[----:B------:R-:W-:Y:S01]  /*19bf0*/  IMAD R126, R194, 0x900, R218 ;  /* 0x00000900c27e7824 */ /* 0x000fe200078e02da */
[----:B------:R-:W-:Y:S03]  /*19c00*/  BSSY B2, `(.L_x_1793) ;  /* 0x0000006000027945 */ /* 0x000fe60003800000 */
[C---:B------:R-:W-:Y:S02]  /*19c10*/  VIADD R122, R126.reuse, 0x2 ;  /* 0x000000027e7a7836 */ /* 0x040fe40000000000 */
[----:B------:R-:W-:Y:S01]  /*19c20*/  VIADD R124, R126, 0x4 ;  /* 0x000000047e7c7836 */ /* 0x000fe20000000000 */
[----:B-1----:R-:W-:Y:S06]  /*19c30*/  @P1 BRA `(.L_x_1794) ;  /* 0x0000000000081947 */ /* 0x002fec0003800000 */
[----:B------:R-:W1:Y:S02]  /*19c40*/  SYNCS.PHASECHK.TRANS64.TRYWAIT P1, [R0+URZ+0x30830], R3 ;  /* 0x03083003000075a7 */ /* 0x000e64000802017f */
[----:B-1----:R-:W-:Y:S05]  /*19c50*/  @!P1 BRA `(.L_x_1795) ;  /* 0x0000013c00609947 */ /* 0x002fea0003800000 */
.L_x_1794:
[----:B------:R-:W-:Y:S05]  /*19c60*/  BSYNC B2 ;  /* 0x0000000000027941 */ /* 0x000fea0003800000 */
.L_x_1793:
        /* <DEDUP_REMOVED lines=233> */
.L_x_1796:
[----:B------:R-:W-:Y:S01]  /*1ab00*/  SHF.L.U32 R2, R11, 0x1f, RZ ;  /* 0x0000001f0b027819 */ /* 0x000fe200000006ff */
[----:B------:R-:W-:-:S04]  /*1ab10*/  IMAD R11, R12, 0x8, R17 ;  /* 0x000000080c0b7824 */ /* 0x000fc800078e0211 */
[----:B------:R0:W1:Y:S01]  /*1ab20*/  SYNCS.PHASECHK.TRANS64.TRYWAIT P1, [R11+URZ+0x30850], R2 ;  /* 0x030850020b0075a7 */ /* 0x000062000802017f */
[----:B------:R-:W-:Y:S05]  /*1ab30*/  @!P0 BRA `(.L_x_1797) ;  /* 0x0000000000048947 */ /* 0x000fea0003800000 */
[----:B------:R-:W-:Y:S01]  /*1ab40*/  BPT.TRAP 0x1 ;  /* 0x000000040000795c */ /* 0x000fe20000300000 */
.L_x_1797:
[----:B------:R-:W-:Y:S04]  /*1ab50*/  BSSY B2, `(.L_x_1798) ;  /* 0x0000004000027945 */ /* 0x000fe80003800000 */
[----:B-1----:R-:W-:Y:S05]  /*1ab60*/  @P1 BRA `(.L_x_1799) ;  /* 0x0000000000081947 */ /* 0x002fea0003800000 */
[----:B------:R-:W1:Y:S02]  /*1ab70*/  SYNCS.PHASECHK.TRANS64.TRYWAIT P1, [R11+URZ+0x30850], R2 ;  /* 0x030850020b0075a7 */ /* 0x000e64000802017f */
[----:B-1----:R-:W-:Y:S05]  /*1ab80*/  @!P1 BRA `(.L_x_1800) ;  /* 0x0000012c00a89947 */ /* 0x002fea0003800000 */
.L_x_1799:
[----:B------:R-:W-:Y:S05]  /*1ab90*/  BSYNC B2 ;  /* 0x0000000000027941 */ /* 0x000fea0003800000 */
.L_x_1798:
[----:B01----:R-:W-:Y:S01]  /*1aba0*/  VIADD R2, R17, 0x400 ;  /* 0x0000040011027836 */ /* 0x003fe20000000000 */
[----:B------:R-:W-:Y:S01]  /*1abb0*/  MOV R3, 0x40000040 ;  /* 0x4000004000037802 */ /* 0x000fe20000000f00 */
[----:B------:R-:W-:Y:S01]  /*1abc0*/  WARPGROUP.ARRIVE ;  /* 0x00000000000079c5 */ /* 0x000fe20000000000 */
[----:B------:R-:W-:Y:S02]  /*1abd0*/  IMAD.MOV.U32 R13, RZ, RZ, 0x40000040 ;  /* 0x40000040ff0d7424 */ /* 0x000fe400078e00ff */
[----:B------:R-:W-:Y:S02]  /*1abe0*/  SHF.R.U32.HI R2, RZ, 0x4, R2 ;  /* 0x00000004ff027819 */ /* 0x000fe40000011602 */
[----:B------:R-:W-:Y:S01]  /*1abf0*/  R2UR UR7, R3 ;  /* 0x00000000030772ca */ /* 0x000fe200000e0000 */
[----:B------:R-:W-:Y:S01]  /*1ac00*/  IMAD.MOV.U32 R3, RZ, RZ, 0x40000040 ;  /* 0x40000040ff037424 */ /* 0x000fe200078e00ff */
[----:B------:R-:W-:-:S04]  /*1ac10*/  LOP3.LUT R2, R2, 0x3fff, RZ, 0xc0, !PT ;  /* 0x00003fff02027812 */ /* 0x000fc800078ec0ff */
[----:B------:R-:W-:-:S05]  /*1ac20*/  LOP3.LUT R2, R2, 0x3000000, RZ, 0xfc, !PT ;  /* 0x0300000002027812 */ /* 0x000fca00078efcff */
[----:B------:R-:W-:-:S04]  /*1ac30*/  IMAD R2, R12, 0x900, R2 ;  /* 0x000009000c027824 */ /* 0x000fc800078e0202 */
[C---:B------:R-:W-:Y:S01]  /*1ac40*/  VIADD R12, R2.reuse, 0x80 ;  /* 0x00000080020c7836 */ /* 0x040fe20000000000 */
[----:B------:R-:W-:-:S13]  /*1ac50*/  R2UR UR6, R2 ;  /* 0x00000000020672ca */ /* 0x000fda00000e0000 */
        /* <DEDUP_REMOVED lines=36> */
.L_x_1801:
[----:B------:R-:W-:-:S05]  /*1aea0*/  VIADD R0, R0, 0x30840 ;  /* 0x0003084000007836 */ /* 0x000fca0000000000 */
[----:B------:R-:W-:-:S04]  /*1aeb0*/  PRMT R0, R205, 0x654, R0 ;  /* 0x00000654cd007816 */ /* 0x000fc80000000000 */
[----:B------:R0:W-:Y:S02]  /*1aec0*/  SYNCS.ARRIVE.TRANS64.RED.A1T0 RZ, [R0+URZ], RZ ;  /* 0x000000ff00ff79a7 */ /* 0x0001e4000810043f */
[----:B0-----:R-:W-:-:S04]  /*1aed0*/  FMNMX.FTZ R0, R120, R10, !PT ;  /* 0x0000000a78007209 */ /* 0x001fc80007810000 */
        /* <DEDUP_REMOVED lines=76> */
[-CC-:B------:R-:W-:Y:S01]  /*1b3a0*/  FFMA.FTZ R152, R152, R0.reuse, -R13.reuse ;  /* 0x0000000098987223 */ /* 0x180fe2000001080d */
        /* <DEDUP_REMOVED lines=14> */
[----:B------:R-:W-:Y:S01]  /*1b490*/  MUFU.EX2 R124, R124 ;  /* 0x0000007c007c7308 */ /* 0x000fe20000000800 */
[-CC-:B------:R-:W-:Y:S01]  /*1b4a0*/  FFMA.FTZ R130, R130, R0.reuse, -R9.reuse ;  /* 0x0000000082827223 */ /* 0x180fe20000010809 */
[--C-:B------:R-:W-:Y:S01]  /*1b4b0*/  FFMA.FTZ R131, R131, R0, -R9.reuse ;  /* 0x0000000083837223 */ /* 0x100fe20000010809 */
        /* <DEDUP_REMOVED lines=21> */
[----:B------:R-:W2:Y:S01]  /*1b610*/  MUFU.EX2 R123, R123 ;  /* 0x0000007b007b7308 */ /* 0x000ea20000000800 */
[----:B0-----:R-:W-:Y:S01]  /*1b620*/  FADD.FTZ R8, R121, R8 ;  /* 0x0000000879087221 */ /* 0x001fe20000010000 */
[-CC-:B------:R-:W-:Y:S01]  /*1b630*/  FFMA.FTZ R164, R164, R0.reuse, -R13.reuse ;  /* 0x00000000a4a47223 */ /* 0x180fe2000001080d */
[----:B------:R-:W-:-:S05]  /*1b640*/  FFMA.FTZ R13, R165, R0, -R13 ;  /* 0x00000000a50d7223 */ /* 0x000fca000001080d */
[----:B------:R-:W0:Y:S01]  /*1b650*/  MUFU.EX2 R126, R126 ;  /* 0x0000007e007e7308 */ /* 0x000e220000000800 */
[----:B-1----:R-:W-:-:S07]  /*1b660*/  FFMA.FTZ R7, R2, R7, R122 ;  /* 0x0000000702077223 */ /* 0x002fce000001007a */
[----:B------:R-:W1:Y:S01]  /*1b670*/  MUFU.EX2 R125, R125 ;  /* 0x0000007d007d7308 */ /* 0x000e620000000800 */
[----:B--2---:R-:W-:Y:S01]  /*1b680*/  FADD.FTZ R9, R123, R7 ;  /* 0x000000077b097221 */ /* 0x004fe20000010000 */
[----:B------:R-:W-:-:S06]  /*1b690*/  FADD.FTZ R7, R124, R8 ;  /* 0x000000087c077221 */ /* 0x000fcc0000010000 */
        /* <DEDUP_REMOVED lines=86> */
.L_x_1802:
        /* <DEDUP_REMOVED lines=34> */
[----:B------:R-:W-:Y:S05]  /*1be20*/  BSYNC B1 ;  /* 0x0000000000017941 */ /* 0x000fea0003800000 */
.L_x_1790:
[----:B------:R-:W-:Y:S05]  /*1be30*/  BSYNC B0 ;  /* 0x0000000000007941 */ /* 0x000fea0003800000 */
.L_x_1789:
[----:B------:R-:W2:Y:S01]  /*1be40*/  LDL R9, [R1+0x40] ;  /* 0x0000400001097983 */ /* 0x000ea20000100800 */
[----:B------:R-:W-:Y:S01]  /*1be50*/  BSSY B0, `(.L_x_1804) ;  /* 0x0000376000007945 */ /* 0x000fe20003800000 */
[----:B--2---:R-:W-:-:S13]  /*1be60*/  ISETP.GE.AND P1, PT, R5, R9, PT ;  /* 0x000000090500720c */ /* 0x004fda0003f26270 */
[----:B------:R-:W-:Y:S05]  /*1be70*/  @!P1 BRA `(.L_x_1805) ;  /* 0x0000003400cc9947 */ /* 0x000fea0003800000 */
[----:B------:R-:W-:Y:S02]  /*1be80*/  IMAD.MOV.U32 R9, RZ, RZ, R3 ;  /* 0x000000ffff097224 */ /* 0x000fe400078e0003 */
[----:B------:R-:W-:Y:S02]  /*1be90*/  IMAD.MOV.U32 R10, RZ, RZ, R4 ;  /* 0x000000ffff0a7224 */ /* 0x000fe400078e0004 */
[----:B------:R-:W-:Y:S02]  /*1bea0*/  IMAD.MOV.U32 R11, RZ, RZ, R197 ;  /* 0x000000ffff0b7224 */ /* 0x000fe400078e00c5 */
[----:B------:R-:W-:-:S07]  /*1beb0*/  IMAD.MOV.U32 R12, RZ, RZ, R194 ;  /* 0x000000ffff0c7224 */ /* 0x000fce00078e00c2 */
.L_x_1826:
[----:B------:R-:W-:-:S04]  /*1bec0*/  ISETP.NE.AND P1, PT, R12, 0x1, PT ;  /* 0x000000010c00780c */ /* 0x000fc80003f25270 */
[----:B------:R-:W-:-:S04]  /*1bed0*/  SEL R197, RZ, 0x1, P1 ;  /* 0x00000001ffc57807 */ /* 0x000fc80000800000 */
[----:B------:R-:W-:Y:S01]  /*1bee0*/  LOP3.LUT R197, R11, R197, RZ, 0x3c, !PT ;  /* 0x000000c50bc57212 */ /* 0x000fe200078e3cff */
[----:B------:R-:W-:Y:S06]  /*1bef0*/  @!P0 BRA `(.L_x_1806) ;  /* 0x0000000000048947 */ /* 0x000fec0003800000 */
[----:B------:R-:W-:Y:S01]  /*1bf00*/  BPT.TRAP 0x1 ;  /* 0x000000040000795c */ /* 0x000fe20000300000 */
.L_x_1806:
[----:B------:R-:W-:Y:S01]  /*1bf10*/  VIADD R194, R12, 0x1 ;  /* 0x000000010cc27836 */ /* 0x000fe20000000000 */
[----:B------:R-:W-:-:S04]  /*1bf20*/  SHF.L.U32 R3, R197, 0x1f, RZ ;  /* 0x0000001fc5037819 */ /* 0x000fc800000006ff */
[----:B------:R-:W-:-:S04]  /*1bf30*/  ISETP.NE.AND P1, PT, R194, 0x2, PT ;  /* 0x00000002c200780c */ /* 0x000fc80003f25270 */
[----:B------:R-:W-:-:S05]  /*1bf40*/  SEL R194, R194, RZ, P1 ;  /* 0x000000ffc2c27207 */ /* 0x000fca0000800000 */
[----:B------:R-:W-:-:S04]  /*1bf50*/  IMAD R0, R194, 0x8, R17 ;  /* 0x00000008c2007824 */ /* 0x000fc800078e0211 */
[----:B------:R0:W1:Y:S01]  /*1bf60*/  SYNCS.PHASECHK.TRANS64.TRYWAIT P1, [R0+URZ+0x30830], R3 ;  /* 0x03083003000075a7 */ /* 0x000062000802017f */
[----:B------:R-:W-:Y:S05]  /*1bf70*/  @!P0 BRA `(.L_x_1807) ;  /* 0x0000000000048947 */ /* 0x000fea0003800000 */
[----:B------:R-:W-:Y:S01]  /*1bf80*/  BPT.TRAP 0x1 ;  /* 0x000000040000795c */ /* 0x000fe20000300000 */
.L_x_1807:
[----:B------:R-:W-:Y:S01]  /*1bf90*/  IMAD R126, R194, 0x900, R218 ;  /* 0x00000900c27e7824 */ /* 0x000fe200078e02da */
[----:B------:R-:W-:Y:S03]  /*1bfa0*/  BSSY B1, `(.L_x_1808) ;  /* 0x0000006000017945 */ /* 0x000fe60003800000 */
[C---:B------:R-:W-:Y:S02]  /*1bfb0*/  VIADD R122, R126.reuse, 0x2 ;  /* 0x000000027e7a7836 */ /* 0x040fe40000000000 */
[----:B------:R-:W-:Y:S01]  /*1bfc0*/  VIADD R124, R126, 0x4 ;  /* 0x000000047e7c7836 */ /* 0x000fe20000000000 */
[----:B-1----:R-:W-:Y:S06]  /*1bfd0*/  @P1 BRA `(.L_x_1809) ;  /* 0x0000000000081947 */ /* 0x002fec0003800000 */
[----:B------:R-:W1:Y:S02]  /*1bfe0*/  SYNCS.PHASECHK.TRANS64.TRYWAIT P1, [R0+URZ+0x30830], R3 ;  /* 0x03083003000075a7 */ /* 0x000e64000802017f */
[----:B-1----:R-:W-:Y:S05]  /*1bff0*/  @!P1 BRA `(.L_x_1810) ;  /* 0x0000011800a09947 */ /* 0x002fea0003800000 */
.L_x_1809:
[----:B------:R-:W-:Y:S05]  /*1c000*/  BSYNC B1 ;  /* 0x0000000000017941 */ /* 0x000fea0003800000 */
.L_x_1808:
[----:B------:R-:W2:Y:S01]  /*1c010*/  LDL.64 R128, [R1+0x28] ;  /* 0x0000280001807983 */ /* 0x000ea20000100a00 */
[----:B------:R-:W-:Y:S01]  /*1c020*/  MOV R120, R126 ;  /* 0x0000007e00787202 */ /* 0x000fe20000000f00 */
[----:B------:R-:W-:Y:S01]  /*1c030*/  IMAD.MOV.U32 R121, RZ, RZ, 0x40000040 ;  /* 0x40000040ff797424 */ /* 0x000fe200078e00ff */
[----:B------:R-:W-:Y:S01]  /*1c040*/  MOV R213, UR50 ;  /* 0x0000003200d57c02 */ /* 0x000fe20008000f00 */
[----:B------:R-:W-:Y:S01]  /*1c050*/  IMAD.MOV.U32 R123, RZ, RZ, 0x40000040 ;  /* 0x40000040ff7b7424 */ /* 0x000fe200078e00ff */
[----:B------:R-:W-:Y:S01]  /*1c060*/  R2UR UR50, R120 ;  /* 0x00000000783272ca */ /* 0x000fe200000e0000 */
[----:B------:R-:W-:Y:S01]  /*1c070*/  VIADD R120, R126, 0x6 ;  /* 0x000000067e787836 */ /* 0x000fe20000000000 */
[----:B------:R-:W-:Y:S01]  /*1c080*/  MOV R209, UR46 ;  /* 0x0000002e00d17c02 */ /* 0x000fe20008000f00 */
[----:B------:R-:W-:Y:S01]  /*1c090*/  IMAD.MOV.U32 R125, RZ, RZ, 0x40000040 ;  /* 0x40000040ff7d7424 */ /* 0x000fe200078e00ff */
[----:B------:R-:W-:Y:S01]  /*1c0a0*/  MOV R4, UR38 ;  /* 0x0000002600047c02 */ /* 0x000fe20008000f00 */
[-C--:B------:R-:W-:Y:S01]  /*1c0b0*/  FMUL.FTZ R24, R24, R6.reuse ;  /* 0x0000000618187220 */ /* 0x080fe20000410000 */
        /* <DEDUP_REMOVED lines=222> */
.L_x_1811:
[----:B------:R-:W-:Y:S01]  /*1cea0*/  SHF.L.U32 R2, R11, 0x1f, RZ ;  /* 0x0000001f0b027819 */ /* 0x000fe200000006ff */
[----:B------:R-:W-:-:S04]  /*1ceb0*/  IMAD R11, R12, 0x8, R17 ;  /* 0x000000080c0b7824 */ /* 0x000fc800078e0211 */
[----:B------:R0:W1:Y:S01]  /*1cec0*/  SYNCS.PHASECHK.TRANS64.TRYWAIT P1, [R11+URZ+0x30850], R2 ;  /* 0x030850020b0075a7 */ /* 0x000062000802017f */
[----:B------:R-:W-:Y:S05]  /*1ced0*/  @!P0 BRA `(.L_x_1812) ;  /* 0x0000000000048947 */ /* 0x000fea0003800000 */
[----:B------:R-:W-:Y:S01]  /*1cee0*/  BPT.TRAP 0x1 ;  /* 0x000000040000795c */ /* 0x000fe20000300000 */
.L_x_1812:
[----:B------:R-:W-:Y:S04]  /*1cef0*/  BSSY B1, `(.L_x_1813) ;  /* 0x0000004000017945 */ /* 0x000fe80003800000 */
[----:B-1----:R-:W-:Y:S05]  /*1cf00*/  @P1 BRA `(.L_x_1814) ;  /* 0x0000000000081947 */ /* 0x002fea0003800000 */
[----:B------:R-:W1:Y:S02]  /*1cf10*/  SYNCS.PHASECHK.TRANS64.TRYWAIT P1, [R11+URZ+0x30850], R2 ;  /* 0x030850020b0075a7 */ /* 0x000e64000802017f */
[----:B-1----:R-:W-:Y:S05]  /*1cf20*/  @!P1 BRA `(.L_x_1815) ;  /* 0x0000010800e89947 */ /* 0x002fea0003800000 */
.L_x_1814:
[----:B------:R-:W-:Y:S05]  /*1cf30*/  BSYNC B1 ;  /* 0x0000000000017941 */ /* 0x000fea0003800000 */
.L_x_1813:
[----:B01----:R-:W-:Y:S01]  /*1cf40*/  VIADD R2, R17, 0x400 ;  /* 0x0000040011027836 */ /* 0x003fe20000000000 */
[----:B------:R-:W-:Y:S01]  /*1cf50*/  WARPGROUP.ARRIVE ;  /* 0x00000000000079c5 */ /* 0x000fe20000000000 */
[----:B------:R-:W-:Y:S02]  /*1cf60*/  IMAD.MOV.U32 R3, RZ, RZ, 0x40000040 ;  /* 0x40000040ff037424 */ /* 0x000fe400078e00ff */
[----:B------:R-:W-:Y:S01]  /*1cf70*/  IMAD.MOV.U32 R13, RZ, RZ, 0x40000040 ;  /* 0x40000040ff0d7424 */ /* 0x000fe200078e00ff */
        /* <DEDUP_REMOVED lines=44> */
.L_x_1816:
[----:B------:R-:W2:Y:S01]  /*1d240*/  LDL R6, [R1+0x38] ;  /* 0x0000380001067983 */ /* 0x000ea20000100800 */
[----:B------:R-:W0:Y:S03]  /*1d250*/  LDC R2, c[0x0][0x448] ;  /* 0x00011200ff027b82 */ /* 0x000e260000000800 */
[----:B------:R-:W2:Y:S05]  /*1d260*/  LDL R4, [R1+0x44] ;  /* 0x0000440001047983 */ /* 0x000eaa0000100800 */
[----:B------:R-:W1:Y:S01]  /*1d270*/  LDC R168, c[0x0][0x9e4] ;  /* 0x00027900ffa87b82 */ /* 0x000e620000000800 */
[----:B0-----:R-:W-:-:S13]  /*1d280*/  ISETP.NE.AND P1, PT, R2, 0x1, PT ;  /* 0x000000010200780c */ /* 0x001fda0003f25270 */
[----:B------:R-:W0:Y:S08]  /*1d290*/  @P1 LDC R3, c[0x0][0x44c] ;  /* 0x00011300ff031b82 */ /* 0x000e300000000800 */
[----:B------:R-:W3:Y:S01]  /*1d2a0*/  @P1 LDC R2, c[0x0][0x450] ;  /* 0x00011400ff021b82 */ /* 0x000ee20000000800 */
[----:B------:R-:W-:Y:S01]  /*1d2b0*/  IMAD R15, R5, -0x60, RZ ;  /* 0xffffffa0050f7824 */ /* 0x000fe200078e02ff */
[----:B------:R-:W-:-:S04]  /*1d2c0*/  IADD3 R0, R0, 0x30840, RZ ;  /* 0x0003084000007810 */ /* 0x000fc80007ffe0ff */
[----:B------:R-:W-:Y:S01]  /*1d2d0*/  IADD3 R13, -R227, 0x1, R15 ;  /* 0x00000001e30d7810 */ /* 0x000fe20007ffe10f */
[----:B------:R-:W-:-:S03]  /*1d2e0*/  ULOP3.LUT UR4, URZ, UR42, URZ, 0x33, !UPT ;  /* 0x0000002a3f047292 */ /* 0x000fc6000f8e333f */
[----:B------:R-:W-:Y:S02]  /*1d2f0*/  IADD3 R13, -R200, R13, R201 ;  /* 0x0000000dc80d7210 */ /* 0x000fe40007ffe1c9 */
[----:B------:R-:W-:-:S03]  /*1d300*/  PRMT R0, R205, 0x654, R0 ;  /* 0x00000654cd007816 */ /* 0x000fc60000000000 */
[C---:B------:R-:W-:Y:S01]  /*1d310*/  VIADD R14, R13.reuse, UR51 ;  /* 0x000000330d0e7c36 */ /* 0x040fe20008000000 */
[----:B------:R4:W-:Y:S01]  /*1d320*/  SYNCS.ARRIVE.TRANS64.RED.A1T0 RZ, [R0+URZ], RZ ;  /* 0x000000ff00ff79a7 */ /* 0x0009e2000810043f */
[----:B------:R-:W-:Y:S02]  /*1d330*/  VIADD R13, R13, UR4 ;  /* 0x000000040d0d7c36 */ /* 0x000fe40008000000 */
[----:B----4-:R-:W-:Y:S02]  /*1d340*/  IMAD.IADD R0, R15, 0x1, -R227 ;  /* 0x000000010f007824 */ /* 0x010fe400078e0ae3 */
[----:B--2---:R-:W-:-:S04]  /*1d350*/  IMAD.IADD R4, R4, 0x1, R6 ;  /* 0x0000000104047824 */ /* 0x004fc800078e0206 */
[----:B0-----:R-:W-:-:S05]  /*1d360*/  @P1 IMAD.HI.U32 R3, R4, R3, RZ ;  /* 0x0000000304031227 */ /* 0x001fca00078e00ff */
[----:B---3--:R-:W-:-:S05]  /*1d370*/  @P1 SHF.R.U32.HI R4, RZ, R2, R3 ;  /* 0x00000002ff041219 */ /* 0x008fca0000011603 */
[----:B------:R-:W0:Y:S01]  /*1d380*/  SHFL.IDX PT, R20, R4, RZ, 0x1c1f ;  /* 0x001c1fff04147589 */ /* 0x000e2200000e0000 */
[----:B-1----:R-:W-:Y:S01]  /*1d390*/  ISETP.GE.AND P1, PT, R168, 0x1, PT ;  /* 0x00000001a800780c */ /* 0x002fe20003f26270 */
[--C-:B0-----:R-:W-:Y:S02]  /*1d3a0*/  IMAD.IADD R12, R14, 0x1, R20.reuse ;  /* 0x000000010e0c7824 */ /* 0x101fe400078e0214 */
[----:B------:R-:W-:-:S10]  /*1d3b0*/  IMAD.IADD R6, R13, 0x1, R20 ;  /* 0x000000010d067824 */ /* 0x000fd400078e0214 */
        /* <DEDUP_REMOVED lines=13> */
.L_x_1819:
[----:B------:R-:W-:-:S05]  /*1d490*/  IMAD.U32 R21, RZ, RZ, UR38 ;  /* 0x00000026ff157e24 */ /* 0x000fca000f8e00ff */
[----:B------:R-:W-:-:S13]  /*1d4a0*/  ISETP.NE.AND P1, PT, R21, 0x1, PT ;  /* 0x000000011500780c */ /* 0x000fda0003f25270 */
[----:B------:R-:W0:Y:S02]  /*1d4b0*/  @P1 LDC.64 R2, c[0x0][0x9e8] ;  /* 0x00027a00ff021b82 */ /* 0x000e240000000a00 */
[----:B0-----:R-:W-:-:S05]  /*1d4c0*/  @P1 IMAD.HI.U32 R2, R20, R2, RZ ;  /* 0x0000000214021227 */ /* 0x001fca00078e00ff */
[----:B------:R-:W-:-:S07]  /*1d4d0*/  @P1 SHF.R.U32.HI R20, RZ, R3, R2 ;  /* 0x00000003ff141219 */ /* 0x000fce0000011602 */
.L_x_1820:
[----:B------:R-:W-:Y:S05]  /*1d4e0*/  BSYNC B1 ;  /* 0x0000000000017941 */ /* 0x000fea0003800000 */
.L_x_1818:
[----:B------:R-:W-:-:S05]  /*1d4f0*/  IMAD R20, R20, R21, R0 ;  /* 0x0000001514147224 */ /* 0x000fca00078e0200 */
[----:B------:R-:W-:Y:S02]  /*1d500*/  VIMNMX R6, R6, R20, !PT ;  /* 0x0000001406067248 */ /* 0x000fe40007fe0100 */
[----:B------:R-:W-:-:S07]  /*1d510*/  VIADDMNMX R12, R20, R21, R12, PT ;  /* 0x00000015140c7246 */ /* 0x000fce000380010c */
.L_x_1817:
        /* <DEDUP_REMOVED lines=14> */
[----:B------:R-:W-:Y:S02]  /*1d600*/  FSEL R125, R125, -INF , !P4 ;  /* 0xff8000007d7d7808 */ /* 0x000fe40006000000 */
[----:B------:R-:W-:Y:S02]  /*1d610*/  ISETP.GE.AND P4, PT, R15, 0x11, PT ;  /* 0x000000110f00780c */ /* 0x000fe40003f86270 */
[----:B------:R-:W-:Y:S02]  /*1d620*/  IADD3 R13, R13, R4, RZ ;  /* 0x000000040d0d7210 */ /* 0x000fe40007ffe0ff */
        /* <DEDUP_REMOVED lines=120> */
[----:B------:R-:W-:-:S13]  /*1ddb0*/  ISETP.GE.AND P6, PT, R168, 0x1, PT ;  /* 0x00000001a800780c */ /* 0x000fda0003fc6270 */
        /* <DEDUP_REMOVED lines=13> */
.L_x_1823:
[----:B------:R-:W-:-:S05]  /*1de90*/  IMAD.U32 R6, RZ, RZ, UR38 ;  /* 0x00000026ff067e24 */ /* 0x000fca000f8e00ff */
[----:B------:R-:W-:-:S13]  /*1dea0*/  ISETP.NE.AND P6, PT, R6, 0x1, PT ;  /* 0x000000010600780c */ /* 0x000fda0003fc5270 */
[----:B------:R-:W0:Y:S02]  /*1deb0*/  @P6 LDC.64 R2, c[0x0][0x9e8] ;  /* 0x00027a00ff026b82 */ /* 0x000e240000000a00 */
[----:B0-----:R-:W-:-:S05]  /*1dec0*/  @P6 IMAD.HI.U32 R2, R4, R2, RZ ;  /* 0x0000000204026227 */ /* 0x001fca00078e00ff */
[----:B------:R-:W-:-:S07]  /*1ded0*/  @P6 SHF.R.U32.HI R4, RZ, R3, R2 ;  /* 0x00000003ff046219 */ /* 0x000fce0000011602 */
.L_x_1824:
[----:B------:R-:W-:Y:S05]  /*1dee0*/  BSYNC B1 ;  /* 0x0000000000017941 */ /* 0x000fea0003800000 */
.L_x_1822:
[----:B------:R-:W-:-:S05]  /*1def0*/  IMAD R0, R4, R6, R0 ;  /* 0x0000000604007224 */ /* 0x000fca00078e0200 */
[----:B------:R-:W-:Y:S02]  /*1df00*/  VIMNMX R13, R13, R0, !PT ;  /* 0x000000000d0d7248 */ /* 0x000fe40007fe0100 */
[----:B------:R-:W-:-:S07]  /*1df10*/  VIADDMNMX R14, R0, R6, R14, PT ;  /* 0x00000006000e7246 */ /* 0x000fce000380010e */
.L_x_1821:
        /* <DEDUP_REMOVED lines=65> */
[----:B------:R-:W-:-:S02]  /*1e330*/  ISETP.GT.AND P5, PT, R13, 0x11, !P5 ;  /* 0x000000110d00780c */ /* 0x000fc40006fa4270 */
[----:B------:R-:W-:Y:S02]  /*1e340*/  ISETP.GT.AND P1, PT, R13, 0x39, !P1 ;  /* 0x000000390d00780c */ /* 0x000fe40004f24270 */
[----:B------:R-:W-:Y:S02]  /*1e350*/  FMNMX.FTZ R0, R160, R0, !PT ;  /* 0x00000000a0007209 */ /* 0x000fe40007810000 */
[C---:B------:R-:W-:Y:S02]  /*1e360*/  ISETP.LT.OR P1, PT, R14.reuse, 0x3a, P1 ;  /* 0x0000003a0e00780c */ /* 0x040fe40000f21670 */
[----:B------:R-:W-:Y:S02]  /*1e370*/  ISETP.LT.OR P5, PT, R14, 0x12, P5 ;  /* 0x000000120e00780c */ /* 0x000fe40002fa1670 */
[----:B------:R-:W-:Y:S02]  /*1e380*/  FSEL R151, R151, -INF , !P1 ;  /* 0xff80000097977808 */ /* 0x000fe40004800000 */
[----:B------:R-:W-:-:S02]  /*1e390*/  FMNMX.FTZ R0, R161, R0, !PT ;  /* 0x00000000a1007209 */ /* 0x000fc40007810000 */
[----:B------:R-:W-:Y:S02]  /*1e3a0*/  FSEL R131, R131, -INF , !P5 ;  /* 0xff80000083837808 */ /* 0x000fe40006800000 */
[C---:B------:R-:W-:Y:S02]  /*1e3b0*/  LOP3.LUT P1, RZ, R16.reuse, 0x80, RZ, 0xc0, !PT ;  /* 0x0000008010ff7812 */ /* 0x040fe4000782c0ff */
[----:B------:R-:W-:Y:S02]  /*1e3c0*/  LOP3.LUT P5, RZ, R16, 0x40, RZ, 0xc0, !PT ;  /* 0x0000004010ff7812 */ /* 0x000fe400078ac0ff */
[----:B------:R-:W-:Y:S02]  /*1e3d0*/  FMNMX.FTZ R0, R164, R0, !PT ;  /* 0x00000000a4007209 */ /* 0x000fe40007810000 */
[C---:B------:R-:W-:Y:S02]  /*1e3e0*/  ISETP.GT.AND P3, PT, R13.reuse, 0x9, !P3 ;  /* 0x000000090d00780c */ /* 0x040fe40005f64270 */
[----:B------:R-:W-:-:S02]  /*1e3f0*/  ISETP.GT.AND P4, PT, R13, 0x10, !P4 ;  /* 0x000000100d00780c */ /* 0x000fc40006784270 */
[C---:B------:R-:W-:Y:S02]  /*1e400*/  ISETP.GT.AND P1, PT, R13.reuse, 0x40, !P1 ;  /* 0x000000400d00780c */ /* 0x040fe40004f24270 */
[----:B------:R-:W-:Y:S02]  /*1e410*/  ISETP.GT.AND P5, PT, R13, 0x41, !P5 ;  /* 0x000000410d00780c */ /* 0x000fe40006fa4270 */
[----:B------:R-:W-:Y:S02]  /*1e420*/  FMNMX.FTZ R0, R165, R0, !PT ;  /* 0x00000000a5007209 */ /* 0x000fe40007810000 */
[C---:B------:R-:W-:Y:S02]  /*1e430*/  ISETP.LT.OR P3, PT, R14.reuse, 0xa, P3 ;  /* 0x0000000a0e00780c */ /* 0x040fe40001f61670 */
[C---:B------:R-:W-:Y:S01]  /*1e440*/  ISETP.LT.OR P4, PT, R14.reuse, 0x11, P4 ;  /* 0x000000110e00780c */ /* 0x040fe20002781670 */
[----:B------:R-:W0:Y:S01]  /*1e450*/  SHFL.BFLY PT, R2, R0, 0x2, 0x1f ;  /* 0x0c401f0000027f89 */ /* 0x000e2200000e0000 */
[----:B------:R-:W-:-:S02]  /*1e460*/  ISETP.LT.OR P1, PT, R14, 0x41, P1 ;  /* 0x000000410e00780c */ /* 0x000fc40000f21670 */
[----:B------:R-:W-:Y:S02]  /*1e470*/  FSEL R127, R127, -INF , !P3 ;  /* 0xff8000007f7f7808 */ /* 0x000fe40005800000 */
[----:B------:R-:W-:Y:S02]  /*1e480*/  FSEL R130, R130, -INF , !P4 ;  /* 0xff80000082827808 */ /* 0x000fe40006000000 */
        /* <DEDUP_REMOVED lines=10> */
[----:B0-----:R-:W-:Y:S01]  /*1e530*/  FMNMX.FTZ R2, R0, R2, !PT ;  /* 0x0000000200027209 */ /* 0x001fe20007810000 */
[----:B------:R-:W-:Y:S01]  /*1e540*/  IMAD.U32 R0, RZ, RZ, UR43 ;  /* 0x0000002bff007e24 */ /* 0x000fe2000f8e00ff */
[C---:B------:R-:W-:Y:S02]  /*1e550*/  LOP3.LUT P5, RZ, R16.reuse, 0x40000, RZ, 0xc0, !PT ;  /* 0x0004000010ff7812 */ /* 0x040fe400078ac0ff */
[----:B------:R-:W-:Y:S01]  /*1e560*/  LOP3.LUT R16, R16, 0xfffffffd, RZ, 0xc0, !PT ;  /* 0xfffffffd10107812 */ /* 0x000fe200078ec0ff */
[----:B------:R-:W0:Y:S01]  /*1e570*/  SHFL.BFLY PT, R4, R2, 0x1, 0x1f ;  /* 0x0c201f0002047f89 */ /* 0x000e2200000e0000 */
[C---:B------:R-:W-:Y:S02]  /*1e580*/  ISETP.GT.AND P5, PT, R13.reuse, 0x59, !P5 ;  /* 0x000000590d00780c */ /* 0x040fe40006fa4270 */
[----:B------:R-:W-:Y:S02]  /*1e590*/  ISETP.LT.OR P4, PT, R14, 0x49, P4 ;  /* 0x000000490e00780c */ /* 0x000fe40002781670 */
[----:B------:R-:W-:-:S02]  /*1e5a0*/  ISETP.GT.AND P6, PT, R13, 0x49, !P6 ;  /* 0x000000490d00780c */ /* 0x000fc400077c4270 */
[C---:B------:R-:W-:Y:S02]  /*1e5b0*/  ISETP.GT.AND P0, PT, R13.reuse, RZ, !P0 ;  /* 0x000000ff0d00720c */ /* 0x040fe40004704270 */
[C---:B------:R-:W-:Y:S02]  /*1e5c0*/  ISETP.GT.AND P3, PT, R13.reuse, 0x50, !P3 ;  /* 0x000000500d00780c */ /* 0x040fe40005f64270 */
[----:B------:R-:W-:Y:S02]  /*1e5d0*/  ISETP.LT.OR P0, PT, R14, 0x1, P0 ;  /* 0x000000010e00780c */ /* 0x000fe40000701670 */
[----:B------:R-:W-:Y:S02]  /*1e5e0*/  ISETP.GT.AND P2, PT, R13, 0x51, !P2 ;  /* 0x000000510d00780c */ /* 0x000fe40005744270 */
[----:B------:R-:W-:Y:S02]  /*1e5f0*/  @P5 LOP3.LUT R16, R16, 0x2, RZ, 0xfc, !PT ;  /* 0x0000000210105812 */ /* 0x000fe400078efcff */
[----:B------:R-:W-:-:S02]  /*1e600*/  FSEL R122, R122, -INF , !P0 ;  /* 0xff8000007a7a7808 */ /* 0x000fc40004000000 */
[C---:B------:R-:W-:Y:S02]  /*1e610*/  LOP3.LUT P5, RZ, R16.reuse, 0x800000, RZ, 0xc0, !PT ;  /* 0x0080000010ff7812 */ /* 0x040fe400078ac0ff */
[----:B------:R-:W-:Y:S02]  /*1e620*/  LOP3.LUT R16, R16, 0xfffffff7, RZ, 0xc0, !PT ;  /* 0xfffffff710107812 */ /* 0x000fe400078ec0ff */
[----:B------:R-:W-:Y:S02]  /*1e630*/  ISETP.LT.OR P5, PT, R14, 0x42, P5 ;  /* 0x000000420e00780c */ /* 0x000fe40002fa1670 */
[----:B0-----:R-:W-:Y:S02]  /*1e640*/  FMNMX.FTZ R4, R2, R4, !PT ;  /* 0x0000000402047209 */ /* 0x001fe40007810000 */
[----:B------:R-:W-:Y:S02]  /*1e650*/  ISETP.LT.OR P3, PT, R14, 0x51, P3 ;  /* 0x000000510e00780c */ /* 0x000fe40001f61670 */
[----:B------:R-:W-:Y:S01]  /*1e660*/  ISETP.GT.AND P1, PT, R13, 0x58, !P1 ;  /* 0x000000580d00780c */ /* 0x000fe20004f24270 */
[----:B------:R-:W-:Y:S01]  /*1e670*/  FMUL.FTZ R3, R4, R0 ;  /* 0x0000000004037220 */ /* 0x000fe20000410000 */
[----:B------:R-:W-:-:S02]  /*1e680*/  ISETP.LT.OR P2, PT, R14, 0x52, P2 ;  /* 0x000000520e00780c */ /* 0x000fc40001741670 */
[----:B------:R-:W-:Y:S02]  /*1e690*/  FSEL R162, R162, -INF , !P3 ;  /* 0xff800000a2a27808 */ /* 0x000fe40005800000 */
[----:B------:R-:W-:Y:S02]  /*1e6a0*/  ISETP.LT.OR P1, PT, R14, 0x59, P1 ;  /* 0x000000590e00780c */ /* 0x000fe40000f21670 */
[----:B------:R-:W-:Y:S02]  /*1e6b0*/  @P5 LOP3.LUT R16, R16, 0x8, RZ, 0xfc, !PT ;  /* 0x0000000810105812 */ /* 0x000fe400078efcff */
[----:B------:R-:W-:Y:S02]  /*1e6c0*/  FSEL R163, R163, -INF , !P2 ;  /* 0xff800000a3a37808 */ /* 0x000fe40005000000 */
[C---:B------:R-:W-:Y:S02]  /*1e6d0*/  LOP3.LUT P5, RZ, R16.reuse, 0x2, RZ, 0xc0, !PT ;  /* 0x0000000210ff7812 */ /* 0x040fe400078ac0ff */
[----:B------:R-:W-:-:S02]  /*1e6e0*/  LOP3.LUT R16, R16, 0xfffffffb, RZ, 0xc0, !PT ;  /* 0xfffffffb10107812 */ /* 0x000fc400078ec0ff */
[----:B------:R-:W-:Y:S02]  /*1e6f0*/  ISETP.LT.OR P5, PT, R14, 0x5a, P5 ;  /* 0x0000005a0e00780c */ /* 0x000fe40002fa1670 */
[----:B------:R-:W-:Y:S02]  /*1e700*/  @P4 LOP3.LUT R16, R16, 0x4, RZ, 0xfc, !PT ;  /* 0x0000000410104812 */ /* 0x000fe400078efcff */
[----:B------:R-:W-:Y:S02]  /*1e710*/  ISETP.LT.OR P4, PT, R14, 0x4a, P6 ;  /* 0x0000004a0e00780c */ /* 0x000fe40003781670 */
[----:B------:R-:W-:Y:S02]  /*1e720*/  FSETP.NEU.FTZ.AND P6, PT, R4, -INF , PT ;  /* 0xff8000000400780b */ /* 0x000fe40003fdd000 */
[----:B------:R-:W-:Y:S02]  /*1e730*/  LOP3.LUT R16, R16, 0xffbfffff, RZ, 0xc0, !PT ;  /* 0xffbfffff10107812 */ /* 0x000fe400078ec0ff */
[----:B------:R-:W-:-:S02]  /*1e740*/  FSEL R3, R3, RZ, P6 ;  /* 0x000000ff03037208 */ /* 0x000fc40003000000 */
[----:B------:R-:W-:Y:S02]  /*1e750*/  FSEL R2, R4, RZ, P6 ;  /* 0x000000ff04027208 */ /* 0x000fe40003000000 */
[----:B------:R-:W-:Y:S01]  /*1e760*/  FSEL R166, R166, -INF , !P1 ;  /* 0xff800000a6a67808 */ /* 0x000fe20004800000 */
[-CC-:B------:R-:W-:Y:S01]  /*1e770*/  FFMA.FTZ R120, R120, R0.reuse, -R3.reuse ;  /* 0x0000000078787223 */ /* 0x180fe20000010803 */
        /* <DEDUP_REMOVED lines=22> */
[-C--:B------:R-:W-:Y:S01]  /*1e8e0*/  FFMA.FTZ R165, R165, R0.reuse, -R3 ;  /* 0x00000000a5a57223 */ /* 0x080fe20000010803 */
[----:B------:R-:W-:Y:S01]  /*1e8f0*/  FMNMX.FTZ R3, R122, R9, !PT ;  /* 0x000000097a037209 */ /* 0x000fe20007810000 */
[----:B------:R-:W-:Y:S01]  /*1e900*/  FADD.FTZ R2, -R2, R10 ;  /* 0x0000000a02027221 */ /* 0x000fe20000010100 */
[----:B------:R-:W-:Y:S01]  /*1e910*/  @P4 LOP3.LUT R16, R16, 0x400000, RZ, 0xfc, !PT ;  /* 0x0040000010104812 */ /* 0x000fe200078efcff */
[----:B------:R-:W-:Y:S01]  /*1e920*/  MUFU.EX2 R120, R120 ;  /* 0x0000007800787308 */ /* 0x000fe20000000800 */
[----:B------:R-:W-:Y:S01]  /*1e930*/  FMNMX.FTZ R3, R123, R3, !PT ;  /* 0x000000037b037209 */ /* 0x000fe20007810000 */
[----:B------:R-:W-:Y:S01]  /*1e940*/  FMUL.FTZ R2, R2, R0 ;  /* 0x0000000002027220 */ /* 0x000fe20000410000 */
[----:B------:R-:W-:-:S02]  /*1e950*/  LOP3.LUT P4, RZ, R16, 0x8, RZ, 0xc0, !PT ;  /* 0x0000000810ff7812 */ /* 0x000fc4000788c0ff */
[----:B------:R-:W-:Y:S02]  /*1e960*/  FMNMX.FTZ R3, R126, R3, !PT ;  /* 0x000000037e037209 */ /* 0x000fe40007810000 */
[----:B------:R-:W-:Y:S01]  /*1e970*/  LOP3.LUT P6, RZ, R16, 0x4, RZ, 0xc0, !PT ;  /* 0x0000000410ff7812 */ /* 0x000fe200078cc0ff */
[----:B------:R-:W-:Y:S01]  /*1e980*/  MUFU.EX2 R121, R121 ;  /* 0x0000007900797308 */ /* 0x000fe20000000800 */
[----:B------:R-:W-:Y:S02]  /*1e990*/  FMNMX.FTZ R3, R127, R3, !PT ;  /* 0x000000037f037209 */ /* 0x000fe40007810000 */
[----:B------:R-:W-:Y:S02]  /*1e9a0*/  FSEL R155, R155, -INF , !P4 ;  /* 0xff8000009b9b7808 */ /* 0x000fe40006000000 */
[----:B------:R-:W-:Y:S02]  /*1e9b0*/  FMNMX.FTZ R3, R130, R3, !PT ;  /* 0x0000000382037209 */ /* 0x000fe40007810000 */
[----:B------:R-:W-:Y:S01]  /*1e9c0*/  LOP3.LUT P4, RZ, R16, 0x400000, RZ, 0xc0, !PT ;  /* 0x0040000010ff7812 */ /* 0x000fe2000788c0ff */
[----:B------:R-:W-:Y:S01]  /*1e9d0*/  MUFU.EX2 R124, R124 ;  /* 0x0000007c007c7308 */ /* 0x000fe20000000800 */
[----:B------:R-:W-:-:S02]  /*1e9e0*/  FMNMX.FTZ R3, R131, R3, !PT ;  /* 0x0000000383037209 */ /* 0x000fc40007810000 */
[----:B------:R-:W-:Y:S02]  /*1e9f0*/  FSEL R158, R158, -INF , !P6 ;  /* 0xff8000009e9e7808 */ /* 0x000fe40007000000 */
[----:B------:R-:W-:Y:S02]  /*1ea00*/  FMNMX.FTZ R3, R134, R3, !PT ;  /* 0x0000000386037209 */ /* 0x000fe40007810000 */
[----:B------:R-:W-:Y:S01]  /*1ea10*/  FSEL R159, R159, -INF , !P4 ;  /* 0xff8000009f9f7808 */ /* 0x000fe20006000000 */
[----:B------:R-:W-:Y:S01]  /*1ea20*/  MUFU.EX2 R125, R125 ;  /* 0x0000007d007d7308 */ /* 0x000fe20000000800 */
[----:B------:R-:W-:Y:S02]  /*1ea30*/  FMNMX.FTZ R3, R135, R3, !PT ;  /* 0x0000000387037209 */ /* 0x000fe40007810000 */
[----:B------:R-:W-:Y:S02]  /*1ea40*/  FSEL R167, R167, -INF , !P5 ;  /* 0xff800000a7a77808 */ /* 0x000fe40006800000 */
[----:B------:R-:W-:-:S02]  /*1ea50*/  FMNMX.FTZ R3, R138, R3, !PT ;  /* 0x000000038a037209 */ /* 0x000fc40007810000 */
[----:B------:R-:W-:Y:S01]  /*1ea60*/  LOP3.LUT P0, RZ, R16, 0x200000, RZ, 0xc0, !PT ;  /* 0x0020000010ff7812 */ /* 0x000fe2000780c0ff */
[----:B------:R-:W-:Y:S01]  /*1ea70*/  MUFU.EX2 R128, R128 ;  /* 0x0000008000807308 */ /* 0x000fe20000000800 */
[----:B------:R-:W-:-:S04]  /*1ea80*/  FMNMX.FTZ R3, R139, R3, !PT ;  /* 0x000000038b037209 */ /* 0x000fc80007810000 */
[----:B------:R-:W-:-:S03]  /*1ea90*/  FMNMX.FTZ R3, R142, R3, !PT ;  /* 0x000000038e037209 */ /* 0x000fc60007810000 */
        /* <DEDUP_REMOVED lines=19> */
[----:B------:R-:W-:-:S05]  /*1ebd0*/  FMNMX.FTZ R3, R167, R3, !PT ;  /* 0x00000003a7037209 */ /* 0x000fca0007810000 */
[----:B------:R-:W0:Y:S02]  /*1ebe0*/  SHFL.BFLY PT, R6, R3, 0x2, 0x1f ;  /* 0x0c401f0003067f89 */ /* 0x000e2400000e0000 */
        /* <DEDUP_REMOVED lines=16> */
[----:B------:R-:W-:Y:S01]  /*1ecf0*/  MUFU.EX2 R160, R160 ;  /* 0x000000a000a07308 */ /* 0x000fe20000000800 */
[-CC-:B------:R-:W-:Y:S01]  /*1ed00*/  FFMA.FTZ R122, R122, R0.reuse, -R13.reuse ;  /* 0x000000007a7a7223 */ /* 0x180fe2000001080d */
[-CC-:B------:R-:W-:Y:S01]  /*1ed10*/  FFMA.FTZ R123, R123, R0.reuse, -R13.reuse ;  /* 0x000000007b7b7223 */ /* 0x180fe2000001080d */
[-C--:B------:R-:W-:Y:S01]  /*1ed20*/  FMUL.FTZ R9, R9, R0.reuse ;  /* 0x0000000009097220 */ /* 0x080fe20000410000 */
        /* <DEDUP_REMOVED lines=19> */
[--C-:B------:R-:W-:Y:S01]  /*1ee60*/  FFMA.FTZ R159, R159, R0, -R13.reuse ;  /* 0x000000009f9f7223 */ /* 0x100fe2000001080d */
[----:B------:R-:W1:Y:S01]  /*1ee70*/  MUFU.EX2 R2, R9 ;  /* 0x0000000900027308 */ /* 0x000e620000000800 */
[----:B0-----:R-:W-:Y:S01]  /*1ee80*/  FFMA.FTZ R8, R6, R8, R120 ;  /* 0x0000000806087223 */ /* 0x001fe20000010078 */
[-CC-:B------:R-:W-:Y:S01]  /*1ee90*/  FFMA.FTZ R162, R162, R0.reuse, -R13.reuse ;  /* 0x00000000a2a27223 */ /* 0x180fe2000001080d */
[-CC-:B------:R-:W-:Y:S01]  /*1eea0*/  FFMA.FTZ R163, R163, R0.reuse, -R13.reuse ;  /* 0x00000000a3a37223 */ /* 0x180fe2000001080d */
[-CC-:B------:R-:W-:Y:S01]  /*1eeb0*/  FFMA.FTZ R166, R166, R0.reuse, -R13.reuse ;  /* 0x00000000a6a67223 */ /* 0x180fe2000001080d */
[----:B------:R-:W-:Y:S01]  /*1eec0*/  FADD.FTZ R8, R121, R8 ;  /* 0x0000000879087221 */ /* 0x000fe20000010000 */
[----:B------:R-:W-:-:S02]  /*1eed0*/  FFMA.FTZ R13, R167, R0, -R13 ;  /* 0x00000000a70d7223 */ /* 0x000fc4000001080d */
[----:B------:R-:W0:Y:S08]  /*1eee0*/  MUFU.EX2 R123, R123 ;  /* 0x0000007b007b7308 */ /* 0x000e300000000800 */
[----:B------:R-:W2:Y:S01]  /*1eef0*/  MUFU.EX2 R126, R126 ;  /* 0x0000007e007e7308 */ /* 0x000ea20000000800 */
[----:B-1----:R-:W-:-:S07]  /*1ef00*/  FFMA.FTZ R7, R2, R7, R122 ;  /* 0x0000000702077223 */ /* 0x002fce000001007a */
        /* <DEDUP_REMOVED lines=38> */
[----:B------:R-:W-:-:S06]  /*1f170*/  FADD.FTZ R7, R160, R7 ;  /* 0x00000007a0077221 */ /* 0x000fcc0000010000 */
        /* <DEDUP_REMOVED lines=28> */
[----:B0-----:R-:W-:-:S03]  /*1f340*/  FADD.FTZ R8, R165, R7 ;  /* 0x00000007a5087221 */ /* 0x001fc60000010000 */
[----:B--2---:R-:W-:Y:S01]  /*1f350*/  FADD.FTZ R7, R13, R9 ;  /* 0x000000090d077221 */ /* 0x004fe20000010000 */
[----:B------:R-:W-:Y:S06]  /*1f360*/  @!P0 BRA `(.L_x_1825) ;  /* 0x0000000000048947 */ /* 0x000fec0003800000 */
[----:B------:R-:W-:Y:S01]  /*1f370*/  BPT.TRAP 0x1 ;  /* 0x000000040000795c */ /* 0x000fe20000300000 */
.L_x_1825:
[----:B------:R-:W2:Y:S01]  /*1f380*/  LDL R9, [R1+0x40] ;  /* 0x0000400001097983 */ /* 0x000ea20000100800 */
[----:B------:R-:W-:Y:S01]  /*1f390*/  VIADD R11, R11, 0x30860 ;  /* 0x000308600b0b7836 */ /* 0x000fe20000000000 */
[----:B------:R-:W-:Y:S01]  /*1f3a0*/  F2FP.F16.F32.PACK_AB R188, R121, R120 ;  /* 0x0000007879bc723e */ /* 0x000fe200000000ff */
[----:B------:R-:W-:Y:S01]  /*1f3b0*/  IMAD.MOV.U32 R10, RZ, RZ, R4 ;  /* 0x000000ffff0a7224 */ /* 0x000fe200078e0004 */
[----:B------:R-:W-:Y:S02]  /*1f3c0*/  F2FP.F16.F32.PACK_AB R189, R123, R122 ;  /* 0x0000007a7bbd723e */ /* 0x000fe400000000ff */
        /* <DEDUP_REMOVED lines=25> */
[----:B------:R-:W-:Y:S02]  /*1f560*/  MOV R12, R194 ;  /* 0x000000c2000c7202 */ /* 0x000fe40000000f00 */
[C---:B--2---:R-:W-:Y:S01]  /*1f570*/  ISETP.GT.AND P1, PT, R5.reuse, R9, PT ;  /* 0x000000090500720c */ /* 0x044fe20003f24270 */
[----:B------:R-:W-:Y:S02]  /*1f580*/  VIADD R5, R5, 0xffffffff ;  /* 0xffffffff05057836 */ /* 0x000fe40000000000 */
[----:B------:R-:W-:-:S10]  /*1f590*/  IMAD.MOV.U32 R9, RZ, RZ, R3 ;  /* 0x000000ffff097224 */ /* 0x000fd400078e0003 */
[----:B------:R-:W-:Y:S05]  /*1f5a0*/  @P1 BRA `(.L_x_1826) ;  /* 0xffffffc800441947 */ /* 0x000fea000383ffff */
.L_x_1805:
[----:B------:R-:W-:Y:S05]  /*1f5b0*/  BSYNC B0 ;  /* 0x0000000000007941 */ /* 0x000fea0003800000 */
.L_x_1804:
        /* <DEDUP_REMOVED lines=99> */
.L_x_1827:
[----:B------:R-:W-:Y:S01]  /*1fbf0*/  IMAD R6, R194, 0x8, R17 ;  /* 0x00000008c2067824 */ /* 0x000fe200078e0211 */
[----:B------:R-:W-:-:S04]  /*1fc00*/  SHF.L.U32 R5, R197, 0x1f, RZ ;  /* 0x0000001fc5057819 */ /* 0x000fc800000006ff */
[----:B------:R0:W1:Y:S01]  /*1fc10*/  SYNCS.PHASECHK.TRANS64.TRYWAIT P1, [R6+URZ+0x30850], R5 ;  /* 0x03085005060075a7 */ /* 0x000062000802017f */
[----:B------:R-:W-:Y:S05]  /*1fc20*/  @!P0 BRA `(.L_x_1828) ;  /* 0x0000000000048947 */ /* 0x000fea0003800000 */
[----:B------:R-:W-:Y:S01]  /*1fc30*/  BPT.TRAP 0x1 ;  /* 0x000000040000795c */ /* 0x000fe20000300000 */
.L_x_1828:
        /* <DEDUP_REMOVED lines=9> */
.L_x_1830:
[----:B------:R-:W-:Y:S05]  /*1fcd0*/  BSYNC B0 ;  /* 0x0000000000007941 */ /* 0x000fea0003800000 */
.L_x_1829:
[----:B------:R-:W-:Y:S01]  /*1fce0*/  IMAD.MOV.U32 R10, RZ, RZ, R2 ;  /* 0x000000ffff0a7224 */ /* 0x000fe200078e0002 */
[----:B------:R-:W-:Y:S01]  /*1fcf0*/  WARPGROUP.ARRIVE ;  /* 0x00000000000079c5 */ /* 0x000fe20000000000 */
[----:B------:R-:W-:Y:S01]  /*1fd00*/  IMAD.MOV.U32 R11, RZ, RZ, 0x40000040 ;  /* 0x40000040ff0b7424 */ /* 0x000fe200078e00ff */
[----:B01----:R-:W0:Y:S01]  /*1fd10*/  SHFL.BFLY PT, R5, R8, 0x2, 0x1f ;  /* 0x0c401f0008057f89 */ /* 0x003e2200000e0000 */
[----:B------:R-:W-:Y:S01]  /*1fd20*/  IMAD.MOV.U32 R126, RZ, RZ, -0x800000 ;  /* 0xff800000ff7e7424 */ /* 0x000fe200078e00ff */
[----:B------:R-:W-:Y:S01]  /*1fd30*/  R2UR UR6, R10 ;  /* 0x000000000a0672ca */ /* 0x000fe200000e0000 */
[----:B------:R-:W-:Y:S01]  /*1fd40*/  VIADD R10, R2, 0x80 ;  /* 0x00000080020a7836 */ /* 0x000fe20000000000 */
[----:B------:R-:W-:Y:S01]  /*1fd50*/  R2UR UR7, R11 ;  /* 0x000000000b0772ca */ /* 0x000fe200000e0000 */
[----:B------:R-:W-:Y:S01]  /*1fd60*/  IMAD.MOV.U32 R11, RZ, RZ, 0x40000040 ;  /* 0x40000040ff0b7424 */ /* 0x000fe200078e00ff */
[----:B------:R-:W-:-:S11]  /*1fd70*/  MOV R127, 0xff800000 ;  /* 0xff800000007f7802 */ /* 0x000fd60000000f00 */
        /* <DEDUP_REMOVED lines=27> */
[----:B------:R-:W0:Y:S01]  /*1ff30*/  SHFL.BFLY PT, R2, R7, 0x2, 0x1f ;  /* 0x0c401f0007027f89 */ /* 0x000e2200000e0000 */
[----:B------:R-:W-:Y:S02]  /*1ff40*/  WARPGROUP.DEPBAR.LE gsb0, 0x0 ;  /* 0x00008000000079c5 */ /* 0x000fe40000010000 */
[----:B------:R-:W-:-:S12]  /*1ff50*/  WARPGROUP.ARRIVE ;  /* 0x00000000000079c5 */ /* 0x000fd80000000000 */
[----:B------:R-:W-:Y:S01]  /*1ff60*/  HGMMA.64x192x16.F32 R24, R172, gdesc[UR4].tnspB, R24, gsb0 ;  /* 0x42e00004ac187df0 */ /* 0x000fe20008000818 */
[----:B------:R-:W-:Y:S01]  /*1ff70*/  R2UR UR6, R10 ;  /* 0x000000000a0672ca */ /* 0x000fe200000e0000 */
[----:B0-----:R-:W-:Y:S01]  /*1ff80*/  FADD.FTZ R10, R2, R7 ;  /* 0x00000007020a7221 */ /* 0x001fe20000010000 */
[----:B------:R-:W-:Y:S01]  /*1ff90*/  R2UR UR7, R11 ;  /* 0x000000000b0772ca */ /* 0x000fe200000e0000 */
[----:B------:R-:W0:Y:S04]  /*1ffa0*/  SHFL.BFLY PT, R2, R9, 0x1, 0x1f ;  /* 0x0c201f0009027f89 */ /* 0x000e2800000e0000 */
[----:B------:R-:W1:Y:S01]  /*1ffb0*/  SHFL.BFLY PT, R5, R10, 0x1, 0x1f ;  /* 0x0c201f000a057f89 */ /* 0x000e6200000e0000 */
[----:B0-----:R-:W-:Y:S01]  /*1ffc0*/  FADD.FTZ R12, R9, R2 ;  /* 0x00000002090c7221 */ /* 0x001fe20000010000 */
[----:B------:R-:W-:-:S02]  /*1ffd0*/  IMAD.MOV.U32 R2, RZ, RZ, RZ ;  /* 0x000000ffff027224 */ /* 0x000fc400078e00ff */
[----:B-1----:R-:W-:Y:S02]  /*1ffe0*/  FADD.FTZ R13, R10, R5 ;  /* 0x000000050a0d7221 */ /* 0x002fe40000010000 */
[----:B------:R-:W-:Y:S01]  /*1fff0*/  FSETP.NE.FTZ.AND P1, PT, R12, RZ, PT ;  /* 0x000000ff0c00720b */ /* 0x000fe20003f35000 */
[----:B------:R-:W-:Y:S02]  /*20000*/  IMAD.MOV.U32 R5, RZ, RZ, RZ ;  /* 0x000000ffff057224 */ /* 0x000fe400078e00ff */
[----:B------:R-:W-:-:S10]  /*20010*/  FSETP.NE.FTZ.AND P2, PT, R13, RZ, PT ;  /* 0x000000ff0d00720b */ /* 0x000fd40003f55000 */
[----:B------:R-:W0:Y:S01]  /*20020*/  @P1 MUFU.LG2 R11, R12 ;  /* 0x0000000c000b1308 */ /* 0x000e220000000c00 */
[C---:B------:R-:W-:Y:S02]  /*20030*/  @P1 FMUL.FTZ R7, R0.reuse, 0.69314718246459960938 ;  /* 0x3f31721800071820 */ /* 0x040fe40000410000 */
[----:B------:R-:W-:-:S05]  /*20040*/  @P2 FMUL.FTZ R9, R0, 0.69314718246459960938 ;  /* 0x3f31721800092820 */ /* 0x000fca0000410000 */
        /* <DEDUP_REMOVED lines=13> */
.L_x_1832:
[----:B------:R-:W2:Y:S01]  /*20120*/  LDL.LU R3, [R1+0x50] ;  /* 0x0000500001037983 */ /* 0x000ea20000300800 */
[----:B------:R-:W-:Y:S02]  /*20130*/  VIADD R6, R6, 0x30860 ;  /* 0x0003086006067836 */ /* 0x000fe40000000000 */
[-C--:B------:R-:W-:Y:S01]  /*20140*/  FMUL.FTZ R124, R24, R5.reuse ;  /* 0x00000005187c7220 */ /* 0x080fe20000410000 */
[----:B------:R-:W-:Y:S02]  /*20150*/  VIADD R194, R194, 0x1 ;  /* 0x00000001c2c27836 */ /* 0x000fe40000000000 */
[-C--:B------:R-:W-:Y:S01]  /*20160*/  FMUL.FTZ R125, R25, R5.reuse ;  /* 0x00000005197d7220 */ /* 0x080fe20000410000 */
[-C--:B------:R-:W-:Y:S01]  /*20170*/  FMUL.FTZ R122, R28, R5.reuse ;  /* 0x000000051c7a7220 */ /* 0x080fe20000410000 */
[----:B------:R-:W-:Y:S01]  /*20180*/  PRMT R6, R205, 0x654, R6 ;  /* 0x00000654cd067816 */ /* 0x000fe20000000006 */
[-C--:B------:R-:W-:Y:S01]  /*20190*/  FMUL.FTZ R123, R29, R5.reuse ;  /* 0x000000051d7b7220 */ /* 0x080fe20000410000 */
[----:B------:R-:W-:Y:S01]  /*201a0*/  ISETP.NE.AND P1, PT, R194, 0x2, PT ;  /* 0x00000002c200780c */ /* 0x000fe20003f25270 */
[-C--:B------:R-:W-:Y:S01]  /*201b0*/  FMUL.FTZ R32, R32, R5.reuse ;  /* 0x0000000520207220 */ /* 0x080fe20000410000 */
[----:B------:R1:W-:Y:S01]  /*201c0*/  SYNCS.ARRIVE.TRANS64.RED.A1T0 RZ, [R6+URZ], RZ ;  /* 0x000000ff06ff79a7 */ /* 0x0003e2000810043f */
[-C--:B------:R-:W-:Y:S01]  /*201d0*/  FMUL.FTZ R33, R33, R5.reuse ;  /* 0x0000000521217220 */ /* 0x080fe20000410000 */
[----:B------:R-:W-:Y:S01]  /*201e0*/  SEL R0, RZ, 0x1, P1 ;  /* 0x00000001ff007807 */ /* 0x000fe20000800000 */
        /* <DEDUP_REMOVED lines=92> */
[----:B------:R-:W-:Y:S01]  /*207b0*/  SEL R194, R194, RZ, P1 ;  /* 0x000000ffc2c27207 */ /* 0x000fe20000800000 */
[----:B--2---:R-:W-:-:S05]  /*207c0*/  VIADD R3, R3, 0x1 ;  /* 0x0000000103037836 */ /* 0x004fca0000000000 */
[----:B------:R1:W-:Y:S02]  /*207d0*/  STL [R1+0x50], R3 ;  /* 0x0000500301007387 */ /* 0x0003e40000100800 */
.L_x_1685:
[----:B------:R-:W0:Y:S08]  /*207e0*/  S2UR UR4, SR_CgaCtaId ;  /* 0x00000000000479c3 */ /* 0x000e300000008800 */
[----:B------:R-:W-:Y:S01]  /*207f0*/  BAR.SYNC.DEFER_BLOCKING 0x5, 0x180 ;  /* 0x0146000000007b1d */ /* 0x000fe20000010000 */
[----:B------:R-:W-:-:S05]  /*20800*/  MOV R0, 0x400 ;  /* 0x0000040000007802 */ /* 0x000fca0000000f00 */
[----:B------:R-:W-:Y:S01]  /*20810*/  BSSY B0, `(.L_x_1833) ;  /* 0x00003d7000007945 */ /* 0x000fe20003800000 */
[----:B0-----:R-:W-:-:S05]  /*20820*/  IMAD.U32 R205, RZ, RZ, UR4 ;  /* 0x00000004ffcd7e24 */ /* 0x001fca000f8e00ff */
[----:B------:R-:W-:-:S05]  /*20830*/  LEA R17, R205, R0, 0x18 ;  /* 0x00000000cd117211 */ /* 0x000fca00078ec0ff */
[----:B------:R0:W2:Y:S01]  /*20840*/  LDS.128 R24, [R17+0x308d0] ;  /* 0x0308d00011187984 */ /* 0x0000a20000000c00 */
[----:B------:R-:W-:Y:S06]  /*20850*/  BAR.ARV 0x4, 0x180 ;  /* 0x0106000000007b1d */ /* 0x000fec0000002000 */
[----:B------:R-:W-:Y:S05]  /*20860*/  @P0 BRA `(.L_x_1834) ;  /* 0x0000002c00d80947 */ /* 0x000fea0003800000 */
[----:B------:R-:W3:Y:S01]  /*20870*/  LDL R4, [R1+0x64] ;  /* 0x0000640001047983 */ /* 0x000ee20000100800 */
[----:B------:R-:W4:Y:S01]  /*20880*/  S2R R0, SR_SWINHI ;  /* 0x0000000000007919 */ /* 0x000f220000002f00 */
[----:B-1----:R-:W-:Y:S01]  /*20890*/  F2FP.F16.F32.PACK_AB R6, R123, R122 ;  /* 0x0000007a7b06723e */ /* 0x002fe200000000ff */
[----:B------:R-:W-:Y:S01]  /*208a0*/  ULDC.64 UR4, c[0x0][0xc00] ;  /* 0x0003000000047ab9 */ /* 0x000fe20000000a00 */
[----:B------:R-:W-:Y:S01]  /*208b0*/  F2FP.F16.F32.PACK_AB R7, R121, R120 ;  /* 0x000000787907723e */ /* 0x000fe200000000ff */
[----:B------:R-:W2:Y:S01]  /*208c0*/  LDL.LU R144, [R1+0x48] ;  /* 0x0000480001907983 */ /* 0x000ea20000300800 */
[----:B------:R-:W-:-:S03]  /*208d0*/  ULDC.64 UR6, c[0x0][0xc08] ;  /* 0x0003020000067ab9 */ /* 0x000fc60000000a00 */
[----:B------:R-:W2:Y:S04]  /*208e0*/  LDL.LU R143, [R1+0x4c] ;  /* 0x00004c00018f7983 */ /* 0x000ea80000300800 */
[----:B------:R-:W2:Y:S04]  /*208f0*/  LDL R142, [R1+0x44] ;  /* 0x00004400018e7983 */ /* 0x000ea80000100800 */
[----:B------:R-:W2:Y:S04]  /*20900*/  LDL R141, [R1+0x38] ;  /* 0x00003800018d7983 */ /* 0x000ea80000100800 */
[----:B------:R-:W2:Y:S01]  /*20910*/  LDL R140, [R1+0x54] ;  /* 0x00005400018c7983 */ /* 0x000ea20000100800 */
[----:B------:R-:W-:-:S02]  /*20920*/  MOV R2, R17 ;  /* 0x0000001100027202 */ /* 0x000fc40000000f00 */
[----:B----4-:R-:W-:Y:S01]  /*20930*/  MOV R3, R0 ;  /* 0x0000000000037202 */ /* 0x010fe20000000f00 */
[----:B------:R-:W-:Y:S02]  /*20940*/  BAR.SYNC.DEFER_BLOCKING 0x1, 0x100 ;  /* 0x0044000000007b1d */ /* 0x000fe40000010000 */
[----:B---3--:R-:W-:-:S03]  /*20950*/  IMAD.WIDE R28, R4, 0x2, R2 ;  /* 0x00000002041c7825 */ /* 0x008fc600078e0202 */
[----:B------:R-:W-:-:S04]  /*20960*/  LOP3.LUT R5, R28, 0x380, RZ, 0xc0, !PT ;  /* 0x000003801c057812 */ /* 0x000fc800078ec0ff */
[----:B------:R-:W-:Y:S02]  /*20970*/  SHF.R.U64 R5, R5, 0x3, RZ ;  /* 0x0000000305057819 */ /* 0x000fe400000012ff */
[----:B------:R-:W-:Y:S02]  /*20980*/  IADD3 R11, P2, R28, 0x20, RZ ;  /* 0x000000201c0b7810 */ /* 0x000fe40007f5e0ff */
[----:B------:R-:W-:Y:S01]  /*20990*/  LOP3.LUT R4, R5, R28, RZ, 0x3c, !PT ;  /* 0x0000001c05047212 */ /* 0x000fe200078e3cff */
[----:B------:R-:W-:Y:S01]  /*209a0*/  IMAD.MOV.U32 R5, RZ, RZ, R29 ;  /* 0x000000ffff057224 */ /* 0x000fe200078e001d */
[----:B------:R-:W-:-:S04]  /*209b0*/  LOP3.LUT R10, R11, 0x380, RZ, 0xc0, !PT ;  /* 0x000003800b0a7812 */ /* 0x000fc800078ec0ff */
[----:B------:R-:W-:Y:S02]  /*209c0*/  MOV R0, R4 ;  /* 0x0000000400007202 */ /* 0x000fe40000000f00 */
[----:B------:R-:W-:Y:S02]  /*209d0*/  SHF.R.U64 R10, R10, 0x3, RZ ;  /* 0x000000030a0a7819 */ /* 0x000fe400000012ff */
[----:B------:R-:W-:Y:S02]  /*209e0*/  F2FP.F16.F32.PACK_AB R4, R125, R124 ;  /* 0x0000007c7d04723e */ /* 0x000fe400000000ff */
[----:B------:R-:W-:Y:S02]  /*209f0*/  F2FP.F16.F32.PACK_AB R5, R21, R20 ;  /* 0x000000141505723e */ /* 0x000fe400000000ff */
[C---:B------:R-:W-:Y:S02]  /*20a00*/  IADD3 R13, P1, R28.reuse, 0x40, RZ ;  /* 0x000000401c0d7810 */ /* 0x040fe40007f3e0ff */
[----:B------:R-:W-:-:S02]  /*20a10*/  IADD3 R15, P6, R28, 0x60, RZ ;  /* 0x000000601c0f7810 */ /* 0x000fc40007fde0ff */
[----:B------:R-:W-:Y:S01]  /*20a20*/  IADD3 R30, P5, R28, 0x4000, RZ ;  /* 0x000040001c1e7810 */ /* 0x000fe20007fbe0ff */
[----:B------:R1:W-:Y:S01]  /*20a30*/  STSM.16.M88.4 [R0], R4 ;  /* 0x0000000400007844 */ /* 0x0003e20000000200 */
[----:B------:R-:W-:Y:S01]  /*20a40*/  LOP3.LUT R10, R10, R11, RZ, 0x3c, !PT ;  /* 0x0000000b0a0a7212 */ /* 0x000fe200078e3cff */
[----:B------:R-:W-:Y:S01]  /*20a50*/  IMAD.X R11, RZ, RZ, R29, P2 ;  /* 0x000000ffff0b7224 */ /* 0x000fe200010e061d */
[----:B------:R-:W-:Y:S02]  /*20a60*/  LOP3.LUT R12, R13, 0x380, RZ, 0xc0, !PT ;  /* 0x000003800d0c7812 */ /* 0x000fe400078ec0ff */
[----:B------:R-:W-:Y:S02]  /*20a70*/  LOP3.LUT R14, R15, 0x380, RZ, 0xc0, !PT ;  /* 0x000003800f0e7812 */ /* 0x000fe400078ec0ff */
[----:B------:R-:W-:Y:S02]  /*20a80*/  LOP3.LUT R31, R30, 0x380, RZ, 0xc0, !PT ;  /* 0x000003801e1f7812 */ /* 0x000fe400078ec0ff */
[----:B------:R-:W-:-:S02]  /*20a90*/  IADD3 R8, P3, R28, 0x4060, RZ ;  /* 0x000040601c087810 */ /* 0x000fc40007f7e0ff */
[----:B------:R-:W-:Y:S02]  /*20aa0*/  SHF.R.U64 R12, R12, 0x3, RZ ;  /* 0x000000030c0c7819 */ /* 0x000fe400000012ff */
[----:B-1----:R-:W-:Y:S02]  /*20ab0*/  IADD3 R4, P2, R28, 0x8000, RZ ;  /* 0x000080001c047810 */ /* 0x002fe40007f5e0ff */
[----:B------:R-:W-:Y:S02]  /*20ac0*/  SHF.R.U64 R14, R14, 0x3, RZ ;  /* 0x000000030e0e7819 */ /* 0x000fe400000012ff */
[----:B------:R-:W-:Y:S02]  /*20ad0*/  LOP3.LUT R5, R4, 0x380, RZ, 0xc0, !PT ;  /* 0x0000038004057812 */ /* 0x000fe400078ec0ff */
[----:B------:R-:W-:Y:S02]  /*20ae0*/  SHF.R.U64 R31, R31, 0x3, RZ ;  /* 0x000000031f1f7819 */ /* 0x000fe400000012ff */
[----:B------:R-:W-:-:S02]  /*20af0*/  LOP3.LUT R9, R8, 0x380, RZ, 0xc0, !PT ;  /* 0x0000038008097812 */ /* 0x000fc400078ec0ff */
[----:B-----5:R-:W-:Y:S02]  /*20b00*/  IADD3 R134, P0, R28, 0x4020, RZ ;  /* 0x000040201c867810 */ /* 0x020fe40007f1e0ff */
[----:B------:R-:W-:Y:S01]  /*20b10*/  LOP3.LUT R12, R12, R13, RZ, 0x3c, !PT ;  /* 0x0000000d0c0c7212 */ /* 0x000fe200078e3cff */
[--C-:B------:R-:W-:Y:S01]  /*20b20*/  IMAD.X R13, RZ, RZ, R29.reuse, P1 ;  /* 0x000000ffff0d7224 */ /* 0x100fe200008e061d */
[----:B------:R-:W-:Y:S01]  /*20b30*/  LOP3.LUT R14, R14, R15, RZ, 0x3c, !PT ;  /* 0x0000000f0e0e7212 */ /* 0x000fe200078e3cff */
[----:B------:R-:W-:Y:S01]  /*20b40*/  IMAD.X R15, RZ, RZ, R29, P6 ;  /* 0x000000ffff0f7224 */ /* 0x000fe200030e061d */
[----:B------:R-:W-:Y:S02]  /*20b50*/  IADD3 R136, P4, R28, 0x4040, RZ ;  /* 0x000040401c887810 */ /* 0x000fe40007f9e0ff */
[----:B------:R-:W-:Y:S02]  /*20b60*/  SHF.R.U64 R5, R5, 0x3, RZ ;  /* 0x0000000305057819 */ /* 0x000fe400000012ff */
[----:B------:R-:W-:-:S02]  /*20b70*/  LOP3.LUT R30, R31, R30, RZ, 0x3c, !PT ;  /* 0x0000001e1f1e7212 */ /* 0x000fc400078e3cff */
[----:B------:R-:W-:Y:S02]  /*20b80*/  SHF.R.U64 R9, R9, 0x3, RZ ;  /* 0x0000000309097819 */ /* 0x000fe400000012ff */
[----:B------:R-:W-:Y:S02]  /*20b90*/  IADD3.X R31, RZ, R29, RZ, P5, !PT ;  /* 0x0000001dff1f7210 */ /* 0x000fe40002ffe4ff */
[----:B------:R-:W-:Y:S02]  /*20ba0*/  LOP3.LUT R135, R134, 0x380, RZ, 0xc0, !PT ;  /* 0x0000038086877812 */ /* 0x000fe400078ec0ff */
[C---:B------:R-:W-:Y:S02]  /*20bb0*/  IADD3 R130, P1, R28.reuse, 0x8020, RZ ;  /* 0x000080201c827810 */ /* 0x040fe40007f3e0ff */
[C---:B------:R-:W-:Y:S02]  /*20bc0*/  IADD3 R132, P6, R28.reuse, 0x8040, RZ ;  /* 0x000080401c847810 */ /* 0x040fe40007fde0ff */
[----:B------:R-:W-:-:S02]  /*20bd0*/  IADD3 R128, P5, R28, 0x8060, RZ ;  /* 0x000080601c807810 */ /* 0x000fc40007fbe0ff */
[----:B------:R-:W-:Y:S02]  /*20be0*/  LOP3.LUT R137, R136, 0x380, RZ, 0xc0, !PT ;  /* 0x0000038088897812 */ /* 0x000fe400078ec0ff */
[----:B------:R-:W-:Y:S01]  /*20bf0*/  LOP3.LUT R4, R5, R4, RZ, 0x3c, !PT ;  /* 0x0000000405047212 */ /* 0x000fe200078e3cff */
[--C-:B------:R-:W-:Y:S01]  /*20c00*/  IMAD.X R5, RZ, RZ, R29.reuse, P2 ;  /* 0x000000ffff057224 */ /* 0x100fe200010e061d */
[----:B------:R-:W-:Y:S01]  /*20c10*/  LOP3.LUT R8, R9, R8, RZ, 0x3c, !PT ;  /* 0x0000000809087212 */ /* 0x000fe200078e3cff */
[----:B------:R-:W-:Y:S01]  /*20c20*/  IMAD.X R9, RZ, RZ, R29, P3 ;  /* 0x000000ffff097224 */ /* 0x000fe200018e061d */
[----:B------:R-:W-:Y:S02]  /*20c30*/  MOV R28, R12 ;  /* 0x0000000c001c7202 */ /* 0x000fe40000000f00 */
[----:B------:R-:W-:Y:S02]  /*20c40*/  MOV R139, R14 ;  /* 0x0000000e008b7202 */ /* 0x000fe40000000f00 */
[----:B------:R-:W-:-:S02]  /*20c50*/  SHF.R.U64 R135, R135, 0x3, RZ ;  /* 0x0000000387877819 */ /* 0x000fc400000012ff */
[----:B------:R-:W-:Y:S02]  /*20c60*/  LOP3.LUT R131, R130, 0x380, RZ, 0xc0, !PT ;  /* 0x0000038082837812 */ /* 0x000fe400078ec0ff */
[----:B------:R-:W-:Y:S02]  /*20c70*/  LOP3.LUT R133, R132, 0x380, RZ, 0xc0, !PT ;  /* 0x0000038084857812 */ /* 0x000fe400078ec0ff */
[----:B------:R-:W-:Y:S02]  /*20c80*/  LOP3.LUT R129, R128, 0x380, RZ, 0xc0, !PT ;  /* 0x0000038080817812 */ /* 0x000fe400078ec0ff */
[----:B------:R-:W-:Y:S02]  /*20c90*/  MOV R10, R10 ;  /* 0x0000000a000a7202 */ /* 0x000fe40000000f00 */
[----:B------:R-:W-:Y:S02]  /*20ca0*/  F2FP.F16.F32.PACK_AB R12, R33, R32 ;  /* 0x00000020210c723e */ /* 0x000fe400000000ff */
[----:B------:R-:W-:-:S02]  /*20cb0*/  F2FP.F16.F32.PACK_AB R13, R35, R34 ;  /* 0x00000022230d723e */ /* 0x000fc400000000ff */
[----:B------:R-:W-:Y:S02]  /*20cc0*/  F2FP.F16.F32.PACK_AB R14, R37, R36 ;  /* 0x00000024250e723e */ /* 0x000fe400000000ff */
[----:B------:R-:W-:Y:S02]  /*20cd0*/  F2FP.F16.F32.PACK_AB R15, R39, R38 ;  /* 0x00000026270f723e */ /* 0x000fe400000000ff */
[----:B------:R-:W-:Y:S02]  /*20ce0*/  SHF.R.U64 R137, R137, 0x3, RZ ;  /* 0x0000000389897819 */ /* 0x000fe400000012ff */
[----:B--2---:R-:W-:Y:S01]  /*20cf0*/  MOV R24, R4 ;  /* 0x0000000400187202 */ /* 0x004fe20000000f00 */
[----:B------:R1:W-:Y:S01]  /*20d00*/  STSM.16.M88.4 [R10], R12 ;  /* 0x0000000c0a007844 */ /* 0x0003e20000000200 */
[----:B------:R-:W-:Y:S01]  /*20d10*/  LOP3.LUT R134, R135, R134, RZ, 0x3c, !PT ;  /* 0x0000008687867212 */ /* 0x000fe200078e3cff */
[----:B------:R-:W-:Y:S01]  /*20d20*/  IMAD.X R135, RZ, RZ, R29, P0 ;  /* 0x000000ffff877224 */ /* 0x000fe200000e061d */
[----:B------:R-:W-:-:S02]  /*20d30*/  SHF.R.U64 R131, R131, 0x3, RZ ;  /* 0x0000000383837819 */ /* 0x000fc400000012ff */
[----:B------:R-:W-:Y:S02]  /*20d40*/  SHF.R.U64 R133, R133, 0x3, RZ ;  /* 0x0000000385857819 */ /* 0x000fe400000012ff */
[----:B------:R-:W-:Y:S02]  /*20d50*/  SHF.R.U64 R129, R129, 0x3, RZ ;  /* 0x0000000381817819 */ /* 0x000fe400000012ff */
[----:B------:R-:W-:Y:S02]  /*20d60*/  F2FP.F16.F32.PACK_AB R4, R41, R40 ;  /* 0x000000282904723e */ /* 0x000fe400000000ff */
[----:B------:R-:W-:Y:S02]  /*20d70*/  F2FP.F16.F32.PACK_AB R5, R43, R42 ;  /* 0x0000002a2b05723e */ /* 0x000fe400000000ff */
[----:B------:R-:W-:Y:S02]  /*20d80*/  F2FP.F16.F32.PACK_AB R6, R45, R44 ;  /* 0x0000002c2d06723e */ /* 0x000fe400000000ff */
[----:B------:R-:W-:-:S02]  /*20d90*/  F2FP.F16.F32.PACK_AB R7, R47, R46 ;  /* 0x0000002e2f07723e */ /* 0x000fc400000000ff */
[----:B------:R-:W-:Y:S01]  /*20da0*/  LOP3.LUT R136, R137, R136, RZ, 0x3c, !PT ;  /* 0x0000008889887212 */ /* 0x000fe200078e3cff */
[--C-:B------:R-:W-:Y:S01]  /*20db0*/  IMAD.X R137, RZ, RZ, R29.reuse, P4 ;  /* 0x000000ffff897224 */ /* 0x100fe200020e061d */
[----:B------:R-:W-:Y:S02]  /*20dc0*/  MOV R0, R8 ;  /* 0x0000000800007202 */ /* 0x000fe40000000f00 */
[----:B------:R-:W-:Y:S02]  /*20dd0*/  F2FP.F16.F32.PACK_AB R8, R49, R48 ;  /* 0x000000303108723e */ /* 0x000fe400000000ff */
[----:B------:R-:W-:Y:S02]  /*20de0*/  F2FP.F16.F32.PACK_AB R9, R51, R50 ;  /* 0x000000323309723e */ /* 0x000fe400000000ff */
[----:B-1----:R-:W-:Y:S02]  /*20df0*/  F2FP.F16.F32.PACK_AB R10, R53, R52 ;  /* 0x00000034350a723e */ /* 0x002fe400000000ff */
[----:B------:R-:W-:Y:S01]  /*20e00*/  F2FP.F16.F32.PACK_AB R11, R55, R54 ;  /* 0x00000036370b723e */ /* 0x000fe200000000ff */
[----:B------:R1:W-:Y:S01]  /*20e10*/  STSM.16.M88.4 [R28], R4 ;  /* 0x000000041c007844 */ /* 0x0003e20000000200 */
[----:B------:R-:W-:Y:S01]  /*20e20*/  LOP3.LUT R130, R131, R130, RZ, 0x3c, !PT ;  /* 0x0000008283827212 */ /* 0x000fe200078e3cff */
[--C-:B------:R-:W-:Y:S01]  /*20e30*/  IMAD.X R131, RZ, RZ, R29.reuse, P1 ;  /* 0x000000ffff837224 */ /* 0x100fe200008e061d */
[----:B------:R-:W-:Y:S01]  /*20e40*/  LOP3.LUT R132, R133, R132, RZ, 0x3c, !PT ;  /* 0x0000008485847212 */ /* 0x000fe200078e3cff */
[--C-:B------:R-:W-:Y:S01]  /*20e50*/  IMAD.X R133, RZ, RZ, R29.reuse, P6 ;  /* 0x000000ffff857224 */ /* 0x100fe200030e061d */
[----:B------:R-:W-:Y:S01]  /*20e60*/  LOP3.LUT R128, R129, R128, RZ, 0x3c, !PT ;  /* 0x0000008081807212 */ /* 0x000fe200078e3cff */
[----:B------:R-:W-:Y:S01]  /*20e70*/  IMAD.X R129, RZ, RZ, R29, P5 ;  /* 0x000000ffff817224 */ /* 0x000fe200028e061d */
[----:B------:R-:W-:-:S02]  /*20e80*/  MOV R138, R30 ;  /* 0x0000001e008a7202 */ /* 0x000fc40000000f00 */
[----:B------:R-:W-:Y:S02]  /*20e90*/  F2FP.F16.F32.PACK_AB R12, R57, R56 ;  /* 0x00000038390c723e */ /* 0x000fe400000000ff */
[----:B------:R-:W-:Y:S02]  /*20ea0*/  F2FP.F16.F32.PACK_AB R13, R59, R58 ;  /* 0x0000003a3b0d723e */ /* 0x000fe400000000ff */
[----:B------:R-:W-:Y:S02]  /*20eb0*/  F2FP.F16.F32.PACK_AB R14, R61, R60 ;  /* 0x0000003c3d0e723e */ /* 0x000fe400000000ff */
[----:B------:R-:W-:Y:S01]  /*20ec0*/  F2FP.F16.F32.PACK_AB R15, R63, R62 ;  /* 0x0000003e3f0f723e */ /* 0x000fe200000000ff */
[----:B------:R2:W-:Y:S01]  /*20ed0*/  STSM.16.M88.4 [R139], R8 ;  /* 0x000000088b007844 */ /* 0x0005e20000000200 */
[----:B------:R-:W-:Y:S02]  /*20ee0*/  MOV R134, R134 ;  /* 0x0000008600867202 */ /* 0x000fe40000000f00 */
[----:B-1----:R-:W-:-:S02]  /*20ef0*/  F2FP.F16.F32.PACK_AB R28, R65, R64 ;  /* 0x00000040411c723e */ /* 0x002fc400000000ff */
[----:B------:R-:W-:Y:S02]  /*20f00*/  F2FP.F16.F32.PACK_AB R29, R67, R66 ;  /* 0x00000042431d723e */ /* 0x000fe400000000ff */
[----:B------:R-:W-:Y:S02]  /*20f10*/  F2FP.F16.F32.PACK_AB R30, R69, R68 ;  /* 0x00000044451e723e */ /* 0x000fe400000000ff */
[----:B------:R-:W-:Y:S02]  /*20f20*/  F2FP.F16.F32.PACK_AB R31, R71, R70 ;  /* 0x00000046471f723e */ /* 0x000fe400000000ff */
[----:B------:R-:W-:Y:S02]  /*20f30*/  MOV R136, R136 ;  /* 0x0000008800887202 */ /* 0x000fe40000000f00 */
[----:B------:R-:W-:Y:S02]  /*20f40*/  F2FP.F16.F32.PACK_AB R4, R73, R72 ;  /* 0x000000484904723e */ /* 0x000fe400000000ff */
[----:B------:R-:W-:-:S02]  /*20f50*/  F2FP.F16.F32.PACK_AB R5, R75, R74 ;  /* 0x0000004a4b05723e */ /* 0x000fc400000000ff */
[----:B------:R-:W-:Y:S02]  /*20f60*/  F2FP.F16.F32.PACK_AB R6, R77, R76 ;  /* 0x0000004c4d06723e */ /* 0x000fe400000000ff */
[----:B------:R-:W-:Y:S02]  /*20f70*/  F2FP.F16.F32.PACK_AB R7, R79, R78 ;  /* 0x0000004e4f07723e */ /* 0x000fe400000000ff */
[----:B--2---:R-:W-:Y:S02]  /*20f80*/  F2FP.F16.F32.PACK_AB R8, R81, R80 ;  /* 0x000000505108723e */ /* 0x004fe400000000ff */
[----:B------:R-:W-:Y:S02]  /*20f90*/  F2FP.F16.F32.PACK_AB R9, R83, R82 ;  /* 0x000000525309723e */ /* 0x000fe400000000ff */
[----:B------:R-:W-:Y:S02]  /*20fa0*/  F2FP.F16.F32.PACK_AB R10, R85, R84 ;  /* 0x00000054550a723e */ /* 0x000fe400000000ff */
[----:B------:R-:W-:Y:S01]  /*20fb0*/  F2FP.F16.F32.PACK_AB R11, R87, R86 ;  /* 0x00000056570b723e */ /* 0x000fe200000000ff */
[----:B------:R1:W-:Y:S01]  /*20fc0*/  STSM.16.M88.4 [R138], R12 ;  /* 0x0000000c8a007844 */ /* 0x0003e20000000200 */
[----:B------:R-:W-:-:S03]  /*20fd0*/  MOV R130, R130 ;  /* 0x0000008200827202 */ /* 0x000fc60000000f00 */
[----:B------:R2:W-:Y:S01]  /*20fe0*/  STSM.16.M88.4 [R134], R28 ;  /* 0x0000001c86007844 */ /* 0x0005e20000000200 */
[----:B------:R-:W-:-:S03]  /*20ff0*/  MOV R132, R132 ;  /* 0x0000008400847202 */ /* 0x000fc60000000f00 */
[----:B------:R3:W-:Y:S01]  /*21000*/  STSM.16.M88.4 [R136], R4 ;  /* 0x0000000488007844 */ /* 0x0007e20000000200 */
[----:B------:R-:W-:-:S03]  /*21010*/  MOV R128, R128 ;  /* 0x0000008000807202 */ /* 0x000fc60000000f00 */
[----:B------:R4:W-:Y:S01]  /*21020*/  STSM.16.M88.4 [R0], R8 ;  /* 0x0000000800007844 */ /* 0x0009e20000000200 */
[----:B-1----:R-:W-:Y:S02]  /*21030*/  F2FP.F16.F32.PACK_AB R12, R89, R88 ;  /* 0x00000058590c723e */ /* 0x002fe400000000ff */
[----:B------:R-:W-:Y:S02]  /*21040*/  F2FP.F16.F32.PACK_AB R13, R91, R90 ;  /* 0x0000005a5b0d723e */ /* 0x000fe400000000ff */
[----:B------:R-:W-:Y:S01]  /*21050*/  F2FP.F16.F32.PACK_AB R14, R93, R92 ;  /* 0x0000005c5d0e723e */ /* 0x000fe200000000ff */
[----:B--2---:R-:W1:Y:S01]  /*21060*/  LDC.64 R134, c[0x0][0xc00] ;  /* 0x00030000ff867b82 */ /* 0x004e620000000a00 */
[----:B------:R-:W-:Y:S02]  /*21070*/  F2FP.F16.F32.PACK_AB R15, R95, R94 ;  /* 0x0000005e5f0f723e */ /* 0x000fe400000000ff */
[----:B------:R-:W-:Y:S02]  /*21080*/  F2FP.F16.F32.PACK_AB R28, R97, R96 ;  /* 0x00000060611c723e */ /* 0x000fe400000000ff */
[----:B------:R-:W-:-:S02]  /*21090*/  F2FP.F16.F32.PACK_AB R29, R99, R98 ;  /* 0x00000062631d723e */ /* 0x000fc400000000ff */
[----:B------:R-:W-:Y:S02]  /*210a0*/  F2FP.F16.F32.PACK_AB R30, R101, R100 ;  /* 0x00000064651e723e */ /* 0x000fe400000000ff */
[----:B------:R-:W-:Y:S02]  /*210b0*/  F2FP.F16.F32.PACK_AB R31, R103, R102 ;  /* 0x00000066671f723e */ /* 0x000fe400000000ff */
[----:B---3--:R-:W-:Y:S02]  /*210c0*/  F2FP.F16.F32.PACK_AB R4, R105, R104 ;  /* 0x000000686904723e */ /* 0x008fe400000000ff */
[----:B------:R-:W-:Y:S02]  /*210d0*/  F2FP.F16.F32.PACK_AB R5, R107, R106 ;  /* 0x0000006a6b05723e */ /* 0x000fe400000000ff */
[----:B------:R-:W-:Y:S02]  /*210e0*/  F2FP.F16.F32.PACK_AB R6, R109, R108 ;  /* 0x0000006c6d06723e */ /* 0x000fe400000000ff */
[----:B------:R-:W-:-:S02]  /*210f0*/  F2FP.F16.F32.PACK_AB R7, R111, R110 ;  /* 0x0000006e6f07723e */ /* 0x000fc400000000ff */
[----:B----4-:R-:W-:Y:S02]  /*21100*/  F2FP.F16.F32.PACK_AB R8, R113, R112 ;  /* 0x000000707108723e */ /* 0x010fe400000000ff */
[----:B------:R-:W-:Y:S02]  /*21110*/  F2FP.F16.F32.PACK_AB R9, R115, R114 ;  /* 0x000000727309723e */ /* 0x000fe400000000ff */
[----:B------:R-:W-:Y:S02]  /*21120*/  F2FP.F16.F32.PACK_AB R10, R117, R116 ;  /* 0x00000074750a723e */ /* 0x000fe400000000ff */
[----:B------:R-:W-:Y:S01]  /*21130*/  F2FP.F16.F32.PACK_AB R11, R119, R118 ;  /* 0x00000076770b723e */ /* 0x000fe200000000ff */
[----:B------:R1:W-:Y:S04]  /*21140*/  STSM.16.M88.4 [R24], R12 ;  /* 0x0000000c18007844 */ /* 0x0003e80000000200 */
[----:B------:R2:W-:Y:S04]  /*21150*/  STSM.16.M88.4 [R130], R28 ;  /* 0x0000001c82007844 */ /* 0x0005e80000000200 */
[----:B------:R3:W-:Y:S04]  /*21160*/  STSM.16.M88.4 [R132], R4 ;  /* 0x0000000484007844 */ /* 0x0007e80000000200 */
[----:B------:R4:W-:Y:S01]  /*21170*/  STSM.16.M88.4 [R128], R8 ;  /* 0x0000000880007844 */ /* 0x0009e20000000200 */
[----:B------:R-:W-:Y:S01]  /*21180*/  ISETP.NE.U32.AND P0, PT, RZ, UR4, PT ;  /* 0x00000004ff007c0c */ /* 0x000fe2000bf05070 */
[----:B------:R-:W-:-:S02]  /*21190*/  IMAD.MOV.U32 R0, RZ, RZ, RZ ;  /* 0x000000ffff007224 */ /* 0x000fc400078e00ff */
[----:B-1----:R-:W-:Y:S01]  /*211a0*/  IMAD.WIDE R12, R143, 0x4, R134 ;  /* 0x000000048f0c7825 */ /* 0x002fe200078e0286 */
[----:B------:R-:W-:Y:S01]  /*211b0*/  BAR.SYNC.DEFER_BLOCKING 0x1, 0x100 ;  /* 0x0044000000007b1d */ /* 0x000fe20000010000 */
[----:B------:R-:W-:Y:S02]  /*211c0*/  ISETP.NE.AND.EX P0, PT, RZ, UR5, PT, P0 ;  /* 0x00000005ff007c0c */ /* 0x000fe4000bf05300 */
[----:B------:R-:W-:Y:S02]  /*211d0*/  ISETP.NE.U32.AND P1, PT, RZ, UR6, PT ;  /* 0x00000006ff007c0c */ /* 0x000fe4000bf25070 */
[----:B------:R-:W-:-:S03]  /*211e0*/  ISETP.NE.AND P2, PT, R144, RZ, PT ;  /* 0x000000ff9000720c */ /* 0x000fc60003f45270 */
[----:B--2---:R-:W1:Y:S08]  /*211f0*/  LDC R130, c[0x0][0xbe8] ;  /* 0x0002fa00ff827b82 */ /* 0x004e700000000800 */
[----:B------:R-:W2:Y:S01]  /*21200*/  LDC.64 R14, c[0x0][0xba8] ;  /* 0x0002ea00ff0e7b82 */ /* 0x000ea20000000a00 */
[----:B------:R-:W2:Y:S01]  /*21210*/  @P0 LDG.E R0, desc[UR60][R12.64] ;  /* 0x0000003c0c000981 */ /* 0x000ea2000c1e1900 */
[----:B------:R-:W-:Y:S01]  /*21220*/  ISETP.NE.AND.EX P1, PT, RZ, UR7, PT, P1 ;  /* 0x00000007ff007c0c */ /* 0x000fe2000bf25310 */
[----:B------:R-:W-:-:S02]  /*21230*/  ULDC UR6, c[0x0][0xa88] ;  /* 0x0002a20000067ab9 */ /* 0x000fc40000000800 */
[----:B------:R-:W-:Y:S01]  /*21240*/  MOV R129, UR6 ;  /* 0x0000000600817c02 */ /* 0x000fe20008000f00 */
[----:B------:R-:W-:Y:S02]  /*21250*/  ULDC UR6, c[0x0][0xad4] ;  /* 0x0002b50000067ab9 */ /* 0x000fe40000000800 */
[----:B---3--:R-:W-:Y:S01]  /*21260*/  SEL R6, R144, UR6, P2 ;  /* 0x0000000690067c07 */ /* 0x008fe20009000000 */
[----:B------:R-:W-:-:S03]  /*21270*/  IMAD.MOV.U32 R132, RZ, RZ, 0x9b8 ;  /* 0x000009b8ff847424 */ /* 0x000fc600078e00ff */
[----:B------:R-:W-:-:S03]  /*21280*/  ISETP.GT.AND P3, PT, R6, 0x1, PT ;  /* 0x000000010600780c */ /* 0x000fc60003f64270 */
[----:B------:R-:W3:Y:S01]  /*21290*/  @P1 LDC.64 R4, c[0x0][0xc08] ;  /* 0x00030200ff041b82 */ /* 0x000ee20000000a00 */
[----:B------:R-:W-:-:S07]  /*212a0*/  SEL R132, R132, 0x978, P3 ;  /* 0x0000097884847807 */ /* 0x000fce0001800000 */
[----:B------:R-:W0:Y:S08]  /*212b0*/  LDC.64 R6, c[0x0][R132+0x220] ;  /* 0x0000880084067b82 */ /* 0x000e300000000a00 */
[----:B----4-:R-:W4:Y:S01]  /*212c0*/  LDC.64 R8, c[0x0][R132+0x218] ;  /* 0x0000860084087b82 */ /* 0x010f220000000a00 */
[----:B-1----:R-:W-:-:S07]  /*212d0*/  ISETP.NE.AND P4, PT, R130, 0x1, PT ;  /* 0x000000018200780c */ /* 0x002fce0003f85270 */
[----:B------:R-:W1:Y:S01]  /*212e0*/  LDC.64 R10, c[0x0][R132+0x228] ;  /* 0x00008a00840a7b82 */ /* 0x000e620000000a00 */
[----:B---3--:R-:W-:-:S05]  /*212f0*/  @P1 IMAD.WIDE R4, R143, 0x4, R4 ;  /* 0x000000048f041825 */ /* 0x008fca00078e0204 */
[----:B------:R3:W5:Y:S02]  /*21300*/  @P1 LDG.E R129, desc[UR60][R4.64] ;  /* 0x0000003c04811981 */ /* 0x000764000c1e1900 */
[----:B------:R-:W4:Y:S08]  /*21310*/  @P4 LDC R30, c[0x0][0xbec] ;  /* 0x0002fb00ff1e4b82 */ /* 0x000f300000000800 */
[----:B---3--:R-:W3:Y:S01]  /*21320*/  LDC.64 R4, c[0x0][R132+0x210] ;  /* 0x0000840084047b82 */ /* 0x008ee20000000a00 */
[----:B------:R-:W-:-:S07]  /*21330*/  ISETP.NE.U32.AND P2, PT, RZ, UR4, PT ;  /* 0x00000004ff007c0c */ /* 0x000fce000bf45070 */
[----:B------:R-:W1:Y:S01]  /*21340*/  @P4 LDC R29, c[0x0][0xbf0] ;  /* 0x0002fc00ff1d4b82 */ /* 0x000e620000000800 */
[----:B------:R-:W-:Y:S02]  /*21350*/  ISETP.NE.AND.EX P2, PT, RZ, UR5, PT, P2 ;  /* 0x00000005ff007c0c */ /* 0x000fe4000bf45320 */
[----:B------:R-:W-:Y:S02]  /*21360*/  SHF.R.S32.HI R28, RZ, 0x1f, R143 ;  /* 0x0000001fff1c7819 */ /* 0x000fe4000001148f */
[----:B------:R-:W-:Y:S02]  /*21370*/  SEL R24, R143, RZ, !P2 ;  /* 0x000000ff8f187207 */ /* 0x000fe40005000000 */
[----:B------:R-:W-:Y:S01]  /*21380*/  SEL R31, R28, RZ, !P2 ;  /* 0x000000ff1c1f7207 */ /* 0x000fe20005000000 */
[----:B------:R-:W-:Y:S01]  /*21390*/  IMAD.IADD R28, R142, 0x1, R141 ;  /* 0x000000018e1c7824 */ /* 0x000fe200078e028d */
[----:B--2---:R-:W2:Y:S01]  /*213a0*/  @!P3 LDC R14, c[0x0][0xb50] ;  /* 0x0002d400ff0ebb82 */ /* 0x004ea20000000800 */
[----:B0-----:R-:W-:Y:S01]  /*213b0*/  IMAD R7, R7, R24, RZ ;  /* 0x0000001807077224 */ /* 0x001fe200078e02ff */
[----:B------:R-:W-:Y:S01]  /*213c0*/  SEL R131, R140, RZ, P3 ;  /* 0x000000ff8c837207 */ /* 0x000fe20001800000 */
[----:B----4-:R-:W-:-:S04]  /*213d0*/  @P4 IMAD.HI.U32 R30, R28, R30, RZ ;  /* 0x0000001e1c1e4227 */ /* 0x010fc800078e00ff */
[C---:B------:R-:W-:Y:S01]  /*213e0*/  IMAD R31, R6.reuse, R31, R7 ;  /* 0x0000001f061f7224 */ /* 0x040fe200078e0207 */
[----:B------:R-:W0:Y:S01]  /*213f0*/  @!P3 LDC R15, c[0x0][0xb54] ;  /* 0x0002d500ff0fbb82 */ /* 0x000e220000000800 */
[----:B------:R-:W-:-:S04]  /*21400*/  IMAD.WIDE.U32 R6, R6, R24, RZ ;  /* 0x0000001806067225 */ /* 0x000fc800078e00ff */
[-C--:B------:R-:W-:Y:S02]  /*21410*/  IMAD R128, R9, R202.reuse, RZ ;  /* 0x000000ca09807224 */ /* 0x080fe400078e02ff */
[----:B------:R-:W-:-:S04]  /*21420*/  IMAD.WIDE.U32 R8, R8, R202, RZ ;  /* 0x000000ca08087225 */ /* 0x000fc800078e00ff */
[----:B------:R-:W-:Y:S02]  /*21430*/  IMAD.IADD R31, R7, 0x1, R31 ;  /* 0x00000001071f7824 */ /* 0x000fe400078e021f */
[----:B------:R-:W-:Y:S01]  /*21440*/  IMAD.MOV.U32 R7, RZ, RZ, R28 ;  /* 0x000000ffff077224 */ /* 0x000fe200078e001c */
[----:B-1----:R-:W-:Y:S01]  /*21450*/  @P4 SHF.R.U32.HI R7, RZ, R29, R30 ;  /* 0x0000001dff074219 */ /* 0x002fe2000001161e */
[----:B------:R-:W-:Y:S02]  /*21460*/  IMAD.IADD R9, R9, 0x1, R128 ;  /* 0x0000000109097824 */ /* 0x000fe400078e0280 */
[-C--:B------:R-:W-:Y:S02]  /*21470*/  IMAD R133, R11, R131.reuse, RZ ;  /* 0x000000830b857224 */ /* 0x080fe400078e02ff */
[----:B------:R-:W-:-:S04]  /*21480*/  IMAD.WIDE.U32 R10, R10, R131, RZ ;  /* 0x000000830a0a7225 */ /* 0x000fc800078e00ff */
[----:B------:R-:W-:Y:S02]  /*21490*/  IMAD.MOV R29, RZ, RZ, -R7 ;  /* 0x000000ffff1d7224 */ /* 0x000fe400078e0a07 */
[----:B------:R-:W-:Y:S01]  /*214a0*/  IMAD.IADD R133, R11, 0x1, R133 ;  /* 0x000000010b857824 */ /* 0x000fe200078e0285 */
[--C-:B------:R-:W-:Y:S02]  /*214b0*/  IADD3 R6, P2, P5, R6, R8, R0.reuse ;  /* 0x0000000806067210 */ /* 0x100fe40007d5e000 */
[----:B------:R-:W-:-:S04]  /*214c0*/  SHF.R.S32.HI R128, RZ, 0x1f, R0 ;  /* 0x0000001fff807819 */ /* 0x000fc80000011400 */
[----:B------:R-:W-:Y:S02]  /*214d0*/  IADD3.X R9, R31, R9, R128, P2, P5 ;  /* 0x000000091f097210 */ /* 0x000fe400017ea480 */
[----:B------:R-:W-:Y:S02]  /*214e0*/  IADD3 R10, P2, P5, R7, R6, R10 ;  /* 0x00000006070a7210 */ /* 0x000fe40007d5e00a */
[----:B------:R-:W-:Y:S01]  /*214f0*/  SHF.R.S32.HI R6, RZ, 0x1f, R7 ;  /* 0x0000001fff067819 */ /* 0x000fe20000011407 */
[----:B------:R-:W-:-:S03]  /*21500*/  IMAD R7, R130, R29, R28 ;  /* 0x0000001d82077224 */ /* 0x000fc600078e021c */
[----:B------:R-:W-:Y:S01]  /*21510*/  IADD3.X R11, R6, R9, R133, P2, P5 ;  /* 0x00000009060b7210 */ /* 0x000fe200017ea485 */
[-C--:B---3--:R-:W-:Y:S01]  /*21520*/  IMAD R5, R5, R7.reuse, RZ ;  /* 0x0000000705057224 */ /* 0x088fe200078e02ff */
[----:B------:R-:W-:Y:S01]  /*21530*/  SHF.R.S32.HI R9, RZ, 0x1f, R7 ;  /* 0x0000001fff097819 */ /* 0x000fe20000011407 */
[----:B------:R-:W-:-:S04]  /*21540*/  IMAD.WIDE.U32 R10, R4, R7, R10 ;  /* 0x00000007040a7225 */ /* 0x000fc800078e000a */
[----:B------:R-:W-:Y:S01]  /*21550*/  IMAD R5, R4, R9, R5 ;  /* 0x0000000904057224 */ /* 0x000fe200078e0205 */
[----:B--2---:R-:W-:-:S03]  /*21560*/  LEA R14, P2, R10, R14, 0x2 ;  /* 0x0000000e0a0e7211 */ /* 0x004fc600078410ff */
[----:B------:R-:W-:-:S05]  /*21570*/  IMAD.IADD R4, R11, 0x1, R5 ;  /* 0x000000010b047824 */ /* 0x000fca00078e0205 */
[----:B0-----:R-:W-:Y:S01]  /*21580*/  LEA.HI.X R15, R10, R15, R4, 0x2, P2 ;  /* 0x0000000f0a0f7211 */ /* 0x001fe200010f1404 */
[----:B------:R-:W-:Y:S06]  /*21590*/  @P1 BRA `(.L_x_1835) ;  /* 0x0000000000101947 */ /* 0x000fec0003800000 */
[----:B------:R-:W-:Y:S05]  /*215a0*/  @!P0 BRA `(.L_x_1835) ;  /* 0x00000000000c8947 */ /* 0x000fea0003800000 */
[----:B------:R-:W2:Y:S04]  /*215b0*/  LDG.E R4, desc[UR60][R12.64] ;  /* 0x0000003c0c047981 */ /* 0x000ea8000c1e1900 */
[----:B-----5:R-:W2:Y:S02]  /*215c0*/  LDG.E R129, desc[UR60][R12.64+0x4] ;  /* 0x0000043c0c817981 */ /* 0x020ea4000c1e1900 */
[----:B--2---:R-:W-:-:S07]  /*215d0*/  IADD3 R129, -R4, R129, RZ ;  /* 0x0000008104817210 */ /* 0x004fce0007ffe1ff */
.L_x_1835:
[----:B------:R-:W2:Y:S04]  /*215e0*/  LDL R8, [R1+0x60] ;  /* 0x0000600001087983 */ /* 0x000ea80000100800 */
[----:B------:R-:W3:Y:S01]  /*215f0*/  LDL R9, [R1+0x5c] ;  /* 0x00005c0001097983 */ /* 0x000ee20000100800 */
[----:B-----5:R-:W-:-:S03]  /*21600*/  IMAD R129, R129, R130, RZ ;  /* 0x0000008281817224 */ /* 0x020fc600078e02ff */
[----:B------:R-:W-:Y:S04]  /*21610*/  SHFL.IDX PT, R4, R14, RZ, 0x1c1f ;  /* 0x001c1fff0e047589 */ /* 0x000fe800000e0000 */
[----:B------:R-:W0:Y:S04]  /*21620*/  SHFL.IDX PT, R5, R15, RZ, 0x1c1f ;  /* 0x001c1fff0f057589 */ /* 0x000e2800000e0000 */
[----:B------:R-:W-:Y:S04]  /*21630*/  SHFL.IDX PT, R6, R14, 0x1, 0x1c1f ;  /* 0x003c1f000e067f89 */ /* 0x000fe800000e0000 */
[----:B------:R-:W1:Y:S01]  /*21640*/  SHFL.IDX PT, R7, R15, 0x1, 0x1c1f ;  /* 0x003c1f000f077f89 */ /* 0x000e6200000e0000 */
[----:B--2---:R-:W-:Y:S01]  /*21650*/  IMAD.IADD R8, R8, 0x1, R141 ;  /* 0x0000000108087824 */ /* 0x004fe200078e028d */
[----:B---3--:R-:W-:-:S03]  /*21660*/  LOP3.LUT P0, RZ, R9, 0x3, RZ, 0xc0, !PT ;  /* 0x0000000309ff7812 */ /* 0x008fc6000780c0ff */
[C---:B------:R-:W-:Y:S01]  /*21670*/  VIADD R10, R8.reuse, 0x8 ;  /* 0x00000008080a7836 */ /* 0x040fe20000000000 */
[----:B------:R-:W-:-:S04]  /*21680*/  ISETP.GE.OR P1, PT, R8, R129, P0 ;  /* 0x000000810800720c */ /* 0x000fc80000726670 */
[----:B------:R-:W-:-:S09]  /*21690*/  ISETP.GE.OR P0, PT, R10, R129, P0 ;  /* 0x000000810a00720c */ /* 0x000fd20000706670 */
[----:B0-----:R0:W-:Y:S04]  /*216a0*/  @!P1 ST.E desc[UR60][R4.64], R126 ;  /* 0x0000007e04009985 */ /* 0x0011e8000c10193c */
[----:B-1----:R0:W-:Y:S01]  /*216b0*/  @!P0 ST.E desc[UR60][R6.64], R127 ;  /* 0x0000007f06008985 */ /* 0x0021e2000c10193c */
[----:B------:R-:W-:Y:S05]  /*216c0*/  @P3 BRA `(.L_x_1836) ;  /* 0x0000000c00503947 */ /* 0x000fea0003800000 */
[----:B0-----:R-:W0:Y:S01]  /*216d0*/  S2R R4, SR_TID.X ;  /* 0x0000000000047919 */ /* 0x001e220000002100 */
[----:B------:R-:W1:Y:S01]  /*216e0*/  @P4 LDC R69, c[0x0][0xbec] ;  /* 0x0002fb00ff454b82 */ /* 0x000e620000000800 */
[----:B------:R-:W-:-:S07]  /*216f0*/  ULDC.64 UR4, c[0x0][0xaa0] ;  /* 0x0002a80000047ab9 */ /* 0x000fce0000000a00 */
[----:B------:R-:W2:Y:S01]  /*21700*/  @P4 LDC R71, c[0x0][0xbf0] ;  /* 0x0002fc00ff474b82 */ /* 0x000ea20000000800 */
[----:B0-----:R-:W-:-:S05]  /*21710*/  VIADD R4, R4, 0xffffff80 ;  /* 0xffffff8004047836 */ /* 0x001fca0000000000 */
[----:B------:R-:W-:-:S04]  /*21720*/  SHF.R.S32.HI R5, RZ, 0x1f, R4 ;  /* 0x0000001fff057819 */ /* 0x000fc80000011404 */
[----:B------:R-:W-:-:S04]  /*21730*/  LEA.HI R5, R5, R4, RZ, 0x3 ;  /* 0x0000000405057211 */ /* 0x000fc800078f18ff */
[----:B------:R-:W-:Y:S02]  /*21740*/  LOP3.LUT R7, R5, 0xfffffff8, RZ, 0xc0, !PT ;  /* 0xfffffff805077812 */ /* 0x000fe400078ec0ff */
[----:B------:R-:W-:-:S03]  /*21750*/  SHF.R.S32.HI R21, RZ, 0x3, R5 ;  /* 0x00000003ff157819 */ /* 0x000fc60000011405 */
[----:B------:R-:W-:-:S04]  /*21760*/  IMAD.IADD R20, R4, 0x1, -R7 ;  /* 0x0000000104147824 */ /* 0x000fc800078e0a07 */
[----:B------:R-:W-:-:S04]  /*21770*/  IMAD.SHL.U32 R66, R20, 0x8, RZ ;  /* 0x0000000814427824 */ /* 0x000fc800078e00ff */
[----:B------:R-:W-:-:S04]  /*21780*/  IMAD R5, R21, 0x40, R66 ;  /* 0x0000004015057824 */ /* 0x000fc800078e0242 */
[----:B------:R-:W-:-:S03]  /*21790*/  IMAD.WIDE R2, R5, 0x2, R2 ;  /* 0x0000000205027825 */ /* 0x000fc600078e0202 */
        /* <DEDUP_REMOVED lines=20> */
[----:B------:R-:W-:Y:S01]  /*218e0*/  IMAD.X R13, RZ, RZ, R3, P2 ;  /* 0x000000ffff0d7224 */ /* 0x000fe200010e0603 */
[----:B------:R-:W-:Y:S01]  /*218f0*/  LOP3.LUT R28, R28, R29, RZ, 0x3c, !PT ;  /* 0x0000001d1c1c7212 */ /* 0x000fe200078e3cff */
[----:B------:R-:W-:Y:S01]  /*21900*/  IMAD R20, R20, 0x20, R21 ;  /* 0x0000002014147824 */ /* 0x000fe200078e0215 */
[----:B------:R-:W-:Y:S01]  /*21910*/  LOP3.LUT R32, R32, R33, RZ, 0x3c, !PT ;  /* 0x0000002120207212 */ /* 0x000fe200078e3cff */
[----:B------:R-:W-:Y:S01]  /*21920*/  IMAD.X R33, RZ, RZ, R3, P5 ;  /* 0x000000ffff217224 */ /* 0x000fe200028e0603 */
[----:B------:R-:W-:Y:S01]  /*21930*/  IADD3.X R29, RZ, R3, RZ, P6, !PT ;  /* 0x00000003ff1d7210 */ /* 0x000fe200037fe4ff */
[----:B------:R-:W5:Y:S01]  /*21940*/  LD.E.128 R8, desc[UR60][R8.64] ;  /* 0x0000003c08087980 */ /* 0x000f62000c101d00 */
[----:B------:R-:W-:-:S02]  /*21950*/  IADD3 R5, P1, R2, 0xb000, RZ ;  /* 0x0000b00002057810 */ /* 0x000fc40007f3e0ff */
[C---:B------:R-:W-:Y:S01]  /*21960*/  IADD3 R41, P0, R2.reuse, 0x6000, RZ ;  /* 0x0000600002297810 */ /* 0x040fe20007f1e0ff */
[----:B------:R-:W5:Y:S01]  /*21970*/  LD.E.128 R36, desc[UR60][R36.64] ;  /* 0x0000003c24247980 */ /* 0x000f62000c101d00 */
[C---:B------:R-:W-:Y:S01]  /*21980*/  IADD3 R45, P3, R2.reuse, 0x7000, RZ ;  /* 0x00007000022d7810 */ /* 0x040fe20007f7e0ff */
[----:B------:R-:W-:Y:S01]  /*21990*/  IMAD.X R61, RZ, RZ, R3, P1 ;  /* 0x000000ffff3d7224 */ /* 0x000fe200008e0603 */
[C---:B------:R-:W-:Y:S02]  /*219a0*/  IADD3 R49, P2, R2.reuse, 0x8000, RZ ;  /* 0x0000800002317810 */ /* 0x040fe40007f5e0ff */
[C---:B------:R-:W-:Y:S01]  /*219b0*/  LOP3.LUT R7, R2.reuse, 0x380, RZ, 0xc0, !PT ;  /* 0x0000038002077812 */ /* 0x040fe200078ec0ff */
[----:B------:R-:W-:Y:S01]  /*219c0*/  IMAD.IADD R20, R141, 0x1, R20 ;  /* 0x000000018d147824 */ /* 0x000fe200078e0214 */
[C---:B------:R-:W-:Y:S01]  /*219d0*/  IADD3 R53, P6, R2.reuse, 0x9000, RZ ;  /* 0x0000900002357810 */ /* 0x040fe20007fde0ff */
[----:B------:R-:W5:Y:S01]  /*219e0*/  LD.E.128 R12, desc[UR60][R12.64] ;  /* 0x0000003c0c0c7980 */ /* 0x000f62000c101d00 */
[----:B------:R-:W-:-:S02]  /*219f0*/  IADD3 R57, P5, R2, 0xa000, RZ ;  /* 0x0000a00002397810 */ /* 0x000fc40007fbe0ff */
[----:B------:R-:W-:Y:S01]  /*21a00*/  LOP3.LUT R4, R5, 0x380, RZ, 0xc0, !PT ;  /* 0x0000038005047812 */ /* 0x000fe200078ec0ff */
[----:B------:R-:W5:Y:S01]  /*21a10*/  LD.E.128 R28, desc[UR60][R28.64] ;  /* 0x0000003c1c1c7980 */ /* 0x000f62000c101d00 */
[----:B------:R-:W-:Y:S02]  /*21a20*/  LOP3.LUT R40, R41, 0x380, RZ, 0xc0, !PT ;  /* 0x0000038029287812 */ /* 0x000fe400078ec0ff */
[----:B------:R-:W-:Y:S01]  /*21a30*/  LOP3.LUT R44, R45, 0x380, RZ, 0xc0, !PT ;  /* 0x000003802d2c7812 */ /* 0x000fe200078ec0ff */
[----:B------:R-:W5:Y:S01]  /*21a40*/  LD.E.128 R32, desc[UR60][R32.64] ;  /* 0x0000003c20207980 */ /* 0x000f62000c101d00 */
[----:B------:R-:W-:Y:S02]  /*21a50*/  LOP3.LUT R48, R49, 0x380, RZ, 0xc0, !PT ;  /* 0x0000038031307812 */ /* 0x000fe400078ec0ff */
[----:B------:R-:W-:Y:S02]  /*21a60*/  LOP3.LUT R52, R53, 0x380, RZ, 0xc0, !PT ;  /* 0x0000038035347812 */ /* 0x000fe400078ec0ff */
[----:B------:R-:W-:-:S02]  /*21a70*/  LOP3.LUT R56, R57, 0x380, RZ, 0xc0, !PT ;  /* 0x0000038039387812 */ /* 0x000fc400078ec0ff */
[----:B------:R-:W-:Y:S02]  /*21a80*/  SHF.R.U64 R7, R7, 0x3, RZ ;  /* 0x0000000307077819 */ /* 0x000fe400000012ff */
        /* <DEDUP_REMOVED lines=17> */
[----:B------:R-:W-:Y:S01]  /*21ba0*/  LOP3.LUT R60, R4, R5, RZ, 0x3c, !PT ;  /* 0x00000005043c7212 */ /* 0x000fe200078e3cff */
[----:B------:R-:W5:Y:S04]  /*21bb0*/  LD.E.128 R40, desc[UR60][R40.64] ;  /* 0x0000003c28287980 */ /* 0x000f68000c101d00 */
[----:B------:R0:W5:Y:S01]  /*21bc0*/  LD.E.128 R4, desc[UR60][R2.64] ;  /* 0x0000003c02047980 */ /* 0x000162000c101d00 */
[----:B------:R-:W-:Y:S01]  /*21bd0*/  SHF.R.S32.HI R67, RZ, 0x1f, R24 ;  /* 0x0000001fff437819 */ /* 0x000fe20000011418 */
[----:B------:R-:W-:-:S02]  /*21be0*/  IMAD.IADD R68, R21, 0x1, R141 ;  /* 0x0000000115447824 */ /* 0x000fc400078e028d */
[----:B------:R-:W5:Y:S04]  /*21bf0*/  LD.E.128 R44, desc[UR60][R44.64] ;  /* 0x0000003c2c2c7980 */ /* 0x000f68000c101d00 */
[----:B------:R-:W5:Y:S01]  /*21c00*/  LD.E.128 R48, desc[UR60][R48.64] ;  /* 0x0000003c30307980 */ /* 0x000f62000c101d00 */
[----:B0-----:R-:W-:-:S03]  /*21c10*/  IMAD R3, R128, UR4, RZ ;  /* 0x0000000480037c24 */ /* 0x001fc6000f8e02ff */
[----:B------:R-:W5:Y:S01]  /*21c20*/  LD.E.128 R52, desc[UR60][R52.64] ;  /* 0x0000003c34347980 */ /* 0x000f62000c101d00 */
[C---:B------:R-:W-:Y:S02]  /*21c30*/  IMAD R65, R0.reuse, UR5, R3 ;  /* 0x0000000500417c24 */ /* 0x040fe4000f8e0203 */
[----:B------:R-:W-:Y:S01]  /*21c40*/  IMAD.WIDE.U32 R2, R0, UR4, RZ ;  /* 0x0000000400027c25 */ /* 0x000fe2000f8e00ff */
[----:B------:R-:W-:Y:S01]  /*21c50*/  ULDC.64 UR4, c[0x0][0xae8] ;  /* 0x0002ba0000047ab9 */ /* 0x000fe20000000a00 */
[----:B------:R-:W5:Y:S03]  /*21c60*/  LD.E.128 R56, desc[UR60][R56.64] ;  /* 0x0000003c38387980 */ /* 0x000f66000c101d00 */
[----:B------:R-:W-:Y:S01]  /*21c70*/  IADD3 R3, R3, R65, RZ ;  /* 0x0000004103037210 */ /* 0x000fe20007ffe0ff */
[----:B-1----:R-:W-:Y:S01]  /*21c80*/  @P4 IMAD.HI.U32 R0, R20, R69, RZ ;  /* 0x0000004514004227 */ /* 0x002fe200078e00ff */
[----:B------:R-:W5:Y:S03]  /*21c90*/  LD.E.128 R60, desc[UR60][R60.64] ;  /* 0x0000003c3c3c7980 */ /* 0x000f66000c101d00 */
[C---:B------:R-:W-:Y:S01]  /*21ca0*/  IMAD.WIDE.U32 R2, R202.reuse, UR4, R2 ;  /* 0x00000004ca027c25 */ /* 0x040fe2000f8e0002 */
[----:B------:R-:W-:Y:S01]  /*21cb0*/  @!PT LDS RZ, [RZ] ;  /* 0x00000000fffff984 */ /* 0x000fe20000000800 */
[----:B------:R-:W-:Y:S01]  /*21cc0*/  @!PT LDS RZ, [RZ] ;  /* 0x00000000fffff984 */ /* 0x000fe20000000800 */
[----:B------:R-:W-:Y:S01]  /*21cd0*/  @!PT LDS RZ, [RZ] ;  /* 0x00000000fffff984 */ /* 0x000fe20000000800 */
[----:B------:R-:W-:Y:S01]  /*21ce0*/  @!PT LDS RZ, [RZ] ;  /* 0x00000000fffff984 */ /* 0x000fe20000000800 */
[----:B------:R0:W-:Y:S06]  /*21cf0*/  MEMBAR.ALL.CTA ;  /* 0x0000000000007992 */ /* 0x0001ec0000008000 */
[----:B0-----:R-:W0:Y:S01]  /*21d00*/  FENCE.VIEW.ASYNC.S ;  /* 0x00000000000073c6 */ /* 0x001e220000000000 */
[----:B------:R-:W-:Y:S01]  /*21d10*/  IMAD R3, R202, UR5, R3 ;  /* 0x00000005ca037c24 */ /* 0x000fe2000f8e0203 */
[----:B------:R-:W-:Y:S01]  /*21d20*/  ULDC.64 UR4, c[0x0][0xaf0] ;  /* 0x0002bc0000047ab9 */ /* 0x000fe20000000a00 */
[----:B------:R-:W-:Y:S01]  /*21d30*/  IMAD.MOV.U32 R65, RZ, RZ, R20 ;  /* 0x000000ffff417224 */ /* 0x000fe200078e0014 */
[----:B--2---:R-:W-:Y:S01]  /*21d40*/  @P4 SHF.R.U32.HI R65, RZ, R71, R0 ;  /* 0x00000047ff414219 */ /* 0x004fe20000011600 */
[----:B------:R-:W-:-:S02]  /*21d50*/  IMAD R67, R67, UR4, RZ ;  /* 0x0000000443437c24 */ /* 0x000fc4000f8e02ff */
[----:B------:R-:W-:Y:S01]  /*21d60*/  IMAD.WIDE.U32 R2, R24, UR4, R2 ;  /* 0x0000000418027c25 */ /* 0x000fe2000f8e0002 */
[----:B------:R-:W-:-:S03]  /*21d70*/  SHF.R.S32.HI R0, RZ, 0x1f, R65 ;  /* 0x0000001fff007819 */ /* 0x000fc60000011441 */
[----:B------:R-:W-:Y:S01]  /*21d80*/  IMAD R67, R24, UR5, R67 ;  /* 0x0000000518437c24 */ /* 0x000fe2000f8e0243 */
[----:B------:R-:W-:Y:S01]  /*21d90*/  ULDC.64 UR4, c[0x0][0xae0] ;  /* 0x0002b80000047ab9 */ /* 0x000fe20000000a00 */
[----:B------:R-:W-:Y:S02]  /*21da0*/  IMAD.MOV R69, RZ, RZ, -R65 ;  /* 0x000000ffff457224 */ /* 0x000fe400078e0a41 */
[----:B------:R-:W-:Y:S02]  /*21db0*/  IMAD.IADD R3, R3, 0x1, R67 ;  /* 0x0000000103037824 */ /* 0x000fe400078e0243 */
[----:B------:R-:W-:Y:S02]  /*21dc0*/  IMAD R0, R0, UR4, RZ ;  /* 0x0000000400007c24 */ /* 0x000fe4000f8e02ff */
[----:B------:R-:W-:Y:S02]  /*21dd0*/  IMAD R67, R130, R69, R20 ;  /* 0x0000004582437224 */ /* 0x000fe400078e0214 */
[----:B------:R-:W-:-:S04]  /*21de0*/  IMAD.WIDE.U32 R2, R65, UR4, R2 ;  /* 0x0000000441027c25 */ /* 0x000fc8000f8e0002 */
[----:B------:R-:W-:Y:S01]  /*21df0*/  IMAD R65, R65, UR5, R0 ;  /* 0x0000000541417c24 */ /* 0x000fe2000f8e0200 */
[----:B------:R-:W-:Y:S01]  /*21e00*/  SHF.R.S32.HI R0, RZ, 0x1f, R67 ;  /* 0x0000001fff007819 */ /* 0x000fe20000011443 */
[----:B------:R-:W-:Y:S02]  /*21e10*/  ULDC.64 UR4, c[0x0][0xad8] ;  /* 0x0002b60000047ab9 */ /* 0x000fe40000000a00 */
[----:B------:R-:W-:Y:S02]  /*21e20*/  IMAD.IADD R3, R3, 0x1, R65 ;  /* 0x0000000103037824 */ /* 0x000fe400078e0241 */
[----:B------:R-:W-:Y:S02]  /*21e30*/  IMAD R0, R0, UR4, RZ ;  /* 0x0000000400007c24 */ /* 0x000fe4000f8e02ff */
[----:B------:R-:W-:-:S04]  /*21e40*/  IMAD.WIDE.U32 R2, R67, UR4, R2 ;  /* 0x0000000443027c25 */ /* 0x000fc8000f8e0002 */
[----:B------:R-:W-:Y:S01]  /*21e50*/  IMAD R21, R67, UR5, R0 ;  /* 0x0000000543157c24 */ /* 0x000fe2000f8e0200 */
[----:B------:R-:W-:Y:S01]  /*21e60*/  ULDC.64 UR4, c[0x0][0xa80] ;  /* 0x0002a00000047ab9 */ /* 0x000fe20000000a00 */
[----:B------:R-:W-:Y:S02]  /*21e70*/  IADD3 R24, R68, 0x40, RZ ;  /* 0x0000004044187810 */ /* 0x000fe40007ffe0ff */
[----:B------:R-:W-:Y:S01]  /*21e80*/  IMAD.IADD R3, R3, 0x1, R21 ;  /* 0x0000000103037824 */ /* 0x000fe200078e0215 */
[----:B------:R-:W-:Y:S02]  /*21e90*/  LEA R67, P2, R2, UR4, 0x1 ;  /* 0x0000000402437c11 */ /* 0x000fe4000f8408ff */
[-C--:B------:R-:W-:Y:S02]  /*21ea0*/  ISETP.GE.AND P0, PT, R24, R129.reuse, PT ;  /* 0x000000811800720c */ /* 0x080fe40003f06270 */
[----:B------:R-:W-:Y:S02]  /*21eb0*/  LEA.HI.X R24, R2, UR5, R3, 0x1, P2 ;  /* 0x0000000502187c11 */ /* 0x000fe400090f0c03 */
[----:B------:R-:W-:Y:S01]  /*21ec0*/  ISETP.GE.AND P2, PT, R68, R129, PT ;  /* 0x000000814400720c */ /* 0x000fe20003f46270 */
[----:B------:R-:W-:-:S02]  /*21ed0*/  VIADD R0, R17, 0x30820 ;  /* 0x0003082011007836 */ /* 0x000fc40000000000 */
[----:B------:R-:W-:-:S03]  /*21ee0*/  VIADD R20, R68, 0x20 ;  /* 0x0000002044147836 */ /* 0x000fc60000000000 */
[----:B------:R-:W-:Y:S01]  /*21ef0*/  PRMT R0, RZ, 0x654, R0 ;  /* 0x00000654ff007816 */ /* 0x000fe20000000000 */
[C---:B------:R-:W-:Y:S02]  /*21f00*/  VIADD R70, R66.reuse, 0x40 ;  /* 0x0000004042467836 */ /* 0x040fe40000000000 */
[----:B------:R-:W-:Y:S01]  /*21f10*/  VIADD R72, R66, 0x80 ;  /* 0x0000008042487836 */ /* 0x000fe20000000000 */
[----:B0-----:R0:W-:Y:S01]  /*21f20*/  SYNCS.ARRIVE.TRANS64.RED.A1T0 RZ, [R0+URZ], RZ ;  /* 0x000000ff00ff79a7 */ /* 0x0011e2000810043f */
[----:B------:R0:W1:Y:S01]  /*21f30*/  SHFL.IDX PT, R21, R67, RZ, 0x181f ;  /* 0x00181fff43157589 */ /* 0x00006200000e0000 */
[----:B------:R-:W-:Y:S03]  /*21f40*/  BSSY B1, `(.L_x_1837) ;  /* 0x0000014000017945 */ /* 0x000fe60003800000 */
[----:B------:R0:W2:Y:S01]  /*21f50*/  SHFL.IDX PT, R65, R24, RZ, 0x181f ;  /* 0x00181fff18417589 */ /* 0x0000a200000e0000 */
[----:B------:R-:W-:-:S02]  /*21f60*/  ISETP.GE.AND P1, PT, R20, R129, PT ;  /* 0x000000811400720c */ /* 0x000fc40003f26270 */
[----:B------:R-:W-:Y:S02]  /*21f70*/  SHF.R.S32.HI R73, RZ, 0x1f, R66 ;  /* 0x0000001fff497819 */ /* 0x000fe40000011442 */
[----:B------:R-:W-:Y:S02]  /*21f80*/  SHF.R.S32.HI R69, RZ, 0x1f, R72 ;  /* 0x0000001fff457819 */ /* 0x000fe40000011448 */
[----:B------:R-:W-:Y:S01]  /*21f90*/  SHF.R.S32.HI R71, RZ, 0x1f, R70 ;  /* 0x0000001fff477819 */ /* 0x000fe20000011446 */
[----:B0-----:R-:W-:Y:S06]  /*21fa0*/  @P2 BRA `(.L_x_1838) ;  /* 0x0000000000342947 */ /* 0x001fec0003800000 */
        /* <DEDUP_REMOVED lines=13> */
.L_x_1838:
[----:B------:R-:W-:Y:S05]  /*22080*/  BSYNC B1 ;  /* 0x0000000000017941 */ /* 0x000fea0003800000 */
.L_x_1837:
[----:B0----5:R0:W3:Y:S01]  /*22090*/  SHFL.IDX PT, R7, R24, 0x1, 0x181f ;  /* 0x00381f0018077f89 */ /* 0x0210e200000e0000 */
[----:B------:R-:W-:Y:S03]  /*220a0*/  BSSY B1, `(.L_x_1839) ;  /* 0x0000010000017945 */ /* 0x000fe60003800000 */
[----:B------:R0:W4:Y:S01]  /*220b0*/  SHFL.IDX PT, R3, R67, 0x1, 0x181f ;  /* 0x00381f0043037f89 */ /* 0x00012200000e0000 */
[----:B------:R-:W-:Y:S05]  /*220c0*/  @P1 BRA `(.L_x_1840) ;  /* 0x0000000000341947 */ /* 0x000fea0003800000 */
[----:B------:R-:W-:Y:S02]  /*220d0*/  ULDC UR4, c[0x0][0xac8] ;  /* 0x0002b20000047ab9 */ /* 0x000fe40000000800 */
[----:B------:R-:W-:Y:S02]  /*220e0*/  ISETP.GE.AND P4, PT, R66, UR4, PT ;  /* 0x0000000442007c0c */ /* 0x000fe4000bf86270 */
[----:B------:R-:W-:Y:S02]  /*220f0*/  ISETP.GE.AND P5, PT, R70, UR4, PT ;  /* 0x0000000446007c0c */ /* 0x000fe4000bfa6270 */
[----:B------:R-:W-:-:S09]  /*22100*/  ISETP.GE.AND P6, PT, R72, UR4, PT ;  /* 0x0000000448007c0c */ /* 0x000fd2000bfc6270 */
[-C--:B----4-:R-:W-:Y:S02]  /*22110*/  @!P4 LEA R2, P1, R66, R3.reuse, 0x1 ;  /* 0x000000034202c211 */ /* 0x090fe400078208ff */
[-C--:B------:R-:W-:Y:S02]  /*22120*/  @!P5 LEA R4, P2, R70, R3.reuse, 0x1 ;  /* 0x000000034604d211 */ /* 0x080fe400078408ff */
[----:B------:R-:W-:Y:S02]  /*22130*/  @!P6 LEA R6, P3, R72, R3, 0x1 ;  /* 0x000000034806e211 */ /* 0x000fe400078608ff */
[-C--:B---3--:R-:W-:Y:S02]  /*22140*/  @!P4 LEA.HI.X R3, R66, R7.reuse, R73, 0x1, P1 ;  /* 0x000000074203c211 */ /* 0x088fe400008f0c49 */
[-C--:B------:R-:W-:Y:S02]  /*22150*/  @!P5 LEA.HI.X R5, R70, R7.reuse, R71, 0x1, P2 ;  /* 0x000000074605d211 */ /* 0x080fe400010f0c47 */
[----:B------:R-:W-:Y:S01]  /*22160*/  @!P6 LEA.HI.X R7, R72, R7, R69, 0x1, P3 ;  /* 0x000000074807e211 */ /* 0x000fe200018f0c45 */
[----:B------:R3:W-:Y:S04]  /*22170*/  @!P4 ST.E.128 desc[UR60][R2.64], R8 ;  /* 0x000000080200c985 */ /* 0x0007e8000c101d3c */
[----:B------:R3:W-:Y:S04]  /*22180*/  @!P5 ST.E.128 desc[UR60][R4.64], R36 ;  /* 0x000000240400d985 */ /* 0x0007e8000c101d3c */
[----:B------:R3:W-:Y:S02]  /*22190*/  @!P6 ST.E.128 desc[UR60][R6.64], R52 ;  /* 0x000000340600e985 */ /* 0x0007e4000c101d3c */
.L_x_1840:
[----:B------:R-:W-:Y:S05]  /*221a0*/  BSYNC B1 ;  /* 0x0000000000017941 */ /* 0x000fea0003800000 */
.L_x_1839:
[----:B---3--:R3:W0:Y:S01]  /*221b0*/  SHFL.IDX PT, R7, R24, 0x2, 0x181f ;  /* 0x00581f0018077f89 */ /* 0x00862200000e0000 */
[----:B------:R-:W-:Y:S03]  /*221c0*/  BSSY B1, `(.L_x_1841) ;  /* 0x0000010000017945 */ /* 0x000fe60003800000 */
[----:B----4-:R3:W4:Y:S01]  /*221d0*/  SHFL.IDX PT, R3, R67, 0x2, 0x181f ;  /* 0x00581f0043037f89 */ /* 0x01072200000e0000 */
        /* <DEDUP_REMOVED lines=14> */
.L_x_1842:
[----:B------:R-:W-:Y:S05]  /*222c0*/  BSYNC B1 ;  /* 0x0000000000017941 */ /* 0x000fea0003800000 */
.L_x_1841:
[----:B------:R-:W-:Y:S01]  /*222d0*/  VIADD R0, R68, 0x60 ;  /* 0x0000006044007836 */ /* 0x000fe20000000000 */
[----:B0-----:R0:W0:Y:S04]  /*222e0*/  SHFL.IDX PT, R7, R24, 0x3, 0x181f ;  /* 0x00781f0018077f89 */ /* 0x00102800000e0000 */
[----:B------:R-:W-:Y:S01]  /*222f0*/  ISETP.GE.AND P0, PT, R0, R129, PT ;  /* 0x000000810000720c */ /* 0x000fe20003f06270 */
[----:B---3--:R-:W3:-:S12]  /*22300*/  SHFL.IDX PT, R67, R67, 0x3, 0x181f ;  /* 0x00781f0043437f89 */ /* 0x008ed800000e0000 */
[----:B------:R-:W-:Y:S05]  /*22310*/  @P0 BRA `(.L_x_1843) ;  /* 0x0000002000980947 */ /* 0x000fea0003800000 */
[----:B------:R-:W-:Y:S02]  /*22320*/  ULDC UR4, c[0x0][0xac8] ;  /* 0x0002b20000047ab9 */ /* 0x000fe40000000800 */
[----:B------:R-:W-:Y:S02]  /*22330*/  ISETP.GE.AND P2, PT, R66, UR4, PT ;  /* 0x0000000442007c0c */ /* 0x000fe4000bf46270 */
[----:B------:R-:W-:-:S11]  /*22340*/  ISETP.GE.AND P3, PT, R70, UR4, PT ;  /* 0x0000000446007c0c */ /* 0x000fd6000bf66270 */
[-C--:B---3--:R-:W-:Y:S02]  /*22350*/  @!P2 LEA R2, P0, R66, R67.reuse, 0x1 ;  /* 0x000000434202a211 */ /* 0x088fe400078008ff */
[----:B------:R-:W-:Y:S02]  /*22360*/  @!P3 LEA R4, P1, R70, R67, 0x1 ;  /* 0x000000434604b211 */ /* 0x000fe400078208ff */
[-C--:B0---4-:R-:W-:Y:S02]  /*22370*/  @!P2 LEA.HI.X R3, R66, R7.reuse, R73, 0x1, P0 ;  /* 0x000000074203a211 */ /* 0x091fe400000f0c49 */
        /* <DEDUP_REMOVED lines=9> */
.L_x_1836:
[----:B------:R-:W-:Y:S01]  /*22410*/  ULDC.64 UR4, c[0x0][0xb08] ;  /* 0x0002c20000047ab9 */ /* 0x000fe20000000a00 */
[----:B------:R-:W1:Y:S01]  /*22420*/  @P4 LDC R9, c[0x0][0xbec] ;  /* 0x0002fb00ff094b82 */ /* 0x000e620000000800 */
[----:B0-----:R-:W-:Y:S01]  /*22430*/  IMAD R5, R128, UR4, RZ ;  /* 0x0000000480057c24 */ /* 0x001fe2000f8e02ff */
[----:B------:R-:W-:Y:S01]  /*22440*/  ULDC.64 UR6, c[0x0][0xb30] ;  /* 0x0002cc0000067ab9 */ /* 0x000fe20000000a00 */
[----:B------:R-:W-:Y:S01]  /*22450*/  IMAD.WIDE.U32 R2, R0, UR4, RZ ;  /* 0x0000000400027c25 */ /* 0x000fe2000f8e00ff */
[----:B------:R-:W-:Y:S01]  /*22460*/  ISETP.GE.AND P0, PT, R8, R129, PT ;  /* 0x000000810800720c */ /* 0x000fe20003f06270 */
[----:B------:R-:W-:Y:S01]  /*22470*/  BSSY B1, `(.L_x_1844) ;  /* 0x00000cc000017945 */ /* 0x000fe20003800000 */
[----:B------:R-:W-:Y:S01]  /*22480*/  IADD3 R137, R227, 0x78, RZ ;  /* 0x00000078e3897810 */ /* 0x000fe20007ffe0ff */
[----:B------:R-:W-:Y:S01]  /*22490*/  IMAD R5, R0, UR5, R5 ;  /* 0x0000000500057c24 */ /* 0x000fe2000f8e0205 */
[----:B------:R-:W-:Y:S01]  /*224a0*/  ULDC.64 UR4, c[0x0][0xb38] ;  /* 0x0002ce0000047ab9 */ /* 0x000fe20000000a00 */
[----:B------:R-:W0:Y:S01]  /*224b0*/  @P4 LDC R0, c[0x0][0xbf0] ;  /* 0x0002fc00ff004b82 */ /* 0x000e220000000800 */
[----:B------:R-:W-:Y:S01]  /*224c0*/  VIADD R4, R17, 0x30820 ;  /* 0x0003082011047836 */ /* 0x000fe20000000000 */
[----:B------:R-:W-:Y:S01]  /*224d0*/  IADD3 R155, R227, 0x30, RZ ;  /* 0x00000030e39b7810 */ /* 0x000fe20007ffe0ff */
[----:B------:R-:W-:Y:S01]  /*224e0*/  IMAD.IADD R3, R3, 0x1, R5 ;  /* 0x0000000103037824 */ /* 0x000fe200078e0205 */
[----:B------:R-:W-:Y:S01]  /*224f0*/  SHF.R.S32.HI R5, RZ, 0x1f, R24 ;  /* 0x0000001fff057819 */ /* 0x000fe20000011418 */
[C---:B------:R-:W-:Y:S01]  /*22500*/  VIADD R30, R227.reuse, 0xa8 ;  /* 0x000000a8e31e7836 */ /* 0x040fe20000000000 */
[----:B------:R-:W-:Y:S01]  /*22510*/  PRMT R4, RZ, 0x654, R4 ;  /* 0x00000654ff047816 */ /* 0x000fe20000000004 */
[----:B------:R-:W-:Y:S01]  /*22520*/  IMAD.WIDE.U32 R2, R202, UR4, R2 ;  /* 0x00000004ca027c25 */ /* 0x000fe2000f8e0002 */
[----:B------:R-:W-:-:S02]  /*22530*/  IADD3 R127, R227, 0x98, RZ ;  /* 0x00000098e37f7810 */ /* 0x000fc40007ffe0ff */
[----:B------:R2:W-:Y:S01]  /*22540*/  SYNCS.ARRIVE.TRANS64.RED.A1T0 RZ, [R4+URZ], RZ ;  /* 0x000000ff04ff79a7 */ /* 0x0005e2000810043f */
[----:B------:R-:W-:Y:S01]  /*22550*/  IMAD R3, R202, UR5, R3 ;  /* 0x00000005ca037c24 */ /* 0x000fe2000f8e0203 */
[----:B------:R-:W-:Y:S01]  /*22560*/  ULDC.64 UR4, c[0x0][0xb40] ;  /* 0x0002d00000047ab9 */ /* 0x000fe20000000a00 */
[----:B------:R-:W-:Y:S01]  /*22570*/  VIADD R126, R227, 0xa0 ;  /* 0x000000a0e37e7836 */ /* 0x000fe20000000000 */
[----:B------:R-:W-:Y:S01]  /*22580*/  SHF.R.S32.HI R30, RZ, 0x1f, R30 ;  /* 0x0000001fff1e7819 */ /* 0x000fe2000001141e */
[----:B------:R-:W-:Y:S01]  /*22590*/  IMAD R5, R5, UR4, RZ ;  /* 0x0000000405057c24 */ /* 0x000fe2000f8e02ff */
[----:B------:R-:W-:Y:S01]  /*225a0*/  SHF.R.S32.HI R137, RZ, 0x1f, R137 ;  /* 0x0000001fff897819 */ /* 0x000fe20000011489 */
[----:B-1----:R-:W-:Y:S01]  /*225b0*/  @P4 IMAD.HI.U32 R9, R28, R9, RZ ;  /* 0x000000091c094227 */ /* 0x002fe200078e00ff */
[----:B------:R-:W-:Y:S02]  /*225c0*/  SHF.R.S32.HI R126, RZ, 0x1f, R126 ;  /* 0x0000001fff7e7819 */ /* 0x000fe4000001147e */
[C---:B------:R-:W-:Y:S01]  /*225d0*/  IADD3 R146, R227.reuse, 0x50, RZ ;  /* 0x00000050e3927810 */ /* 0x040fe20007ffe0ff */
[C---:B------:R-:W-:Y:S01]  /*225e0*/  IMAD R7, R24.reuse, UR5, R5 ;  /* 0x0000000518077c24 */ /* 0x040fe2000f8e0205 */
[----:B------:R-:W-:Y:S01]  /*225f0*/  SHF.R.S32.HI R155, RZ, 0x1f, R155 ;  /* 0x0000001fff9b7819 */ /* 0x000fe2000001149b */
[----:B------:R-:W-:Y:S01]  /*22600*/  IMAD.WIDE.U32 R2, R24, UR4, R2 ;  /* 0x0000000418027c25 */ /* 0x000fe2000f8e0002 */
[----:B------:R-:W-:Y:S01]  /*22610*/  ULDC.64 UR4, c[0x0][0xb48] ;  /* 0x0002d20000047ab9 */ /* 0x000fe20000000a00 */
[----:B------:R-:W-:-:S02]  /*22620*/  IADD3 R164, R227, 0x8, RZ ;  /* 0x00000008e3a47810 */ /* 0x000fc40007ffe0ff */
[----:B------:R-:W-:Y:S01]  /*22630*/  IMAD.MOV.U32 R5, RZ, RZ, R28 ;  /* 0x000000ffff057224 */ /* 0x000fe200078e001c */
[----:B0-----:R-:W-:Y:S01]  /*22640*/  @P4 SHF.R.U32.HI R5, RZ, R0, R9 ;  /* 0x00000000ff054219 */ /* 0x001fe20000011609 */
[----:B------:R-:W-:Y:S02]  /*22650*/  IMAD.IADD R3, R3, 0x1, R7 ;  /* 0x0000000103037824 */ /* 0x000fe400078e0207 */
[----:B------:R-:W-:Y:S01]  /*22660*/  VIADD R128, R227, 0x98 ;  /* 0x00000098e3807836 */ /* 0x000fe20000000000 */
[----:B------:R-:W-:Y:S01]  /*22670*/  IADD3 R7, -R5, RZ, RZ ;  /* 0x000000ff05077210 */ /* 0x000fe20007ffe1ff */
[----:B------:R-:W-:Y:S01]  /*22680*/  IMAD.WIDE.U32 R2, R140, UR4, R2 ;  /* 0x000000048c027c25 */ /* 0x000fe2000f8e0002 */
[----:B------:R-:W-:Y:S02]  /*22690*/  SHF.R.S32.HI R0, RZ, 0x1f, R5 ;  /* 0x0000001fff007819 */ /* 0x000fe40000011405 */
[----:B------:R-:W-:Y:S01]  /*226a0*/  SHF.R.S32.HI R128, RZ, 0x1f, R128 ;  /* 0x0000001fff807819 */ /* 0x000fe20000011480 */
[----:B------:R-:W-:-:S02]  /*226b0*/  IMAD R7, R130, R7, R28 ;  /* 0x0000000782077224 */ /* 0x000fc400078e021c */
[----:B------:R-:W-:Y:S02]  /*226c0*/  IMAD R0, R0, UR6, RZ ;  /* 0x0000000600007c24 */ /* 0x000fe4000f8e02ff */
[----:B------:R-:W-:Y:S01]  /*226d0*/  IMAD R3, R140, UR5, R3 ;  /* 0x000000058c037c24 */ /* 0x000fe2000f8e0203 */
[----:B------:R-:W-:Y:S01]  /*226e0*/  ULDC.64 UR4, c[0x0][0xb28] ;  /* 0x0002ca0000047ab9 */ /* 0x000fe20000000a00 */
        /* <DEDUP_REMOVED lines=9> */
[C---:B------:R-:W-:Y:S01]  /*22780*/  LEA R0, P1, R2.reuse, UR4, 0x2 ;  /* 0x0000000402007c11 */ /* 0x040fe2000f8210ff */
[C---:B------:R-:W-:Y:S02]  /*22790*/  VIADD R131, R227.reuse, 0x90 ;  /* 0x00000090e3837836 */ /* 0x040fe40000000000 */
[C---:B------:R-:W-:Y:S01]  /*227a0*/  VIADD R133, R227.reuse, 0x88 ;  /* 0x00000088e3857836 */ /* 0x040fe20000000000 */
[----:B------:R-:W-:Y:S01]  /*227b0*/  LEA.HI.X R11, R2, UR5, R11, 0x2, P1 ;  /* 0x00000005020b7c11 */ /* 0x000fe200088f140b */
[C---:B------:R-:W-:Y:S01]  /*227c0*/  VIADD R135, R227.reuse, 0x80 ;  /* 0x00000080e3877836 */ /* 0x040fe20000000000 */
[----:B------:R2:W0:Y:S01]  /*227d0*/  SHFL.IDX PT, R2, R0, RZ, 0x1c1f ;  /* 0x001c1fff00027589 */ /* 0x00042200000e0000 */
[C---:B------:R-:W-:Y:S01]  /*227e0*/  VIADD R139, R227.reuse, 0x70 ;  /* 0x00000070e38b7836 */ /* 0x040fe20000000000 */
[----:B------:R-:W-:Y:S01]  /*227f0*/  SHF.R.S32.HI R131, RZ, 0x1f, R131 ;  /* 0x0000001fff837819 */ /* 0x000fe20000011483 */
[C---:B------:R-:W-:Y:S01]  /*22800*/  VIADD R141, R227.reuse, 0x68 ;  /* 0x00000068e38d7836 */ /* 0x040fe20000000000 */
[----:B------:R2:W1:Y:S01]  /*22810*/  SHFL.IDX PT, R3, R11, RZ, 0x1c1f ;  /* 0x001c1fff0b037589 */ /* 0x00046200000e0000 */
        /* <DEDUP_REMOVED lines=44> */
[----:B------:R-:W-:Y:S01]  /*22ae0*/  VIADD R162, R227, 0x10 ;  /* 0x00000010e3a27836 */ /* 0x000fe20000000000 */
[----:B012---:R-:W-:Y:S06]  /*22af0*/  @P0 BRA `(.L_x_1845) ;  /* 0x00000004008c0947 */ /* 0x007fec0003800000 */
[----:B------:R-:W-:Y:S01]  /*22b00*/  ULDC UR4, c[0x0][0xac8] ;  /* 0x0002b20000047ab9 */ /* 0x000fe20000000800 */
[C---:B------:R-:W-:Y:S01]  /*22b10*/  VIADD R15, R227.reuse, 0xb8 ;  /* 0x000000b8e30f7836 */ /* 0x040fe20000000000 */
[----:B------:R-:W-:Y:S02]  /*22b20*/  ISETP.GE.AND P0, PT, R227, UR4, PT ;  /* 0x00000004e3007c0c */ /* 0x000fe4000bf06270 */
[----:B------:R-:W-:Y:S02]  /*22b30*/  ISETP.GE.AND P5, PT, R164, UR4, PT ;  /* 0x00000004a4007c0c */ /* 0x000fe4000bfa6270 */
[----:B------:R-:W-:Y:S02]  /*22b40*/  ISETP.GE.AND P4, PT, R162, UR4, PT ;  /* 0x00000004a2007c0c */ /* 0x000fe4000bf86270 */
[----:B------:R-:W-:Y:S02]  /*22b50*/  ISETP.GE.AND P3, PT, R160, UR4, PT ;  /* 0x00000004a0007c0c */ /* 0x000fe4000bf66270 */
[----:B------:R-:W-:-:S02]  /*22b60*/  SHF.R.S32.HI R29, RZ, 0x1f, R24 ;  /* 0x0000001fff1d7819 */ /* 0x000fc40000011418 */
[----:B------:R-:W-:-:S03]  /*22b70*/  SHF.R.S32.HI R14, RZ, 0x1f, R15 ;  /* 0x0000001fff0e7819 */ /* 0x000fc6000001140f */
[----:B------:R-:W-:-:S04]  /*22b80*/  @!P0 IMAD.WIDE R4, R227, 0x4, R2 ;  /* 0x00000004e3048825 */ /* 0x000fc800078e0202 */
[-C--:B------:R-:W-:Y:S01]  /*22b90*/  @!P4 LEA R6, P2, R162, R2.reuse, 0x2 ;  /* 0x00000002a206c211 */ /* 0x080fe200078410ff */
[----:B------:R0:W-:Y:S01]  /*22ba0*/  @!P0 ST.E.64 desc[UR60][R4.64], R124 ;  /* 0x0000007c04008985 */ /* 0x0001e2000c101b3c */
[----:B------:R-:W-:Y:S02]  /*22bb0*/  ISETP.GE.AND P0, PT, R158, UR4, PT ;  /* 0x000000049e007c0c */ /* 0x000fe4000bf06270 */
[----:B------:R-:W-:Y:S02]  /*22bc0*/  @!P3 LEA R8, P6, R160, R2, 0x2 ;  /* 0x00000002a008b211 */ /* 0x000fe400078c10ff */
[-C--:B------:R-:W-:Y:S02]  /*22bd0*/  @!P4 LEA.HI.X R7, R162, R3.reuse, R163, 0x2, P2 ;  /* 0x00000003a207c211 */ /* 0x080fe400010f14a3 */
[----:B------:R-:W-:Y:S02]  /*22be0*/  ISETP.GE.AND P2, PT, R154, UR4, PT ;  /* 0x000000049a007c0c */ /* 0x000fe4000bf46270 */
[----:B------:R-:W-:-:S02]  /*22bf0*/  @!P3 LEA.HI.X R9, R160, R3, R161, 0x2, P6 ;  /* 0x00000003a009b211 */ /* 0x000fc400030f14a1 */
[----:B0-----:R-:W-:-:S04]  /*22c00*/  @!P5 LEA R4, P1, R164, R2, 0x2 ;  /* 0x00000002a404d211 */ /* 0x001fc800078210ff */
[----:B------:R-:W-:Y:S02]  /*22c10*/  @!P5 LEA.HI.X R5, R164, R3, R165, 0x2, P1 ;  /* 0x00000003a405d211 */ /* 0x000fe400008f14a5 */
[----:B------:R-:W-:-:S03]  /*22c20*/  ISETP.GE.AND P1, PT, R156, UR4, PT ;  /* 0x000000049c007c0c */ /* 0x000fc6000bf26270 */
        /* <DEDUP_REMOVED lines=8> */
[----:B--2---:R-:W-:Y:S02]  /*22cb0*/  @!P2 LEA R8, P6, R154, R2, 0x2 ;  /* 0x000000029a08a211 */ /* 0x004fe400078c10ff */
[----:B------:R-:W-:Y:S01]  /*22cc0*/  @!P1 LEA.HI.X R7, R156, R3, R157, 0x2, P5 ;  /* 0x000000039c079211 */ /* 0x000fe200028f149d */
[----:B------:R0:W-:Y:S01]  /*22cd0*/  @!P0 ST.E.64 desc[UR60][R4.64], R40 ;  /* 0x0000002804008985 */ /* 0x0001e2000c101b3c */
[----:B------:R-:W-:-:S02]  /*22ce0*/  ISETP.GE.AND P5, PT, R148, UR4, PT ;  /* 0x0000000494007c0c */ /* 0x000fc4000bfa6270 */
[-C--:B------:R-:W-:Y:S01]  /*22cf0*/  @!P2 LEA.HI.X R9, R154, R3.reuse, R155, 0x2, P6 ;  /* 0x000000039a09a211 */ /* 0x080fe200030f149b */
[----:B------:R1:W-:Y:S01]  /*22d00*/  @!P1 ST.E.64 desc[UR60][R6.64], R44 ;  /* 0x0000002c06009985 */ /* 0x0003e2000c101b3c */
[----:B------:R-:W-:Y:S02]  /*22d10*/  ISETP.GE.AND P0, PT, R146, UR4, PT ;  /* 0x0000000492007c0c */ /* 0x000fe4000bf06270 */
[----:B------:R-:W-:Y:S01]  /*22d20*/  ISETP.GE.AND P1, PT, R144, UR4, PT ;  /* 0x0000000490007c0c */ /* 0x000fe2000bf26270 */
[----:B------:R2:W-:Y:S01]  /*22d30*/  @!P2 ST.E.64 desc[UR60][R8.64], R48 ;  /* 0x000000300800a985 */ /* 0x0005e2000c101b3c */
[-C--:B0-----:R-:W-:Y:S02]  /*22d40*/  @!P3 LEA R4, P6, R152, R2.reuse, 0x2 ;  /* 0x000000029804b211 */ /* 0x081fe400078c10ff */
[----:B-1----:R-:W-:Y:S02]  /*22d50*/  @!P4 LEA R6, P2, R150, R2, 0x2 ;  /* 0x000000029606c211 */ /* 0x002fe400078410ff */
[----:B------:R-:W-:-:S02]  /*22d60*/  @!P3 LEA.HI.X R5, R152, R3, R153, 0x2, P6 ;  /* 0x000000039805b211 */ /* 0x000fc400030f1499 */
[----:B--2---:R-:W-:Y:S02]  /*22d70*/  @!P5 LEA R8, P6, R148, R2, 0x2 ;  /* 0x000000029408d211 */ /* 0x004fe400078c10ff */
[-C--:B------:R-:W-:Y:S01]  /*22d80*/  @!P4 LEA.HI.X R7, R150, R3.reuse, R151, 0x2, P2 ;  /* 0x000000039607c211 */ /* 0x080fe200010f1497 */
[----:B------:R0:W-:Y:S01]  /*22d90*/  @!P3 ST.E.64 desc[UR60][R4.64], R52 ;  /* 0x000000340400b985 */ /* 0x0001e2000c101b3c */
[----:B------:R-:W-:Y:S02]  /*22da0*/  ISETP.GE.AND P2, PT, R142, UR4, PT ;  /* 0x000000048e007c0c */ /* 0x000fe4000bf46270 */
[----:B------:R-:W-:Y:S01]  /*22db0*/  @!P5 LEA.HI.X R9, R148, R3, R149, 0x2, P6 ;  /* 0x000000039409d211 */ /* 0x000fe200030f1495 */
[----:B------:R1:W-:Y:S01]  /*22dc0*/  @!P4 ST.E.64 desc[UR60][R6.64], R56 ;  /* 0x000000380600c985 */ /* 0x0003e2000c101b3c */
[----:B------:R-:W-:-:S03]  /*22dd0*/  ISETP.GE.AND P3, PT, R140, UR4, PT ;  /* 0x000000048c007c0c */ /* 0x000fc6000bf66270 */
[----:B------:R2:W-:Y:S01]  /*22de0*/  @!P5 ST.E.64 desc[UR60][R8.64], R60 ;  /* 0x0000003c0800d985 */ /* 0x0005e2000c101b3c */
[-C--:B0-----:R-:W-:Y:S02]  /*22df0*/  @!P0 LEA R4, P4, R146, R2.reuse, 0x2 ;  /* 0x0000000292048211 */ /* 0x081fe400078810ff */
[-C--:B-1----:R-:W-:Y:S02]  /*22e00*/  @!P1 LEA R6, P5, R144, R2.reuse, 0x2 ;  /* 0x0000000290069211 */ /* 0x082fe400078a10ff */
[-C--:B------:R-:W-:Y:S02]  /*22e10*/  @!P0 LEA.HI.X R5, R146, R3.reuse, R147, 0x2, P4 ;  /* 0x0000000392058211 */ /* 0x080fe400020f1493 */
[----:B--2---:R-:W-:Y:S02]  /*22e20*/  @!P2 LEA R8, P6, R142, R2, 0x2 ;  /* 0x000000028e08a211 */ /* 0x004fe400078c10ff */
[----:B------:R-:W-:Y:S01]  /*22e30*/  ISETP.GE.AND P4, PT, R138, UR4, PT ;  /* 0x000000048a007c0c */ /* 0x000fe2000bf86270 */
[----:B------:R0:W-:Y:S01]  /*22e40*/  @!P0 ST.E.64 desc[UR60][R4.64], R64 ;  /* 0x0000004004008985 */ /* 0x0001e2000c101b3c */
[----:B------:R-:W-:-:S02]  /*22e50*/  @!P1 LEA.HI.X R7, R144, R3, R145, 0x2, P5 ;  /* 0x0000000390079211 */ /* 0x000fc400028f1491 */
[----:B------:R-:W-:Y:S02]  /*22e60*/  ISETP.GE.AND P5, PT, R136, UR4, PT ;  /* 0x0000000488007c0c */ /* 0x000fe4000bfa6270 */
        /* <DEDUP_REMOVED lines=9> */
[----:B--2---:R-:W-:Y:S02]  /*22f00*/  @!P5 LEA R8, P6, R136, R2, 0x2 ;  /* 0x000000028808d211 */ /* 0x004fe400078c10ff */
[-C--:B------:R-:W-:Y:S02]  /*22f10*/  @!P4 LEA.HI.X R7, R138, R3.reuse, R139, 0x2, P1 ;  /* 0x000000038a07c211 */ /* 0x080fe400008f148b */
        /* <DEDUP_REMOVED lines=10> */
[----:B------:R-:W-:Y:S02]  /*22fc0*/  ISETP.GE.AND P2, PT, R15, UR4, PT ;  /* 0x000000040f007c0c */ /* 0x000fe4000bf46270 */
[-C--:B------:R-:W-:Y:S02]  /*22fd0*/  @!P0 LEA.HI.X R7, R132, R3.reuse, R133, 0x2, P6 ;  /* 0x0000000384078211 */ /* 0x080fe400030f1485 */
[----:B------:R-:W-:Y:S02]  /*22fe0*/  ISETP.GE.AND P6, PT, R24, UR4, PT ;  /* 0x0000000418007c0c */ /* 0x000fe4000bfc6270 */
[----:B--2---:R-:W-:Y:S01]  /*22ff0*/  @!P1 LEA R8, P3, R130, R2, 0x2 ;  /* 0x0000000282089211 */ /* 0x004fe200078610ff */
[----:B------:R1:W-:Y:S01]  /*23000*/  @!P0 ST.E.64 desc[UR60][R6.64], R92 ;  /* 0x0000005c06008985 */ /* 0x0003e2000c101b3c */
[----:B------:R-:W-:Y:S02]  /*23010*/  ISETP.GE.AND P0, PT, R28, UR4, PT ;  /* 0x000000041c007c0c */ /* 0x000fe4000bf06270 */
[----:B------:R-:W-:-:S02]  /*23020*/  @!P1 LEA.HI.X R9, R130, R3, R131, 0x2, P3 ;  /* 0x0000000382099211 */ /* 0x000fc400018f1483 */
[----:B0-----:R-:W-:-:S03]  /*23030*/  @!P5 LEA R4, P3, R127, R2, 0x2 ;  /* 0x000000027f04d211 */ /* 0x001fc600078610ff */
[----:B------:R0:W-:Y:S01]  /*23040*/  @!P1 ST.E.64 desc[UR60][R8.64], R96 ;  /* 0x0000006008009985 */ /* 0x0001e2000c101b3c */
[-C--:B------:R-:W-:Y:S02]  /*23050*/  @!P4 LEA R12, P1, R31, R2.reuse, 0x2 ;  /* 0x000000021f0cc211 */ /* 0x080fe400078210ff */
[-C--:B------:R-:W-:Y:S02]  /*23060*/  @!P5 LEA.HI.X R5, R127, R3.reuse, R128, 0x2, P3 ;  /* 0x000000037f05d211 */ /* 0x080fe400018f1480 */
[-C--:B------:R-:W-:Y:S02]  /*23070*/  @!P4 LEA.HI.X R13, R31, R3.reuse, R126, 0x2, P1 ;  /* 0x000000031f0dc211 */ /* 0x080fe400008f147e */
[CC--:B-1----:R-:W-:Y:S01]  /*23080*/  @!P2 LEA R6, P1, R15.reuse, R2.reuse, 0x2 ;  /* 0x000000020f06a211 */ /* 0x0c2fe200078210ff */
[----:B------:R1:W-:Y:S03]  /*23090*/  @!P5 ST.E.64 desc[UR60][R4.64], R100 ;  /* 0x000000640400d985 */ /* 0x0003e6000c101b3c */
[----:B------:R-:W-:Y:S01]  /*230a0*/  @!P2 LEA.HI.X R7, R15, R3, R14, 0x2, P1 ;  /* 0x000000030f07a211 */ /* 0x000fe200008f140e */
[----:B------:R1:W-:Y:S01]  /*230b0*/  @!P4 ST.E.64 desc[UR60][R12.64], R104 ;  /* 0x000000680c00c985 */ /* 0x0003e2000c101b3c */
[----:B0-----:R-:W-:-:S04]  /*230c0*/  @!P6 LEA R8, P3, R24, R2, 0x2 ;  /* 0x000000021808e211 */ /* 0x001fc800078610ff */
[----:B------:R-:W-:Y:S02]  /*230d0*/  @!P6 LEA.HI.X R9, R24, R3, R29, 0x2, P3 ;  /* 0x000000031809e211 */ /* 0x000fe400018f141d */
[----:B------:R-:W-:-:S04]  /*230e0*/  @!P0 LEA R2, P3, R28, R2, 0x2 ;  /* 0x000000021c028211 */ /* 0x000fc800078610ff */
[----:B------:R-:W-:-:S05]  /*230f0*/  @!P0 LEA.HI.X R3, R28, R3, R30, 0x2, P3 ;  /* 0x000000031c038211 */ /* 0x000fca00018f141e */
[----:B------:R1:W-:Y:S04]  /*23100*/  @!P0 ST.E.64 desc[UR60][R2.64], R108 ;  /* 0x0000006c02008985 */ /* 0x0003e8000c101b3c */
[----:B------:R1:W-:Y:S04]  /*23110*/  @!P6 ST.E.64 desc[UR60][R8.64], R112 ;  /* 0x000000700800e985 */ /* 0x0003e8000c101b3c */
[----:B------:R1:W-:Y:S02]  /*23120*/  @!P2 ST.E.64 desc[UR60][R6.64], R116 ;  /* 0x000000740600a985 */ /* 0x0003e4000c101b3c */
.L_x_1845:
[----:B------:R-:W-:Y:S05]  /*23130*/  BSYNC B1 ;  /* 0x0000000000017941 */ /* 0x000fea0003800000 */
.L_x_1844:
[----:B------:R-:W-:Y:S01]  /*23140*/  ISETP.GE.AND P0, PT, R10, R129, PT ;  /* 0x000000810a00720c */ /* 0x000fe20003f06270 */
[----:B-1----:R0:W1:Y:S04]  /*23150*/  SHFL.IDX PT, R3, R11, 0x1, 0x1c1f ;  /* 0x003c1f000b037f89 */ /* 0x00206800000e0000 */
[----:B------:R0:W2:Y:S08]  /*23160*/  SHFL.IDX PT, R2, R0, 0x1, 0x1c1f ;  /* 0x003c1f0000027f89 */ /* 0x0000b000000e0000 */
[----:B0-----:R-:W-:Y:S05]  /*23170*/  @P0 BRA `(.L_x_1843) ;  /* 0x0000001400000947 */ /* 0x001fea0003800000 */
[----:B------:R-:W-:Y:S02]  /*23180*/  ULDC UR4, c[0x0][0xac8] ;  /* 0x0002b20000047ab9 */ /* 0x000fe40000000800 */
[----:B------:R-:W-:Y:S02]  /*23190*/  ISETP.GE.AND P2, PT, R164, UR4, PT ;  /* 0x00000004a4007c0c */ /* 0x000fe4000bf46270 */
[----:B------:R-:W-:Y:S02]  /*231a0*/  ISETP.GE.AND P1, PT, R227, UR4, PT ;  /* 0x00000004e3007c0c */ /* 0x000fe4000bf26270 */
[----:B------:R-:W-:Y:S02]  /*231b0*/  ISETP.GE.AND P5, PT, R162, UR4, PT ;  /* 0x00000004a2007c0c */ /* 0x000fe4000bfa6270 */
[----:B------:R-:W-:Y:S02]  /*231c0*/  ISETP.GE.AND P4, PT, R160, UR4, PT ;  /* 0x00000004a0007c0c */ /* 0x000fe4000bf86270 */
[----:B------:R-:W-:-:S05]  /*231d0*/  ISETP.GE.AND P3, PT, R158, UR4, PT ;  /* 0x000000049e007c0c */ /* 0x000fca000bf66270 */
[C---:B--2---:R-:W-:Y:S02]  /*231e0*/  @!P2 LEA R4, P0, R164.reuse, R2, 0x2 ;  /* 0x00000002a404a211 */ /* 0x044fe400078010ff */
[----:B-1----:R-:W-:Y:S02]  /*231f0*/  @!P1 IMAD.WIDE R6, R227, 0x4, R2 ;  /* 0x00000004e3069825 */ /* 0x002fe400078e0202 */
[----:B------:R-:W-:Y:S02]  /*23200*/  @!P2 LEA.HI.X R5, R164, R3, R165, 0x2, P0 ;  /* 0x00000003a405a211 */ /* 0x000fe400000f14a5 */
        /* <DEDUP_REMOVED lines=23> */
[-C--:B------:R-:W-:Y:S01]  /*23380*/  @!P2 LEA.HI.X R9, R152, R3.reuse, R153, 0x2, P6 ;  /* 0x000000039809a211 */ /* 0x080fe200030f1499 */
[----:B------:R1:W-:Y:S01]  /*23390*/  @!P1 ST.E.64 desc[UR60][R6.64], R50 ;  /* 0x0000003206009985 */ /* 0x0003e2000c101b3c */
[-C--:B------:R-:W-:Y:S02]  /*233a0*/  @!P3 LEA R10, P6, R150, R2.reuse, 0x2 ;  /* 0x00000002960ab211 */ /* 0x080fe400078c10ff */
[----:B------:R-:W-:Y:S01]  /*233b0*/  @!P4 LEA R12, P0, R148, R2, 0x2 ;  /* 0x00000002940cc211 */ /* 0x000fe200078010ff */
[----:B------:R2:W-:Y:S01]  /*233c0*/  @!P2 ST.E.64 desc[UR60][R8.64], R54 ;  /* 0x000000360800a985 */ /* 0x0005e2000c101b3c */
[----:B------:R-:W-:Y:S02]  /*233d0*/  ISETP.GE.AND P2, PT, R144, UR4, PT ;  /* 0x0000000490007c0c */ /* 0x000fe4000bf46270 */
[----:B------:R-:W-:Y:S02]  /*233e0*/  ISETP.GE.AND P1, PT, R142, UR4, PT ;  /* 0x000000048e007c0c */ /* 0x000fe4000bf26270 */
[----:B------:R-:W-:-:S02]  /*233f0*/  @!P4 LEA.HI.X R13, R148, R3, R149, 0x2, P0 ;  /* 0x00000003940dc211 */ /* 0x000fc400000f1495 */
[-C--:B------:R-:W-:Y:S02]  /*23400*/  @!P3 LEA.HI.X R11, R150, R3.reuse, R151, 0x2, P6 ;  /* 0x00000003960bb211 */ /* 0x080fe400030f1497 */
[----:B------:R-:W-:Y:S02]  /*23410*/  ISETP.GE.AND P0, PT, R140, UR4, PT ;  /* 0x000000048c007c0c */ /* 0x000fe4000bf06270 */
[CC--:B------:R-:W-:Y:S01]  /*23420*/  @!P5 LEA R14, P6, R146.reuse, R2.reuse, 0x2 ;  /* 0x00000002920ed211 */ /* 0x0c0fe200078c10ff */
[----:B------:R3:W-:Y:S03]  /*23430*/  @!P3 ST.E.64 desc[UR60][R10.64], R58 ;  /* 0x0000003a0a00b985 */ /* 0x0007e6000c101b3c */
[----:B------:R-:W-:Y:S01]  /*23440*/  @!P5 LEA.HI.X R15, R146, R3, R147, 0x2, P6 ;  /* 0x00000003920fd211 */ /* 0x000fe200030f1493 */
[----:B------:R4:W-:Y:S01]  /*23450*/  @!P4 ST.E.64 desc[UR60][R12.64], R62 ;  /* 0x0000003e0c00c985 */ /* 0x0009e2000c101b3c */
[----:B0-----:R-:W-:-:S02]  /*23460*/  @!P2 LEA R4, P6, R144, R2, 0x2 ;  /* 0x000000029004a211 */ /* 0x001fc400078c10ff */
[-C--:B-1----:R-:W-:Y:S01]  /*23470*/  @!P1 LEA R6, P3, R142, R2.reuse, 0x2 ;  /* 0x000000028e069211 */ /* 0x082fe200078610ff */
[----:B------:R0:W-:Y:S01]  /*23480*/  @!P5 ST.E.64 desc[UR60][R14.64], R66 ;  /* 0x000000420e00d985 */ /* 0x0001e2000c101b3c */
[----:B------:R-:W-:Y:S02]  /*23490*/  ISETP.GE.AND P5, PT, R138, UR4, PT ;  /* 0x000000048a007c0c */ /* 0x000fe4000bfa6270 */
        /* <DEDUP_REMOVED lines=8> */
[----:B---3--:R-:W-:-:S03]  /*23520*/  @!P5 LEA R10, P1, R138, R2, 0x2 ;  /* 0x000000028a0ad211 */ /* 0x008fc600078210ff */
[----:B------:R3:W-:Y:S01]  /*23530*/  @!P0 ST.E.64 desc[UR60][R8.64], R78 ;  /* 0x0000004e08008985 */ /* 0x0007e2000c101b3c */
[----:B------:R-:W-:Y:S02]  /*23540*/  ISETP.GE.AND P0, PT, R132, UR4, PT ;  /* 0x0000000484007c0c */ /* 0x000fe4000bf06270 */
[-C--:B------:R-:W-:Y:S02]  /*23550*/  @!P5 LEA.HI.X R11, R138, R3.reuse, R139, 0x2, P1 ;  /* 0x000000038a0bd211 */ /* 0x080fe400008f148b */
[-C--:B----4-:R-:W-:Y:S02]  /*23560*/  @!P4 LEA R12, P2, R136, R2.reuse, 0x2 ;  /* 0x00000002880cc211 */ /* 0x090fe400078410ff */
[----:B------:R-:W-:Y:S01]  /*23570*/  ISETP.GE.AND P1, PT, R130, UR4, PT ;  /* 0x0000000482007c0c */ /* 0x000fe2000bf26270 */
[----:B------:R-:W-:Y:S01]  /*23580*/  @!P5 ST.E.64 desc[UR60][R10.64], R82 ;  /* 0x000000520a00d985 */ /* 0x000fe2000c101b3c */
[----:B0-----:R-:W-:Y:S02]  /*23590*/  @!P3 LEA R14, P6, R134, R2, 0x2 ;  /* 0x00000002860eb211 */ /* 0x001fe400078c10ff */
[----:B------:R-:W-:-:S02]  /*235a0*/  @!P4 LEA.HI.X R13, R136, R3, R137, 0x2, P2 ;  /* 0x00000003880dc211 */ /* 0x000fc400010f1489 */
[-C--:B------:R-:W-:Y:S02]  /*235b0*/  @!P3 LEA.HI.X R15, R134, R3.reuse, R135, 0x2, P6 ;  /* 0x00000003860fb211 */ /* 0x080fe400030f1487 */
[----:B------:R-:W-:Y:S01]  /*235c0*/  ISETP.GE.AND P5, PT, R127, UR4, PT ;  /* 0x000000047f007c0c */ /* 0x000fe2000bfa6270 */
[----:B------:R0:W-:Y:S01]  /*235d0*/  @!P4 ST.E.64 desc[UR60][R12.64], R86 ;  /* 0x000000560c00c985 */ /* 0x0001e2000c101b3c */
[----:B-1----:R-:W-:Y:S02]  /*235e0*/  @!P0 LEA R4, P2, R132, R2, 0x2 ;  /* 0x0000000284048211 */ /* 0x002fe400078410ff */
[----:B------:R-:W-:Y:S01]  /*235f0*/  ISETP.GE.AND P4, PT, R31, UR4, PT ;  /* 0x000000041f007c0c */ /* 0x000fe2000bf86270 */
[----:B------:R1:W-:Y:S01]  /*23600*/  @!P3 ST.E.64 desc[UR60][R14.64], R90 ;  /* 0x0000005a0e00b985 */ /* 0x0003e2000c101b3c */
[----:B------:R-:W-:Y:S02]  /*23610*/  ISETP.GE.AND P3, PT, R28, UR4, PT ;  /* 0x000000041c007c0c */ /* 0x000fe4000bf66270 */
[----:B------:R-:W-:-:S02]  /*23620*/  @!P0 LEA.HI.X R5, R132, R3, R133, 0x2, P2 ;  /* 0x0000000384058211 */ /* 0x000fc400010f1485 */
[----:B------:R-:W-:Y:S02]  /*23630*/  ISETP.GE.AND P2, PT, R24, UR4, PT ;  /* 0x0000000418007c0c */ /* 0x000fe4000bf46270 */
[CC--:B--2---:R-:W-:Y:S01]  /*23640*/  @!P1 LEA R6, P6, R130.reuse, R2.reuse, 0x2 ;  /* 0x0000000282069211 */ /* 0x0c4fe200078c10ff */
[----:B------:R2:W-:Y:S03]  /*23650*/  @!P0 ST.E.64 desc[UR60][R4.64], R94 ;  /* 0x0000005e04008985 */ /* 0x0005e6000c101b3c */
[----:B------:R-:W-:Y:S02]  /*23660*/  @!P1 LEA.HI.X R7, R130, R3, R131, 0x2, P6 ;  /* 0x0000000382079211 */ /* 0x000fe400030f1483 */
[-C--:B---3--:R-:W-:Y:S02]  /*23670*/  @!P5 LEA R8, P6, R127, R2.reuse, 0x2 ;  /* 0x000000027f08d211 */ /* 0x088fe400078c10ff */
[-C--:B0-----:R-:W-:Y:S01]  /*23680*/  @!P3 LEA R12, P0, R28, R2.reuse, 0x2 ;  /* 0x000000021c0cb211 */ /* 0x081fe200078010ff */
[----:B------:R0:W-:Y:S01]  /*23690*/  @!P1 ST.E.64 desc[UR60][R6.64], R98 ;  /* 0x0000006206009985 */ /* 0x0001e2000c101b3c */
[----:B------:R-:W-:-:S02]  /*236a0*/  @!P4 LEA R10, P1, R31, R2, 0x2 ;  /* 0x000000021f0ac211 */ /* 0x000fc400078210ff */
[-C--:B------:R-:W-:Y:S02]  /*236b0*/  @!P5 LEA.HI.X R9, R127, R3.reuse, R128, 0x2, P6 ;  /* 0x000000037f09d211 */ /* 0x080fe400030f1480 */
[----:B-1----:R-:W-:Y:S01]  /*236c0*/  SHF.R.S32.HI R15, RZ, 0x1f, R24 ;  /* 0x0000001fff0f7819 */ /* 0x002fe20000011418 */
[----:B--2---:R-:W-:Y:S01]  /*236d0*/  VIADD R5, R227, 0xb8 ;  /* 0x000000b8e3057836 */ /* 0x004fe20000000000 */
[----:B------:R-:W-:Y:S01]  /*236e0*/  @!P2 LEA R14, P6, R24, R2, 0x2 ;  /* 0x00000002180ea211 */ /* 0x000fe200078c10ff */
[----:B------:R0:W-:Y:S01]  /*236f0*/  @!P5 ST.E.64 desc[UR60][R8.64], R102 ;  /* 0x000000660800d985 */ /* 0x0001e2000c101b3c */
[-C--:B------:R-:W-:Y:S02]  /*23700*/  @!P4 LEA.HI.X R11, R31, R3.reuse, R126, 0x2, P1 ;  /* 0x000000031f0bc211 */ /* 0x080fe400008f147e */
[-C--:B------:R-:W-:Y:S02]  /*23710*/  @!P3 LEA.HI.X R13, R28, R3.reuse, R30, 0x2, P0 ;  /* 0x000000031c0db211 */ /* 0x080fe400000f141e */
[----:B------:R-:W-:Y:S01]  /*23720*/  @!P2 LEA.HI.X R15, R24, R3, R15, 0x2, P6 ;  /* 0x00000003180fa211 */ /* 0x000fe200030f140f */
[----:B------:R0:W-:Y:S01]  /*23730*/  @!P4 ST.E.64 desc[UR60][R10.64], R106 ;  /* 0x0000006a0a00c985 */ /* 0x0001e2000c101b3c */
[----:B------:R-:W-:-:S03]  /*23740*/  ISETP.GE.AND P0, PT, R5, UR4, PT ;  /* 0x0000000405007c0c */ /* 0x000fc6000bf06270 */
[----:B------:R0:W-:Y:S04]  /*23750*/  @!P3 ST.E.64 desc[UR60][R12.64], R110 ;  /* 0x0000006e0c00b985 */ /* 0x0001e8000c101b3c */
[----:B------:R0:W-:Y:S06]  /*23760*/  @!P2 ST.E.64 desc[UR60][R14.64], R114 ;  /* 0x000000720e00a985 */ /* 0x0001ec000c101b3c */
[----:B------:R-:W-:Y:S05]  /*23770*/  @P0 BRA `(.L_x_1843) ;  /* 0x0000000c00800947 */ /* 0x000fea0003800000 */
[----:B------:R-:W-:Y:S02]  /*23780*/  LEA R2, P0, R5, R2, 0x2 ;  /* 0x0000000205027211 */ /* 0x000fe400078010ff */
[----:B------:R-:W-:-:S04]  /*23790*/  SHF.R.S32.HI R0, RZ, 0x1f, R5 ;  /* 0x0000001fff007819 */ /* 0x000fc80000011405 */
[----:B------:R-:W-:-:S05]  /*237a0*/  LEA.HI.X R3, R5, R3, R0, 0x2, P0 ;  /* 0x0000000305037211 */ /* 0x000fca00000f1400 */
[----:B------:R3:W-:Y:S01]  /*237b0*/  ST.E.64 desc[UR60][R2.64], R118 ;  /* 0x0000007602007985 */ /* 0x0007e2000c101b3c */
[----:B------:R-:W-:Y:S05]  /*237c0*/  BRA `(.L_x_1843) ;  /* 0x0000000c006c7947 */ /* 0x000fea0003800000 */
.L_x_1834:
[----:B------:R-:W3:Y:S01]  /*237d0*/  LDL R8, [R1+0x4c] ;  /* 0x00004c0001087983 */ /* 0x000ee20000100800 */
[----:B------:R-:W-:Y:S01]  /*237e0*/  ULDC.64 UR4, c[0x0][0xc08] ;  /* 0x0003020000047ab9 */ /* 0x000fe20000000a00 */
[----:B-1----:R-:W3:Y:S01]  /*237f0*/  LDC.64 R2, c[0x0][0xc00] ;  /* 0x00030000ff027b82 */ /* 0x002ee20000000a00 */
[----:B------:R-:W-:Y:S01]  /*23800*/  ISETP.NE.U32.AND P0, PT, RZ, UR4, PT ;  /* 0x00000004ff007c0c */ /* 0x000fe2000bf05070 */
[----:B------:R-:W4:Y:S01]  /*23810*/  LDL R7, [R1+0x48] ;  /* 0x0000480001077983 */ /* 0x000f220000100800 */
[----:B------:R-:W-:Y:S02]  /*23820*/  IMAD.MOV.U32 R15, RZ, RZ, RZ ;  /* 0x000000ffff0f7224 */ /* 0x000fe400078e00ff */
[----:B------:R-:W-:Y:S01]  /*23830*/  ISETP.NE.AND.EX P1, PT, RZ, UR5, PT, P0 ;  /* 0x00000005ff007c0c */ /* 0x000fe2000bf25300 */
[----:B------:R-:W-:Y:S02]  /*23840*/  ULDC.64 UR4, c[0x0][0xc00] ;  /* 0x0003000000047ab9 */ /* 0x000fe40000000a00 */
[----:B------:R-:W-:-:S04]  /*23850*/  ISETP.NE.U32.AND P0, PT, RZ, UR4, PT ;  /* 0x00000004ff007c0c */ /* 0x000fc8000bf05070 */
[----:B------:R-:W-:-:S06]  /*23860*/  ISETP.NE.AND.EX P0, PT, RZ, UR5, PT, P0 ;  /* 0x00000005ff007c0c */ /* 0x000fcc000bf05300 */
[----:B------:R-:W1:Y:S01]  /*23870*/  @P1 LDC.64 R4, c[0x0][0xc08] ;  /* 0x00030200ff041b82 */ /* 0x000e620000000a00 */
[----:B------:R-:W-:Y:S02]  /*23880*/  ULDC UR4, c[0x0][0xa88] ;  /* 0x0002a20000047ab9 */ /* 0x000fe40000000800 */
[----:B------:R-:W-:Y:S01]  /*23890*/  IMAD.U32 R0, RZ, RZ, UR4 ;  /* 0x00000004ff007e24 */ /* 0x000fe2000f8e00ff */
[----:B------:R-:W0:Y:S01]  /*238a0*/  S2R R35, SR_TID.X ;  /* 0x0000000000237919 */ /* 0x000e220000002100 */
[----:B---3--:R-:W-:-:S04]  /*238b0*/  IMAD.WIDE R2, R8, 0x4, R2 ;  /* 0x0000000408027825 */ /* 0x008fc800078e0202 */
[----:B-1----:R-:W-:Y:S01]  /*238c0*/  @P1 IMAD.WIDE R4, R8, 0x4, R4 ;  /* 0x0000000408041825 */ /* 0x002fe200078e0204 */
[----:B------:R1:W5:Y:S04]  /*238d0*/  @P0 LDG.E R15, desc[UR60][R2.64] ;  /* 0x0000003c020f0981 */ /* 0x000368000c1e1900 */
[----:B------:R1:W5:Y:S01]  /*238e0*/  @P1 LDG.E R0, desc[UR60][R4.64] ;  /* 0x0000003c04001981 */ /* 0x000362000c1e1900 */
[----:B----4-:R-:W-:Y:S01]  /*238f0*/  ISETP.NE.AND P2, PT, R7, RZ, PT ;  /* 0x000000ff0700720c */ /* 0x010fe20003f45270 */
[----:B0-----:R-:W-:Y:S01]  /*23900*/  VIADD R6, R35, 0xffffff80 ;  /* 0xffffff8023067836 */ /* 0x001fe20000000000 */
[----:B------:R-:W-:-:S04]  /*23910*/  SHF.R.S32.HI R28, RZ, 0x1f, R8 ;  /* 0x0000001fff1c7819 */ /* 0x000fc80000011408 */
[----:B------:R-:W-:-:S07]  /*23920*/  ISETP.GT.AND P3, PT, R6, 0x7f, PT ;  /* 0x0000007f0600780c */ /* 0x000fce0003f64270 */
[----:B------:R-:W0:Y:S02]  /*23930*/  @!P2 LDC R7, c[0x0][0xad4] ;  /* 0x0002b500ff07ab82 */ /* 0x000e240000000800 */
[----:B0-----:R1:W-:Y:S01]  /*23940*/  @!P2 STL [R1+0x48], R7 ;  /* 0x000048070100a387 */ /* 0x0013e20000100800 */
[----:B------:R-:W-:Y:S01]  /*23950*/  ISETP.GT.AND P2, PT, R7, 0x1, PT ;  /* 0x000000010700780c */ /* 0x000fe20003f44270 */
[----:B------:R-:W-:-:S12]  /*23960*/  @P1 BRA `(.L_x_1846) ;  /* 0x0000000000101947 */ /* 0x000fd80003800000 */
[----:B------:R-:W-:Y:S05]  /*23970*/  @!P0 BRA `(.L_x_1846) ;  /* 0x00000000000c8947 */ /* 0x000fea0003800000 */
[----:B-1----:R-:W3:Y:S04]  /*23980*/  LDG.E R5, desc[UR60][R2.64] ;  /* 0x0000003c02057981 */ /* 0x002ee8000c1e1900 */
[----:B-----5:R-:W3:Y:S02]  /*23990*/  LDG.E R0, desc[UR60][R2.64+0x4] ;  /* 0x0000043c02007981 */ /* 0x020ee4000c1e1900 */
[----:B---3--:R-:W-:-:S07]  /*239a0*/  IMAD.IADD R0, R0, 0x1, -R5 ;  /* 0x0000000100007824 */ /* 0x008fce00078e0a05 */
.L_x_1846:
[----:B------:R-:W-:Y:S01]  /*239b0*/  BSSY B1, `(.L_x_1847) ;  /* 0x0000037000017945 */ /* 0x000fe20003800000 */
[----:B------:R-:W-:Y:S02]  /*239c0*/  SEL R33, R8, RZ, !P0 ;  /* 0x000000ff08217207 */ /* 0x000fe40004000000 */
[----:B------:R-:W-:Y:S02]  /*239d0*/  SEL R28, R28, RZ, !P0 ;  /* 0x000000ff1c1c7207 */ /* 0x000fe40004000000 */
[----:B--2--5:R-:W-:Y:S01]  /*239e0*/  SHF.R.S32.HI R24, RZ, 0x1f, R15 ;  /* 0x0000001fff187819 */ /* 0x024fe2000001140f */
[----:B------:R-:W-:Y:S06]  /*239f0*/  @P3 BRA `(.L_x_1848) ;  /* 0x0000000000c83947 */ /* 0x000fec0003800000 */
[----:B-1----:R-:W2:Y:S01]  /*23a00*/  LDL R3, [R1+0x38] ;  /* 0x0000380001037983 */ /* 0x002ea20000100800 */
[----:B------:R-:W0:Y:S02]  /*23a10*/  LDC R37, c[0x0][0xbe8] ;  /* 0x0002fa00ff257b82 */ /* 0x000e240000000800 */
[----:B0-----:R-:W-:Y:S01]  /*23a20*/  IMAD R2, R0, R37, RZ ;  /* 0x0000002500027224 */ /* 0x001fe200078e02ff */
[----:B--2---:R-:W-:-:S04]  /*23a30*/  IADD3 R35, R3, -0x80, R35 ;  /* 0xffffff8003237810 */ /* 0x004fc80007ffe023 */
[----:B------:R-:W-:-:S13]  /*23a40*/  ISETP.GE.AND P0, PT, R35, R2, PT ;  /* 0x000000022300720c */ /* 0x000fda0003f06270 */
[----:B------:R-:W-:Y:S05]  /*23a50*/  @P0 BRA `(.L_x_1848) ;  /* 0x0000000000b00947 */ /* 0x000fea0003800000 */
[----:B------:R-:W2:Y:S01]  /*23a60*/  LDL.LU R30, [R1+0x54] ;  /* 0x00005400011e7983 */ /* 0x000ea20000300800 */
[----:B------:R-:W-:Y:S01]  /*23a70*/  IMAD.MOV.U32 R20, RZ, RZ, 0x9b8 ;  /* 0x000009b8ff147424 */ /* 0x000fe200078e00ff */
[----:B------:R-:W-:Y:S01]  /*23a80*/  ISETP.GT.AND P0, PT, R7, 0x1, PT ;  /* 0x000000010700780c */ /* 0x000fe20003f04270 */
[----:B------:R-:W0:Y:S01]  /*23a90*/  LDC.64 R2, c[0x0][0xba8] ;  /* 0x0002ea00ff027b82 */ /* 0x000e220000000a00 */
[----:B------:R-:W-:Y:S02]  /*23aa0*/  ISETP.NE.AND P1, PT, R37, 0x1, PT ;  /* 0x000000012500780c */ /* 0x000fe40003f25270 */
[----:B------:R-:W-:Y:S02]  /*23ab0*/  SEL R20, R20, 0x978, P0 ;  /* 0x0000097814147807 */ /* 0x000fe40000000000 */
[----:B------:R-:W-:-:S03]  /*23ac0*/  MOV R21, R35 ;  /* 0x0000002300157202 */ /* 0x000fc60000000f00 */
[----:B------:R-:W1:Y:S08]  /*23ad0*/  LDC.64 R12, c[0x0][R20+0x220] ;  /* 0x00008800140c7b82 */ /* 0x000e700000000a00 */
[----:B------:R-:W3:Y:S08]  /*23ae0*/  LDC.64 R10, c[0x0][R20+0x218] ;  /* 0x00008600140a7b82 */ /* 0x000ef00000000a00 */
[----:B------:R-:W4:Y:S08]  /*23af0*/  LDC.64 R6, c[0x0][R20+0x228] ;  /* 0x00008a0014067b82 */ /* 0x000f300000000a00 */
[----:B------:R-:W5:Y:S08]  /*23b00*/  @P1 LDC R14, c[0x0][0xbec] ;  /* 0x0002fb00ff0e1b82 */ /* 0x000f700000000800 */
[----:B------:R-:W4:Y:S08]  /*23b10*/  LDC.64 R4, c[0x0][R20+0x210] ;  /* 0x0000840014047b82 */ /* 0x000f300000000a00 */
[----:B------:R-:W4:Y:S01]  /*23b20*/  @P1 LDC R31, c[0x0][0xbf0] ;  /* 0x0002fc00ff1f1b82 */ /* 0x000f220000000800 */
[----:B-----5:R-:W-:-:S07]  /*23b30*/  @P1 IMAD.HI.U32 R14, R35, R14, RZ ;  /* 0x0000000e230e1227 */ /* 0x020fce00078e00ff */
[----:B0-----:R-:W0:Y:S01]  /*23b40*/  @!P0 LDC R2, c[0x0][0xb50] ;  /* 0x0002d400ff028b82 */ /* 0x001e220000000800 */
[-C--:B-1----:R-:W-:Y:S02]  /*23b50*/  IMAD R13, R13, R33.reuse, RZ ;  /* 0x000000210d0d7224 */ /* 0x082fe400078e02ff */
[----:B------:R-:W-:-:S05]  /*23b60*/  IMAD.WIDE.U32 R8, R12, R33, RZ ;  /* 0x000000210c087225 */ /* 0x000fca00078e00ff */
[----:B------:R-:W1:Y:S01]  /*23b70*/  @!P0 LDC R3, c[0x0][0xb54] ;  /* 0x0002d500ff038b82 */ /* 0x000e620000000800 */
[-C--:B---3--:R-:W-:Y:S02]  /*23b80*/  IMAD R29, R11, R202.reuse, RZ ;  /* 0x000000ca0b1d7224 */ /* 0x088fe400078e02ff */
[----:B------:R-:W-:Y:S01]  /*23b90*/  IMAD.WIDE.U32 R10, R10, R202, RZ ;  /* 0x000000ca0a0a7225 */ /* 0x000fe200078e00ff */
[----:B----4-:R-:W-:-:S03]  /*23ba0*/  @P1 SHF.R.U32.HI R21, RZ, R31, R14 ;  /* 0x0000001fff151219 */ /* 0x010fc6000001160e */
[----:B------:R-:W-:Y:S01]  /*23bb0*/  IMAD R31, R12, R28, R13 ;  /* 0x0000001c0c1f7224 */ /* 0x000fe200078e020d */
[----:B------:R-:W-:Y:S01]  /*23bc0*/  IADD3 R10, P1, P3, R8, R10, R15 ;  /* 0x0000000a080a7210 */ /* 0x000fe20007b3e00f */
[----:B------:R-:W-:Y:S02]  /*23bd0*/  IMAD.IADD R29, R11, 0x1, R29 ;  /* 0x000000010b1d7824 */ /* 0x000fe400078e021d */
[----:B------:R-:W-:Y:S02]  /*23be0*/  IMAD.MOV R8, RZ, RZ, -R21 ;  /* 0x000000ffff087224 */ /* 0x000fe400078e0a15 */
[----:B------:R-:W-:Y:S02]  /*23bf0*/  IMAD.IADD R31, R9, 0x1, R31 ;  /* 0x00000001091f7824 */ /* 0x000fe400078e021f */
[----:B------:R-:W-:-:S03]  /*23c00*/  IMAD R9, R37, R8, R35 ;  /* 0x0000000825097224 */ /* 0x000fc600078e0223 */
[----:B------:R-:W-:Y:S01]  /*23c10*/  IADD3.X R8, R31, R29, R24, P1, P3 ;  /* 0x0000001d1f087210 */ /* 0x000fe20000fe6418 */
[----:B------:R-:W-:Y:S01]  /*23c20*/  IMAD R5, R5, R9, RZ ;  /* 0x0000000905057224 */ /* 0x000fe200078e02ff */
[----:B--2---:R-:W-:-:S05]  /*23c30*/  SEL R13, R30, RZ, P0 ;  /* 0x000000ff1e0d7207 */ /* 0x004fca0000000000 */
[-C--:B------:R-:W-:Y:S02]  /*23c40*/  IMAD R11, R7, R13.reuse, RZ ;  /* 0x0000000d070b7224 */ /* 0x080fe400078e02ff */
[----:B------:R-:W-:-:S04]  /*23c50*/  IMAD.WIDE.U32 R6, R6, R13, RZ ;  /* 0x0000000d06067225 */ /* 0x000fc800078e00ff */
[----:B------:R-:W-:Y:S01]  /*23c60*/  IMAD.IADD R11, R7, 0x1, R11 ;  /* 0x00000001070b7824 */ /* 0x000fe200078e020b */
[----:B------:R-:W-:Y:S02]  /*23c70*/  IADD3 R6, P0, P1, R21, R10, R6 ;  /* 0x0000000a15067210 */ /* 0x000fe4000791e006 */
[----:B------:R-:W-:-:S04]  /*23c80*/  SHF.R.S32.HI R21, RZ, 0x1f, R21 ;  /* 0x0000001fff157819 */ /* 0x000fc80000011415 */
[----:B------:R-:W-:Y:S02]  /*23c90*/  IADD3.X R7, R21, R8, R11, P0, P1 ;  /* 0x0000000815077210 */ /* 0x000fe400007e240b */
[----:B------:R-:W-:-:S05]  /*23ca0*/  SHF.R.S32.HI R11, RZ, 0x1f, R9 ;  /* 0x0000001fff0b7819 */ /* 0x000fca0000011409 */
[C---:B------:R-:W-:Y:S02]  /*23cb0*/  IMAD R11, R4.reuse, R11, R5 ;  /* 0x0000000b040b7224 */ /* 0x040fe400078e0205 */
[----:B------:R-:W-:-:S04]  /*23cc0*/  IMAD.WIDE.U32 R4, R4, R9, R6 ;  /* 0x0000000904047225 */ /* 0x000fc800078e0006 */
[----:B------:R-:W-:Y:S01]  /*23cd0*/  IMAD.IADD R5, R5, 0x1, R11 ;  /* 0x0000000105057824 */ /* 0x000fe200078e020b */
[----:B0-----:R-:W-:-:S04]  /*23ce0*/  LEA R2, P0, R4, R2, 0x2 ;  /* 0x0000000204027211 */ /* 0x001fc800078010ff */
[----:B-1----:R-:W-:Y:S01]  /*23cf0*/  LEA.HI.X R3, R4, R3, R5, 0x2, P0 ;  /* 0x0000000304037211 */ /* 0x002fe200000f1405 */
[----:B------:R-:W-:-:S05]  /*23d00*/  IMAD.MOV.U32 R5, RZ, RZ, -0x800000 ;  /* 0xff800000ff057424 */ /* 0x000fca00078e00ff */
[----:B------:R0:W-:Y:S03]  /*23d10*/  STG.E desc[UR60][R2.64], R5 ;  /* 0x0000000502007986 */ /* 0x0001e6000c10193c */
.L_x_1848:
[----:B------:R-:W-:Y:S05]  /*23d20*/  BSYNC B1 ;  /* 0x0000000000017941 */ /* 0x000fea0003800000 */
.L_x_1847:
[----:B------:R-:W-:Y:S05]  /*23d30*/  @P2 BRA `(.L_x_1843) ;  /* 0x0000000800102947 */ /* 0x000fea0003800000 */
[----:B------:R-:W2:Y:S01]  /*23d40*/  LDL.LU R12, [R1+0x38] ;  /* 0x00003800010c7983 */ /* 0x000ea20000300800 */
[----:B------:R-:W3:Y:S01]  /*23d50*/  LDC R9, c[0x0][0xbe8] ;  /* 0x0002fa00ff097b82 */ /* 0x000ee20000000800 */
[----:B------:R-:W-:Y:S01]  /*23d60*/  ULDC.64 UR4, c[0x0][0xaa0] ;  /* 0x0002a80000047ab9 */ /* 0x000fe20000000a00 */
[----:B------:R-:W-:Y:S01]  /*23d70*/  BSSY B1, `(.L_x_1849) ;  /* 0x000004a000017945 */ /* 0x000fe20003800000 */
[----:B01----:R-:W0:Y:S01]  /*23d80*/  S2R R2, SR_TID.X ;  /* 0x0000000000027919 */ /* 0x003e220000002100 */
[----:B---3--:R-:W-:Y:S01]  /*23d90*/  ISETP.NE.AND P0, PT, R9, 0x1, PT ;  /* 0x000000010900780c */ /* 0x008fe20003f05270 */
[----:B0-----:R-:W-:-:S12]  /*23da0*/  VIADD R4, R2, 0xffffff80 ;  /* 0xffffff8002047836 */ /* 0x001fd80000000000 */
[----:B------:R-:W0:Y:S01]  /*23db0*/  @P0 LDC R7, c[0x0][0xbec] ;  /* 0x0002fb00ff070b82 */ /* 0x000e220000000800 */
[----:B------:R-:W-:Y:S01]  /*23dc0*/  IMAD R2, R24, UR4, RZ ;  /* 0x0000000418027c24 */ /* 0x000fe2000f8e02ff */
[----:B------:R-:W-:-:S03]  /*23dd0*/  SHF.R.S32.HI R3, RZ, 0x1f, R4 ;  /* 0x0000001fff037819 */ /* 0x000fc60000011404 */
[----:B------:R-:W-:Y:S01]  /*23de0*/  IMAD R5, R15, UR5, R2 ;  /* 0x000000050f057c24 */ /* 0x000fe2000f8e0202 */
[----:B------:R-:W-:Y:S02]  /*23df0*/  LEA.HI R6, R3, R4, RZ, 0x3 ;  /* 0x0000000403067211 */ /* 0x000fe400078f18ff */
[----:B------:R-:W1:Y:S01]  /*23e00*/  @P0 LDC R11, c[0x0][0xbf0] ;  /* 0x0002fc00ff0b0b82 */ /* 0x000e620000000800 */
[----:B------:R-:W-:Y:S01]  /*23e10*/  IMAD.WIDE.U32 R2, R15, UR4, RZ ;  /* 0x000000040f027c25 */ /* 0x000fe2000f8e00ff */
[----:B------:R-:W-:Y:S01]  /*23e20*/  ULDC.64 UR4, c[0x0][0xae8] ;  /* 0x0002ba0000047ab9 */ /* 0x000fe20000000a00 */
[----:B------:R-:W-:Y:S02]  /*23e30*/  LOP3.LUT R13, R6, 0xfffffff8, RZ, 0xc0, !PT ;  /* 0xfffffff8060d7812 */ /* 0x000fe400078ec0ff */
[----:B------:R-:W-:Y:S01]  /*23e40*/  SHF.R.S32.HI R10, RZ, 0x3, R6 ;  /* 0x00000003ff0a7819 */ /* 0x000fe20000011406 */
[----:B------:R-:W-:Y:S01]  /*23e50*/  IMAD.IADD R3, R3, 0x1, R5 ;  /* 0x0000000103037824 */ /* 0x000fe200078e0205 */
[----:B------:R-:W-:Y:S01]  /*23e60*/  IADD3 R13, R4, -R13, RZ ;  /* 0x8000000d040d7210 */ /* 0x000fe20007ffe0ff */
[----:B------:R-:W-:-:S04]  /*23e70*/  IMAD.WIDE.U32 R2, R202, UR4, R2 ;  /* 0x00000004ca027c25 */ /* 0x000fc8000f8e0002 */
[C---:B------:R-:W-:Y:S02]  /*23e80*/  IMAD R4, R13.reuse, 0x20, R10 ;  /* 0x000000200d047824 */ /* 0x040fe400078e020a */
[----:B------:R-:W-:Y:S01]  /*23e90*/  IMAD R3, R202, UR5, R3 ;  /* 0x00000005ca037c24 */ /* 0x000fe2000f8e0203 */
[----:B------:R-:W-:Y:S01]  /*23ea0*/  ULDC.64 UR4, c[0x0][0xaf0] ;  /* 0x0002bc0000047ab9 */ /* 0x000fe20000000a00 */
[----:B------:R-:W-:Y:S02]  /*23eb0*/  IMAD.SHL.U32 R13, R13, 0x8, RZ ;  /* 0x000000080d0d7824 */ /* 0x000fe400078e00ff */
[----:B------:R-:W-:Y:S02]  /*23ec0*/  IMAD R6, R28, UR4, RZ ;  /* 0x000000041c067c24 */ /* 0x000fe4000f8e02ff */
[----:B------:R-:W-:-:S04]  /*23ed0*/  IMAD.WIDE.U32 R2, R33, UR4, R2 ;  /* 0x0000000421027c25 */ /* 0x000fc8000f8e0002 */
[----:B--2---:R-:W-:-:S04]  /*23ee0*/  IMAD.IADD R8, R12, 0x1, R4 ;  /* 0x000000010c087824 */ /* 0x004fc800078e0204 */
[----:B0-----:R-:W-:-:S04]  /*23ef0*/  @P0 IMAD.HI.U32 R4, R8, R7, RZ ;  /* 0x0000000708040227 */ /* 0x001fc800078e00ff */
[----:B------:R-:W-:Y:S01]  /*23f00*/  IMAD.MOV.U32 R5, RZ, RZ, R8 ;  /* 0x000000ffff057224 */ /* 0x000fe200078e0008 */
[----:B-1----:R-:W-:Y:S01]  /*23f10*/  @P0 SHF.R.U32.HI R5, RZ, R11, R4 ;  /* 0x0000000bff050219 */ /* 0x002fe20000011604 */
[----:B------:R-:W-:Y:S01]  /*23f20*/  IMAD R7, R33, UR5, R6 ;  /* 0x0000000521077c24 */ /* 0x000fe2000f8e0206 */
[----:B------:R-:W-:Y:S01]  /*23f30*/  ULDC.64 UR4, c[0x0][0xae0] ;  /* 0x0002b80000047ab9 */ /* 0x000fe20000000a00 */
[----:B------:R-:W-:Y:S01]  /*23f40*/  VIADD R11, R13, 0x80 ;  /* 0x000000800d0b7836 */ /* 0x000fe20000000000 */
[----:B------:R-:W-:Y:S01]  /*23f50*/  SHF.R.S32.HI R4, RZ, 0x1f, R5 ;  /* 0x0000001fff047819 */ /* 0x000fe20000011405 */
[----:B------:R-:W-:Y:S02]  /*23f60*/  IMAD.IADD R3, R3, 0x1, R7 ;  /* 0x0000000103037824 */ /* 0x000fe400078e0207 */
[----:B------:R-:W-:Y:S02]  /*23f70*/  IMAD.MOV R7, RZ, RZ, -R5 ;  /* 0x000000ffff077224 */ /* 0x000fe400078e0a05 */
[----:B------:R-:W-:-:S02]  /*23f80*/  IMAD R4, R4, UR4, RZ ;  /* 0x0000000404047c24 */ /* 0x000fc4000f8e02ff */
[----:B------:R-:W-:Y:S02]  /*23f90*/  IMAD R7, R9, R7, R8 ;  /* 0x0000000709077224 */ /* 0x000fe400078e0208 */
[----:B------:R-:W-:-:S04]  /*23fa0*/  IMAD.WIDE.U32 R2, R5, UR4, R2 ;  /* 0x0000000405027c25 */ /* 0x000fc8000f8e0002 */
[----:B------:R-:W-:Y:S01]  /*23fb0*/  IMAD R5, R5, UR5, R4 ;  /* 0x0000000505057c24 */ /* 0x000fe2000f8e0204 */
[----:B------:R-:W-:Y:S01]  /*23fc0*/  SHF.R.S32.HI R4, RZ, 0x1f, R7 ;  /* 0x0000001fff047819 */ /* 0x000fe20000011407 */
[----:B------:R-:W-:Y:S01]  /*23fd0*/  ULDC.64 UR4, c[0x0][0xad8] ;  /* 0x0002b60000047ab9 */ /* 0x000fe20000000a00 */
[----:B------:R-:W-:Y:S01]  /*23fe0*/  IMAD.IADD R8, R10, 0x1, R12 ;  /* 0x000000010a087824 */ /* 0x000fe200078e020c */
[----:B------:R-:W-:Y:S01]  /*23ff0*/  SHF.R.S32.HI R10, RZ, 0x1f, R13 ;  /* 0x0000001fff0a7819 */ /* 0x000fe2000001140d */
[----:B------:R-:W-:Y:S02]  /*24000*/  IMAD.IADD R3, R3, 0x1, R5 ;  /* 0x0000000103037824 */ /* 0x000fe400078e0205 */
[----:B------:R-:W-:Y:S01]  /*24010*/  IMAD R6, R4, UR4, RZ ;  /* 0x0000000404067c24 */ /* 0x000fe2000f8e02ff */
[----:B------:R-:W-:Y:S01]  /*24020*/  IADD3 R4, R8, 0x40, RZ ;  /* 0x0000004008047810 */ /* 0x000fe20007ffe0ff */
[----:B------:R-:W-:Y:S02]  /*24030*/  IMAD R9, R0, R9, RZ ;  /* 0x0000000900097224 */ /* 0x000fe400078e02ff */
[C---:B------:R-:W-:Y:S01]  /*24040*/  IMAD R5, R7.reuse, UR5, R6 ;  /* 0x0000000507057c24 */ /* 0x040fe2000f8e0206 */
[----:B------:R-:W-:Y:S01]  /*24050*/  SHF.R.S32.HI R6, RZ, 0x1f, R11 ;  /* 0x0000001fff067819 */ /* 0x000fe2000001140b */
[----:B------:R-:W-:Y:S01]  /*24060*/  IMAD.WIDE.U32 R2, R7, UR4, R2 ;  /* 0x0000000407027c25 */ /* 0x000fe2000f8e0002 */
[-C--:B------:R-:W-:Y:S01]  /*24070*/  ISETP.GE.AND P2, PT, R8, R9.reuse, PT ;  /* 0x000000090800720c */ /* 0x080fe20003f46270 */
[----:B------:R-:W-:Y:S01]  /*24080*/  ULDC.64 UR4, c[0x0][0xa80] ;  /* 0x0002a00000047ab9 */ /* 0x000fe20000000a00 */
[----:B------:R-:W-:Y:S01]  /*24090*/  ISETP.GE.AND P1, PT, R4, R9, PT ;  /* 0x000000090400720c */ /* 0x000fe20003f26270 */
[----:B------:R-:W-:Y:S01]  /*240a0*/  IMAD.IADD R3, R3, 0x1, R5 ;  /* 0x0000000103037824 */ /* 0x000fe200078e0205 */
[----:B------:R-:W-:Y:S01]  /*240b0*/  LEA R4, P3, R2, UR4, 0x1 ;  /* 0x0000000402047c11 */ /* 0x000fe2000f8608ff */
[----:B------:R-:W-:-:S02]  /*240c0*/  VIADD R0, R8, 0x20 ;  /* 0x0000002008007836 */ /* 0x000fc40000000000 */
[----:B------:R-:W-:Y:S01]  /*240d0*/  VIADD R7, R13, 0x40 ;  /* 0x000000400d077836 */ /* 0x000fe20000000000 */
[----:B------:R-:W-:Y:S02]  /*240e0*/  LEA.HI.X R5, R2, UR5, R3, 0x1, P3 ;  /* 0x0000000502057c11 */ /* 0x000fe400098f0c03 */
[----:B------:R-:W-:Y:S01]  /*240f0*/  ISETP.GE.AND P0, PT, R0, R9, PT ;  /* 0x000000090000720c */ /* 0x000fe20003f06270 */
[----:B------:R0:W1:Y:S01]  /*24100*/  SHFL.IDX PT, R2, R4, RZ, 0x181f ;  /* 0x00181fff04027589 */ /* 0x00006200000e0000 */
[----:B------:R-:W-:-:S03]  /*24110*/  SHF.R.S32.HI R12, RZ, 0x1f, R7 ;  /* 0x0000001fff0c7819 */ /* 0x000fc60000011407 */
[----:B------:R0:W2:Y:S01]  /*24120*/  SHFL.IDX PT, R0, R5, RZ, 0x181f ;  /* 0x00181fff05007589 */ /* 0x0000a200000e0000 */
[----:B------:R-:W-:Y:S07]  /*24130*/  @P2 BRA `(.L_x_1850) ;  /* 0x0000000000342947 */ /* 0x000fee0003800000 */
        /* <DEDUP_REMOVED lines=13> */
.L_x_1850:
[----:B------:R-:W-:Y:S05]  /*24210*/  BSYNC B1 ;  /* 0x0000000000017941 */ /* 0x000fea0003800000 */
.L_x_1849:
        /* <DEDUP_REMOVED lines=17> */
.L_x_1852:
[----:B------:R-:W-:Y:S05]  /*24330*/  BSYNC B1 ;  /* 0x0000000000017941 */ /* 0x000fea0003800000 */
.L_x_1851:
        /* <DEDUP_REMOVED lines=17> */
.L_x_1854:
[----:B------:R-:W-:Y:S05]  /*24450*/  BSYNC B1 ;  /* 0x0000000000017941 */ /* 0x000fea0003800000 */
.L_x_1853:
        /* <DEDUP_REMOVED lines=18> */
.L_x_1843:
[----:B------:R-:W-:Y:S05]  /*24580*/  BSYNC B0 ;  /* 0x0000000000007941 */ /* 0x000fea0003800000 */
.L_x_1833:
[----:B------:R-:W-:Y:S02]  /*24590*/  ULDC UR4, c[0x0][0xc3c] ;  /* 0x00030f0000047ab9 */ /* 0x000fe40000000800 */
[----:B------:R-:W-:-:S13]  /*245a0*/  ISETP.GE.AND P0, PT, R27, UR4, PT ;  /* 0x000000041b007c0c */ /* 0x000fda000bf06270 */
[----:B------:R-:W-:Y:S05]  /*245b0*/  @!P0 BRA `(.L_x_1855) ;  /* 0xfffffdcc00748947 */ /* 0x000fea000383ffff */
[----:B------:R-:W-:Y:S05]  /*245c0*/  BRA `(.L_x_1548) ;  /* 0x0000008000b07947 */ /* 0x000fea0003800000 */
.L_x_1546:
        /* <DEDUP_REMOVED lines=16> */
.L_x_1856:
        /* <DEDUP_REMOVED lines=24> */
[----:B-1----:R-:W-:-:S04]  /*24850*/  SEL R11, R11, RZ, P2 ;  /* 0x000000ff0b0b7207 */ /* 0x002fc80001000000 */
[----:B------:R-:W-:-:S05]  /*24860*/  IADD3 R11, R10, R11, RZ ;  /* 0x0000000b0a0b7210 */ /* 0x000fca0007ffe0ff */
        /* <DEDUP_REMOVED lines=17> */
.L_x_1860:
[----:B------:R-:W0:Y:S01]  /*24980*/  LDC R2, c[0x0][0xc3c] ;  /* 0x00030f00ff027b82 */ /* 0x000e220000000800 */
[----:B------:R-:W-:Y:S01]  /*24990*/  UIADD3 UR4, UR4, 0x1f, URZ ;  /* 0x0000001f04047890 */ /* 0x000fe2000fffe03f */
[----:B------:R-:W-:Y:S02]  /*249a0*/  ULDC UR7, c[0x0][0xc3c] ;  /* 0x00030f0000077ab9 */ /* 0x000fe40000000800 */
[----:B------:R-:W-:-:S03]  /*249b0*/  IMAD.U32 R27, RZ, RZ, UR7 ;  /* 0x00000007ff1b7e24 */ /* 0x000fc6000f8e00ff */
[----:B0-----:R-:W-:-:S13]  /*249c0*/  ISETP.LE.AND P6, PT, R2, UR4, PT ;  /* 0x0000000402007c0c */ /* 0x001fda000bfc3270 */
[----:B------:R-:W-:Y:S05]  /*249d0*/  @P6 BRA `(.L_x_1859) ;  /* 0x0000000800a86947 */ /* 0x000fea0003800000 */
[----:B------:R-:W-:Y:S01]  /*249e0*/  VIADD R11, R6, UR4 ;  /* 0x00000004060b7c36 */ /* 0x000fe20008000000 */
[----:B------:R-:W-:Y:S01]  /*249f0*/  MOV R8, RZ ;  /* 0x000000ff00087202 */ /* 0x000fe20000000f00 */
[----:B------:R-:W-:-:S03]  /*24a00*/  IMAD.MOV.U32 R7, RZ, RZ, RZ ;  /* 0x000000ffff077224 */ /* 0x000fc600078e00ff */
[----:B------:R-:W-:-:S13]  /*24a10*/  ISETP.GE.OR P6, PT, R11, R2, !P0 ;  /* 0x000000020b00720c */ /* 0x000fda00047c6670 */
[----:B------:R-:W0:Y:S08]  /*24a20*/  @!P6 LDC.64 R4, c[0x0][0xc80] ;  /* 0x00032000ff04eb82 */ /* 0x000e300000000a00 */
[----:B------:R-:W1:Y:S01]  /*24a30*/  @!P6 LDC.64 R2, c[0x0][0xc78] ;  /* 0x00031e00ff02eb82 */ /* 0x000e620000000a00 */
[----:B0-----:R-:W-:-:S05]  /*24a40*/  @!P6 IMAD.WIDE R4, R11, 0x4, R4 ;  /* 0x000000040b04e825 */ /* 0x001fca00078e0204 */
[----:B------:R-:W2:Y:S01]  /*24a50*/  @!P6 LDG.E R7, desc[UR60][R4.64] ;  /* 0x0000003c0407e981 */ /* 0x000ea2000c1e1900 */
[----:B-1----:R-:W-:-:S05]  /*24a60*/  @!P6 IMAD.WIDE R2, R11, 0x4, R2 ;  /* 0x000000040b02e825 */ /* 0x002fca00078e0202 */
        /* <DEDUP_REMOVED lines=22> */
.L_x_1858:
        /* <DEDUP_REMOVED lines=11> */
[----:B------:R-:W-:-:S05]  /*24c80*/  IADD3 R3, R27, -0x1, RZ ;  /* 0xffffffff1b037810 */ /* 0x000fca0007ffe0ff */
[----:B------:R0:W1:Y:S02]  /*24c90*/  SHFL.IDX PT, R24, R2, R3, 0x1f ;  /* 0x00001f0302187589 */ /* 0x00006400000e0000 */
.L_x_1861:
[----:B-1----:R-:W-:Y:S02]  /*24ca0*/  IMAD R24, R24, UR5, R5 ;  /* 0x0000000518187c24 */ /* 0x002fe4000f8e0205 */
[----:B------:R-:W-:-:S03]  /*24cb0*/  VIADD R27, R27, UR4 ;  /* 0x000000041b1b7c36 */ /* 0x000fc60008000000 */
[----:B------:R-:W-:Y:S01]  /*24cc0*/  IADD3 R4, -R24, UR6, RZ ;  /* 0x0000000618047c10 */ /* 0x000fe2000fffe1ff */
[----:B------:R-:W-:Y:S06]  /*24cd0*/  @!P1 BRA `(.L_x_1862) ;  /* 0x0000000000e89947 */ /* 0x000fec0003800000 */
[-C--:B--2---:R-:W-:Y:S02]  /*24ce0*/  IABS R12, R7.reuse ;  /* 0x00000007000c7213 */ /* 0x084fe40000000000 */
[----:B------:R-:W-:Y:S02]  /*24cf0*/  IABS R5, R8 ;  /* 0x0000000800057213 */ /* 0x000fe40000000000 */
[----:B------:R-:W1:Y:S01]  /*24d00*/  I2F.RP R9, R12 ;  /* 0x0000000c00097306 */ /* 0x000e620000209400 */
[----:B------:R-:W-:-:S07]  /*24d10*/  IABS R13, R7 ;  /* 0x00000007000d7213 */ /* 0x000fce0000000000 */
[----:B------:R-:W2:Y:S08]  /*24d20*/  I2F.RP R10, R5 ;  /* 0x00000005000a7306 */ /* 0x000eb00000209400 */
[----:B-1----:R-:W0:Y:S08]  /*24d30*/  MUFU.RCP R9, R9 ;  /* 0x0000000900097308 */ /* 0x002e300000001000 */
[----:B--2---:R-:W-:Y:S01]  /*24d40*/  MUFU.RCP R10, R10 ;  /* 0x0000000a000a7308 */ /* 0x004fe20000001000 */
        /* <DEDUP_REMOVED lines=18> */
[----:B------:R-:W0:Y:S01]  /*24e70*/  F2I.FTZ.U32.TRUNC.NTZ R3, R11 ;  /* 0x0000000b00037305 */ /* 0x000e22000021f000 */
[----:B------:R-:W-:-:S05]  /*24e80*/  IABS R12, R8 ;  /* 0x00000008000c7213 */ /* 0x000fca0000000000 */
[----:B------:R-:W-:-:S05]  /*24e90*/  IMAD.MOV R12, RZ, RZ, -R12 ;  /* 0x000000ffff0c7224 */ /* 0x000fca00078e0a0c */
[----:B------:R-:W-:-:S05]  /*24ea0*/  @P0 IADD3 R2, R2, 0x1, RZ ;  /* 0x0000000102020810 */ /* 0x000fca0007ffe0ff */
[----:B------:R-:W-:Y:S02]  /*24eb0*/  IMAD.MOV.U32 R13, RZ, RZ, R2 ;  /* 0x000000ffff0d7224 */ /* 0x000fe400078e0002 */
[----:B0-----:R-:W-:Y:S02]  /*24ec0*/  IMAD.MOV R2, RZ, RZ, -R3 ;  /* 0x000000ffff027224 */ /* 0x001fe400078e0a03 */
[----:B------:R-:W-:Y:S01]  /*24ed0*/  @!P2 IMAD.MOV R13, RZ, RZ, -R13 ;  /* 0x000000ffff0da224 */ /* 0x000fe200078e0a0d */
[----:B------:R-:W-:Y:S01]  /*24ee0*/  @!P1 LOP3.LUT R13, RZ, R7, RZ, 0x33, !PT ;  /* 0x00000007ff0d9212 */ /* 0x000fe200078e33ff */
[----:B------:R-:W-:Y:S02]  /*24ef0*/  IMAD R9, R2, R5, RZ ;  /* 0x0000000502097224 */ /* 0x000fe400078e02ff */
[----:B------:R-:W-:Y:S01]  /*24f00*/  IMAD.MOV.U32 R2, RZ, RZ, RZ ;  /* 0x000000ffff027224 */ /* 0x000fe200078e00ff */
[----:B------:R-:W-:-:S03]  /*24f10*/  IABS R10, R13 ;  /* 0x0000000d000a7213 */ /* 0x000fc60000000000 */
[----:B------:R-:W-:-:S04]  /*24f20*/  IMAD.HI.U32 R2, R3, R9, R2 ;  /* 0x0000000903027227 */ /* 0x000fc800078e0002 */
[----:B------:R-:W-:Y:S02]  /*24f30*/  IMAD.MOV.U32 R3, RZ, RZ, R10 ;  /* 0x000000ffff037224 */ /* 0x000fe400078e000a */
[----:B------:R-:W-:Y:S02]  /*24f40*/  IMAD.MOV.U32 R10, RZ, RZ, R12 ;  /* 0x000000ffff0a7224 */ /* 0x000fe400078e000c */
[----:B------:R-:W-:-:S04]  /*24f50*/  IMAD.HI.U32 R2, R2, R3, RZ ;  /* 0x0000000302027227 */ /* 0x000fc800078e00ff */
[----:B------:R-:W-:Y:S01]  /*24f60*/  IMAD R10, R2, R10, R3 ;  /* 0x0000000a020a7224 */ /* 0x000fe200078e0203 */
[----:B------:R-:W-:-:S04]  /*24f70*/  LOP3.LUT R3, R13, R8, RZ, 0x3c, !PT ;  /* 0x000000080d037212 */ /* 0x000fc800078e3cff */
[----:B------:R-:W-:Y:S02]  /*24f80*/  ISETP.GT.U32.AND P1, PT, R5, R10, PT ;  /* 0x0000000a0500720c */ /* 0x000fe40003f24070 */
[----:B------:R-:W-:-:S11]  /*24f90*/  ISETP.GE.AND P2, PT, R3, RZ, PT ;  /* 0x000000ff0300720c */ /* 0x000fd60003f46270 */
[----:B------:R-:W-:Y:S01]  /*24fa0*/  @!P1 IMAD.IADD R10, R10, 0x1, -R5 ;  /* 0x000000010a0a9824 */ /* 0x000fe200078e0a05 */
[----:B------:R-:W-:Y:S02]  /*24fb0*/  @!P1 IADD3 R2, R2, 0x1, RZ ;  /* 0x0000000102029810 */ /* 0x000fe40007ffe0ff */
[----:B------:R-:W-:Y:S02]  /*24fc0*/  ISETP.NE.AND P1, PT, R8, RZ, PT ;  /* 0x000000ff0800720c */ /* 0x000fe40003f25270 */
[----:B------:R-:W-:Y:S01]  /*24fd0*/  ISETP.GE.U32.AND P0, PT, R10, R5, PT ;  /* 0x000000050a00720c */ /* 0x000fe20003f06070 */
[----:B------:R-:W-:-:S12]  /*24fe0*/  IMAD.MOV R5, RZ, RZ, -R13 ;  /* 0x000000ffff057224 */ /* 0x000fd800078e0a0d */
[----:B------:R-:W-:-:S04]  /*24ff0*/  @P0 VIADD R2, R2, 0x1 ;  /* 0x0000000102020836 */ /* 0x000fc80000000000 */
        /* <DEDUP_REMOVED lines=8> */
.L_x_1862:
[----:B0-----:R-:W0:Y:S02]  /*25080*/  LDC.64 R2, c[0x0][0xc90] ;  /* 0x00032400ff027b82 */ /* 0x001e240000000a00 */
[----:B0-----:R-:W-:-:S05]  /*25090*/  IMAD.WIDE R2, R27, 0x4, R2 ;  /* 0x000000041b027825 */ /* 0x001fca00078e0202 */
[----:B------:R0:W2:Y:S01]  /*250a0*/  LDG.E R13, desc[UR60][R2.64] ;  /* 0x0000003c020d7981 */ /* 0x0000a2000c1e1900 */
[----:B------:R-:W-:Y:S02]  /*250b0*/  IABS R15, R4 ;  /* 0x00000004000f7213 */ /* 0x000fe40000000000 */
[----:B0-----:R-:W-:Y:S01]  /*250c0*/  MOV R2, RZ ;  /* 0x000000ff00027202 */ /* 0x001fe20000000f00 */
        /* <DEDUP_REMOVED lines=28> */
[----:B------:R-:W-:Y:S02]  /*25290*/  VIADDMNMX R8, R8, UR5, R13, PT ;  /* 0x0000000508087c46 */ /* 0x000fe4000b80010d */
[----:B------:R-:W-:-:S02]  /*252a0*/  IADD3 R9, R9, 0x1000000, R4 ;  /* 0x0100000009097810 */ /* 0x000fc40007ffe004 */
[-C--:B------:R-:W-:Y:S01]  /*252b0*/  IABS R12, R8.reuse ;  /* 0x00000008000c7213 */ /* 0x080fe20000000000 */
[----:B------:R-:W-:Y:S01]  /*252c0*/  IMAD.MOV R26, RZ, RZ, -R8 ;  /* 0x000000ffff1a7224 */ /* 0x000fe200078e0a08 */
[----:B------:R-:W-:Y:S02]  /*252d0*/  IABS R13, R8 ;  /* 0x00000008000d7213 */ /* 0x000fe40000000000 */
[----:B------:R-:W0:Y:S08]  /*252e0*/  I2F.RP R10, R12 ;  /* 0x0000000c000a7306 */ /* 0x000e300000209400 */
[----:B0-----:R-:W0:Y:S02]  /*252f0*/  MUFU.RCP R10, R10 ;  /* 0x0000000a000a7308 */ /* 0x001e240000001000 */
[----:B0-----:R-:W-:-:S06]  /*25300*/  VIADD R3, R10, 0xffffffe ;  /* 0x0ffffffe0a037836 */ /* 0x001fcc0000000000 */
[----:B------:R-:W0:Y:S02]  /*25310*/  F2I.FTZ.U32.TRUNC.NTZ R3, R3 ;  /* 0x0000000300037305 */ /* 0x000e24000021f000 */
[----:B0-----:R-:W-:-:S05]  /*25320*/  IADD3 R11, RZ, -R3, RZ ;  /* 0x80000003ff0b7210 */ /* 0x001fca0007ffe0ff */
        /* <DEDUP_REMOVED lines=17> */
[----:B------:R-:W-:-:S07]  /*25440*/  IMAD R26, R2, R26, R9 ;  /* 0x0000001a021a7224 */ /* 0x000fce00078e0209 */
.L_x_1863:
[----:B------:R-:W-:-:S04]  /*25450*/  LOP3.LUT R2, RZ, R2, RZ, 0x33, !PT ;  /* 0x00000002ff027212 */ /* 0x000fc800078e33ff */
[----:B------:R-:W-:Y:S01]  /*25460*/  IADD3 R25, R7, R2, RZ ;  /* 0x0000000207197210 */ /* 0x000fe20007ffe0ff */
[----:B------:R-:W-:Y:S06]  /*25470*/  BRA `(.L_x_1864) ;  /* 0x00000000000c7947 */ /* 0x000fec0003800000 */
.L_x_1859:
[----:B------:R-:W-:Y:S02]  /*25480*/  IMAD.MOV.U32 R25, RZ, RZ, RZ ;  /* 0x000000ffff197224 */ /* 0x000fe400078e00ff */
[----:B------:R-:W-:Y:S02]  /*25490*/  IMAD.U32 R24, RZ, RZ, UR6 ;  /* 0x00000006ff187e24 */ /* 0x000fe4000f8e00ff */
[----:B------:R-:W-:-:S07]  /*254a0*/  IMAD.MOV.U32 R26, RZ, RZ, RZ ;  /* 0x000000ffff1a7224 */ /* 0x000fce00078e00ff */
.L_x_1864:
[----:B------:R-:W-:-:S13]  /*254b0*/  ISETP.NE.AND P0, PT, R6, RZ, PT ;  /* 0x000000ff0600720c */ /* 0x000fda0003f05270 */
[----:B------:R-:W0:Y:S01]  /*254c0*/  @!P0 S2R R3, SR_CgaCtaId ;  /* 0x0000000000038919 */ /* 0x000e220000008800 */
[----:B------:R-:W-:-:S04]  /*254d0*/  @!P0 MOV R2, 0x400 ;  /* 0x0000040000028802 */ /* 0x000fc80000000f00 */
[----:B0-----:R-:W-:-:S05]  /*254e0*/  @!P0 LEA R2, R3, R2, 0x18 ;  /* 0x0000000203028211 */ /* 0x001fca00078ec0ff */
[----:B------:R0:W-:Y:S01]  /*254f0*/  @!P0 STS.128 [R2+0x308d0], R24 ;  /* 0x0308d01802008388 */ /* 0x0001e20000000c00 */
[----:B------:R-:W-:Y:S06]  /*25500*/  BAR.ARV 0x5, 0x180 ;  /* 0x0146000000007b1d */ /* 0x000fec0000002000 */
.L_x_1857:
        /* <DEDUP_REMOVED lines=8> */
[C---:B------:R-:W-:Y:S01]  /*25590*/  IMAD.SHL.U32 R33, R0.reuse, 0x8, RZ ;  /* 0x0000000800217824 */ /* 0x040fe200078e00ff */
[----:B------:R-:W-:Y:S01]  /*255a0*/  LOP3.LUT R4, R0, 0x7f, RZ, 0xc0, !PT ;  /* 0x0000007f00047812 */ /* 0x000fe200078ec0ff */
[----:B------:R1:W-:Y:S01]  /*255b0*/  STL [R1+0x28], RZ ;  /* 0x000028ff01007387 */ /* 0x0003e20000100800 */
[----:B------:R-:W-:Y:S01]  /*255c0*/  BSSY B8, `(.L_x_1865) ;  /* 0x00006f3000087945 */ /* 0x000fe20003800000 */
[----:B------:R-:W-:Y:S01]  /*255d0*/  MOV R30, 0x1 ;  /* 0x00000001001e7802 */ /* 0x000fe20000000f00 */
[----:B------:R-:W-:Y:S01]  /*255e0*/  IMAD.MOV.U32 R28, RZ, RZ, RZ ;  /* 0x000000ffff1c7224 */ /* 0x000fe200078e00ff */
[C---:B------:R-:W-:Y:S01]  /*255f0*/  LOP3.LUT R3, R33.reuse, 0x1f8, RZ, 0xc0, !PT ;  /* 0x000001f821037812 */ /* 0x040fe200078ec0ff */
[----:B------:R-:W-:Y:S01]  /*25600*/  IMAD.SHL.U32 R37, R4, 0x8, RZ ;  /* 0x0000000804257824 */ /* 0x000fe200078e00ff */
[----:B------:R-:W-:Y:S01]  /*25610*/  LOP3.LUT R33, R33, 0x38, RZ, 0xc0, !PT ;  /* 0x0000003821217812 */ /* 0x000fe200078ec0ff */
[----:B------:R-:W-:Y:S01]  /*25620*/  IMAD.MOV.U32 R23, RZ, RZ, RZ ;  /* 0x000000ffff177224 */ /* 0x000fe200078e00ff */
[----:B------:R-:W-:Y:S01]  /*25630*/  ULDC.64 UR36, c[0x0][0x198] ;  /* 0x0000660000247ab9 */ /* 0x000fe20000000a00 */
[----:B------:R-:W-:Y:S01]  /*25640*/  IMAD.MOV.U32 R29, RZ, RZ, 0x1 ;  /* 0x00000001ff1d7424 */ /* 0x000fe200078e00ff */
[C---:B------:R-:W-:Y:S01]  /*25650*/  LOP3.LUT R36, R33.reuse, 0x40, RZ, 0xfc, !PT ;  /* 0x0000004021247812 */ /* 0x040fe200078efcff */
[----:B------:R-:W-:Y:S01]  /*25660*/  ULDC UR38, c[0x0][0xc] ;  /* 0x0000030000267ab9 */ /* 0x000fe20000000800 */
[----:B------:R-:W-:-:S02]  /*25670*/  LOP3.LUT R34, R33, 0x80, RZ, 0xfc, !PT ;  /* 0x0000008021227812 */ /* 0x000fc400078efcff */
[----:B--2---:R-:W-:Y:S02]  /*25680*/  R2UR UR4, R2 ;  /* 0x00000000020472ca */ /* 0x004fe400000e0000 */
[----:B------:R-:W-:Y:S01]  /*25690*/  LOP3.LUT R2, R3, 0x38, R0, 0x78, !PT ;  /* 0x0000003803027812 */ /* 0x000fe200078e7800 */
[----:B------:R-:W-:-:S03]  /*256a0*/  IMAD.SHL.U32 R0, R0, 0x10, RZ ;  /* 0x0000001000007824 */ /* 0x000fc600078e00ff */
[----:B------:R-:W-:Y:S02]  /*256b0*/  LOP3.LUT R37, R2, 0x200, R37, 0xf8, !PT ;  /* 0x0000020002257812 */ /* 0x000fe400078ef825 */
[----:B------:R-:W-:-:S04]  /*256c0*/  SHF.R.U32.HI R2, RZ, 0x3, R4 ;  /* 0x00000003ff027819 */ /* 0x000fc80000011604 */
[----:B------:R-:W-:Y:S01]  /*256d0*/  LOP3.LUT R0, R2, 0x70, R0, 0xf8, !PT ;  /* 0x0000007002007812 */ /* 0x000fe200078ef800 */
[----:B------:R-:W-:-:S03]  /*256e0*/  ULOP3.LUT UR39, UR4, 0x2, URZ, 0xfc, !UPT ;  /* 0x0000000204277892 */ /* 0x000fc6000f8efc3f */
[----:B------:R-:W-:Y:S02]  /*256f0*/  UMOV UR4, 0x400 ;  /* 0x0000040000047882 */ /* 0x000fe40000000000 */
[----:B0-----:R-:W-:-:S06]  /*25700*/  ULEA UR4, UR5, UR4, 0x18 ;  /* 0x0000000405047291 */ /* 0x001fcc000f8ec03f */
[----:B------:R-:W-:-:S04]  /*25710*/  IMAD.U32 R17, RZ, RZ, UR4 ;  /* 0x00000004ff117e24 */ /* 0x000fc8000f8e00ff */
[----:B------:R-:W-:-:S05]  /*25720*/  IMAD R0, R37, 0x2, R17 ;  /* 0x0000000225007824 */ /* 0x000fca00078e0211 */
[----:B------:R1:W-:Y:S02]  /*25730*/  STL [R1], R0 ;  /* 0x0000000001007387 */ /* 0x0003e40000100800 */
.L_x_1988:
[----:B------:R-:W-:Y:S05]  /*25740*/  YIELD ;  /* 0x0000000000007946 */ /* 0x000fea0003800000 */
[----:B------:R-:W-:Y:S01]  /*25750*/  ULDC.64 UR4, c[0x0][0xa28] ;  /* 0x00028a0000047ab9 */ /* 0x000fe20000000a00 */
[----:B0-----:R-:W-:Y:S01]  /*25760*/  IMAD.MOV.U32 R12, RZ, RZ, RZ ;  /* 0x000000ffff0c7224 */ /* 0x001fe200078e00ff */
[----:B------:R-:W-:Y:S01]  /*25770*/  ISETP.NE.U32.AND P0, PT, RZ, UR4, PT ;  /* 0x00000004ff007c0c */ /* 0x000fe2000bf05070 */
[----:B------:R-:W0:Y:S01]  /*25780*/  LDC.64 R4, c[0x0][0xa00] ;  /* 0x00028000ff047b82 */ /* 0x000e220000000a00 */
[----:B------:R-:W-:Y:S02]  /*25790*/  ULDC.64 UR6, c[0x0][0xa10] ;  /* 0x0002840000067ab9 */ /* 0x000fe40000000a00 */
[----:B------:R-:W-:Y:S01]  /*257a0*/  ISETP.NE.AND.EX P0, PT, RZ, UR5, PT, P0 ;  /* 0x00000005ff007c0c */ /* 0x000fe2000bf05300 */
[----:B------:R-:W-:-:S12]  /*257b0*/  ULDC.64 UR4, c[0x0][0xa18] ;  /* 0x0002860000047ab9 */ /* 0x000fd80000000a00 */
[----:B--2---:R-:W2:Y:S01]  /*257c0*/  @P0 LDC.64 R2, c[0x0][0xa28] ;  /* 0x00028a00ff020b82 */ /* 0x004ea20000000a00 */
[----:B------:R-:W-:Y:S01]  /*257d0*/  ISETP.NE.U32.AND P1, PT, RZ, UR6, PT ;  /* 0x00000006ff007c0c */ /* 0x000fe2000bf25070 */
[----:B--2---:R-:W-:-:S05]  /*257e0*/  @P0 IMAD.WIDE R2, R27, 0x4, R2 ;  /* 0x000000041b020825 */ /* 0x004fca00078e0202 */
[----:B------:R2:W3:Y:S01]  /*257f0*/  @P0 LDG.E R12, desc[UR60][R2.64] ;  /* 0x0000003c020c0981 */ /* 0x0004e2000c1e1900 */
[----:B------:R-:W-:Y:S01]  /*25800*/  ISETP.NE.U32.AND P0, PT, RZ, UR4, PT ;  /* 0x00000004ff007c0c */ /* 0x000fe2000bf05070 */
[----:B------:R-:W-:Y:S01]  /*25810*/  IMAD.MOV.U32 R35, RZ, RZ, RZ ;  /* 0x000000ffff237224 */ /* 0x000fe200078e00ff */
[----:B------:R-:W-:Y:S01]  /*25820*/  ISETP.NE.AND.EX P1, PT, RZ, UR7, PT, P1 ;  /* 0x00000007ff007c0c */ /* 0x000fe2000bf25310 */
[----:B-1----:R-:W-:Y:S01]  /*25830*/  IMAD.MOV.U32 R0, RZ, RZ, RZ ;  /* 0x000000ffff007224 */ /* 0x002fe200078e00ff */
[----:B------:R-:W-:Y:S01]  /*25840*/  ISETP.NE.AND.EX P2, PT, RZ, UR5, PT, P0 ;  /* 0x00000005ff007c0c */ /* 0x000fe2000bf45300 */
[----:B------:R-:W-:Y:S01]  /*25850*/  ULDC.64 UR4, c[0x0][0xa00] ;  /* 0x0002800000047ab9 */ /* 0x000fe20000000a00 */
[----:B0-----:R-:W-:Y:S01]  /*25860*/  IMAD.WIDE R4, R27, 0x4, R4 ;  /* 0x000000041b047825 */ /* 0x001fe200078e0204 */
[----:B------:R-:W-:Y:S01]  /*25870*/  ISETP.NE.U32.AND P0, PT, RZ, UR4, PT ;  /* 0x00000004ff007c0c */ /* 0x000fe2000bf05070 */
[----:B--2---:R-:W0:Y:S03]  /*25880*/  LDC.64 R2, c[0x0][0xa10] ;  /* 0x00028400ff027b82 */ /* 0x004e260000000a00 */
[----:B------:R-:W-:-:S06]  /*25890*/  ISETP.NE.AND.EX P0, PT, RZ, UR5, PT, P0 ;  /* 0x00000005ff007c0c */ /* 0x000fcc000bf05300 */
[----:B------:R-:W1:Y:S07]  /*258a0*/  @P2 LDC.64 R6, c[0x0][0xa18] ;  /* 0x00028600ff062b82 */ /* 0x000e6e0000000a00 */
[----:B------:R-:W5:Y:S01]  /*258b0*/  @P0 LDG.E R35, desc[UR60][R4.64] ;  /* 0x0000003c04230981 */ /* 0x000f62000c1e1900 */
[----:B0-----:R-:W-:-:S05]  /*258c0*/  IMAD.WIDE R2, R27, 0x4, R2 ;  /* 0x000000041b027825 */ /* 0x001fca00078e0202 */
[----:B------:R-:W5:Y:S01]  /*258d0*/  @P1 LDG.E R0, desc[UR60][R2.64] ;  /* 0x0000003c02001981 */ /* 0x000f62000c1e1900 */
[----:B------:R-:W-:Y:S02]  /*258e0*/  ULDC UR4, c[0x0][0x288] ;  /* 0x0000a20000047ab9 */ /* 0x000fe40000000800 */
[----:B------:R-:W-:Y:S01]  /*258f0*/  MOV R31, UR4 ;  /* 0x00000004001f7c02 */ /* 0x000fe20008000f00 */
[----:B------:R-:W-:Y:S02]  /*25900*/  ULDC.64 UR4, c[0x0][0x418] ;  /* 0x0001060000047ab9 */ /* 0x000fe40000000a00 */
[----:B------:R-:W-:-:S03]  /*25910*/  UISETP.NE.U32.AND UP0, UPT, UR4, URZ, UPT ;  /* 0x0000003f0400728c */ /* 0x000fc6000bf05070 */
[----:B------:R-:W-:Y:S01]  /*25920*/  ULDC UR4, c[0x0][0x424] ;  /* 0x0001090000047ab9 */ /* 0x000fe20000000800 */
[----:B------:R-:W-:Y:S01]  /*25930*/  UISETP.NE.AND.EX UP0, UPT, UR5, URZ, UPT, UP0 ;  /* 0x0000003f0500728c */ /* 0x000fe2000bf05300 */
[----:B-1----:R-:W-:Y:S02]  /*25940*/  @P2 IMAD.WIDE R6, R27, 0x4, R6 ;  /* 0x000000041b062825 */ /* 0x002fe400078e0206 */
[----:B------:R-:W-:Y:S01]  /*25950*/  ULDC UR5, c[0x0][0x2f0] ;  /* 0x0000bc0000057ab9 */ /* 0x000fe20000000800 */
[----:B------:R-:W-:Y:S02]  /*25960*/  USEL UR4, UR4, 0x1, UP0 ;  /* 0x0000000104047887 */ /* 0x000fe40008000000 */
[----:B------:R0:W5:Y:S02]  /*25970*/  @P2 LDG.E R31, desc[UR60][R6.64] ;  /* 0x0000003c061f2981 */ /* 0x000164000c1e1900 */
[----:B------:R-:W-:-:S03]  /*25980*/  UIMAD UR4, UR4, UR5, URZ ;  /* 0x00000005040472a4 */ /* 0x000fc6000f8e023f */
[----:B------:R-:W-:-:S03]  /*25990*/  ULDC UR5, c[0x0][0x348] ;  /* 0x0000d20000057ab9 */ /* 0x000fc60000000800 */
[----:B------:R-:W-:Y:S02]  /*259a0*/  IMAD.U32 R8, RZ, RZ, UR4 ;  /* 0x00000004ff087e24 */ /* 0x000fe4000f8e00ff */
[----:B0-----:R-:W-:Y:S01]  /*259b0*/  IMAD.U32 R7, RZ, RZ, UR5 ;  /* 0x00000005ff077e24 */ /* 0x001fe2000f8e00ff */
[----:B---3--:R0:W-:Y:S01]  /*259c0*/  STL [R1+0xc], R12 ;  /* 0x00000c0c01007387 */ /* 0x0081e20000100800 */
[----:B------:R-:W-:Y:S05]  /*259d0*/  @P2 BRA `(.L_x_1866) ;  /* 0x0000000000102947 */ /* 0x000fea0003800000 */
[----:B------:R-:W-:Y:S05]  /*259e0*/  @!P0 BRA `(.L_x_1866) ;  /* 0x00000000000c8947 */ /* 0x000fea0003800000 */
[----:B------:R-:W2:Y:S04]  /*259f0*/  LDG.E R6, desc[UR60][R4.64] ;  /* 0x0000003c04067981 */ /* 0x000ea8000c1e1900 */
[----:B-----5:R-:W2:Y:S02]  /*25a00*/  LDG.E R31, desc[UR60][R4.64+0x4] ;  /* 0x0000043c041f7981 */ /* 0x020ea4000c1e1900 */
[----:B--2---:R-:W-:-:S07]  /*25a10*/  IMAD.IADD R31, R31, 0x1, -R6 ;  /* 0x000000011f1f7824 */ /* 0x004fce00078e0a06 */
.L_x_1866:
[----:B------:R-:W-:Y:S01]  /*25a20*/  ULDC.64 UR4, c[0x0][0xa20] ;  /* 0x0002880000047ab9 */ /* 0x000fe20000000a00 */
[C---:B------:R-:W-:Y:S02]  /*25a30*/  LOP3.LUT R4, R26.reuse, 0xff000000, RZ, 0xc0, !PT ;  /* 0xff0000001a047812 */ /* 0x040fe400078ec0ff */
[----:B------:R-:W-:Y:S02]  /*25a40*/  ISETP.NE.U32.AND P0, PT, RZ, UR4, PT ;  /* 0x00000004ff007c0c */ /* 0x000fe4000bf05070 */
[----:B------:R-:W-:Y:S02]  /*25a50*/  SHF.R.U32.HI R5, RZ, 0x8, R4 ;  /* 0x00000008ff057819 */ /* 0x000fe40000011604 */
[----:B------:R-:W-:Y:S02]  /*25a60*/  ISETP.NE.AND.EX P0, PT, RZ, UR5, PT, P0 ;  /* 0x00000005ff007c0c */ /* 0x000fe4000bf05300 */
[C---:B------:R-:W-:Y:S02]  /*25a70*/  LOP3.LUT R6, R26.reuse, 0xff0000, RZ, 0xc0, !PT ;  /* 0x00ff00001a067812 */ /* 0x040fe400078ec0ff */
[----:B------:R-:W-:-:S02]  /*25a80*/  LOP3.LUT R26, R26, 0xffff, RZ, 0xc0, !PT ;  /* 0x0000ffff1a1a7812 */ /* 0x000fc400078ec0ff */
[----:B------:R-:W-:-:S07]  /*25a90*/  LEA.HI R6, R6, R5, RZ, 0x10 ;  /* 0x0000000506067211 */ /* 0x000fce00078f80ff */
[----:B------:R-:W-:Y:S05]  /*25aa0*/  @!P0 BRA `(.L_x_1867) ;  /* 0x0000000000108947 */ /* 0x000fea0003800000 */
[----:B------:R-:W1:Y:S02]  /*25ab0*/  LDC.64 R4, c[0x0][0xa20] ;  /* 0x00028800ff047b82 */ /* 0x000e640000000a00 */
[----:B-1----:R-:W-:-:S05]  /*25ac0*/  IMAD.WIDE R4, R27, 0x4, R4 ;  /* 0x000000041b047825 */ /* 0x002fca00078e0204 */
[----:B------:R1:W5:Y:S01]  /*25ad0*/  LDG.E R8, desc[UR60][R4.64] ;  /* 0x0000003c04087981 */ /* 0x000362000c1e1900 */
[----:B------:R-:W-:Y:S05]  /*25ae0*/  BRA `(.L_x_1868) ;  /* 0x0000000000247947 */ /* 0x000fea0003800000 */
.L_x_1867:
[----:B------:R-:W-:Y:S02]  /*25af0*/  ULDC.64 UR4, c[0x0][0xa08] ;  /* 0x0002820000047ab9 */ /* 0x000fe40000000a00 */
[----:B------:R-:W-:-:S04]  /*25b00*/  ISETP.NE.U32.AND P0, PT, RZ, UR4, PT ;  /* 0x00000004ff007c0c */ /* 0x000fc8000bf05070 */
[----:B------:R-:W-:-:S13]  /*25b10*/  ISETP.NE.AND.EX P0, PT, RZ, UR5, PT, P0 ;  /* 0x00000005ff007c0c */ /* 0x000fda000bf05300 */
[----:B------:R-:W-:Y:S05]  /*25b20*/  @!P0 BRA `(.L_x_1868) ;  /* 0x0000000000148947 */ /* 0x000fea0003800000 */
[----:B------:R-:W1:Y:S02]  /*25b30*/  LDC.64 R4, c[0x0][0xa08] ;  /* 0x00028200ff047b82 */ /* 0x000e640000000a00 */
[----:B-1----:R-:W-:-:S05]  /*25b40*/  IMAD.WIDE R4, R27, 0x4, R4 ;  /* 0x000000041b047825 */ /* 0x002fca00078e0204 */
[----:B------:R-:W2:Y:S04]  /*25b50*/  LDG.E R8, desc[UR60][R4.64] ;  /* 0x0000003c04087981 */ /* 0x000ea8000c1e1900 */
[----:B------:R-:W2:Y:S02]  /*25b60*/  LDG.E R9, desc[UR60][R4.64+0x4] ;  /* 0x0000043c04097981 */ /* 0x000ea4000c1e1900 */
[----:B--2---:R-:W-:-:S07]  /*25b70*/  IMAD.IADD R8, R9, 0x1, -R8 ;  /* 0x0000000109087824 */ /* 0x004fce00078e0a08 */
.L_x_1868:
[----:B-1----:R-:W2:Y:S01]  /*25b80*/  @P1 LDG.E R5, desc[UR60][R2.64] ;  /* 0x0000003c02051981 */ /* 0x002ea2000c1e1900 */
[----:B------:R-:W1:Y:S03]  /*25b90*/  LDC R9, c[0x0][0x448] ;  /* 0x00011200ff097b82 */ /* 0x000e660000000800 */
[----:B------:R3:W2:Y:S01]  /*25ba0*/  @P1 LDG.E R4, desc[UR60][R2.64+0x4] ;  /* 0x0000043c02041981 */ /* 0x0006a2000c1e1900 */
[----:B------:R-:W-:Y:S02]  /*25bb0*/  IMAD.SHL.U32 R25, R25, 0x80, RZ ;  /* 0x0000008019197824 */ /* 0x000fe400078e00ff */
[----:B-----5:R-:W-:Y:S02]  /*25bc0*/  IMAD.IADD R8, R8, 0x1, -R12 ;  /* 0x0000000108087824 */ /* 0x020fe400078e0a0c */
[----:B---3--:R-:W3:Y:S01]  /*25bd0*/  LDC.64 R2, c[0x0][0x9e0] ;  /* 0x00027800ff027b82 */ /* 0x008ee20000000a00 */
[----:B-1----:R-:W-:Y:S01]  /*25be0*/  ISETP.NE.AND P2, PT, R9, 0x1, PT ;  /* 0x000000010900780c */ /* 0x002fe20003f45270 */
[----:B------:R-:W-:-:S12]  /*25bf0*/  VIADD R9, R25, 0x7f ;  /* 0x0000007f19097836 */ /* 0x000fd80000000000 */
[----:B------:R-:W1:Y:S01]  /*25c00*/  @P2 LDC R10, c[0x0][0x44c] ;  /* 0x00011300ff0a2b82 */ /* 0x000e620000000800 */
[----:B---3--:R-:W-:-:S07]  /*25c10*/  ISETP.GE.AND P3, PT, R3, 0x1, PT ;  /* 0x000000010300780c */ /* 0x008fce0003f66270 */
[----:B------:R-:W3:Y:S01]  /*25c20*/  @P2 LDC R11, c[0x0][0x450] ;  /* 0x00011400ff0b2b82 */ /* 0x000ee20000000800 */
[----:B--2---:R-:W-:Y:S02]  /*25c30*/  @P1 IMAD.IADD R7, R4, 0x1, -R5 ;  /* 0x0000000104071824 */ /* 0x004fe400078e0a05 */
[----:B-1----:R-:W-:-:S05]  /*25c40*/  @P2 IMAD.HI.U32 R4, R9, R10, RZ ;  /* 0x0000000a09042227 */ /* 0x002fca00078e00ff */
[----:B---3--:R-:W-:Y:S02]  /*25c50*/  @P2 SHF.R.U32.HI R9, RZ, R11, R4 ;  /* 0x0000000bff092219 */ /* 0x008fe40000011604 */
[----:B------:R-:W-:-:S04]  /*25c60*/  IADD3 R11, R8, R7, RZ ;  /* 0x00000007080b7210 */ /* 0x000fc80007ffe0ff */
[C---:B------:R-:W-:Y:S01]  /*25c70*/  IADD3 R18, R11.reuse, 0x1, -R31 ;  /* 0x000000010b127810 */ /* 0x040fe20007ffe81f */
[----:B------:R1:W-:Y:S01]  /*25c80*/  STL [R1+0x4], R11 ;  /* 0x0000040b01007387 */ /* 0x0003e20000100800 */
[----:B------:R-:W-:-:S03]  /*25c90*/  VIADD R4, R11, 0x5f ;  /* 0x0000005f0b047836 */ /* 0x000fc60000000000 */
[----:B------:R-:W-:Y:S02]  /*25ca0*/  IMAD.IADD R9, R18, 0x1, R9 ;  /* 0x0000000112097824 */ /* 0x000fe400078e0209 */
[----:B------:R-:W-:-:S04]  /*25cb0*/  IMAD.HI R4, R4, 0x2aaaaaab, RZ ;  /* 0x2aaaaaab04047827 */ /* 0x000fc800078e02ff */
[----:B------:R-:W-:Y:S01]  /*25cc0*/  IMAD.IADD R2, R9, 0x1, R2 ;  /* 0x0000000109027824 */ /* 0x000fe200078e0202 */
[----:B------:R-:W-:-:S04]  /*25cd0*/  SHF.R.U32.HI R19, RZ, 0x1f, R4 ;  /* 0x0000001fff137819 */ /* 0x000fc80000011604 */
[----:B------:R-:W-:Y:S01]  /*25ce0*/  LEA.HI.SX32 R19, R4, R19, 0x1c ;  /* 0x0000001304137211 */ /* 0x000fe200078fe2ff */
[----:B-1----:R-:W-:Y:S06]  /*25cf0*/  @!P3 BRA `(.L_x_1869) ;  /* 0x000000000048b947 */ /* 0x002fec0003800000 */
[C---:B------:R-:W-:Y:S01]  /*25d00*/  ISETP.GT.AND P0, PT, R9.reuse, RZ, PT ;  /* 0x000000ff0900720c */ /* 0x040fe20003f04270 */
[----:B------:R-:W-:Y:S01]  /*25d10*/  BSSY B0, `(.L_x_1870) ;  /* 0x000000e000007945 */ /* 0x000fe20003800000 */
[----:B------:R-:W-:-:S11]  /*25d20*/  VIADD R10, R9, 0xffffffff ;  /* 0xffffffff090a7836 */ /* 0x000fd60000000000 */
[----:B------:R-:W-:Y:S05]  /*25d30*/  @P0 BRA `(.L_x_1871) ;  /* 0x00000000001c0947 */ /* 0x000fea0003800000 */
[----:B------:R-:W-:Y:S01]  /*25d40*/  ISETP.NE.AND P0, PT, R3, 0x1, PT ;  /* 0x000000010300780c */ /* 0x000fe20003f05270 */
[----:B------:R-:W-:-:S12]  /*25d50*/  IMAD.MOV R9, RZ, RZ, -R9 ;  /* 0x000000ffff097224 */ /* 0x000fd800078e0a09 */
[----:B------:R-:W1:Y:S02]  /*25d60*/  @P0 LDC.64 R4, c[0x0][0x9e8] ;  /* 0x00027a00ff040b82 */ /* 0x000e640000000a00 */
[----:B-1----:R-:W-:-:S05]  /*25d70*/  @P0 IMAD.HI.U32 R4, R9, R4, RZ ;  /* 0x0000000409040227 */ /* 0x002fca00078e00ff */
[----:B------:R-:W-:-:S04]  /*25d80*/  @P0 SHF.R.U32.HI R9, RZ, R5, R4 ;  /* 0x00000005ff090219 */ /* 0x000fc80000011604 */
[----:B------:R-:W-:Y:S01]  /*25d90*/  LOP3.LUT R10, RZ, R9, RZ, 0x33, !PT ;  /* 0x00000009ff0a7212 */ /* 0x000fe200078e33ff */
[----:B------:R-:W-:Y:S06]  /*25da0*/  BRA `(.L_x_1872) ;  /* 0x0000000000107947 */ /* 0x000fec0003800000 */
.L_x_1871:
[----:B------:R-:W-:-:S13]  /*25db0*/  ISETP.NE.AND P0, PT, R3, 0x1, PT ;  /* 0x000000010300780c */ /* 0x000fda0003f05270 */
[----:B------:R-:W1:Y:S02]  /*25dc0*/  @P0 LDC.64 R4, c[0x0][0x9e8] ;  /* 0x00027a00ff040b82 */ /* 0x000e640000000a00 */
[----:B-1----:R-:W-:-:S05]  /*25dd0*/  @P0 IMAD.HI.U32 R4, R10, R4, RZ ;  /* 0x000000040a040227 */ /* 0x002fca00078e00ff */
[----:B------:R-:W-:-:S07]  /*25de0*/  @P0 SHF.R.U32.HI R10, RZ, R5, R4 ;  /* 0x00000005ff0a0219 */ /* 0x000fce0000011604 */
.L_x_1872:
[----:B------:R-:W-:Y:S05]  /*25df0*/  BSYNC B0 ;  /* 0x0000000000007941 */ /* 0x000fea0003800000 */
.L_x_1870:
[----:B------:R-:W-:-:S05]  /*25e00*/  IMAD R5, R10, R3, R3 ;  /* 0x000000030a057224 */ /* 0x000fca00078e0203 */
[----:B------:R-:W-:-:S07]  /*25e10*/  VIMNMX R2, R2, R5, PT ;  /* 0x0000000502027248 */ /* 0x000fce0003fe0100 */
.L_x_1869:
[----:B------:R-:W1:Y:S01]  /*25e20*/  @P2 LDC R10, c[0x0][0x44c] ;  /* 0x00011300ff0a2b82 */ /* 0x000e620000000800 */
[----:B------:R-:W-:Y:S01]  /*25e30*/  VIADD R2, R2, 0x5f ;  /* 0x0000005f02027836 */ /* 0x000fe20000000000 */
[----:B------:R-:W-:Y:S01]  /*25e40*/  ULDC UR4, c[0x0][0x9dc] ;  /* 0x0002770000047ab9 */ /* 0x000fe20000000800 */
[----:B------:R-:W-:Y:S02]  /*25e50*/  IMAD.MOV.U32 R4, RZ, RZ, R25 ;  /* 0x000000ffff047224 */ /* 0x000fe400078e0019 */
[----:B------:R-:W-:-:S03]  /*25e60*/  IMAD.HI R2, R2, 0x2aaaaaab, RZ ;  /* 0x2aaaaaab02027827 */ /* 0x000fc600078e02ff */
[----:B------:R-:W2:Y:S01]  /*25e70*/  @P2 LDC R5, c[0x0][0x450] ;  /* 0x00011400ff052b82 */ /* 0x000ea20000000800 */
[----:B------:R-:W-:Y:S02]  /*25e80*/  IMAD.IADD R9, R11, 0x1, -R31 ;  /* 0x000000010b097824 */ /* 0x000fe400078e0a1f */
[----:B-1----:R-:W-:-:S05]  /*25e90*/  @P2 IMAD.HI.U32 R10, R25, R10, RZ ;  /* 0x0000000a190a2227 */ /* 0x002fca00078e00ff */
[----:B--2---:R-:W-:Y:S02]  /*25ea0*/  @P2 SHF.R.U32.HI R4, RZ, R5, R10 ;  /* 0x00000005ff042219 */ /* 0x004fe4000001160a */
[----:B------:R-:W-:Y:S02]  /*25eb0*/  SHF.R.U32.HI R5, RZ, 0x1f, R2 ;  /* 0x0000001fff057819 */ /* 0x000fe40000011602 */
[----:B------:R-:W-:Y:S02]  /*25ec0*/  IADD3 R10, R9, R4, RZ ;  /* 0x00000004090a7210 */ /* 0x000fe40007ffe0ff */
[----:B------:R-:W-:-:S04]  /*25ed0*/  LEA.HI.SX32 R2, R2, R5, 0x1c ;  /* 0x0000000502027211 */ /* 0x000fc800078fe2ff */
[----:B------:R-:W-:Y:S01]  /*25ee0*/  VIMNMX R11, R19, R2, PT ;  /* 0x00000002130b7248 */ /* 0x000fe20003fe0100 */
[----:B------:R-:W-:Y:S01]  /*25ef0*/  VIADD R2, R10, -UR4 ;  /* 0x800000040a027c36 */ /* 0x000fe20008000000 */
[----:B------:R-:W-:Y:S06]  /*25f00*/  @!P3 BRA `(.L_x_1873) ;  /* 0x000000000044b947 */ /* 0x000fec0003800000 */
[----:B------:R-:W-:Y:S01]  /*25f10*/  ISETP.GT.AND P0, PT, R10, -0x1, PT ;  /* 0xffffffff0a00780c */ /* 0x000fe20003f04270 */
[----:B------:R-:W-:-:S12]  /*25f20*/  BSSY B0, `(.L_x_1874) ;  /* 0x000000d000007945 */ /* 0x000fd80003800000 */
[----:B------:R-:W-:Y:S05]  /*25f30*/  @P0 BRA `(.L_x_1875) ;  /* 0x00000000001c0947 */ /* 0x000fea0003800000 */
[----:B------:R-:W-:Y:S02]  /*25f40*/  ISETP.NE.AND P0, PT, R3, 0x1, PT ;  /* 0x000000010300780c */ /* 0x000fe40003f05270 */
[----:B------:R-:W-:-:S11]  /*25f50*/  LOP3.LUT R10, RZ, R10, RZ, 0x33, !PT ;  /* 0x0000000aff0a7212 */ /* 0x000fd600078e33ff */
[----:B------:R-:W1:Y:S02]  /*25f60*/  @P0 LDC.64 R4, c[0x0][0x9e8] ;  /* 0x00027a00ff040b82 */ /* 0x000e640000000a00 */
[----:B-1----:R-:W-:-:S05]  /*25f70*/  @P0 IMAD.HI.U32 R4, R10, R4, RZ ;  /* 0x000000040a040227 */ /* 0x002fca00078e00ff */
[----:B------:R-:W-:-:S04]  /*25f80*/  @P0 SHF.R.U32.HI R10, RZ, R5, R4 ;  /* 0x00000005ff0a0219 */ /* 0x000fc80000011604 */
[----:B------:R-:W-:Y:S01]  /*25f90*/  LOP3.LUT R10, RZ, R10, RZ, 0x33, !PT ;  /* 0x0000000aff0a7212 */ /* 0x000fe200078e33ff */
[----:B------:R-:W-:Y:S06]  /*25fa0*/  BRA `(.L_x_1876) ;  /* 0x0000000000107947 */ /* 0x000fec0003800000 */
.L_x_1875:
[----:B------:R-:W-:-:S13]  /*25fb0*/  ISETP.NE.AND P0, PT, R3, 0x1, PT ;  /* 0x000000010300780c */ /* 0x000fda0003f05270 */
[----:B------:R-:W1:Y:S02]  /*25fc0*/  @P0 LDC.64 R4, c[0x0][0x9e8] ;  /* 0x00027a00ff040b82 */ /* 0x000e640000000a00 */
[----:B-1----:R-:W-:-:S05]  /*25fd0*/  @P0 IMAD.HI.U32 R4, R10, R4, RZ ;  /* 0x000000040a040227 */ /* 0x002fca00078e00ff */
[----:B------:R-:W-:-:S07]  /*25fe0*/  @P0 SHF.R.U32.HI R10, RZ, R5, R4 ;  /* 0x00000005ff0a0219 */ /* 0x000fce0000011604 */
.L_x_1876:
[----:B------:R-:W-:Y:S05]  /*25ff0*/  BSYNC B0 ;  /* 0x0000000000007941 */ /* 0x000fea0003800000 */
.L_x_1874:
[----:B------:R-:W-:-:S05]  /*26000*/  IMAD R3, R10, R3, RZ ;  /* 0x000000030a037224 */ /* 0x000fca00078e02ff */
[----:B------:R-:W-:-:S07]  /*26010*/  VIMNMX R2, R2, R3, !PT ;  /* 0x0000000302027248 */ /* 0x000fce0007fe0100 */
.L_x_1873:
[----:B------:R-:W-:Y:S01]  /*26020*/  IMAD.HI R2, R2, 0x2aaaaaab, RZ ;  /* 0x2aaaaaab02027827 */ /* 0x000fe200078e02ff */
[----:B------:R-:W-:Y:S01]  /*26030*/  BSSY B0, `(.L_x_1877) ;  /* 0x0000026000007945 */ /* 0x000fe20003800000 */
[----:B------:R-:W-:Y:S02]  /*26040*/  LOP3.LUT R10, R6, 0xff, RZ, 0xc0, !PT ;  /* 0x000000ff060a7812 */ /* 0x000fe400078ec0ff */
[----:B------:R-:W-:Y:S01]  /*26050*/  SHF.R.U32.HI R6, RZ, 0x10, R6 ;  /* 0x00000010ff067819 */ /* 0x000fe20000011606 */
[----:B------:R-:W-:Y:S01]  /*26060*/  IMAD.MOV.U32 R14, RZ, RZ, RZ ;  /* 0x000000ffff0e7224 */ /* 0x000fe200078e00ff */
[----:B------:R-:W-:-:S04]  /*26070*/  SHF.R.U32.HI R3, RZ, 0x1f, R2 ;  /* 0x0000001fff037819 */ /* 0x000fc80000011602 */
[----:B------:R-:W-:-:S04]  /*26080*/  LEA.HI.SX32 R3, R2, R3, 0x1c ;  /* 0x0000000302037211 */ /* 0x000fc800078fe2ff */
[----:B------:R-:W-:-:S04]  /*26090*/  VIMNMX R4, RZ, R3, !PT ;  /* 0x00000003ff047248 */ /* 0x000fc80007fe0100 */
[----:B------:R-:W-:-:S13]  /*260a0*/  ISETP.GT.AND P0, PT, R11, R4, PT ;  /* 0x000000040b00720c */ /* 0x000fda0003f04270 */
[----:B------:R-:W-:Y:S05]  /*260b0*/  @!P0 BRA `(.L_x_1878) ;  /* 0x0000000000748947 */ /* 0x000fea0003800000 */
[----:B------:R-:W-:Y:S01]  /*260c0*/  ISETP.NE.AND P0, PT, R6, RZ, PT ;  /* 0x000000ff0600720c */ /* 0x000fe20003f05270 */
[----:B------:R-:W-:-:S03]  /*260d0*/  ULDC UR4, c[0x0][0x9f0] ;  /* 0x00027c0000047ab9 */ /* 0x000fc60000000800 */
[----:B------:R-:W-:-:S04]  /*260e0*/  SEL R5, R6, UR4, P0 ;  /* 0x0000000406057c07 */ /* 0x000fc80008000000 */
[----:B------:R-:W-:Y:S02]  /*260f0*/  IABS R13, R5 ;  /* 0x00000005000d7213 */ /* 0x000fe40000000000 */
[----:B0-----:R-:W-:Y:S02]  /*26100*/  IADD3 R12, R5, -0x1, R11 ;  /* 0xffffffff050c7810 */ /* 0x001fe40007ffe00b */
[----:B------:R-:W0:Y:S03]  /*26110*/  I2F.RP R2, R13 ;  /* 0x0000000d00027306 */ /* 0x000e260000209400 */
[----:B------:R-:W-:-:S05]  /*26120*/  IMAD.IADD R12, R12, 0x1, -R4 ;  /* 0x000000010c0c7824 */ /* 0x000fca00078e0a04 */
[----:B0-----:R-:W0:Y:S02]  /*26130*/  MUFU.RCP R2, R2 ;  /* 0x0000000200027308 */ /* 0x001e240000001000 */
[----:B0-----:R-:W-:-:S06]  /*26140*/  VIADD R2, R2, 0xffffffe ;  /* 0x0ffffffe02027836 */ /* 0x001fcc0000000000 */
[----:B------:R0:W1:Y:S02]  /*26150*/  F2I.FTZ.U32.TRUNC.NTZ R3, R2 ;  /* 0x0000000200037305 */ /* 0x000064000021f000 */
[----:B0-----:R-:W-:-:S04]  /*26160*/  LOP3.LUT R2, R12, R5, RZ, 0x3c, !PT ;  /* 0x000000050c027212 */ /* 0x001fc800078e3cff */
[----:B------:R-:W-:Y:S01]  /*26170*/  ISETP.GE.AND P3, PT, R2, RZ, PT ;  /* 0x000000ff0200720c */ /* 0x000fe20003f66270 */
[----:B-1----:R-:W-:-:S04]  /*26180*/  IMAD.MOV R2, RZ, RZ, -R3 ;  /* 0x000000ffff027224 */ /* 0x002fc800078e0a03 */
        /* <DEDUP_REMOVED lines=9> */
[----:B------:R-:W-:Y:S01]  /*26220*/  @!P2 IMAD.IADD R2, R2, 0x1, -R13 ;  /* 0x000000010202a824 */ /* 0x000fe200078e0a0d */
[----:B------:R-:W-:Y:S02]  /*26230*/  @!P2 IADD3 R14, R14, 0x1, RZ ;  /* 0x000000010e0ea810 */ /* 0x000fe40007ffe0ff */
[----:B------:R-:W-:Y:S02]  /*26240*/  ISETP.NE.AND P2, PT, R5, RZ, PT ;  /* 0x000000ff0500720c */ /* 0x000fe40003f45270 */
[----:B------:R-:W-:-:S13]  /*26250*/  ISETP.GE.U32.AND P0, PT, R2, R13, PT ;  /* 0x0000000d0200720c */ /* 0x000fda0003f06070 */
[----:B------:R-:W-:-:S04]  /*26260*/  @P0 VIADD R14, R14, 0x1 ;  /* 0x000000010e0e0836 */ /* 0x000fc80000000000 */
[----:B------:R-:W-:Y:S01]  /*26270*/  @!P3 IMAD.MOV R14, RZ, RZ, -R14 ;  /* 0x000000ffff0eb224 */ /* 0x000fe200078e0a0e */
[----:B------:R-:W-:-:S07]  /*26280*/  @!P2 LOP3.LUT R14, RZ, R5, RZ, 0x33, !PT ;  /* 0x00000005ff0ea212 */ /* 0x000fce00078e33ff */
.L_x_1878:
[----:B------:R-:W-:Y:S05]  /*26290*/  BSYNC B0 ;  /* 0x0000000000007941 */ /* 0x000fea0003800000 */
.L_x_1877:
[-C--:B------:R-:W-:Y:S01]  /*262a0*/  IMAD R3, R10, R14.reuse, R4 ;  /* 0x0000000e0a037224 */ /* 0x080fe200078e0204 */
        /* <DEDUP_REMOVED lines=11> */
[----:B------:R-:W-:Y:S01]  /*26360*/  @P0 SHF.R.U32.HI R8, RZ, 0x1f, R5 ;  /* 0x0000001fff080819 */ /* 0x000fe20000011605 */
[----:B------:R-:W-:-:S03]  /*26370*/  IMAD.MOV.U32 R2, RZ, RZ, R4 ;  /* 0x000000ffff027224 */ /* 0x000fc600078e0004 */
[----:B------:R-:W-:Y:S02]  /*26380*/  @P0 LEA.HI.SX32 R2, R5, R8, 0x1c ;  /* 0x0000000805020211 */ /* 0x000fe400078fe2ff */
[----:B------:R-:W-:Y:S02]  /*26390*/  PLOP3.LUT P0, PT, PT, PT, PT, 0x80, 0x0 ;  /* 0x000000000000781c */ /* 0x000fe40003f0f070 */
[----:B------:R-:W-:-:S13]  /*263a0*/  ISETP.GT.AND P2, PT, R2, R4, PT ;  /* 0x000000040200720c */ /* 0x000fda0003f44270 */
[----:B------:R-:W-:Y:S05]  /*263b0*/  @!P2 BRA `(.L_x_1880) ;  /* 0x000000140000a947 */ /* 0x000fea0003800000 */
[----:B------:R-:W-:Y:S01]  /*263c0*/  UMOV UR4, 0xffffffff ;  /* 0xffffffff00047882 */ /* 0x000fe20000000000 */
[----:B------:R-:W-:Y:S02]  /*263d0*/  SEL R5, R27, RZ, !P1 ;  /* 0x000000ff1b057207 */ /* 0x000fe40004800000 */
[----:B------:R-:W-:Y:S05]  /*263e0*/  BRA.DIV UR4, `(.L_x_1881) ;  /* 0x0000007604e07947 */ /* 0x000fea000b800000 */
[----:B------:R-:W1:Y:S02]  /*263f0*/  S2R R3, SR_TID.X ;  /* 0x0000000000037919 */ /* 0x000e640000002100 */
[----:B-1----:R-:W-:-:S04]  /*26400*/  SHF.R.U32.HI R3, RZ, 0x5, R3 ;  /* 0x00000005ff037819 */ /* 0x002fc80000011603 */
[----:B------:R-:W-:-:S05]  /*26410*/  LOP3.LUT R3, R3, 0x3, RZ, 0xc0, !PT ;  /* 0x0000000303037812 */ /* 0x000fca00078ec0ff */
[----:B------:R1:W2:Y:S02]  /*26420*/  SHFL.IDX PT, R14, R3, RZ, 0x1f ;  /* 0x00001fff030e7589 */ /* 0x0002a400000e0000 */
.L_x_2056:
[----:B--2---:R-:W-:Y:S02]  /*26430*/  ISETP.NE.AND P0, PT, R14, RZ, PT ;  /* 0x000000ff0e00720c */ /* 0x004fe40003f05270 */
[----:B------:R-:W-:-:S11]  /*26440*/  PLOP3.LUT P6, PT, PT, PT, PT, 0x8, 0x0 ;  /* 0x000000000000781c */ /* 0x000fd60003fce170 */
[----:B------:R-:W-:Y:S05]  /*26450*/  @P0 BRA `(.L_x_1882) ;  /* 0x00000000000c0947 */ /* 0x000fea0003800000 */
[----:B------:R-:W-:-:S03]  /*26460*/  UMOV UR4, 0xffffffff ;  /* 0xffffffff00047882 */ /* 0x000fc60000000000 */
[----:B------:R-:W-:Y:S05]  /*26470*/  BRA.DIV UR4, `(.L_x_1883) ;  /* 0x0000007604f07947 */ /* 0x000fea000b800000 */
[----:B------:R-:W-:-:S13]  /*26480*/  ELECT P6, URZ, PT ;  /* 0x00000000003f782f */ /* 0x000fda00038c0000 */
.L_x_1882:
[----:B-1----:R-:W2:Y:S01]  /*26490*/  LDL R3, [R1+0x28] ;  /* 0x0000280001037983 */ /* 0x002ea20000100800 */
[----:B------:R-:W-:Y:S01]  /*264a0*/  BSSY B1, `(.L_x_1884) ;  /* 0x0000008000017945 */ /* 0x000fe20003800000 */
[----:B--2---:R-:W-:-:S05]  /*264b0*/  VIADD R3, R3, 0x1 ;  /* 0x0000000103037836 */ /* 0x004fca0000000000 */
[----:B------:R-:W-:-:S04]  /*264c0*/  LEA.HI R7, R3, R3, RZ, 0x1 ;  /* 0x0000000303077211 */ /* 0x000fc800078f08ff */
[----:B------:R-:W-:-:S05]  /*264d0*/  LOP3.LUT R8, R7, 0xfffffffe, RZ, 0xc0, !PT ;  /* 0xfffffffe07087812 */ /* 0x000fca00078ec0ff */
[----:B------:R-:W-:-:S05]  /*264e0*/  IMAD.IADD R8, R3, 0x1, -R8 ;  /* 0x0000000103087824 */ /* 0x000fca00078e0a08 */
[----:B------:R-:W-:-:S04]  /*264f0*/  SHF.L.U32 R8, R8, 0x1f, RZ ;  /* 0x0000001f08087819 */ /* 0x000fc800000006ff */
[----:B------:R-:W1:Y:S02]  /*26500*/  SYNCS.PHASECHK.TRANS64.TRYWAIT P0, [R17+URZ+0x30820], R8 ;  /* 0x03082008110075a7 */ /* 0x000e64000800017f */
[----:B-1----:R-:W-:Y:S05]  /*26510*/  @!P0 BRA `(.L_x_1885) ;  /* 0x0000007400e88947 */ /* 0x002fea0003800000 */
.L_x_2059:
[----:B------:R-:W-:Y:S05]  /*26520*/  BSYNC B1 ;  /* 0x0000000000017941 */ /* 0x000fea0003800000 */
.L_x_1884:
[----:B------:R-:W-:Y:S04]  /*26530*/  BSSY B1, `(.L_x_1886) ;  /* 0x000008b000017945 */ /* 0x000fe80003800000 */
[----:B------:R-:W-:Y:S05]  /*26540*/  @!P6 BRA `(.L_x_1887) ;  /* 0x000000080024e947 */ /* 0x000fea0003800000 */
[----:B0-----:R-:W-:Y:S01]  /*26550*/  IMAD R12, R28, 0x8, R17 ;  /* 0x000000081c0c7824 */ /* 0x001fe200078e0211 */
[----:B------:R-:W-:Y:S01]  /*26560*/  SHF.L.U32 R11, R30, 0x1f, RZ ;  /* 0x0000001f1e0b7819 */ /* 0x000fe200000006ff */
[----:B------:R-:W0:Y:S01]  /*26570*/  S2R R3, SR_TID.X ;  /* 0x0000000000037919 */ /* 0x000e220000002100 */
[----:B------:R-:W-:Y:S02]  /*26580*/  BSSY B2, `(.L_x_1888) ;  /* 0x0000005000027945 */ /* 0x000fe40003800000 */
[----:B------:R-:W2:Y:S01]  /*26590*/  SYNCS.PHASECHK.TRANS64.TRYWAIT P0, [R12+URZ+0x308a0], R11 ;  /* 0x0308a00b0c0075a7 */ /* 0x000ea2000800017f */
[----:B0-----:R-:W-:-:S04]  /*265a0*/  LOP3.LUT R3, R3, 0x7f, RZ, 0xc0, !PT ;  /* 0x0000007f03037812 */ /* 0x001fc800078ec0ff */
[----:B------:R-:W-:Y:S01]  /*265b0*/  ISETP.NE.AND P1, PT, R3, RZ, PT ;  /* 0x000000ff0300720c */ /* 0x000fe20003f25270 */
[----:B--2---:R-:W-:-:S12]  /*265c0*/  @!P0 BRA `(.L_x_1889) ;  /* 0x0000007400d08947 */ /* 0x004fd80003800000 */
.L_x_2060:
[----:B------:R-:W-:Y:S05]  /*265d0*/  BSYNC B2 ;  /* 0x0000000000027941 */ /* 0x000fea0003800000 */
.L_x_1888:
[----:B------:R-:W-:Y:S04]  /*265e0*/  BSSY B2, `(.L_x_1890) ;  /* 0x0000009000027945 */ /* 0x000fe80003800000 */
[----:B------:R-:W-:Y:S05]  /*265f0*/  @P1 BRA `(.L_x_1891) ;  /* 0x00000000001c1947 */ /* 0x000fea0003800000 */
[----:B------:R-:W2:Y:S01]  /*26600*/  S2R R7, SR_TID.X ;  /* 0x0000000000077919 */ /* 0x000ea20000002100 */
[----:B------:R-:W-:-:S04]  /*26610*/  IMAD.MOV.U32 R3, RZ, RZ, 0x9000 ;  /* 0x00009000ff037424 */ /* 0x000fc800078e00ff */
[----:B------:R3:W-:Y:S01]  /*26620*/  SYNCS.ARRIVE.TRANS64 RZ, [R12+URZ+0x30890], R3 ;  /* 0x030890030cff79a7 */ /* 0x0007e2000800003f */
[----:B--2---:R-:W-:-:S04]  /*26630*/  LOP3.LUT R7, R7, 0x1f, RZ, 0xc0, !PT ;  /* 0x0000001f07077812 */ /* 0x004fc800078ec0ff */
[----:B------:R-:W-:-:S13]  /*26640*/  ISETP.NE.AND P0, PT, R7, RZ, PT ;  /* 0x000000ff0700720c */ /* 0x000fda0003f05270 */
[----:B---3--:R-:W-:Y:S05]  /*26650*/  @!P0 BRA `(.L_x_1891) ;  /* 0x0000000000048947 */ /* 0x008fea0003800000 */
[----:B------:R-:W-:Y:S01]  /*26660*/  BPT.TRAP 0x1 ;  /* 0x000000040000795c */ /* 0x000fe20000300000 */
.L_x_1891:
[----:B------:R-:W-:Y:S05]  /*26670*/  BSYNC B2 ;  /* 0x0000000000027941 */ /* 0x000fea0003800000 */
.L_x_1890:
[----:B------:R-:W-:Y:S01]  /*26680*/  MOV R22, RZ ;  /* 0x000000ff00167202 */ /* 0x000fe20000000f00 */
[----:B------:R-:W-:Y:S01]  /*26690*/  IMAD R7, R2, 0x60, R0 ;  /* 0x0000006002077824 */ /* 0x000fe200078e0200 */
[----:B------:R-:W-:Y:S01]  /*266a0*/  UIADD3 UR4, UP0, UR36, 0x570, URZ ;  /* 0x0000057024047890 */ /* 0x000fe2000ff1e03f */
[----:B-1----:R-:W-:Y:S01]  /*266b0*/  IMAD R8, R28, 0x9000, R17 ;  /* 0x000090001c087824 */ /* 0x002fe200078e0211 */
[----:B------:R-:W-:Y:S01]  /*266c0*/  R2UR UR10, R22 ;  /* 0x00000000160a72ca */ /* 0x000fe200000e0000 */
[----:B------:R-:W-:Y:S01]  /*266d0*/  VIADD R7, R7, 0xffffffa0 ;  /* 0xffffffa007077836 */ /* 0x000fe20000000000 */
[----:B------:R-:W-:Y:S01]  /*266e0*/  PLOP3.LUT P0, PT, PT, PT, PT, 0x80, 0x0 ;  /* 0x000000000000781c */ /* 0x000fe20003f0f070 */
[----:B------:R-:W-:Y:S01]  /*266f0*/  VIADD R3, R12, 0x30890 ;  /* 0x000308900c037836 */ /* 0x000fe20000000000 */
[----:B------:R-:W-:Y:S01]  /*26700*/  UIADD3.X UR5, URZ, UR37, URZ, UP0, !UPT ;  /* 0x000000253f057290 */ /* 0x000fe200087fe43f */
[----:B------:R-:W-:Y:S01]  /*26710*/  VIADD R13, R8, 0x1e400 ;  /* 0x0001e400080d7836 */ /* 0x000fe20000000000 */
[----:B------:R-:W-:Y:S01]  /*26720*/  UMOV UR6, 0x0 ;  /* 0x0000000000067882 */ /* 0x000fe20000000000 */
[----:B------:R-:W-:-:S09]  /*26730*/  UMOV UR7, 0x12f00000 ;  /* 0x12f0000000077882 */ /* 0x000fd20000000000 */
.L_x_1892:
        /* <DEDUP_REMOVED lines=10> */
[----:B------:R-:W-:Y:S01]  /*267e0*/  IMAD.MOV.U32 R21, RZ, RZ, 0x40 ;  /* 0x00000040ff157424 */ /* 0x000fe200078e00ff */
[----:B------:R-:W-:Y:S01]  /*267f0*/  PLOP3.LUT P0, PT, PT, PT, PT, 0x80, 0x0 ;  /* 0x000000000000781c */ /* 0x000fe20003f0f070 */
[----:B------:R-:W-:Y:S01]  /*26800*/  VIADD R13, R8, 0x21400 ;  /* 0x00021400080d7836 */ /* 0x000fe20000000000 */
[----:B------:R-:W-:Y:S01]  /*26810*/  UMOV UR6, 0x0 ;  /* 0x0000000000067882 */ /* 0x000fe20000000000 */
[----:B------:R-:W-:Y:S01]  /*26820*/  UMOV UR7, 0x12f00000 ;  /* 0x12f0000000077882 */ /* 0x000fe20000000000 */
[----:B------:R-:W-:-:S15]  /*26830*/  R2UR UR10, R21 ;  /* 0x00000000150a72ca */ /* 0x000fde00000e0000 */
.L_x_1893:
        /* <DEDUP_REMOVED lines=16> */
.L_x_1894:
        /* <DEDUP_REMOVED lines=10> */
[----:B------:R-:W1:Y:S01]  /*269e0*/  SYNCS.PHASECHK.TRANS64.TRYWAIT P0, [R12+URZ+0x308c0], R11 ;  /* 0x0308c00b0c0075a7 */ /* 0x000e62000800017f */
[----:B------:R-:W-:Y:S04]  /*269f0*/  BSSY B2, `(.L_x_1895) ;  /* 0x0000002000027945 */ /* 0x000fe80003800000 */
[----:B-1----:R-:W-:Y:S05]  /*26a00*/  @!P0 BRA `(.L_x_1896) ;  /* 0x0000007000d48947 */ /* 0x002fea0003800000 */
.L_x_2061:
[----:B------:R-:W-:Y:S05]  /*26a10*/  BSYNC B2 ;  /* 0x0000000000027941 */ /* 0x000fea0003800000 */
.L_x_1895:
[----:B------:R-:W-:Y:S01]  /*26a20*/  BSSY B2, `(.L_x_1897) ;  /* 0x000000b000027945 */ /* 0x000fe20003800000 */
[----:B------:R-:W-:Y:S01]  /*26a30*/  IMAD.MOV.U32 R14, RZ, RZ, 0x0 ;  /* 0x00000000ff0e7424 */ /* 0x000fe200078e00ff */
[----:B------:R-:W-:Y:S02]  /*26a40*/  MOV R15, 0x12f00000 ;  /* 0x12f00000000f7802 */ /* 0x000fe40000000f00 */
        /* <DEDUP_REMOVED lines=8> */
.L_x_1898:
[----:B------:R-:W-:Y:S05]  /*26ad0*/  BSYNC B2 ;  /* 0x0000000000027941 */ /* 0x000fea0003800000 */
.L_x_1897:
        /* <DEDUP_REMOVED lines=8> */
.L_x_1899:
        /* <DEDUP_REMOVED lines=15> */
.L_x_1900:
        /* <DEDUP_REMOVED lines=15> */
.L_x_1901:
        /* <DEDUP_REMOVED lines=9> */
[----:B--2---:R-:W-:Y:S05]  /*26dd0*/  @P0 BRA.U.ANY `(.L_x_1901) ;  /* 0xfffffffd00d80947 */ /* 0x004fea000393ffff */
.L_x_1887:
[----:B------:R-:W-:Y:S05]  /*26de0*/  BSYNC B1 ;  /* 0x0000000000017941 */ /* 0x000fea0003800000 */
.L_x_1886:
[----:B-1----:R-:W-:Y:S01]  /*26df0*/  VIADD R8, R2, 0xfffffffe ;  /* 0xfffffffe02087836 */ /* 0x002fe20000000000 */
[----:B------:R-:W-:Y:S01]  /*26e00*/  PLOP3.LUT P0, PT, PT, PT, PT, 0x8, 0x0 ;  /* 0x000000000000781c */ /* 0x000fe20003f0e170 */
[----:B------:R-:W-:-:S03]  /*26e10*/  VIADD R28, R28, 0x1 ;  /* 0x000000011c1c7836 */ /* 0x000fc60000000000 */
[----:B------:R-:W-:Y:S02]  /*26e20*/  ISETP.GE.AND P2, PT, R8, R4, PT ;  /* 0x000000040800720c */ /* 0x000fe40003f46270 */
[----:B------:R-:W-:-:S04]  /*26e30*/  ISETP.NE.AND P1, PT, R28, 0x2, PT ;  /* 0x000000021c00780c */ /* 0x000fc80003f25270 */
[----:B------:R-:W-:Y:S02]  /*26e40*/  SEL R3, RZ, 0x1, P1 ;  /* 0x00000001ff037807 */ /* 0x000fe40000800000 */
[----:B------:R-:W-:Y:S02]  /*26e50*/  SEL R28, R28, RZ, P1 ;  /* 0x000000ff1c1c7207 */ /* 0x000fe40000800000 */
[----:B------:R-:W-:-:S03]  /*26e60*/  LOP3.LUT R30, R30, R3, RZ, 0x3c, !PT ;  /* 0x000000031e1e7212 */ /* 0x000fc600078e3cff */
[----:B------:R-:W-:Y:S05]  /*26e70*/  @!P2 BRA `(.L_x_1880) ;  /* 0x000000080050a947 */ /* 0x000fea0003800000 */
.L_x_1918:
        /* <DEDUP_REMOVED lines=11> */
.L_x_2062:
[----:B------:R-:W-:Y:S05]  /*26f30*/  BSYNC B2 ;  /* 0x0000000000027941 */ /* 0x000fea0003800000 */
.L_x_1904:
[----:B------:R-:W-:Y:S04]  /*26f40*/  BSSY B2, `(.L_x_1906) ;  /* 0x0000009000027945 */ /* 0x000fe80003800000 */
[----:B------:R-:W-:Y:S05]  /*26f50*/  @P2 BRA `(.L_x_1907) ;  /* 0x00000000001c2947 */ /* 0x000fea0003800000 */
[----:B------:R-:W2:Y:S01]  /*26f60*/  S2R R11, SR_TID.X ;  /* 0x00000000000b7919 */ /* 0x000ea20000002100 */
[----:B------:R-:W-:-:S04]  /*26f70*/  MOV R2, 0x9000 ;  /* 0x0000900000027802 */ /* 0x000fc80000000f00 */
[----:B------:R3:W-:Y:S01]  /*26f80*/  SYNCS.ARRIVE.TRANS64 RZ, [R7+URZ+0x30890], R2 ;  /* 0x0308900207ff79a7 */ /* 0x0007e2000800003f */
[----:B--2---:R-:W-:-:S04]  /*26f90*/  LOP3.LUT R11, R11, 0x1f, RZ, 0xc0, !PT ;  /* 0x0000001f0b0b7812 */ /* 0x004fc800078ec0ff */
[----:B------:R-:W-:-:S13]  /*26fa0*/  ISETP.NE.AND P1, PT, R11, RZ, PT ;  /* 0x000000ff0b00720c */ /* 0x000fda0003f25270 */
[----:B---3--:R-:W-:Y:S05]  /*26fb0*/  @!P1 BRA `(.L_x_1907) ;  /* 0x0000000000049947 */ /* 0x008fea0003800000 */
[----:B------:R-:W-:Y:S01]  /*26fc0*/  BPT.TRAP 0x1 ;  /* 0x000000040000795c */ /* 0x000fe20000300000 */
.L_x_1907:
[----:B------:R-:W-:Y:S05]  /*26fd0*/  BSYNC B2 ;  /* 0x0000000000027941 */ /* 0x000fea0003800000 */
.L_x_1906:
[----:B------:R-:W-:Y:S01]  /*26fe0*/  IMAD.MOV.U32 R14, RZ, RZ, RZ ;  /* 0x000000ffff0e7224 */ /* 0x000fe200078e00ff */
[----:B------:R-:W-:Y:S01]  /*26ff0*/  UIADD3 UR4, UP0, UR36, 0x570, URZ ;  /* 0x0000057024047890 */ /* 0x000fe2000ff1e03f */
[----:B------:R-:W-:Y:S01]  /*27000*/  IMAD R11, R28, 0x9000, R17 ;  /* 0x000090001c0b7824 */ /* 0x000fe200078e0211 */
        /* <DEDUP_REMOVED lines=8> */
.L_x_1908:
        /* <DEDUP_REMOVED lines=12> */
[----:B------:R-:W-:Y:S01]  /*27150*/  VIADD R13, R11, 0x21400 ;  /* 0x000214000b0d7836 */ /* 0x000fe20000000000 */
[----:B------:R-:W-:Y:S01]  /*27160*/  UMOV UR6, 0x0 ;  /* 0x0000000000067882 */ /* 0x000fe20000000000 */
[----:B------:R-:W-:Y:S01]  /*27170*/  UMOV UR7, 0x12f00000 ;  /* 0x12f0000000077882 */ /* 0x000fe20000000000 */
[----:B------:R-:W-:-:S15]  /*27180*/  R2UR UR10, R20 ;  /* 0x00000000140a72ca */ /* 0x000fde00000e0000 */
.L_x_1909:
        /* <DEDUP_REMOVED lines=16> */
.L_x_1910:
        /* <DEDUP_REMOVED lines=13> */
.L_x_2063:
[----:B------:R-:W-:Y:S05]  /*27360*/  BSYNC B2 ;  /* 0x0000000000027941 */ /* 0x000fea0003800000 */
.L_x_1911:
[----:B------:R-:W-:Y:S01]  /*27370*/  BSSY B2, `(.L_x_1913) ;  /* 0x000000b000027945 */ /* 0x000fe20003800000 */
[----:B------:R-:W-:Y:S01]  /*27380*/  IMAD.MOV.U32 R2, RZ, RZ, 0x0 ;  /* 0x00000000ff027424 */ /* 0x000fe200078e00ff */
[----:B01----:R-:W-:Y:S02]  /*27390*/  MOV R3, 0x12f00000 ;  /* 0x12f0000000037802 */ /* 0x003fe40000000f00 */
[----:B------:R-:W-:Y:S05]  /*273a0*/  @P2 BRA `(.L_x_1914) ;  /* 0x00000000001c2947 */ /* 0x000fea0003800000 */
[----:B------:R-:W0:Y:S01]  /*273b0*/  S2R R21, SR_TID.X ;  /* 0x0000000000157919 */ /* 0x000e220000002100 */
[----:B------:R-:W-:-:S04]  /*273c0*/  IMAD.MOV.U32 R13, RZ, RZ, 0x9000 ;  /* 0x00009000ff0d7424 */ /* 0x000fc800078e00ff */
[----:B------:R1:W-:Y:S01]  /*273d0*/  SYNCS.ARRIVE.TRANS64 RZ, [R7+URZ+0x308b0], R13 ;  /* 0x0308b00d07ff79a7 */ /* 0x0003e2000800003f */
[----:B0-----:R-:W-:-:S04]  /*273e0*/  LOP3.LUT R21, R21, 0x1f, RZ, 0xc0, !PT ;  /* 0x0000001f15157812 */ /* 0x001fc800078ec0ff */
[----:B------:R-:W-:-:S13]  /*273f0*/  ISETP.NE.AND P1, PT, R21, RZ, PT ;  /* 0x000000ff1500720c */ /* 0x000fda0003f25270 */
[----:B-1----:R-:W-:Y:S05]  /*27400*/  @!P1 BRA `(.L_x_1914) ;  /* 0x0000000000049947 */ /* 0x002fea0003800000 */
[----:B------:R-:W-:Y:S01]  /*27410*/  BPT.TRAP 0x1 ;  /* 0x000000040000795c */ /* 0x000fe20000300000 */
.L_x_1914:
[----:B------:R-:W-:Y:S05]  /*27420*/  BSYNC B2 ;  /* 0x0000000000027941 */ /* 0x000fea0003800000 */
.L_x_1913:
[----:B------:R-:W-:Y:S01]  /*27430*/  R2UR UR10, R14 ;  /* 0x000000000e0a72ca */ /* 0x000fe200000e0000 */
[----:B------:R-:W-:Y:S01]  /*27440*/  UIADD3 UR4, UP0, UR36, 0x670, URZ ;  /* 0x0000067024047890 */ /* 0x000fe2000ff1e03f */
[----:B------:R-:W-:Y:S01]  /*27450*/  R2UR UR6, R2 ;  /* 0x00000000020672ca */ /* 0x000fe200000e0000 */
[----:B------:R-:W-:Y:S01]  /*27460*/  VIADD R7, R7, 0x308b0 ;  /* 0x000308b007077836 */ /* 0x000fe20000000000 */
[----:B------:R-:W-:Y:S01]  /*27470*/  R2UR UR7, R3 ;  /* 0x00000000030772ca */ /* 0x000fe200000e0000 */
[----:B------:R-:W-:Y:S01]  /*27480*/  VIADD R13, R11, 0x400 ;  /* 0x000004000b0d7836 */ /* 0x000fe20000000000 */
[----:B------:R-:W-:Y:S01]  /*27490*/  PLOP3.LUT P1, PT, PT, PT, PT, 0x80, 0x0 ;  /* 0x000000000000781c */ /* 0x000fe20003f2f070 */
[----:B------:R-:W-:-:S12]  /*274a0*/  UIADD3.X UR5, URZ, UR37, URZ, UP0, !UPT ;  /* 0x000000253f057290 */ /* 0x000fd800087fe43f */
.L_x_1915:
        /* <DEDUP_REMOVED lines=15> */
.L_x_1916:
        /* <DEDUP_REMOVED lines=15> */
.L_x_1917:
        /* <DEDUP_REMOVED lines=10> */
.L_x_1903:
[----:B------:R-:W-:Y:S05]  /*27730*/  BSYNC B1 ;  /* 0x0000000000017941 */ /* 0x000fea0003800000 */
.L_x_1902:
[----:B------:R-:W-:Y:S01]  /*27740*/  ISETP.GT.AND P2, PT, R8, R4, PT ;  /* 0x000000040800720c */ /* 0x000fe20003f44270 */
[----:B------:R-:W-:Y:S02]  /*27750*/  VIADD R28, R28, 0x1 ;  /* 0x000000011c1c7836 */ /* 0x000fe40000000000 */
[----:B------:R-:W-:-:S03]  /*27760*/  VIADD R8, R8, 0xffffffff ;  /* 0xffffffff08087836 */ /* 0x000fc60000000000 */
[----:B------:R-:W-:-:S04]  /*27770*/  ISETP.NE.AND P1, PT, R28, 0x2, PT ;  /* 0x000000021c00780c */ /* 0x000fc80003f25270 */
[----:B------:R-:W-:Y:S02]  /*27780*/  SEL R3, RZ, 0x1, P1 ;  /* 0x00000001ff037807 */ /* 0x000fe40000800000 */
[----:B------:R-:W-:Y:S02]  /*27790*/  SEL R28, R28, RZ, P1 ;  /* 0x000000ff1c1c7207 */ /* 0x000fe40000800000 */
[----:B------:R-:W-:Y:S01]  /*277a0*/  LOP3.LUT R30, R30, R3, RZ, 0x3c, !PT ;  /* 0x000000031e1e7212 */ /* 0x000fe200078e3cff */
[----:B------:R-:W-:Y:S06]  /*277b0*/  @P2 BRA `(.L_x_1918) ;  /* 0xfffffff400b02947 */ /* 0x000fec000383ffff */
.L_x_1880:
[----:B------:R-:W-:Y:S05]  /*277c0*/  BSYNC B0 ;  /* 0x0000000000007941 */ /* 0x000fea0003800000 */
.L_x_1879:
[----:B------:R-:W1:Y:S01]  /*277d0*/  LDC R0, c[0x0][0x448] ;  /* 0x00011200ff007b82 */ /* 0x000e620000000800 */
[----:B------:R-:W-:Y:S01]  /*277e0*/  VIADD R5, R25, 0x7f ;  /* 0x0000007f19057836 */ /* 0x000fe20000000000 */
[----:B------:R-:W-:Y:S06]  /*277f0*/  @!P0 WARPSYNC.ALL ;  /* 0x0000000000008948 */ /* 0x000fec0003800000 */
[----:B------:R-:W2:Y:S08]  /*27800*/  LDC.64 R2, c[0x0][0x9e0] ;  /* 0x00027800ff027b82 */ /* 0x000eb00000000a00 */
[----:B------:R-:W-:Y:S01]  /*27810*/  @!P0 BAR.SYNC.DEFER_BLOCKING 0xc, 0x180 ;  /* 0x0306000000008b1d */ /* 0x000fe20000010000 */
[----:B-1----:R-:W-:-:S02]  /*27820*/  ISETP.NE.AND P1, PT, R0, 0x1, PT ;  /* 0x000000010000780c */ /* 0x002fc40003f25270 */
[----:B--2---:R-:W-:-:S11]  /*27830*/  ISETP.GE.AND P2, PT, R3, 0x1, PT ;  /* 0x000000010300780c */ /* 0x004fd60003f46270 */
[----:B------:R-:W1:Y:S08]  /*27840*/  @P1 LDC R4, c[0x0][0x44c] ;  /* 0x00011300ff041b82 */ /* 0x000e700000000800 */
[----:B------:R-:W2:Y:S01]  /*27850*/  @P1 LDC R0, c[0x0][0x450] ;  /* 0x00011400ff001b82 */ /* 0x000ea20000000800 */
[----:B-1----:R-:W-:-:S05]  /*27860*/  @P1 IMAD.HI.U32 R7, R5, R4, RZ ;  /* 0x0000000405071227 */ /* 0x002fca00078e00ff */
[----:B--2---:R-:W-:-:S04]  /*27870*/  @P1 SHF.R.U32.HI R5, RZ, R0, R7 ;  /* 0x00000000ff051219 */ /* 0x004fc80000011607 */
[----:B------:R-:W-:-:S05]  /*27880*/  IADD3 R7, R18, R5, RZ ;  /* 0x0000000512077210 */ /* 0x000fca0007ffe0ff */
        /* <DEDUP_REMOVED lines=13> */
.L_x_1921:
[----:B------:R-:W-:-:S13]  /*27960*/  ISETP.NE.AND P0, PT, R3, 0x1, PT ;  /* 0x000000010300780c */ /* 0x000fda0003f05270 */
[----:B------:R-:W1:Y:S02]  /*27970*/  @P0 LDC.64 R4, c[0x0][0x9e8] ;  /* 0x00027a00ff040b82 */ /* 0x000e640000000a00 */
[----:B-1----:R-:W-:-:S05]  /*27980*/  @P0 IMAD.HI.U32 R4, R0, R4, RZ ;  /* 0x0000000400040227 */ /* 0x002fca00078e00ff */
[----:B------:R-:W-:-:S07]  /*27990*/  @P0 SHF.R.U32.HI R0, RZ, R5, R4 ;  /* 0x00000005ff000219 */ /* 0x000fce0000011604 */
.L_x_1922:
[----:B------:R-:W-:Y:S05]  /*279a0*/  BSYNC B0 ;  /* 0x0000000000007941 */ /* 0x000fea0003800000 */
.L_x_1920:
[----:B------:R-:W-:-:S05]  /*279b0*/  IMAD R5, R0, R3, R3 ;  /* 0x0000000300057224 */ /* 0x000fca00078e0203 */
[----:B------:R-:W-:-:S07]  /*279c0*/  VIMNMX R2, R2, R5, PT ;  /* 0x0000000502027248 */ /* 0x000fce0003fe0100 */
.L_x_1919:
[----:B------:R-:W1:Y:S01]  /*279d0*/  @P1 LDC R0, c[0x0][0x44c] ;  /* 0x00011300ff001b82 */ /* 0x000e620000000800 */
[----:B------:R-:W-:Y:S01]  /*279e0*/  VIADD R2, R2, 0x5f ;  /* 0x0000005f02027836 */ /* 0x000fe20000000000 */
[----:B------:R-:W-:-:S03]  /*279f0*/  ULDC UR4, c[0x0][0x9dc] ;  /* 0x0002770000047ab9 */ /* 0x000fc60000000800 */
[----:B------:R-:W-:-:S03]  /*27a00*/  IMAD.HI R2, R2, 0x2aaaaaab, RZ ;  /* 0x2aaaaaab02027827 */ /* 0x000fc600078e02ff */
[----:B------:R-:W2:Y:S01]  /*27a10*/  @P1 LDC R5, c[0x0][0x450] ;  /* 0x00011400ff051b82 */ /* 0x000ea20000000800 */
[----:B-1----:R-:W-:-:S04]  /*27a20*/  @P1 IMAD.HI.U32 R4, R25, R0, RZ ;  /* 0x0000000019041227 */ /* 0x002fc800078e00ff */
[----:B------:R-:W-:Y:S01]  /*27a30*/  IMAD.MOV.U32 R0, RZ, RZ, R25 ;  /* 0x000000ffff007224 */ /* 0x000fe200078e0019 */
[----:B--2---:R-:W-:Y:S02]  /*27a40*/  @P1 SHF.R.U32.HI R0, RZ, R5, R4 ;  /* 0x00000005ff001219 */ /* 0x004fe40000011604 */
[----:B------:R-:W-:-:S03]  /*27a50*/  SHF.R.U32.HI R5, RZ, 0x1f, R2 ;  /* 0x0000001fff057819 */ /* 0x000fc60000011602 */
[----:B------:R-:W-:Y:S01]  /*27a60*/  IMAD.IADD R9, R9, 0x1, R0 ;  /* 0x0000000109097824 */ /* 0x000fe200078e0200 */
[----:B------:R-:W-:-:S03]  /*27a70*/  LEA.HI.SX32 R2, R2, R5, 0x1c ;  /* 0x0000000502027211 */ /* 0x000fc600078fe2ff */
[----:B------:R-:W-:Y:S01]  /*27a80*/  VIADD R0, R9, -UR4 ;  /* 0x8000000409007c36 */ /* 0x000fe20008000000 */
[----:B------:R-:W-:Y:S01]  /*27a90*/  VIMNMX R19, R19, R2, PT ;  /* 0x0000000213137248 */ /* 0x000fe20003fe0100 */
        /* <DEDUP_REMOVED lines=11> */
.L_x_1925:
[----:B------:R-:W-:-:S13]  /*27b50*/  ISETP.NE.AND P0, PT, R3, 0x1, PT ;  /* 0x000000010300780c */ /* 0x000fda0003f05270 */
[----:B------:R-:W1:Y:S02]  /*27b60*/  @P0 LDC.64 R4, c[0x0][0x9e8] ;  /* 0x00027a00ff040b82 */ /* 0x000e640000000a00 */
[----:B-1----:R-:W-:-:S05]  /*27b70*/  @P0 IMAD.HI.U32 R4, R9, R4, RZ ;  /* 0x0000000409040227 */ /* 0x002fca00078e00ff */
[----:B------:R-:W-:-:S07]  /*27b80*/  @P0 SHF.R.U32.HI R9, RZ, R5, R4 ;  /* 0x00000005ff090219 */ /* 0x000fce0000011604 */
.L_x_1926:
[----:B------:R-:W-:Y:S05]  /*27b90*/  BSYNC B0 ;  /* 0x0000000000007941 */ /* 0x000fea0003800000 */
.L_x_1924:
[----:B------:R-:W-:-:S05]  /*27ba0*/  IMAD R3, R9, R3, RZ ;  /* 0x0000000309037224 */ /* 0x000fca00078e02ff */
[----:B------:R-:W-:-:S07]  /*27bb0*/  VIMNMX R0, R0, R3, !PT ;  /* 0x0000000300007248 */ /* 0x000fce0007fe0100 */
.L_x_1923:
[----:B------:R-:W-:Y:S01]  /*27bc0*/  ISETP.NE.AND P1, PT, R6, RZ, PT ;  /* 0x000000ff0600720c */ /* 0x000fe20003f25270 */
[----:B------:R-:W-:Y:S01]  /*27bd0*/  IMAD.HI R0, R0, 0x2aaaaaab, RZ ;  /* 0x2aaaaaab00007827 */ /* 0x000fe200078e02ff */
[----:B------:R-:W-:Y:S04]  /*27be0*/  BSSY B0, `(.L_x_1927) ;  /* 0x0000023000007945 */ /* 0x000fe80003800000 */
[----:B------:R-:W-:-:S04]  /*27bf0*/  SHF.R.U32.HI R3, RZ, 0x1f, R0 ;  /* 0x0000001fff037819 */ /* 0x000fc80000011600 */
[----:B------:R-:W-:Y:S01]  /*27c00*/  LEA.HI.SX32 R0, R0, R3, 0x1c ;  /* 0x0000000300007211 */ /* 0x000fe200078fe2ff */
[----:B------:R-:W-:Y:S02]  /*27c10*/  IMAD.MOV.U32 R3, RZ, RZ, RZ ;  /* 0x000000ffff037224 */ /* 0x000fe400078e00ff */
[----:B------:R-:W1:Y:S01]  /*27c20*/  @!P1 LDC R6, c[0x0][0x9f0] ;  /* 0x00027c00ff069b82 */ /* 0x000e620000000800 */
[----:B------:R-:W-:-:S04]  /*27c30*/  VIMNMX R0, RZ, R0, !PT ;  /* 0x00000000ff007248 */ /* 0x000fc80007fe0100 */
[----:B------:R-:W-:-:S13]  /*27c40*/  ISETP.GT.AND P0, PT, R19, R0, PT ;  /* 0x000000001300720c */ /* 0x000fda0003f04270 */
[----:B------:R-:W-:Y:S05]  /*27c50*/  @!P0 BRA `(.L_x_1928) ;  /* 0x00000000006c8947 */ /* 0x000fea0003800000 */
[-C--:B-1----:R-:W-:Y:S01]  /*27c60*/  IABS R4, R6.reuse ;  /* 0x0000000600047213 */ /* 0x082fe20000000000 */
[----:B------:R-:W-:Y:S01]  /*27c70*/  IMAD.MOV.U32 R2, RZ, RZ, RZ ;  /* 0x000000ffff027224 */ /* 0x000fe200078e00ff */
[----:B------:R-:W-:Y:S02]  /*27c80*/  IABS R8, R6 ;  /* 0x0000000600087213 */ /* 0x000fe40000000000 */
[----:B------:R-:W1:Y:S08]  /*27c90*/  I2F.RP R5, R4 ;  /* 0x0000000400057306 */ /* 0x000e700000209400 */
[----:B-1----:R-:W1:Y:S02]  /*27ca0*/  MUFU.RCP R5, R5 ;  /* 0x0000000500057308 */ /* 0x002e640000001000 */
[----:B-1----:R-:W-:-:S06]  /*27cb0*/  IADD3 R7, R5, 0xffffffe, RZ ;  /* 0x0ffffffe05077810 */ /* 0x002fcc0007ffe0ff */
[----:B------:R1:W2:Y:S02]  /*27cc0*/  F2I.FTZ.U32.TRUNC.NTZ R3, R7 ;  /* 0x0000000700037305 */ /* 0x0002a4000021f000 */
[----:B-1----:R-:W-:Y:S02]  /*27cd0*/  IMAD.MOV R7, RZ, RZ, -R8 ;  /* 0x000000ffff077224 */ /* 0x002fe400078e0a08 */
[----:B--2---:R-:W-:-:S04]  /*27ce0*/  IMAD.MOV R9, RZ, RZ, -R3 ;  /* 0x000000ffff097224 */ /* 0x004fc800078e0a03 */
        /* <DEDUP_REMOVED lines=16> */
[----:B------:R-:W-:-:S04]  /*27df0*/  @!P1 LOP3.LUT R2, RZ, R6, RZ, 0x33, !PT ;  /* 0x00000006ff029212 */ /* 0x000fc800078e33ff */
[----:B------:R-:W-:-:S07]  /*27e00*/  MOV R3, R2 ;  /* 0x0000000200037202 */ /* 0x000fce0000000f00 */
.L_x_1928:
[----:B------:R-:W-:Y:S05]  /*27e10*/  BSYNC B0 ;  /* 0x0000000000007941 */ /* 0x000fea0003800000 */
.L_x_1927:
[-C--:B------:R-:W-:Y:S01]  /*27e20*/  IMAD R0, R10, R3.reuse, R0 ;  /* 0x000000030a007224 */ /* 0x080fe200078e0200 */
[----:B------:R-:W-:Y:S04]  /*27e30*/  BSSY B7, `(.L_x_1929) ;  /* 0x0000368000077945 */ /* 0x000fe80003800000 */
[----:B------:R-:W-:Y:S01]  /*27e40*/  VIADDMNMX R22, R0, R3, R19, PT ;  /* 0x0000000300167246 */ /* 0x000fe20003800113 */
[----:B------:R2:W-:Y:S03]  /*27e50*/  STL [R1+0x8], R0 ;  /* 0x0000080001007387 */ /* 0x0005e60000100800 */
[----:B------:R-:W-:Y:S01]  /*27e60*/  ISETP.GT.AND P0, PT, R22, R0, PT ;  /* 0x000000001600720c */ /* 0x000fe20003f04270 */
[----:B------:R2:W-:-:S12]  /*27e70*/  STL [R1+0x24], R22 ;  /* 0x0000241601007387 */ /* 0x0005d80000100800 */
[----:B--2---:R-:W-:Y:S05]  /*27e80*/  @P0 BRA `(.L_x_1930) ;  /* 0x0000000000440947 */ /* 0x004fea0003800000 */
[----:B------:R-:W2:Y:S02]  /*27e90*/  S2R R2, SR_TID.X ;  /* 0x0000000000027919 */ /* 0x000ea40000002100 */
[----:B--2---:R-:W-:-:S04]  /*27ea0*/  LOP3.LUT R2, R2, 0x7f, RZ, 0xc0, !PT ;  /* 0x0000007f02027812 */ /* 0x004fc800078ec0ff */
[----:B------:R-:W-:-:S13]  /*27eb0*/  ISETP.NE.AND P0, PT, R2, RZ, PT ;  /* 0x000000ff0200720c */ /* 0x000fda0003f05270 */
[----:B------:R-:W-:Y:S05]  /*27ec0*/  @P0 BRA `(.L_x_1931) ;  /* 0x0000003400780947 */ /* 0x000fea0003800000 */
[----:B------:R-:W2:Y:S01]  /*27ed0*/  S2R R5, SR_LANEID ;  /* 0x0000000000057919 */ /* 0x000ea20000000000 */
[----:B------:R-:W-:Y:S01]  /*27ee0*/  VOTEU.ANY UR4, UPT, PT ;  /* 0x0000000000047886 */ /* 0x000fe200038e0100 */
[----:B------:R-:W3:Y:S01]  /*27ef0*/  LDC.64 R2, c[0x0][0xc60] ;  /* 0x00031800ff027b82 */ /* 0x000ee20000000a00 */
[----:B------:R-:W2:Y:S02]  /*27f00*/  FLO.U32 R0, UR4 ;  /* 0x0000000400007d00 */ /* 0x000ea400080e0000 */
[----:B--2---:R-:W-:-:S06]  /*27f10*/  ISETP.EQ.U32.AND P0, PT, R0, R5, PT ;  /* 0x000000050000720c */ /* 0x004fcc0003f02070 */
[----:B------:R-:W3:Y:S07]  /*27f20*/  POPC R5, UR4 ;  /* 0x0000000400057d09 */ /* 0x000eee0008000000 */
[----:B---3--:R-:W2:Y:S01]  /*27f30*/  @P0 ATOMG.E.ADD.STRONG.GPU PT, R3, desc[UR60][R2.64], R5 ;  /* 0x00000005020309a8 */ /* 0x008ea200081ee1fc */
[----:B------:R-:W3:Y:S02]  /*27f40*/  S2R R4, SR_LTMASK ;  /* 0x0000000000047919 */ /* 0x000ee40000003900 */
[----:B---3--:R-:W-:-:S04]  /*27f50*/  LOP3.LUT R4, R4, UR4, RZ, 0xc0, !PT ;  /* 0x0000000404047c12 */ /* 0x008fc8000f8ec0ff */
[----:B------:R-:W3:Y:S01]  /*27f60*/  POPC R7, R4 ;  /* 0x0000000400077309 */ /* 0x000ee20000000000 */
[----:B--2---:R-:W3:Y:S02]  /*27f70*/  SHFL.IDX PT, R0, R3, R0, 0x1f ;  /* 0x00001f0003007589 */ /* 0x004ee400000e0000 */
[----:B---3--:R-:W-:Y:S01]  /*27f80*/  IADD3 R24, R0, UR38, R7 ;  /* 0x0000002600187c10 */ /* 0x008fe2000fffe007 */
[----:B------:R-:W-:Y:S06]  /*27f90*/  BRA `(.L_x_1931) ;  /* 0x0000003400447947 */ /* 0x000fec0003800000 */
.L_x_1930:
        /* <DEDUP_REMOVED lines=9> */
[----:B0-----:R-:W-:Y:S01]  /*28030*/  MOV R12, 0x1 ;  /* 0x00000001000c7802 */ /* 0x001fe20000000f00 */
[----:B------:R-:W0:Y:S01]  /*28040*/  LDC.64 R2, c[0x4][R2] ;  /* 0x0100000002027b82 */ /* 0x000e220000000a00 */
[----:B------:R-:W-:Y:S02]  /*28050*/  IMAD.U32 R5, RZ, RZ, UR7 ;  /* 0x00000007ff057e24 */ /* 0x000fe4000f8e00ff */
[----:B-1----:R-:W-:Y:S02]  /*28060*/  IMAD.U32 R6, RZ, RZ, UR8 ;  /* 0x00000008ff067e24 */ /* 0x002fe4000f8e00ff */
[----:B------:R-:W-:-:S02]  /*28070*/  IMAD.U32 R7, RZ, RZ, UR9 ;  /* 0x00000009ff077e24 */ /* 0x000fc4000f8e00ff */
[----:B------:R-:W-:Y:S02]  /*28080*/  IMAD.U32 R10, RZ, RZ, UR4 ;  /* 0x00000004ff0a7e24 */ /* 0x000fe4000f8e00ff */
[----:B------:R-:W-:Y:S02]  /*28090*/  IMAD.U32 R11, RZ, RZ, UR5 ;  /* 0x00000005ff0b7e24 */ /* 0x000fe4000f8e00ff */
[----:B------:R-:W-:Y:S02]  /*280a0*/  IMAD.MOV.U32 R8, RZ, RZ, 0x70 ;  /* 0x00000070ff087424 */ /* 0x000fe400078e00ff */
[----:B------:R-:W-:-:S07]  /*280b0*/  IMAD.MOV.U32 R13, RZ, RZ, RZ ;  /* 0x000000ffff0d7224 */ /* 0x000fce00078e00ff */
[----:B------:R-:W-:-:S07]  /*280c0*/  LEPC R20, `(.L_x_1933) ;  /* 0x000000001014794e */ /* 0x000fce0000000000 */
[----:B0-----:R-:W-:Y:S05]  /*280d0*/  CALL.ABS.NOINC R2 ;  /* 0x0000000002007343 */ /* 0x001fea0003c00000 */
.L_x_1933:
[----:B------:R-:W-:Y:S05]  /*280e0*/  BSYNC B6 ;  /* 0x0000000000067941 */ /* 0x000fea0003800000 */
.L_x_1932:
        /* <DEDUP_REMOVED lines=8> */
[----:B------:R2:W3:Y:S01]  /*28170*/  LDC.64 R2, c[0x4][R18] ;  /* 0x0100000012027b82 */ /* 0x0004e20000000a00 */
[----:B------:R-:W-:Y:S01]  /*28180*/  IMAD.U32 R4, RZ, RZ, UR6 ;  /* 0x00000006ff047e24 */ /* 0x000fe2000f8e00ff */
[----:B------:R-:W-:Y:S01]  /*28190*/  MOV R8, 0x70 ;  /* 0x0000007000087802 */ /* 0x000fe20000000f00 */
[----:B------:R-:W-:Y:S02]  /*281a0*/  IMAD.U32 R5, RZ, RZ, UR7 ;  /* 0x00000007ff057e24 */ /* 0x000fe4000f8e00ff */
[----:B-1----:R-:W-:Y:S02]  /*281b0*/  IMAD.U32 R6, RZ, RZ, UR8 ;  /* 0x00000008ff067e24 */ /* 0x002fe4000f8e00ff */
[----:B------:R-:W-:-:S02]  /*281c0*/  IMAD.U32 R7, RZ, RZ, UR9 ;  /* 0x00000009ff077e24 */ /* 0x000fc4000f8e00ff */
[----:B------:R-:W-:Y:S02]  /*281d0*/  IMAD.U32 R10, RZ, RZ, UR4 ;  /* 0x00000004ff0a7e24 */ /* 0x000fe4000f8e00ff */
[----:B------:R-:W-:Y:S02]  /*281e0*/  IMAD.U32 R11, RZ, RZ, UR5 ;  /* 0x00000005ff0b7e24 */ /* 0x000fe4000f8e00ff */
[----:B0-----:R-:W-:Y:S02]  /*281f0*/  IMAD.MOV.U32 R12, RZ, RZ, 0x1 ;  /* 0x00000001ff0c7424 */ /* 0x001fe400078e00ff */
[----:B--2---:R-:W-:-:S07]  /*28200*/  IMAD.MOV.U32 R13, RZ, RZ, RZ ;  /* 0x000000ffff0d7224 */ /* 0x004fce00078e00ff */
[----:B------:R-:W-:-:S07]  /*28210*/  LEPC R20, `(.L_x_1936) ;  /* 0x000000001014794e */ /* 0x000fce0000000000 */
[----:B---3--:R-:W-:Y:S05]  /*28220*/  CALL.ABS.NOINC R2 ;  /* 0x0000000002007343 */ /* 0x008fea0003c00000 */
.L_x_1936:
[----:B------:R0:W1:Y:S01]  /*28230*/  LDC.64 R2, c[0x4][R18] ;  /* 0x0100000012027b82 */ /* 0x0000620000000a00 */
[----:B------:R-:W-:Y:S01]  /*28240*/  ULDC.64 UR4, c[0x4][0x88] ;  /* 0x0100220000047ab9 */ /* 0x000fe20000000a00 */
[----:B------:R-:W-:Y:S01]  /*28250*/  ULDC.64 UR6, c[0x4][0x90] ;  /* 0x0100240000067ab9 */ /* 0x000fe20000000a00 */
[----:B------:R-:W-:Y:S01]  /*28260*/  ULDC.64 UR8, c[0x4][0x18] ;  /* 0x0100060000087ab9 */ /* 0x000fe20000000a00 */
[----:B------:R-:W-:Y:S01]  /*28270*/  IMAD.U32 R4, RZ, RZ, UR4 ;  /* 0x00000004ff047e24 */ /* 0x000fe2000f8e00ff */
[----:B------:R-:W-:Y:S01]  /*28280*/  MOV R8, 0x70 ;  /* 0x0000007000087802 */ /* 0x000fe20000000f00 */
[----:B------:R-:W-:Y:S02]  /*28290*/  IMAD.U32 R5, RZ, RZ, UR5 ;  /* 0x00000005ff057e24 */ /* 0x000fe4000f8e00ff */
[----:B------:R-:W-:Y:S02]  /*282a0*/  IMAD.U32 R6, RZ, RZ, UR6 ;  /* 0x00000006ff067e24 */ /* 0x000fe4000f8e00ff */
[----:B------:R-:W-:-:S02]  /*282b0*/  IMAD.U32 R7, RZ, RZ, UR7 ;  /* 0x00000007ff077e24 */ /* 0x000fc4000f8e00ff */
[----:B------:R-:W-:Y:S02]  /*282c0*/  IMAD.U32 R10, RZ, RZ, UR8 ;  /* 0x00000008ff0a7e24 */ /* 0x000fe4000f8e00ff */
[----:B------:R-:W-:Y:S02]  /*282d0*/  IMAD.U32 R11, RZ, RZ, UR9 ;  /* 0x00000009ff0b7e24 */ /* 0x000fe4000f8e00ff */
[----:B------:R-:W-:Y:S02]  /*282e0*/  IMAD.MOV.U32 R12, RZ, RZ, 0x1 ;  /* 0x00000001ff0c7424 */ /* 0x000fe400078e00ff */
[----:B0-----:R-:W-:-:S07]  /*282f0*/  IMAD.MOV.U32 R13, RZ, RZ, RZ ;  /* 0x000000ffff0d7224 */ /* 0x001fce00078e00ff */
[----:B------:R-:W-:-:S07]  /*28300*/  LEPC R20, `(.L_x_1935) ;  /* 0x000000001014794e */ /* 0x000fce0000000000 */
[----:B-1----:R-:W-:Y:S05]  /*28310*/  CALL.ABS.NOINC R2 ;  /* 0x0000000002007343 */ /* 0x002fea0003c00000 */
.L_x_1935:
[----:B------:R-:W-:Y:S05]  /*28320*/  BSYNC B6 ;  /* 0x0000000000067941 */ /* 0x000fea0003800000 */
.L_x_1934:
[----:B------:R-:W-:Y:S01]  /*28330*/  ULDC.64 UR4, c[0x0][0x9f8] ;  /* 0x00027e0000047ab9 */ /* 0x000fe20000000a00 */
[----:B------:R-:W2:Y:S01]  /*28340*/  LDL R20, [R1+0x4] ;  /* 0x0000040001147983 */ /* 0x000ea20000100800 */
[----:B------:R-:W-:-:S03]  /*28350*/  ISETP.NE.U32.AND P0, PT, RZ, UR4, PT ;  /* 0x00000004ff007c0c */ /* 0x000fc6000bf05070 */
[----:B------:R-:W3:Y:S01]  /*28360*/  LDL R19, [R1+0xc] ;  /* 0x00000c0001137983 */ /* 0x000ee20000100800 */
[----:B------:R-:W-:Y:S01]  /*28370*/  ISETP.NE.AND.EX P0, PT, RZ, UR5, PT, P0 ;  /* 0x00000005ff007c0c */ /* 0x000fe2000bf05300 */
[----:B------:R-:W-:Y:S01]  /*28380*/  IMAD.MOV.U32 R32, RZ, RZ, R27 ;  /* 0x000000ffff207224 */ /* 0x000fe200078e001b */
[----:B------:R-:W4:Y:S01]  /*28390*/  LDC R0, c[0x0][0x430] ;  /* 0x00010c00ff007b82 */ /* 0x000f220000000800 */
[----:B------:R-:W0:Y:S01]  /*283a0*/  S2R R18, SR_TID.X ;  /* 0x0000000000127919 */ /* 0x000e220000002100 */
[----:B------:R-:W-:Y:S01]  /*283b0*/  VIADD R22, R22, 0xffffffff ;  /* 0xffffffff16167836 */ /* 0x000fe20000000000 */
[----:B------:R-:W-:Y:S01]  /*283c0*/  LOP3.LUT R16, R16, 0xfffffff7, RZ, 0xc0, !PT ;  /* 0xfffffff710107812 */ /* 0x000fe200078ec0ff */
[----:B------:R-:W-:-:S07]  /*283d0*/  ULDC UR4, c[0x0][0x2f4] ;  /* 0x0000bd0000047ab9 */ /* 0x000fce0000000800 */
[----:B------:R-:W1:Y:S01]  /*283e0*/  @P0 LDC.64 R2, c[0x0][0x9f8] ;  /* 0x00027e00ff020b82 */ /* 0x000e620000000a00 */
[----:B0-----:R-:W-:Y:S01]  /*283f0*/  LOP3.LUT R18, R18, 0x7f, RZ, 0xc0, !PT ;  /* 0x0000007f12127812 */ /* 0x001fe200078ec0ff */
[----:B-1----:R-:W-:-:S05]  /*28400*/  @P0 IMAD.WIDE R2, R27, 0x4, R2 ;  /* 0x000000041b020825 */ /* 0x002fca00078e0202 */
[----:B------:R0:W3:Y:S01]  /*28410*/  @P0 LDG.E R32, desc[UR60][R2.64] ;  /* 0x0000003c02200981 */ /* 0x0000e2000c1e1900 */
[----:B------:R-:W-:Y:S02]  /*28420*/  SHF.R.U32.HI R21, RZ, 0x3, R18 ;  /* 0x00000003ff157819 */ /* 0x000fe40000011612 */
[----:B----4-:R-:W-:Y:S01]  /*28430*/  ISETP.NE.AND P1, PT, R0, 0x1, PT ;  /* 0x000000010000780c */ /* 0x010fe20003f25270 */
[----:B------:R-:W1:-:S12]  /*28440*/  S2R R18, SR_TID.X ;  /* 0x0000000000127919 */ /* 0x000e580000002100 */
[----:B------:R-:W4:Y:S08]  /*28450*/  @P1 LDC R6, c[0x0][0x434] ;  /* 0x00010d00ff061b82 */ /* 0x000f300000000800 */
[----:B------:R-:W0:Y:S01]  /*28460*/  @P1 LDC R7, c[0x0][0x438] ;  /* 0x00010e00ff071b82 */ /* 0x000e220000000800 */
[----:B-1----:R-:W-:-:S05]  /*28470*/  IMAD.SHL.U32 R18, R18, 0x10, RZ ;  /* 0x0000001012127824 */ /* 0x002fca00078e00ff */
[----:B------:R-:W-:-:S05]  /*28480*/  LOP3.LUT R18, R21, 0x70, R18, 0xf8, !PT ;  /* 0x0000007015127812 */ /* 0x000fca00078ef812 */
[----:B------:R-:W-:Y:S01]  /*28490*/  IMAD R5, R22, 0x60, R18 ;  /* 0x0000006016057824 */ /* 0x000fe200078e0212 */
[----:B------:R-:W-:Y:S01]  /*284a0*/  ISETP.GE.AND P3, PT, R33, UR4, PT ;  /* 0x0000000421007c0c */ /* 0x000fe2000bf66270 */
[----:B------:R-:W-:-:S03]  /*284b0*/  UMOV UR5, 0xffffffff ;  /* 0xffffffff00057882 */ /* 0x000fc60000000000 */
[----:B--2---:R-:W-:-:S04]  /*284c0*/  ISETP.GE.AND P0, PT, R5, R20, PT ;  /* 0x000000140500720c */ /* 0x004fc80003f06270 */
[----:B------:R-:W-:Y:S01]  /*284d0*/  ISETP.GT.U32.OR P0, PT, R18, 0x5f, P0 ;  /* 0x0000005f1200780c */ /* 0x000fe20000704470 */
[----:B---3--:R-:W-:-:S04]  /*284e0*/  IMAD.IADD R5, R5, 0x1, R19 ;  /* 0x0000000105057824 */ /* 0x008fc800078e0213 */
[----:B----4-:R-:W-:-:S04]  /*284f0*/  @P1 IMAD.HI.U32 R6, R5, R6, RZ ;  /* 0x0000000605061227 */ /* 0x010fc800078e00ff */
[----:B------:R-:W-:Y:S01]  /*28500*/  IMAD.MOV.U32 R4, RZ, RZ, R5 ;  /* 0x000000ffff047224 */ /* 0x000fe200078e0005 */
[----:B0-----:R-:W-:-:S03]  /*28510*/  @P1 SHF.R.U32.HI R4, RZ, R7, R6 ;  /* 0x00000007ff041219 */ /* 0x001fc60000011606 */
[----:B------:R-:W0:Y:S02]  /*28520*/  @!P0 LDC.64 R2, c[0x0][0x428] ;  /* 0x00010a00ff028b82 */ /* 0x000e240000000a00 */
[----:B------:R-:W-:-:S04]  /*28530*/  IMAD.MOV R6, RZ, RZ, -R4 ;  /* 0x000000ffff067224 */ /* 0x000fc800078e0a04 */
[----:B------:R-:W-:Y:S01]  /*28540*/  IMAD R0, R0, R6, R5 ;  /* 0x0000000600007224 */ /* 0x000fe200078e0205 */
[----:B------:R-:W-:Y:S02]  /*28550*/  @!P0 SHF.R.S32.HI R5, RZ, 0x1f, R4 ;  /* 0x0000001fff058819 */ /* 0x000fe40000011404 */
[----:B------:R-:W-:Y:S01]  /*28560*/  SHF.R.S32.HI R8, RZ, 0x1f, R32 ;  /* 0x0000001fff087819 */ /* 0x000fe20000011420 */
[----:B0-----:R-:W-:-:S04]  /*28570*/  @!P0 IMAD.WIDE.U32 R4, R32, R2, R4 ;  /* 0x0000000220048225 */ /* 0x001fc800078e0004 */
[----:B------:R-:W-:Y:S01]  /*28580*/  @!P0 IMAD R6, R8, R2, RZ ;  /* 0x0000000208068224 */ /* 0x000fe200078e02ff */
[----:B------:R0:W-:Y:S03]  /*28590*/  STL [R1+0x10], R8 ;  /* 0x0000100801007387 */ /* 0x0001e60000100800 */
[----:B------:R-:W-:Y:S02]  /*285a0*/  @!P0 IMAD R6, R32, R3, R6 ;  /* 0x0000000320068224 */ /* 0x000fe400078e0206 */
[----:B------:R-:W1:Y:S03]  /*285b0*/  @!P0 LDC.64 R2, c[0x0][0x418] ;  /* 0x00010600ff028b82 */ /* 0x000e660000000a00 */
[----:B------:R-:W-:Y:S01]  /*285c0*/  @!P0 IADD3 R6, R5, R6, RZ ;  /* 0x0000000605068210 */ /* 0x000fe20007ffe0ff */
[----:B------:R-:W-:Y:S01]  /*285d0*/  IMAD.U32 R5, RZ, RZ, UR39 ;  /* 0x00000027ff057e24 */ /* 0x000fe2000f8e00ff */
[----:B-1----:R-:W-:-:S04]  /*285e0*/  @!P0 LEA R2, P1, R4, R2, 0x2 ;  /* 0x0000000204028211 */ /* 0x002fc800078210ff */
[----:B------:R-:W-:Y:S01]  /*285f0*/  @!P0 LEA.HI.X R3, R4, R3, R6, 0x2, P1 ;  /* 0x0000000304038211 */ /* 0x000fe200008f1406 */
[----:B------:R-:W-:-:S06]  /*28600*/  IMAD.MOV.U32 R4, RZ, RZ, RZ ;  /* 0x000000ffff047224 */ /* 0x000fcc00078e00ff */
[----:B------:R0:W5:Y:S01]  /*28610*/  @!P0 LDG.E R4, desc[UR60][R2.64] ;  /* 0x0000003c02048981 */ /* 0x000162000c1e1900 */
[----:B------:R-:W-:Y:S02]  /*28620*/  ISETP.GT.U32.AND P0, PT, R18, 0x5f, PT ;  /* 0x0000005f1200780c */ /* 0x000fe40003f04070 */
[----:B------:R-:W-:Y:S02]  /*28630*/  ISETP.NE.AND P2, PT, R5, 0x3, PT ;  /* 0x000000030500780c */ /* 0x000fe40003f45270 */
[----:B------:R-:W-:-:S09]  /*28640*/  ISETP.GE.AND P1, PT, R36, UR4, PT ;  /* 0x0000000424007c0c */ /* 0x000fd2000bf26270 */
[----:B------:R-:W-:Y:S02]  /*28650*/  @P0 LOP3.LUT R16, R16, 0x8, RZ, 0xfc, !PT ;  /* 0x0000000810100812 */ /* 0x000fe400078efcff */
[----:B------:R-:W-:Y:S02]  /*28660*/  ISETP.GE.AND P0, PT, R34, UR4, PT ;  /* 0x0000000422007c0c */ /* 0x000fe4000bf06270 */
[----:B------:R-:W-:-:S04]  /*28670*/  LOP3.LUT R16, R16, 0xffffffef, RZ, 0xc0, !PT ;  /* 0xffffffef10107812 */ /* 0x000fc800078ec0ff */
[----:B------:R-:W-:-:S04]  /*28680*/  @P2 LOP3.LUT R16, R16, 0x10, RZ, 0xfc, !PT ;  /* 0x0000001010102812 */ /* 0x000fc800078efcff */
[----:B------:R-:W-:-:S04]  /*28690*/  LOP3.LUT R16, R16, 0xfffffffb, RZ, 0xc0, !PT ;  /* 0xfffffffb10107812 */ /* 0x000fc800078ec0ff */
[----:B------:R-:W-:-:S04]  /*286a0*/  @P3 LOP3.LUT R16, R16, 0x4, RZ, 0xfc, !PT ;  /* 0x0000000410103812 */ /* 0x000fc800078efcff */
[----:B------:R-:W-:-:S04]  /*286b0*/  LOP3.LUT R16, R16, 0xfffffffe, RZ, 0xc0, !PT ;  /* 0xfffffffe10107812 */ /* 0x000fc800078ec0ff */
[----:B------:R-:W-:-:S04]  /*286c0*/  LOP3.LUT R16, R16, 0xfffffffd, RZ, 0xc0, !PT ;  /* 0xfffffffd10107812 */ /* 0x000fc800078ec0ff */
[----:B------:R-:W-:-:S04]  /*286d0*/  @P1 LOP3.LUT R16, R16, 0x2, RZ, 0xfc, !PT ;  /* 0x0000000210101812 */ /* 0x000fc800078efcff */
[----:B------:R-:W-:Y:S01]  /*286e0*/  @P0 LOP3.LUT R16, R16, 0x1, RZ, 0xfc, !PT ;  /* 0x0000000110100812 */ /* 0x000fe200078efcff */
[----:B0-----:R-:W-:Y:S06]  /*286f0*/  BRA.DIV UR5, `(.L_x_1937) ;  /* 0x0000005605d47947 */ /* 0x001fec000b800000 */
.L_x_2066:
[----:B------:R-:W-:Y:S05]  /*28700*/  @!P2 BRA `(.L_x_1938) ;  /* 0x000000000004a947 */ /* 0x000fea0003800000 */
[----:B------:R-:W-:Y:S01]  /*28710*/  BPT.TRAP 0x1 ;  /* 0x000000040000795c */ /* 0x000fe20000300000 */
.L_x_1938:
        /* <DEDUP_REMOVED lines=23> */
.L_x_2067:
[----:B------:R-:W-:Y:S05]  /*28890*/  BSYNC B0 ;  /* 0x0000000000007941 */ /* 0x000fea0003800000 */
.L_x_1939:
[----:B------:R-:W2:Y:S01]  /*288a0*/  LDL R9, [R1+0x4] ;  /* 0x0000040001097983 */ /* 0x000ea20000100800 */
[----:B------:R-:W-:Y:S01]  /*288b0*/  ULDC.64 UR4, c[0x0][0x300] ;  /* 0x0000c00000047ab9 */ /* 0x000fe20000000a00 */
[----:B------:R-:W-:Y:S01]  /*288c0*/  ULDC.64 UR6, c[0x0][0x2e8] ;  /* 0x0000ba0000067ab9 */ /* 0x000fe20000000a00 */
[----:B------:R-:W-:Y:S01]  /*288d0*/  IMAD R5, R5, UR4, RZ ;  /* 0x0000000405057c24 */ /* 0x000fe2000f8e02ff */
[----:B------:R-:W1:Y:S01]  /*288e0*/  S2R R8, SR_TID.X ;  /* 0x0000000000087919 */ /* 0x000e620000002100 */
[----:B0-----:R-:W-:Y:S01]  /*288f0*/  IMAD.WIDE.U32 R2, R0, UR4, RZ ;  /* 0x0000000400027c25 */ /* 0x001fe2000f8e00ff */
[C---:B------:R-:W-:Y:S02]  /*28900*/  LOP3.LUT P4, RZ, R16.reuse, 0x4, RZ, 0xc0, !PT ;  /* 0x0000000410ff7812 */ /* 0x040fe4000788c0ff */
[----:B------:R-:W-:Y:S01]  /*28910*/  LOP3.LUT P3, RZ, R16, 0x2, RZ, 0xc0, !PT ;  /* 0x0000000210ff7812 */ /* 0x000fe2000786c0ff */
[----:B------:R-:W-:Y:S01]  /*28920*/  IMAD R5, R0, UR5, R5 ;  /* 0x0000000500057c24 */ /* 0x000fe2000f8e0205 */
[----:B------:R-:W-:Y:S01]  /*28930*/  ULDC.64 UR4, c[0x0][0x310] ;  /* 0x0000c40000047ab9 */ /* 0x000fe20000000a00 */
[----:B------:R-:W-:Y:S01]  /*28940*/  LOP3.LUT P2, RZ, R16, 0x1, RZ, 0xc0, !PT ;  /* 0x0000000110ff7812 */ /* 0x000fe2000784c0ff */
[----:B------:R-:W-:-:S02]  /*28950*/  IMAD R6, R6, UR4, RZ ;  /* 0x0000000406067c24 */ /* 0x000fc4000f8e02ff */
[----:B------:R-:W-:Y:S02]  /*28960*/  IMAD.IADD R3, R3, 0x1, R5 ;  /* 0x0000000103037824 */ /* 0x000fe400078e0205 */
[C---:B------:R-:W-:Y:S02]  /*28970*/  IMAD R5, R4.reuse, UR5, R6 ;  /* 0x0000000504057c24 */ /* 0x040fe4000f8e0206 */
[----:B------:R-:W-:Y:S01]  /*28980*/  IMAD.WIDE.U32 R2, R4, UR4, R2 ;  /* 0x0000000404027c25 */ /* 0x000fe2000f8e0002 */
[----:B------:R-:W-:-:S03]  /*28990*/  ULDC.64 UR4, c[0x0][0x308] ;  /* 0x0000c20000047ab9 */ /* 0x000fc60000000a00 */
[----:B------:R-:W-:Y:S02]  /*289a0*/  IMAD.IADD R3, R3, 0x1, R5 ;  /* 0x0000000103037824 */ /* 0x000fe400078e0205 */
[----:B------:R-:W-:Y:S02]  /*289b0*/  IMAD R5, R23, 0x4800, R37 ;  /* 0x0000480017057824 */ /* 0x000fe400078e0225 */
[----:B------:R-:W-:Y:S01]  /*289c0*/  IMAD.WIDE.U32 R2, R26, UR4, R2 ;  /* 0x000000041a027c25 */ /* 0x000fe2000f8e0002 */
[----:B------:R-:W-:-:S03]  /*289d0*/  UMOV UR4, 0xffffffff ;  /* 0xffffffff00047882 */ /* 0x000fc60000000000 */
[----:B------:R-:W-:Y:S01]  /*289e0*/  IMAD R0, R26, UR5, R3 ;  /* 0x000000051a007c24 */ /* 0x000fe2000f8e0203 */
[----:B------:R-:W-:-:S04]  /*289f0*/  LEA R4, P0, R2, UR6, 0x1 ;  /* 0x0000000602047c11 */ /* 0x000fc8000f8008ff */
[----:B------:R-:W-:Y:S02]  /*28a00*/  LEA.HI.X R0, R2, UR7, R0, 0x1, P0 ;  /* 0x0000000702007c11 */ /* 0x000fe400080f0c00 */
[----:B-1----:R-:W-:-:S04]  /*28a10*/  LOP3.LUT R8, R8, 0x7f, RZ, 0xc0, !PT ;  /* 0x0000007f08087812 */ /* 0x002fc800078ec0ff */
[----:B------:R-:W-:Y:S01]  /*28a20*/  SHF.R.U32.HI R8, RZ, 0x3, R8 ;  /* 0x00000003ff087819 */ /* 0x000fe20000011608 */
[----:B--2---:R-:W-:-:S04]  /*28a30*/  IMAD R6, R22, -0x60, R9 ;  /* 0xffffffa016067824 */ /* 0x004fc800078e0209 */
[----:B------:R-:W-:-:S05]  /*28a40*/  IMAD.IADD R6, R6, 0x1, -R8 ;  /* 0x0000000106067824 */ /* 0x000fca00078e0a08 */
        /* <DEDUP_REMOVED lines=64> */
.L_x_2081:
        /* <DEDUP_REMOVED lines=12> */
.L_x_1942:
        /* <DEDUP_REMOVED lines=10> */
.L_x_1943:
[----:B------:R2:W-:Y:S02]  /*28fb0*/  SYNCS.ARRIVE.TRANS64.A1T0 RZ, [R7+URZ+0x30830], RZ ;  /* 0x030830ff07ff79a7 */ /* 0x0005e4000810003f */
[----:B------:R-:W-:Y:S05]  /*28fc0*/  WARPSYNC.ALL ;  /* 0x0000000000007948 */ /* 0x000fea0003800000 */
[----:B------:R-:W-:Y:S01]  /*28fd0*/  ULDC.64 UR4, c[0x0][0xa00] ;  /* 0x0002800000047ab9 */ /* 0x000fe20000000a00 */
[----:B------:R-:W-:Y:S01]  /*28fe0*/  SHF.R.S32.HI R0, RZ, 0x1f, R27 ;  /* 0x0000001fff007819 */ /* 0x000fe2000001141b */
[----:B-1----:R-:W-:Y:S01]  /*28ff0*/  VIADD R2, R17, 0x12400 ;  /* 0x0001240011027836 */ /* 0x002fe20000000000 */
[----:B------:R-:W-:Y:S01]  /*29000*/  BAR.SYNC.DEFER_BLOCKING 0x8, 0x180 ;  /* 0x0206000000007b1d */ /* 0x000fe20000010000 */
[----:B------:R-:W-:-:S04]  /*29010*/  ISETP.NE.U32.AND P0, PT, RZ, UR4, PT ;  /* 0x00000004ff007c0c */ /* 0x000fc8000bf05070 */
[----:B------:R-:W-:Y:S01]  /*29020*/  ISETP.NE.AND.EX P0, PT, RZ, UR5, PT, P0 ;  /* 0x00000005ff007c0c */ /* 0x000fe2000bf05300 */
[----:B------:R-:W-:Y:S01]  /*29030*/  ULDC.64 UR4, c[0x0][0x298] ;  /* 0x0000a60000047ab9 */ /* 0x000fe20000000a00 */
[----:B------:R-:W-:Y:S01]  /*29040*/  BSSY B6, `(.L_x_1944) ;  /* 0x000001d000067945 */ /* 0x000fe20003800000 */
[----:B0-----:R-:W-:Y:S01]  /*29050*/  IMAD.WIDE.U32 R4, R35, UR4, RZ ;  /* 0x0000000423047c25 */ /* 0x001fe2000f8e00ff */
[----:B------:R-:W-:Y:S02]  /*29060*/  SEL R3, R0, RZ, !P0 ;  /* 0x000000ff00037207 */ /* 0x000fe40004000000 */
[----:B------:R-:W-:Y:S02]  /*29070*/  SEL R0, R27, RZ, !P0 ;  /* 0x000000ff1b007207 */ /* 0x000fe40004000000 */
[----:B------:R-:W-:Y:S01]  /*29080*/  LOP3.LUT P0, RZ, R2, 0x3ff, RZ, 0xc0, !PT ;  /* 0x000003ff02ff7812 */ /* 0x000fe2000780c0ff */
[----:B------:R-:W-:Y:S04]  /*29090*/  STL [R1+0x2c], R3 ;  /* 0x00002c0301007387 */ /* 0x000fe80000100800 */
[----:B------:R0:W-:Y:S04]  /*290a0*/  STL [R1+0x20], R0 ;  /* 0x0000200001007387 */ /* 0x0001e80000100800 */
[----:B------:R1:W-:Y:S01]  /*290b0*/  STL.64 [R1+0x18], R4 ;  /* 0x0000180401007387 */ /* 0x0003e20000100a00 */
[----:B0-----:R-:W-:-:S05]  /*290c0*/  SHF.R.S32.HI R0, RZ, 0x1f, R35 ;  /* 0x0000001fff007819 */ /* 0x001fca0000011423 */
[----:B------:R-:W-:-:S04]  /*290d0*/  IMAD R0, R0, UR4, RZ ;  /* 0x0000000400007c24 */ /* 0x000fc8000f8e02ff */
[----:B------:R-:W-:-:S04]  /*290e0*/  IMAD R0, R35, UR5, R0 ;  /* 0x0000000523007c24 */ /* 0x000fc8000f8e0200 */
[----:B------:R-:W-:Y:S01]  /*290f0*/  IMAD.IADD R35, R5, 0x1, R0 ;  /* 0x0000000105237824 */ /* 0x000fe200078e0200 */
[----:B-1----:R-:W-:Y:S06]  /*29100*/  @!P0 BRA `(.L_x_1945) ;  /* 0x0000000000408947 */ /* 0x002fec0003800000 */
        /* <DEDUP_REMOVED lines=9> */
[----:B--2---:R-:W-:-:S02]  /*291a0*/  IMAD.U32 R7, RZ, RZ, UR7 ;  /* 0x00000007ff077e24 */ /* 0x004fc4000f8e00ff */
[----:B------:R-:W-:Y:S02]  /*291b0*/  IMAD.U32 R11, RZ, RZ, UR9 ;  /* 0x00000009ff0b7e24 */ /* 0x000fe4000f8e00ff */
[----:B------:R-:W-:Y:S02]  /*291c0*/  IMAD.MOV.U32 R8, RZ, RZ, 0x70 ;  /* 0x00000070ff087424 */ /* 0x000fe400078e00ff */
[----:B------:R-:W-:Y:S02]  /*291d0*/  IMAD.MOV.U32 R12, RZ, RZ, 0x1 ;  /* 0x00000001ff0c7424 */ /* 0x000fe400078e00ff */
[----:B------:R-:W-:-:S07]  /*291e0*/  IMAD.MOV.U32 R13, RZ, RZ, RZ ;  /* 0x000000ffff0d7224 */ /* 0x000fce00078e00ff */
[----:B------:R-:W-:-:S07]  /*291f0*/  LEPC R20, `(.L_x_1945) ;  /* 0x000000001014794e */ /* 0x000fce0000000000 */
[----:B0-----:R-:W-:Y:S05]  /*29200*/  CALL.ABS.NOINC R2 ;  /* 0x0000000002007343 */ /* 0x001fea0003c00000 */
.L_x_1945:
[----:B------:R-:W-:Y:S05]  /*29210*/  BSYNC B6 ;  /* 0x0000000000067941 */ /* 0x000fea0003800000 */
.L_x_1944:
[----:B------:R-:W3:Y:S01]  /*29220*/  LDL.LU R20, [R1+0x2c] ;  /* 0x00002c0001147983 */ /* 0x000ee20000300800 */
[----:B------:R-:W-:Y:S01]  /*29230*/  ULDC.64 UR4, c[0x0][0x2d8] ;  /* 0x0000b60000047ab9 */ /* 0x000fe20000000a00 */
[----:B------:R-:W0:Y:S02]  /*29240*/  LDC R6, c[0x0][0x448] ;  /* 0x00011200ff067b82 */ /* 0x000e240000000800 */
[----:B------:R-:W4:Y:S04]  /*29250*/  LDL.LU R21, [R1+0x20] ;  /* 0x0000200001157983 */ /* 0x000f280000300800 */
[----:B------:R-:W3:Y:S04]  /*29260*/  LDL.LU.64 R2, [R1+0x18] ;  /* 0x0000180001027983 */ /* 0x000ee80000300a00 */
[----:B------:R1:W5:Y:S01]  /*29270*/  LDL R8, [R1] ;  /* 0x0000000001087983 */ /* 0x0003620000100800 */
[----:B0-----:R-:W-:-:S13]  /*29280*/  ISETP.NE.AND P0, PT, R6, 0x1, PT ;  /* 0x000000010600780c */ /* 0x001fda0003f05270 */
[----:B--2---:R-:W0:Y:S01]  /*29290*/  @P0 LDC R7, c[0x0][0x44c] ;  /* 0x00011300ff070b82 */ /* 0x004e220000000800 */
[----:B---3--:R-:W-:Y:S02]  /*292a0*/  IMAD.MOV.U32 R3, RZ, RZ, R35 ;  /* 0x000000ffff037224 */ /* 0x008fe400078e0023 */
[----:B------:R-:W-:-:S04]  /*292b0*/  IMAD.WIDE.U32 R2, R26, UR4, R2 ;  /* 0x000000041a027c25 */ /* 0x000fc8000f8e0002 */
[----:B------:R-:W-:Y:S01]  /*292c0*/  IMAD R3, R26, UR5, R3 ;  /* 0x000000051a037c24 */ /* 0x000fe2000f8e0203 */
[----:B------:R-:W-:Y:S02]  /*292d0*/  ULDC.64 UR4, c[0x0][0x2e0] ;  /* 0x0000b80000047ab9 */ /* 0x000fe40000000a00 */
[----:B------:R-:W-:Y:S02]  /*292e0*/  IMAD R0, R20, UR4, RZ ;  /* 0x0000000414007c24 */ /* 0x000fe4000f8e02ff */
[----:B------:R-:W2:Y:S01]  /*292f0*/  S2R R20, SR_TID.X ;  /* 0x0000000000147919 */ /* 0x000ea20000002100 */
[----:B----4-:R-:W-:-:S04]  /*29300*/  IMAD.WIDE.U32 R2, R21, UR4, R2 ;  /* 0x0000000415027c25 */ /* 0x010fc8000f8e0002 */
[----:B------:R-:W-:Y:S01]  /*29310*/  IMAD R0, R21, UR5, R0 ;  /* 0x0000000515007c24 */ /* 0x000fe2000f8e0200 */
[----:B------:R-:W-:-:S03]  /*29320*/  ULDC.64 UR4, c[0x0][0x2d0] ;  /* 0x0000b40000047ab9 */ /* 0x000fc60000000a00 */
[----:B------:R-:W-:Y:S02]  /*29330*/  IMAD.IADD R3, R3, 0x1, R0 ;  /* 0x0000000103037824 */ /* 0x000fe400078e0200 */
[----:B------:R-:W3:Y:S01]  /*29340*/  @P0 LDC R0, c[0x0][0x450] ;  /* 0x00011400ff000b82 */ /* 0x000ee20000000800 */
[----:B--2---:R-:W-:-:S04]  /*29350*/  LOP3.LUT R20, R20, 0x7f, RZ, 0xc0, !PT ;  /* 0x0000007f14147812 */ /* 0x004fc800078ec0ff */
[----:B------:R-:W-:Y:S02]  /*29360*/  SHF.R.U32.HI R21, RZ, 0x3, R20 ;  /* 0x00000003ff157819 */ /* 0x000fe40000011614 */
[----:B------:R-:W2:Y:S02]  /*29370*/  S2R R20, SR_TID.X ;  /* 0x0000000000147919 */ /* 0x000ea40000002100 */
[----:B--2---:R-:W-:-:S05]  /*29380*/  IMAD.SHL.U32 R20, R20, 0x10, RZ ;  /* 0x0000001014147824 */ /* 0x004fca00078e00ff */
[----:B------:R-:W-:-:S05]  /*29390*/  LOP3.LUT R20, R21, 0x70, R20, 0xf8, !PT ;  /* 0x0000007015147812 */ /* 0x000fca00078ef814 */
[----:B------:R-:W-:-:S04]  /*293a0*/  IMAD.IADD R5, R20, 0x1, R25 ;  /* 0x0000000114057824 */ /* 0x000fc800078e0219 */
[----:B0-----:R-:W-:Y:S01]  /*293b0*/  @P0 IMAD.HI.U32 R7, R5, R7, RZ ;  /* 0x0000000705070227 */ /* 0x001fe200078e00ff */
[----:B------:R-:W-:-:S04]  /*293c0*/  MOV R4, R5 ;  /* 0x0000000500047202 */ /* 0x000fc80000000f00 */
[----:B---3--:R-:W-:Y:S01]  /*293d0*/  @P0 SHF.R.U32.HI R4, RZ, R0, R7 ;  /* 0x00000000ff040219 */ /* 0x008fe20000011607 */
        /* <DEDUP_REMOVED lines=14> */
[----:B------:R-:W-:Y:S01]  /*294c0*/  LEA R0, P0, R2, UR4, 0x1 ;  /* 0x0000000402007c11 */ /* 0x000fe2000f8008ff */
[----:B------:R-:W-:Y:S01]  /*294d0*/  IMAD.IADD R3, R3, 0x1, R5 ;  /* 0x0000000103037824 */ /* 0x000fe200078e0205 */
[----:B------:R-:W-:Y:S01]  /*294e0*/  ULDC UR4, c[0x0][0x2b8] ;  /* 0x0000ae0000047ab9 */ /* 0x000fe20000000800 */
[----:B0-----:R-:W-:-:S03]  /*294f0*/  LOP3.LUT R20, R20, 0x7f, RZ, 0xc0, !PT ;  /* 0x0000007f14147812 */ /* 0x001fc600078ec0ff */
[----:B------:R-:W-:Y:S01]  /*29500*/  LEA.HI.X R4, R2, UR5, R3, 0x1, P0 ;  /* 0x0000000502047c11 */ /* 0x000fe200080f0c03 */
[----:B------:R-:W-:Y:S01]  /*29510*/  UMOV UR5, 0xffffffff ;  /* 0xffffffff00057882 */ /* 0x000fe20000000000 */
[----:B------:R-:W-:Y:S02]  /*29520*/  ISETP.GE.AND P3, PT, R33, UR4, PT ;  /* 0x0000000421007c0c */ /* 0x000fe4000bf66270 */
[----:B------:R-:W-:Y:S02]  /*29530*/  ISETP.GE.AND P2, PT, R36, UR4, PT ;  /* 0x0000000424007c0c */ /* 0x000fe4000bf46270 */
[----:B------:R-:W-:Y:S02]  /*29540*/  ISETP.GE.AND P0, PT, R34, UR4, PT ;  /* 0x0000000422007c0c */ /* 0x000fe4000bf06270 */
[----:B------:R-:W-:Y:S01]  /*29550*/  SHF.R.U32.HI R9, RZ, 0x3, R20 ;  /* 0x00000003ff097819 */ /* 0x000fe20000011614 */
[----:B-1----:R-:W-:Y:S10]  /*29560*/  BRA.DIV UR5, `(.L_x_1946) ;  /* 0x0000005205a87947 */ /* 0x002ff4000b800000 */
        /* <DEDUP_REMOVED lines=10> */
[----:B-----5:R-:W-:Y:S04]  /*29610*/  @!P1 LDGSTS.E.BYPASS.LTC128B.128 [R8+0x12400], desc[UR60][R2.64], !P3 ;  /* 0x1240000002089fae */ /* 0x020fe8000d901d7c */
[----:B------:R-:W-:Y:S04]  /*29620*/  @!P1 LDGSTS.E.BYPASS.LTC128B.128 [R8+0x16400], desc[UR60][R2.64+0x80], !P2 ;  /* 0x1640008002089fae */ /* 0x000fe8000d101d7c */
[----:B------:R1:W-:Y:S01]  /*29630*/  @!P1 LDGSTS.E.BYPASS.LTC128B.128 [R8+0x1a400], desc[UR60][R2.64+0x100], !P0 ;  /* 0x1a40010002089fae */ /* 0x0003e2000c101d7c */
[----:B------:R-:W-:Y:S01]  /*29640*/  ISETP.GE.AND P1, PT, R6, R31, PT ;  /* 0x0000001f0600720c */ /* 0x000fe20003f26270 */
[----:B------:R-:W-:-:S02]  /*29650*/  VIADD R6, R25, 0x20 ;  /* 0x0000002019067836 */ /* 0x000fc40000000000 */
[----:B-1----:R-:W1:Y:S10]  /*29660*/  SHFL.IDX PT, R2, R4, 0x1, 0x181f ;  /* 0x00381f0004027f89 */ /* 0x002e7400000e0000 */
[----:B0-----:R-:W-:-:S05]  /*29670*/  @!P1 LEA R14, P4, R33, R14, 0x1 ;  /* 0x0000000e210e9211 */ /* 0x001fca00078808ff */
[----:B-1----:R-:W-:Y:S01]  /*29680*/  @!P1 IMAD.X R5, RZ, RZ, R2, P4 ;  /* 0x000000ffff059224 */ /* 0x002fe200020e0602 */
[----:B------:R-:W-:Y:S02]  /*29690*/  @!P1 MOV R2, R14 ;  /* 0x0000000e00029202 */ /* 0x000fe40000000f00 */
[----:B------:R-:W0:Y:S01]  /*296a0*/  SHFL.IDX PT, R14, R0, 0x2, 0x181f ;  /* 0x00581f00000e7f89 */ /* 0x000e2200000e0000 */
[----:B------:R-:W-:-:S05]  /*296b0*/  @!P1 IMAD.MOV.U32 R3, RZ, RZ, R5 ;  /* 0x000000ffff039224 */ /* 0x000fca00078e0005 */
        /* <DEDUP_REMOVED lines=20> */
[----:B------:R-:W0:Y:S01]  /*29800*/  SHFL.IDX PT, R14, R0, 0x4, 0x181f ;  /* 0x00981f00000e7f89 */ /* 0x000e2200000e0000 */
[----:B------:R-:W-:-:S05]  /*29810*/  @!P1 MOV R3, R5 ;  /* 0x0000000500039202 */ /* 0x000fca0000000f00 */
        /* <DEDUP_REMOVED lines=14> */
[----:B------:R-:W-:-:S02]  /*29900*/  ISETP.GE.AND P1, PT, R6, R31, PT ;  /* 0x0000001f0600720c */ /* 0x000fc40003f26270 */
[----:B------:R-:W-:Y:S01]  /*29910*/  IADD3 R6, R25, 0x60, RZ ;  /* 0x0000006019067810 */ /* 0x000fe20007ffe0ff */
        /* <DEDUP_REMOVED lines=20> */
.L_x_2098:
        /* <DEDUP_REMOVED lines=12> */
.L_x_1948:
[----:B------:R-:W-:Y:S05]  /*29b20*/  BSYNC B0 ;  /* 0x0000000000007941 */ /* 0x000fea0003800000 */
.L_x_1947:
[----:B------:R-:W-:Y:S01]  /*29b30*/  NOP ;  /* 0x0000000000007918 */ /* 0x000fe20000000000 */
[----:B------:R-:W-:-:S13]  /*29b40*/  PLOP3.LUT P0, PT, PT, PT, PT, 0x80, 0x0 ;  /* 0x000000000000781c */ /* 0x000fda0003f0f070 */
.L_x_1949:
[----:B------:R-:W-:Y:S02]  /*29b50*/  PLOP3.LUT P1, PT, P1, P0, PT, 0xa2, 0x0 ;  /* 0x000000000000781c */ /* 0x000fe40000f21472 */
[----:B------:R-:W-:-:S08]  /*29b60*/  @P0 R2UR P1, UR4, R17 ;  /* 0x00000000110402ca */ /* 0x000fd00000020000 */
[----:B------:R-:W-:-:S05]  /*29b70*/  @P0 PLOP3.LUT P0, PT, P1, PT, PT, 0x80, 0x0 ;  /* 0x000000000000081c */ /* 0x000fca0000f0f070 */
[----:B------:R-:W-:Y:S01]  /*29b80*/  @!P1 SYNCS.ARRIVE.TRANS64.RED.A0T1 RZ, [UR4+0x30800], RZ ;  /* 0x030800ffffff99a7 */ /* 0x000fe20008200404 */
[----:B------:R-:W-:Y:S07]  /*29b90*/  @!P1 ARRIVES.LDGSTSBAR.64.TRANSCNT [UR4+0x30800] ;  /* 0x03080000ff0099b0 */ /* 0x000fee0008000a84 */
[----:B------:R-:W-:Y:S05]  /*29ba0*/  @P0 BRA.U.ANY `(.L_x_1949) ;  /* 0xfffffffd00e80947 */ /* 0x000fea000393ffff */
[----:B0-----:R-:W3:Y:S02]  /*29bb0*/  LDL.LU R2, [R1+0x28] ;  /* 0x0000280001027983 */ /* 0x001ee40000300800 */
[----:B---3--:R-:W-:-:S05]  /*29bc0*/  VIADD R2, R2, 0x1 ;  /* 0x0000000102027836 */ /* 0x008fca0000000000 */
[----:B------:R0:W-:Y:S01]  /*29bd0*/  STL [R1+0x28], R2 ;  /* 0x0000280201007387 */ /* 0x0001e20000100800 */
[----:B------:R-:W-:-:S04]  /*29be0*/  LEA.HI R0, R2, R2, RZ, 0x1 ;  /* 0x0000000202007211 */ /* 0x000fc800078f08ff */
        /* <DEDUP_REMOVED lines=10> */
.L_x_2099:
[----:B------:R-:W-:Y:S05]  /*29c90*/  BSYNC B0 ;  /* 0x0000000000007941 */ /* 0x000fea0003800000 */
.L_x_1950:
        /* <DEDUP_REMOVED lines=11> */
.L_x_1966:
[----:B------:R-:W3:Y:S01]  /*29d50*/  LDL R4, [R1+0xc] ;  /* 0x00000c0001047983 */ /* 0x000ee20000100800 */
[----:B------:R-:W1:Y:S03]  /*29d60*/  LDC R7, c[0x0][0x430] ;  /* 0x00010c00ff077b82 */ /* 0x000e660000000800 */
[----:B------:R-:W4:Y:S01]  /*29d70*/  LDL R8, [R1+0x10] ;  /* 0x0000100001087983 */ /* 0x000f220000100800 */
[----:B0-----:R-:W0:Y:S02]  /*29d80*/  S2R R0, SR_TID.X ;  /* 0x0000000000007919 */ /* 0x001e240000002100 */
[----:B0-----:R-:W-:-:S04]  /*29d90*/  LOP3.LUT R0, R0, 0x7f, RZ, 0xc0, !PT ;  /* 0x0000007f00007812 */ /* 0x001fc800078ec0ff */
[----:B------:R-:W-:Y:S02]  /*29da0*/  SHF.R.U32.HI R2, RZ, 0x3, R0 ;  /* 0x00000003ff027819 */ /* 0x000fe40000011600 */
[----:B------:R-:W0:Y:S01]  /*29db0*/  S2R R0, SR_TID.X ;  /* 0x0000000000007919 */ /* 0x000e220000002100 */
[----:B-1----:R-:W-:-:S13]  /*29dc0*/  ISETP.NE.AND P0, PT, R7, 0x1, PT ;  /* 0x000000010700780c */ /* 0x002fda0003f05270 */
[----:B------:R-:W1:Y:S01]  /*29dd0*/  @P0 LDC R3, c[0x0][0x438] ;  /* 0x00010e00ff030b82 */ /* 0x000e620000000800 */
[----:B0-----:R-:W-:-:S05]  /*29de0*/  IMAD.SHL.U32 R0, R0, 0x10, RZ ;  /* 0x0000001000007824 */ /* 0x001fca00078e00ff */
[----:B------:R-:W-:Y:S02]  /*29df0*/  LOP3.LUT R0, R2, 0x70, R0, 0xf8, !PT ;  /* 0x0000007002007812 */ /* 0x000fe400078ef800 */
[----:B------:R-:W0:Y:S02]  /*29e00*/  @P0 LDC R2, c[0x0][0x434] ;  /* 0x00010d00ff020b82 */ /* 0x000e240000000800 */
[----:B------:R-:W-:Y:S01]  /*29e10*/  ISETP.GT.U32.AND P5, PT, R0, 0x5f, PT ;  /* 0x0000005f0000780c */ /* 0x000fe20003fa4070 */
[----:B---3--:R-:W-:-:S12]  /*29e20*/  IMAD R9, R6, 0x60, R4 ;  /* 0x0000006006097824 */ /* 0x008fd800078e0204 */
[----:B------:R-:W4:Y:S01]  /*29e30*/  @!P5 LDC.64 R4, c[0x0][0x428] ;  /* 0x00010a00ff04db82 */ /* 0x000f220000000a00 */
[----:B------:R-:W-:-:S04]  /*29e40*/  IMAD.IADD R9, R0, 0x1, R9 ;  /* 0x0000000100097824 */ /* 0x000fc800078e0209 */
[----:B0-----:R-:W-:-:S04]  /*29e50*/  @P0 IMAD.HI.U32 R2, R9, R2, RZ ;  /* 0x0000000209020227 */ /* 0x001fc800078e00ff */
[----:B------:R-:W-:Y:S01]  /*29e60*/  IMAD.MOV.U32 R0, RZ, RZ, R9 ;  /* 0x000000ffff007224 */ /* 0x000fe200078e0009 */
[----:B-1----:R-:W-:-:S04]  /*29e70*/  @P0 SHF.R.U32.HI R0, RZ, R3, R2 ;  /* 0x00000003ff000219 */ /* 0x002fc80000011602 */
[--C-:B------:R-:W-:Y:S01]  /*29e80*/  @!P5 SHF.R.S32.HI R3, RZ, 0x1f, R0.reuse ;  /* 0x0000001fff03d819 */ /* 0x100fe20000011400 */
[----:B------:R-:W-:Y:S02]  /*29e90*/  @!P5 IMAD.MOV.U32 R2, RZ, RZ, R0 ;  /* 0x000000ffff02d224 */ /* 0x000fe400078e0000 */
[-C--:B----4-:R-:W-:Y:S02]  /*29ea0*/  @!P5 IMAD R8, R8, R4.reuse, RZ ;  /* 0x000000040808d224 */ /* 0x090fe400078e02ff */
        /* <DEDUP_REMOVED lines=10> */
[----:B------:R-:W-:Y:S02]  /*29f50*/  LOP3.LUT P4, RZ, R16, 0x10, RZ, 0xc0, !PT ;  /* 0x0000001010ff7812 */ /* 0x000fe4000788c0ff */
[----:B------:R-:W-:-:S04]  /*29f60*/  IADD3 R23, R10, 0x1, RZ ;  /* 0x000000010a177810 */ /* 0x000fc80007ffe0ff */
[C---:B------:R-:W-:Y:S01]  /*29f70*/  ISETP.NE.AND P0, PT, R23.reuse, 0x2, PT ;  /* 0x000000021700780c */ /* 0x040fe20003f05270 */
[----:B------:R-:W-:Y:S05]  /*29f80*/  YIELD ;  /* 0x0000000000007946 */ /* 0x000fea0003800000 */
[----:B------:R-:W-:Y:S01]  /*29f90*/  SEL R29, RZ, 0x1, P0 ;  /* 0x00000001ff1d7807 */ /* 0x000fe20000000000 */
[----:B------:R-:W-:Y:S01]  /*29fa0*/  IMAD.MOV.U32 R22, RZ, RZ, R6 ;  /* 0x000000ffff167224 */ /* 0x000fe200078e0006 */
[----:B------:R-:W-:Y:S02]  /*29fb0*/  SEL R23, R23, RZ, P0 ;  /* 0x000000ff17177207 */ /* 0x000fe40000000000 */
[----:B------:R-:W-:Y:S01]  /*29fc0*/  LOP3.LUT R29, R20, R29, RZ, 0x3c, !PT ;  /* 0x0000001d141d7212 */ /* 0x000fe200078e3cff */
[----:B0-----:R-:W-:Y:S06]  /*29fd0*/  @!P4 BRA `(.L_x_1954) ;  /* 0x000000000004c947 */ /* 0x001fec0003800000 */
[----:B------:R-:W-:Y:S01]  /*29fe0*/  BPT.TRAP 0x1 ;  /* 0x000000040000795c */ /* 0x000fe20000300000 */
.L_x_1954:
[----:B------:R-:W-:Y:S01]  /*29ff0*/  IMAD R7, R23, 0x8, R17 ;  /* 0x0000000817077824 */ /* 0x000fe200078e0211 */
[----:B------:R-:W-:Y:S01]  /*2a000*/  SHF.L.U32 R2, R29, 0x1f, RZ ;  /* 0x0000001f1d027819 */ /* 0x000fe200000006ff */
[----:B------:R-:W-:Y:S03]  /*2a010*/  BSSY B1, `(.L_x_1955) ;  /* 0x0000003000017945 */ /* 0x000fe60003800000 */
[----:B------:R-:W0:Y:S02]  /*2a020*/  SYNCS.PHASECHK.TRANS64.TRYWAIT P0, [R7+URZ+0x30840], R2 ;  /* 0x03084002070075a7 */ /* 0x000e24000800017f */
[----:B0-----:R-:W-:Y:S05]  /*2a030*/  @!P0 BRA `(.L_x_1956) ;  /* 0x0000005000a48947 */ /* 0x001fea0003800000 */
.L_x_2100:
[----:B------:R-:W-:Y:S05]  /*2a040*/  BSYNC B1 ;  /* 0x0000000000017941 */ /* 0x000fea0003800000 */
.L_x_1955:
        /* <DEDUP_REMOVED lines=63> */
.L_x_2114:
        /* <DEDUP_REMOVED lines=11> */
.L_x_1958:
        /* <DEDUP_REMOVED lines=10> */
.L_x_1959:
[----:B------:R3:W-:Y:S01]  /*2a590*/  SYNCS.ARRIVE.TRANS64.A1T0 RZ, [R7+URZ+0x30830], RZ ;  /* 0x030830ff07ff79a7 */ /* 0x0007e2000810003f */
[----:B------:R-:W-:Y:S05]  /*2a5a0*/  @!P5 BRA `(.L_x_1960) ;  /* 0x000000000004d947 */ /* 0x000fea0003800000 */
[----:B------:R-:W-:Y:S01]  /*2a5b0*/  BPT.TRAP 0x1 ;  /* 0x000000040000795c */ /* 0x000fe20000300000 */
.L_x_1960:
[----:B-1----:R-:W-:Y:S01]  /*2a5c0*/  SHF.L.U32 R2, R20, 0x1f, RZ ;  /* 0x0000001f14027819 */ /* 0x002fe200000006ff */
[----:B0-----:R-:W-:Y:S01]  /*2a5d0*/  IMAD R6, R10, 0x8, R17 ;  /* 0x000000080a067824 */ /* 0x001fe200078e0211 */
[----:B------:R-:W-:Y:S03]  /*2a5e0*/  BSSY B1, `(.L_x_1961) ;  /* 0x0000003000017945 */ /* 0x000fe60003800000 */
[----:B------:R-:W0:Y:S02]  /*2a5f0*/  SYNCS.PHASECHK.TRANS64.TRYWAIT P0, [R6+URZ+0x30860], R2 ;  /* 0x03086002060075a7 */ /* 0x000e24000800017f */
[----:B0-----:R-:W-:Y:S05]  /*2a600*/  @!P0 BRA `(.L_x_1962) ;  /* 0x0000005400248947 */ /* 0x001fea0003800000 */
.L_x_2115:
[----:B------:R-:W-:Y:S05]  /*2a610*/  BSYNC B1 ;  /* 0x0000000000017941 */ /* 0x000fea0003800000 */
.L_x_1961:
[----:B------:R-:W3:Y:S01]  /*2a620*/  LDL R5, [R1+0x4] ;  /* 0x0000040001057983 */ /* 0x000ee20000100800 */
[----:B------:R-:W1:Y:S01]  /*2a630*/  S2R R3, SR_TID.X ;  /* 0x0000000000037919 */ /* 0x000e620000002100 */
[----:B------:R-:W-:Y:S01]  /*2a640*/  UMOV UR4, 0xffffffff ;  /* 0xffffffff00047882 */ /* 0x000fe20000000000 */
[----:B-1----:R-:W-:-:S04]  /*2a650*/  LOP3.LUT R3, R3, 0x7f, RZ, 0xc0, !PT ;  /* 0x0000007f03037812 */ /* 0x002fc800078ec0ff */
[----:B------:R-:W-:Y:S01]  /*2a660*/  SHF.R.U32.HI R3, RZ, 0x3, R3 ;  /* 0x00000003ff037819 */ /* 0x000fe20000011603 */
[----:B---3--:R-:W-:Y:S02]  /*2a670*/  IMAD R7, R31, -0x60, R5 ;  /* 0xffffffa01f077824 */ /* 0x008fe400078e0205 */
[----:B------:R-:W-:Y:S02]  /*2a680*/  IMAD R5, R10, 0x4800, R37 ;  /* 0x000048000a057824 */ /* 0x000fe400078e0225 */
        /* <DEDUP_REMOVED lines=55> */
.L_x_2129:
        /* <DEDUP_REMOVED lines=29> */
.L_x_1964:
        /* <DEDUP_REMOVED lines=10> */
.L_x_1965:
        /* <DEDUP_REMOVED lines=8> */
.L_x_1953:
[----:B------:R-:W-:Y:S05]  /*2acf0*/  BSYNC B0 ;  /* 0x0000000000007941 */ /* 0x000fea0003800000 */
.L_x_1952:
        /* <DEDUP_REMOVED lines=17> */
.L_x_1968:
[----:B------:R-:W-:Y:S05]  /*2ae10*/  BSYNC B0 ;  /* 0x0000000000007941 */ /* 0x000fea0003800000 */
.L_x_1967:
[----:B------:R-:W-:-:S13]  /*2ae20*/  LOP3.LUT P0, RZ, R16, 0x10, RZ, 0xc0, !PT ;  /* 0x0000001010ff7812 */ /* 0x000fda000780c0ff */
[----:B------:R-:W-:Y:S05]  /*2ae30*/  @!P0 BRA `(.L_x_1969) ;  /* 0x0000000000048947 */ /* 0x000fea0003800000 */
[----:B------:R-:W-:Y:S01]  /*2ae40*/  BPT.TRAP 0x1 ;  /* 0x000000040000795c */ /* 0x000fe20000300000 */
.L_x_1969:
[----:B------:R-:W3:Y:S01]  /*2ae50*/  LDL.LU R2, [R1+0x4] ;  /* 0x0000040001027983 */ /* 0x000ee20000300800 */
[----:B------:R-:W-:Y:S01]  /*2ae60*/  IMAD R0, R23, 0x8, R17 ;  /* 0x0000000817007824 */ /* 0x000fe200078e0211 */
[----:B------:R-:W-:Y:S01]  /*2ae70*/  SHF.L.U32 R3, R29, 0x1f, RZ ;  /* 0x0000001f1d037819 */ /* 0x000fe200000006ff */
[----:B------:R-:W-:Y:S03]  /*2ae80*/  BSSY B0, `(.L_x_1970) ;  /* 0x0000004000007945 */ /* 0x000fe60003800000 */
[----:B------:R-:W0:Y:S01]  /*2ae90*/  SYNCS.PHASECHK.TRANS64.TRYWAIT P0, [R0+URZ+0x30860], R3 ;  /* 0x03086003000075a7 */ /* 0x000e22000800017f */
[----:B---3--:R-:W-:Y:S01]  /*2aea0*/  IMAD R6, R22, -0x60, R2 ;  /* 0xffffffa016067824 */ /* 0x008fe200078e0202 */
[----:B0-----:R-:W-:Y:S06]  /*2aeb0*/  @!P0 BRA `(.L_x_1971) ;  /* 0x00000054001c8947 */ /* 0x001fec0003800000 */
.L_x_2130:
[----:B------:R-:W-:Y:S05]  /*2aec0*/  BSYNC B0 ;  /* 0x0000000000007941 */ /* 0x000fea0003800000 */
.L_x_1970:
        /* <DEDUP_REMOVED lines=65> */
.L_x_2144:
        /* <DEDUP_REMOVED lines=13> */
.L_x_1973:
        /* <DEDUP_REMOVED lines=10> */
.L_x_1974:
[----:B------:R-:W-:Y:S01]  /*2b450*/  VIADD R23, R23, 0x1 ;  /* 0x0000000117177836 */ /* 0x000fe20000000000 */
[----:B------:R1:W-:Y:S04]  /*2b460*/  SYNCS.ARRIVE.TRANS64.A1T0 RZ, [R0+URZ+0x30850], RZ ;  /* 0x030850ff00ff79a7 */ /* 0x0003e8000810003f */
[----:B------:R-:W-:-:S04]  /*2b470*/  ISETP.NE.AND P0, PT, R23, 0x2, PT ;  /* 0x000000021700780c */ /* 0x000fc80003f05270 */
[----:B-1----:R-:W-:Y:S02]  /*2b480*/  SEL R0, RZ, 0x1, P0 ;  /* 0x00000001ff007807 */ /* 0x002fe40000000000 */
[----:B------:R-:W-:Y:S02]  /*2b490*/  SEL R23, R23, RZ, P0 ;  /* 0x000000ff17177207 */ /* 0x000fe40000000000 */
[----:B------:R-:W-:-:S07]  /*2b4a0*/  LOP3.LUT R29, R29, R0, RZ, 0x3c, !PT ;  /* 0x000000001d1d7212 */ /* 0x000fce00078e3cff */
.L_x_1931:
[----:B------:R-:W-:Y:S05]  /*2b4b0*/  BSYNC B7 ;  /* 0x0000000000077941 */ /* 0x000fea0003800000 */
.L_x_1929:
[----:B------:R-:W-:-:S13]  /*2b4c0*/  LOP3.LUT P0, RZ, R16, 0x20, RZ, 0xc0, !PT ;  /* 0x0000002010ff7812 */ /* 0x000fda000780c0ff */
[----:B------:R-:W-:Y:S05]  /*2b4d0*/  @!P0 BRA `(.L_x_1975) ;  /* 0x0000000000248947 */ /* 0x000fea0003800000 */
[----:B------:R-:W-:Y:S05]  /*2b4e0*/  WARPSYNC.ALL ;  /* 0x0000000000007948 */ /* 0x000fea0003800000 */
[----:B------:R-:W2:Y:S08]  /*2b4f0*/  S2UR UR5, SR_CgaCtaId ;  /* 0x00000000000579c3 */ /* 0x000eb00000008800 */
[----:B------:R-:W-:Y:S06]  /*2b500*/  BAR.SYNC.DEFER_BLOCKING 0x5, 0x180 ;  /* 0x0146000000007b1d */ /* 0x000fec0000010000 */
[----:B------:R-:W-:-:S02]  /*2b510*/  UMOV UR4, 0x400 ;  /* 0x0000040000047882 */ /* 0x000fc40000000000 */
[----:B--2---:R-:W-:-:S06]  /*2b520*/  ULEA UR4, UR5, UR4, 0x18 ;  /* 0x0000000405047291 */ /* 0x004fcc000f8ec03f */
[----:B------:R-:W-:-:S05]  /*2b530*/  IMAD.U32 R17, RZ, RZ, UR4 ;  /* 0x00000004ff117e24 */ /* 0x000fca000f8e00ff */
[----:B------:R2:W3:Y:S01]  /*2b540*/  LDS.128 R24, [R17+0x308d0] ;  /* 0x0308d00011187984 */ /* 0x0004e20000000c00 */
[----:B------:R-:W-:Y:S06]  /*2b550*/  BAR.ARV 0x4, 0x180 ;  /* 0x0106000000007b1d */ /* 0x000fec0000002000 */
[----:B------:R-:W-:Y:S05]  /*2b560*/  BRA `(.L_x_1976) ;  /* 0x0000000c00d47947 */ /* 0x000fea0003800000 */
.L_x_1975:
[----:B------:R-:W2:Y:S01]  /*2b570*/  S2R R8, SR_TID.X ;  /* 0x0000000000087919 */ /* 0x000ea20000002100 */
[----:B------:R-:W-:Y:S01]  /*2b580*/  UMOV UR4, 0xffffffff ;  /* 0xffffffff00047882 */ /* 0x000fe20000000000 */
[----:B--2---:R-:W-:-:S04]  /*2b590*/  LOP3.LUT R8, R8, 0x1f, RZ, 0xc0, !PT ;  /* 0x0000001f08087812 */ /* 0x004fc800078ec0ff */
[----:B------:R-:W-:Y:S01]  /*2b5a0*/  ISETP.NE.AND P0, PT, R8, 0x1f, PT ;  /* 0x0000001f0800780c */ /* 0x000fe20003f05270 */
[----:B------:R-:W-:-:S12]  /*2b5b0*/  BRA.DIV UR4, `(.L_x_1977) ;  /* 0x0000005604747947 */ /* 0x000fd8000b800000 */
[----:B------:R-:W-:Y:S01]  /*2b5c0*/  IMAD.IADD R7, R27, 0x1, R8 ;  /* 0x000000011b077824 */ /* 0x000fe200078e0208 */
[----:B------:R-:W-:-:S04]  /*2b5d0*/  ULDC UR4, c[0x0][0xc3c] ;  /* 0x00030f0000047ab9 */ /* 0x000fc80000000800 */
[----:B------:R-:W-:-:S13]  /*2b5e0*/  ISETP.GE.OR P1, PT, R7, UR4, !P0 ;  /* 0x0000000407007c0c */ /* 0x000fda000c726670 */
[----:B0-----:R-:W0:Y:S08]  /*2b5f0*/  @!P1 LDC.64 R2, c[0x0][0xc80] ;  /* 0x00032000ff029b82 */ /* 0x001e300000000a00 */
[----:B------:R-:W2:Y:S01]  /*2b600*/  @!P1 LDC.64 R4, c[0x0][0xc78] ;  /* 0x00031e00ff049b82 */ /* 0x000ea20000000a00 */
[----:B0-----:R-:W-:-:S05]  /*2b610*/  @!P1 IMAD.WIDE R2, R7, 0x4, R2 ;  /* 0x0000000407029825 */ /* 0x001fca00078e0202 */
[----:B-1----:R2:W3:Y:S02]  /*2b620*/  @!P1 LDG.E R6, desc[UR60][R2.64] ;  /* 0x0000003c02069981 */ /* 0x0024e4000c1e1900 */
[----:B--2---:R-:W-:-:S05]  /*2b630*/  @!P1 IMAD.WIDE R2, R7, 0x4, R4 ;  /* 0x0000000407029825 */ /* 0x004fca00078e0204 */
[----:B------:R-:W2:Y:S01]  /*2b640*/  @!P1 LDG.E R5, desc[UR60][R2.64] ;  /* 0x0000003c02059981 */ /* 0x000ea2000c1e1900 */
[----:B------:R-:W-:Y:S01]  /*2b650*/  IMAD.MOV.U32 R4, RZ, RZ, RZ ;  /* 0x000000ffff047224 */ /* 0x000fe200078e00ff */
[C---:B------:R-:W-:Y:S01]  /*2b660*/  ISETP.GE.U32.AND P2, PT, R8.reuse, 0x2, PT ;  /* 0x000000020800780c */ /* 0x040fe20003f46070 */
[----:B------:R-:W-:Y:S01]  /*2b670*/  IMAD.MOV.U32 R25, RZ, RZ, RZ ;  /* 0x000000ffff197224 */ /* 0x000fe200078e00ff */
[C---:B------:R-:W-:Y:S01]  /*2b680*/  ISETP.GE.U32.AND P3, PT, R8.reuse, 0x4, PT ;  /* 0x000000040800780c */ /* 0x040fe20003f66070 */
[----:B------:R-:W-:Y:S01]  /*2b690*/  SHFL.IDX PT, R0, R24, RZ, 0x1f ;  /* 0x00001fff18007589 */ /* 0x000fe200000e0000 */
[C---:B------:R-:W-:Y:S02]  /*2b6a0*/  ISETP.GE.U32.AND P4, PT, R8.reuse, 0x8, PT ;  /* 0x000000080800780c */ /* 0x040fe40003f86070 */
[----:B------:R-:W-:Y:S01]  /*2b6b0*/  ISETP.GE.U32.AND P5, PT, R8, 0x10, PT ;  /* 0x000000100800780c */ /* 0x000fe20003fa6070 */
[----:B------:R-:W-:Y:S01]  /*2b6c0*/  SHFL.IDX PT, R7, R24, 0x1, 0x1f ;  /* 0x00201f0018077f89 */ /* 0x000fe200000e0000 */
[----:B---3--:R-:W-:-:S02]  /*2b6d0*/  @!P1 IMAD.MOV.U32 R25, RZ, RZ, R6 ;  /* 0x000000ffff199224 */ /* 0x008fc400078e0006 */
[----:B------:R-:W-:Y:S01]  /*2b6e0*/  IMAD.MOV.U32 R6, RZ, RZ, RZ ;  /* 0x000000ffff067224 */ /* 0x000fe200078e00ff */
        /* <DEDUP_REMOVED lines=19> */
.L_x_2154:
[----:B------:R-:W-:Y:S02]  /*2b820*/  ULDC UR4, c[0x0][0xc38] ;  /* 0x00030e0000047ab9 */ /* 0x000fe40000000800 */
[----:B------:R-:W-:-:S04]  /*2b830*/  IMAD.U32 R5, RZ, RZ, UR4 ;  /* 0x00000004ff057e24 */ /* 0x000fc8000f8e00ff */
[----:B-1----:R-:W-:-:S04]  /*2b840*/  IMAD R14, R14, R5, RZ ;  /* 0x000000050e0e7224 */ /* 0x002fc800078e02ff */
[----:B------:R-:W-:-:S05]  /*2b850*/  IMAD.IADD R7, R7, 0x1, R14 ;  /* 0x0000000107077824 */ /* 0x000fca00078e020e */
[----:B------:R-:W-:-:S13]  /*2b860*/  ISETP.GT.AND P6, PT, R7, R0, PT ;  /* 0x000000000700720c */ /* 0x000fda0003fc4270 */
[----:B------:R-:W-:Y:S05]  /*2b870*/  @P6 BRA `(.L_x_1978) ;  /* 0x0000000000a46947 */ /* 0x000fea0003800000 */
.L_x_1981:
        /* <DEDUP_REMOVED lines=13> */
[----:B-1----:R-:W-:-:S04]  /*2b950*/  @!P6 IMAD.WIDE R2, R9, 0x4, R4 ;  /* 0x000000040902e825 */ /* 0x002fc800078e0204 */
[----:B------:R-:W-:-:S06]  /*2b960*/  IMAD.MOV.U32 R4, RZ, RZ, RZ ;  /* 0x000000ffff047224 */ /* 0x000fcc00078e00ff */
        /* <DEDUP_REMOVED lines=20> */
.L_x_2162:
[----:B------:R-:W-:Y:S02]  /*2bab0*/  ULDC UR4, c[0x0][0xc38] ;  /* 0x00030e0000047ab9 */ /* 0x000fe40000000800 */
[----:B------:R-:W-:-:S05]  /*2bac0*/  MOV R5, UR4 ;  /* 0x0000000400057c02 */ /* 0x000fca0008000f00 */
[----:B-1----:R-:W-:-:S04]  /*2bad0*/  IMAD R14, R14, R5, RZ ;  /* 0x000000050e0e7224 */ /* 0x002fc800078e02ff */
[----:B------:R-:W-:-:S05]  /*2bae0*/  IMAD.IADD R7, R14, 0x1, R7 ;  /* 0x000000010e077824 */ /* 0x000fca00078e0207 */
[----:B------:R-:W-:-:S13]  /*2baf0*/  ISETP.GT.AND P6, PT, R7, R0, PT ;  /* 0x000000000700720c */ /* 0x000fda0003fc4270 */
[----:B------:R-:W-:Y:S05]  /*2bb00*/  @!P6 BRA `(.L_x_1981) ;  /* 0xfffffffc005ce947 */ /* 0x000fea000383ffff */
.L_x_1978:
        /* <DEDUP_REMOVED lines=10> */
.L_x_2167:
[----:B------:R-:W-:-:S13]  /*2bbb0*/  ISETP.NE.AND P0, PT, R3, RZ, PT ;  /* 0x000000ff0300720c */ /* 0x000fda0003f05270 */
[----:B------:R-:W-:Y:S05]  /*2bbc0*/  @!P0 BRA `(.L_x_1983) ;  /* 0x0000000000108947 */ /* 0x000fea0003800000 */
[----:B------:R-:W-:Y:S01]  /*2bbd0*/  UMOV UR4, 0xffffffff ;  /* 0xffffffff00047882 */ /* 0x000fe20000000000 */
[----:B-1----:R-:W-:Y:S02]  /*2bbe0*/  VIADD R12, R12, 0xffffffff ;  /* 0xffffffff0c0c7836 */ /* 0x002fe40000000000 */
[----:B------:R-:W-:Y:S05]  /*2bbf0*/  BRA.DIV UR4, `(.L_x_1984) ;  /* 0x0000005a04347947 */ /* 0x000fea000b800000 */
[----:B------:R4:W1:Y:S02]  /*2bc00*/  SHFL.IDX PT, R6, R2, R12, 0x1f ;  /* 0x00001f0c02067589 */ /* 0x00086400000e0000 */
.L_x_1983:
        /* <DEDUP_REMOVED lines=17> */
[----:B------:R-:W-:Y:S02]  /*2bd20*/  IABS R2, R0 ;  /* 0x0000000000027213 */ /* 0x000fe40000000000 */
[----:B------:R-:W-:-:S03]  /*2bd30*/  IADD3 R9, RZ, -R7, RZ ;  /* 0x80000007ff097210 */ /* 0x000fc60007ffe0ff */
        /* <DEDUP_REMOVED lines=25> */
[----:B------:R-:W-:-:S11]  /*2bed0*/  ISETP.GE.AND P2, PT, R2, RZ, PT ;  /* 0x000000ff0200720c */ /* 0x000fd60003f46270 */
[-C--:B------:R-:W-:Y:S01]  /*2bee0*/  @!P1 IADD3 R3, R3, -R6.reuse, RZ ;  /* 0x8000000603039210 */ /* 0x080fe20007ffe0ff */
        /* <DEDUP_REMOVED lines=8> */
[--C-:B------:R-:W-:Y:S02]  /*2bf70*/  IMAD R4, R4, R2, R7.reuse ;  /* 0x0000000204047224 */ /* 0x100fe400078e0207 */
[----:B------:R-:W-:Y:S02]  /*2bf80*/  IMAD.MOV R2, RZ, RZ, -R7 ;  /* 0x000000ffff027224 */ /* 0x000fe400078e0a07 */
[----:B------:R-:W-:Y:S02]  /*2bf90*/  IMAD R26, R4, 0x10000, R5 ;  /* 0x00010000041a7824 */ /* 0x000fe400078e0205 */
[----:B------:R-:W-:Y:S01]  /*2bfa0*/  IMAD R2, R25, R2, R0 ;  /* 0x0000000219027224 */ /* 0x000fe200078e0200 */
[----:B------:R-:W-:Y:S06]  /*2bfb0*/  BRA `(.L_x_1986) ;  /* 0x0000000000f07947 */ /* 0x000fec0003800000 */
.L_x_1985:
        /* <DEDUP_REMOVED lines=10> */
[----:B0-----:R-:W-:-:S05]  /*2c060*/  IADD3 R11, RZ, -R3, RZ ;  /* 0x80000003ff0b7210 */ /* 0x001fca0007ffe0ff */
        /* <DEDUP_REMOVED lines=17> */
[----:B------:R-:W-:Y:S01]  /*2c180*/  IMAD R4, R6, R2, RZ ;  /* 0x0000000206047224 */ /* 0x000fe200078e02ff */
[----:B------:R-:W-:-:S03]  /*2c190*/  IADD3 R2, -R2, RZ, RZ ;  /* 0x000000ff02027210 */ /* 0x000fc60007ffe1ff */
        /* <DEDUP_REMOVED lines=30> */
.L_x_1986:
[----:B------:R-:W-:-:S04]  /*2c380*/  LOP3.LUT R2, RZ, R2, RZ, 0x33, !PT ;  /* 0x00000002ff027212 */ /* 0x000fc800078e33ff */
[----:B------:R-:W-:Y:S01]  /*2c390*/  IADD3 R25, R25, R2, RZ ;  /* 0x0000000219197210 */ /* 0x000fe20007ffe0ff */
[----:B------:R-:W-:Y:S06]  /*2c3a0*/  BRA `(.L_x_1987) ;  /* 0x00000000001c7947 */ /* 0x000fec0003800000 */
.L_x_1979:
[----:B------:R-:W-:Y:S01]  /*2c3b0*/  UMOV UR4, URZ ;  /* 0x0000003f00047c82 */ /* 0x000fe20008000000 */
[----:B------:R-:W-:Y:S01]  /*2c3c0*/  UMOV UR5, URZ ;  /* 0x0000003f00057c82 */ /* 0x000fe20008000000 */
[----:B------:R-:W-:Y:S01]  /*2c3d0*/  ULDC UR6, c[0x0][0xc3c] ;  /* 0x00030f0000067ab9 */ /* 0x000fe20000000800 */
[----:B------:R-:W-:Y:S02]  /*2c3e0*/  IMAD.MOV.U32 R24, RZ, RZ, R0 ;  /* 0x000000ffff187224 */ /* 0x000fe400078e0000 */
[----:B------:R-:W-:Y:S02]  /*2c3f0*/  IMAD.U32 R25, RZ, RZ, UR4 ;  /* 0x00000004ff197e24 */ /* 0x000fe4000f8e00ff */
[----:B------:R-:W-:Y:S02]  /*2c400*/  IMAD.U32 R26, RZ, RZ, UR5 ;  /* 0x00000005ff1a7e24 */ /* 0x000fe4000f8e00ff */
[----:B------:R-:W-:-:S07]  /*2c410*/  IMAD.U32 R27, RZ, RZ, UR6 ;  /* 0x00000006ff1b7e24 */ /* 0x000fce000f8e00ff */
.L_x_1987:
        /* <DEDUP_REMOVED lines=10> */
.L_x_1976:
[----:B------:R-:W-:Y:S02]  /*2c4c0*/  ULDC UR4, c[0x0][0xc3c] ;  /* 0x00030f0000047ab9 */ /* 0x000fe40000000800 */
[----:B---3--:R-:W-:-:S13]  /*2c4d0*/  ISETP.GE.AND P0, PT, R27, UR4, PT ;  /* 0x000000041b007c0c */ /* 0x008fda000bf06270 */
[----:B------:R-:W-:Y:S05]  /*2c4e0*/  @!P0 BRA `(.L_x_1988) ;  /* 0xffffff9000948947 */ /* 0x000fea000383ffff */
[----:B------:R-:W-:Y:S05]  /*2c4f0*/  BSYNC B8 ;  /* 0x0000000000087941 */ /* 0x000fea0003800000 */
.L_x_1865:
[----:B------:R-:W3:Y:S01]  /*2c500*/  LDL.LU R0, [R1+0x28] ;  /* 0x0000280001007983 */ /* 0x000ee20000300800 */
[----:B------:R-:W-:Y:S01]  /*2c510*/  BSSY B0, `(.L_x_1989) ;  /* 0x000000b000007945 */ /* 0x000fe20003800000 */
[----:B------:R-:W4:Y:S01]  /*2c520*/  S2R R5, SR_CgaCtaId ;  /* 0x0000000000057919 */ /* 0x000f220000008800 */
[----:B---3--:R-:W-:-:S05]  /*2c530*/  VIADD R0, R0, 0x1 ;  /* 0x0000000100007836 */ /* 0x008fca0000000000 */
[----:B0-----:R-:W-:-:S04]  /*2c540*/  LEA.HI R2, R0, R0, RZ, 0x1 ;  /* 0x0000000000027211 */ /* 0x001fc800078f08ff */
[----:B------:R-:W-:Y:S02]  /*2c550*/  LOP3.LUT R3, R2, 0xfffffffe, RZ, 0xc0, !PT ;  /* 0xfffffffe02037812 */ /* 0x000fe400078ec0ff */
[----:B------:R-:W-:-:S03]  /*2c560*/  MOV R2, 0x400 ;  /* 0x0000040000027802 */ /* 0x000fc60000000f00 */
[----:B------:R-:W-:Y:S01]  /*2c570*/  IMAD.IADD R0, R0, 0x1, -R3 ;  /* 0x0000000100007824 */ /* 0x000fe200078e0a03 */
[----:B----4-:R-:W-:-:S04]  /*2c580*/  LEA R5, R5, R2, 0x18 ;  /* 0x0000000205057211 */ /* 0x010fc800078ec0ff */
[----:B------:R-:W-:-:S04]  /*2c590*/  SHF.L.U32 R0, R0, 0x1f, RZ ;  /* 0x0000001f00007819 */ /* 0x000fc800000006ff */
[----:B------:R-:W0:Y:S02]  /*2c5a0*/  SYNCS.PHASECHK.TRANS64.TRYWAIT P0, [R5+URZ+0x30820], R0 ;  /* 0x03082000050075a7 */ /* 0x000e24000800017f */
[----:B0-----:R-:W-:Y:S05]  /*2c5b0*/  @!P0 BRA `(.L_x_1990) ;  /* 0x0000004c00ec8947 */ /* 0x001fea0003800000 */
.L_x_2170:
[----:B------:R-:W-:Y:S05]  /*2c5c0*/  BSYNC B0 ;  /* 0x0000000000007941 */ /* 0x000fea0003800000 */
.L_x_1989:
[----:B------:R-:W-:-:S03]  /*2c5d0*/  UMOV UR4, 0xffffffff ;  /* 0xffffffff00047882 */ /* 0x000fc60000000000 */
[----:B------:R-:W-:Y:S05]  /*2c5e0*/  BRA.DIV UR4, `(.L_x_1991) ;  /* 0x0000004e04f47947 */ /* 0x000fea000b800000 */
[----:B0-----:R-:W0:Y:S02]  /*2c5f0*/  S2R R0, SR_TID.X ;  /* 0x0000000000007919 */ /* 0x001e240000002100 */
[----:B0-----:R-:W-:-:S04]  /*2c600*/  SHF.R.U32.HI R0, RZ, 0x5, R0 ;  /* 0x00000005ff007819 */ /* 0x001fc80000011600 */
[----:B------:R-:W-:-:S05]  /*2c610*/  LOP3.LUT R0, R0, 0x3, RZ, 0xc0, !PT ;  /* 0x0000000300007812 */ /* 0x000fca00078ec0ff */
[----:B------:R0:W3:Y:S02]  /*2c620*/  SHFL.IDX PT, R14, R0, RZ, 0x1f ;  /* 0x00001fff000e7589 */ /* 0x0000e400000e0000 */
.L_x_2173:
[----:B---3--:R-:W-:-:S13]  /*2c630*/  ISETP.NE.AND P0, PT, R14, RZ, PT ;  /* 0x000000ff0e00720c */ /* 0x008fda0003f05270 */
[----:B------:R-:W-:Y:S05]  /*2c640*/  @P0 BRA `(.L_x_1548) ;  /* 0x0000000000900947 */ /* 0x000fea0003800000 */
[----:B------:R-:W-:-:S03]  /*2c650*/  UMOV UR4, 0xffffffff ;  /* 0xffffffff00047882 */ /* 0x000fc60000000000 */
[----:B------:R-:W-:Y:S05]  /*2c660*/  BRA.DIV UR4, `(.L_x_1992) ;  /* 0x0000005204087947 */ /* 0x000fea000b800000 */
[----:B------:R-:W-:-:S13]  /*2c670*/  ELECT P6, URZ, PT ;  /* 0x00000000003f782f */ /* 0x000fda00038c0000 */
.L_x_2176:
        /* <DEDUP_REMOVED lines=8> */
.L_x_1993:
[----:B------:R-:W-:Y:S01]  /*2c700*/  IMAD R3, R23, 0x8, R5 ;  /* 0x0000000817037824 */ /* 0x000fe200078e0205 */
[----:B------:R-:W-:Y:S02]  /*2c710*/  SHF.L.U32 R2, R29, 0x1f, RZ ;  /* 0x0000001f1d027819 */ /* 0x000fe400000006ff */
[----:B------:R-:W-:Y:S02]  /*2c720*/  IADD3 R23, R23, 0x1, RZ ;  /* 0x0000000117177810 */ /* 0x000fe40007ffe0ff */
[----:B------:R-:W0:Y:S02]  /*2c730*/  SYNCS.PHASECHK.TRANS64.TRYWAIT P1, [R3+URZ+0x30840], R2 ;  /* 0x03084002030075a7 */ /* 0x000e24000802017f */
[----:B------:R-:W-:-:S04]  /*2c740*/  ISETP.NE.AND P2, PT, R23, 0x2, PT ;  /* 0x000000021700780c */ /* 0x000fc80003f45270 */
[----:B------:R-:W-:Y:S01]  /*2c750*/  SEL R0, RZ, 0x1, P2 ;  /* 0x00000001ff007807 */ /* 0x000fe20001000000 */
[----:B0-----:R-:W-:Y:S08]  /*2c760*/  @!P1 BRA `(.L_x_1994) ;  /* 0x0000004c00e89947 */ /* 0x001ff00003800000 */
.L_x_2177:
[----:B------:R-:W-:Y:S02]  /*2c770*/  SEL R23, R23, RZ, P2 ;  /* 0x000000ff17177207 */ /* 0x000fe40001000000 */
[----:B------:R-:W-:Y:S01]  /*2c780*/  LOP3.LUT R0, R29, R0, RZ, 0x3c, !PT ;  /* 0x000000001d007212 */ /* 0x000fe200078e3cff */
[----:B------:R-:W-:Y:S06]  /*2c790*/  @!P0 BRA `(.L_x_1995) ;  /* 0x0000000000048947 */ /* 0x000fec0003800000 */
[----:B------:R-:W-:Y:S01]  /*2c7a0*/  BPT.TRAP 0x1 ;  /* 0x000000040000795c */ /* 0x000fe20000300000 */
.L_x_1995:
[----:B------:R-:W-:Y:S01]  /*2c7b0*/  IMAD R23, R23, 0x8, R5 ;  /* 0x0000000817177824 */ /* 0x000fe200078e0205 */
[----:B------:R-:W-:-:S04]  /*2c7c0*/  SHF.L.U32 R0, R0, 0x1f, RZ ;  /* 0x0000001f00007819 */ /* 0x000fc800000006ff */
[----:B------:R-:W3:Y:S02]  /*2c7d0*/  SYNCS.PHASECHK.TRANS64.TRYWAIT P1, [R23+URZ+0x30840], R0 ;  /* 0x03084000170075a7 */ /* 0x000ee4000802017f */
[----:B---3--:R-:W-:Y:S05]  /*2c7e0*/  @!P1 BRA `(.L_x_1996) ;  /* 0x0000004c00dc9947 */ /* 0x008fea0003800000 */
.L_x_2178:
[----:B------:R-:W-:Y:S05]  /*2c7f0*/  @!P0 BRA `(.L_x_1997) ;  /* 0x0000000000048947 */ /* 0x000fea0003800000 */
[----:B------:R-:W-:Y:S01]  /*2c800*/  BPT.TRAP 0x1 ;  /* 0x000000040000795c */ /* 0x000fe20000300000 */
.L_x_1997:
[----:B------:R-:W4:Y:S02]  /*2c810*/  SYNCS.PHASECHK.TRANS64.TRYWAIT P1, [R3+URZ+0x30860], R2 ;  /* 0x03086002030075a7 */ /* 0x000f24000802017f */
[----:B----4-:R-:W-:Y:S05]  /*2c820*/  @!P1 BRA `(.L_x_1998) ;  /* 0x0000004c00e09947 */ /* 0x010fea0003800000 */
.L_x_2179:
[----:B------:R-:W-:Y:S05]  /*2c830*/  @!P0 BRA `(.L_x_1999) ;  /* 0x0000000000048947 */ /* 0x000fea0003800000 */
[----:B------:R-:W-:Y:S01]  /*2c840*/  BPT.TRAP 0x1 ;  /* 0x000000040000795c */ /* 0x000fe20000300000 */
.L_x_1999:
[----:B------:R0:W0:Y:S02]  /*2c850*/  SYNCS.PHASECHK.TRANS64.TRYWAIT P0, [R23+URZ+0x30860], R0 ;  /* 0x03086000170075a7 */ /* 0x000024000800017f */
[----:B0-----:R-:W-:Y:S05]  /*2c860*/  @!P0 NANOSLEEP.SYNCS 0x989680 ;  /* 0x009896800000895d */ /* 0x001fea0003900000 */
[----:B------:R-:W0:Y:S02]  /*2c870*/  @!P0 SYNCS.PHASECHK.TRANS64 P0, [R23+URZ+0x30860], R0 ;  /* 0x03086000170085a7 */ /* 0x000e24000800007f */
[----:B0-----:R-:W-:Y:S05]  /*2c880*/  @!P0 BRA `(.L_x_1999) ;  /* 0xfffffffc00f08947 */ /* 0x001fea000383ffff */
.L_x_1548:
[----:B------:R-:W-:Y:S05]  /*2c890*/  BSYNC B9 ;  /* 0x0000000000097941 */ /* 0x000fea0003800000 */
.L_x_1545:
[----:B------:R-:W-:Y:S05]  /*2c8a0*/  EXIT ;  /* 0x000000000000794d */ /* 0x000fea0003800000 */
.L_x_1576:
[----:B0-----:R0:W1:Y:S02]  /*2c8b0*/  SYNCS.PHASECHK.TRANS64.TRYWAIT P5, [R86+URZ+0x30890], R87 ;  /* 0x03089057560075a7 */ /* 0x00106400080a017f */
[----:B-1----:R-:W-:Y:S05]  /*2c8c0*/  @!P5 NANOSLEEP.SYNCS 0x989680 ;  /* 0x009896800000d95d */ /* 0x002fea0003900000 */
[----:B------:R-:W1:Y:S02]  /*2c8d0*/  @!P5 SYNCS.PHASECHK.TRANS64 P5, [R86+URZ+0x30890], R87 ;  /* 0x030890575600d5a7 */ /* 0x000e6400080a007f */
[----:B-1----:R-:W-:Y:S05]  /*2c8e0*/  @!P5 BRA `(.L_x_1576) ;  /* 0xfffffffc00f0d947 */ /* 0x002fea000383ffff */
[----:B------:R-:W-:Y:S05]  /*2c8f0*/  BRA `(.L_x_2000) ;  /* 0xfffffd74002c7947 */ /* 0x000fea000383ffff */
.L_x_1577:
        /* <DEDUP_REMOVED lines=8> */
.L_x_2002:
[----:B------:R-:W-:Y:S05]  /*2c980*/  BSYNC B1 ;  /* 0x0000000000017941 */ /* 0x000fea0003800000 */
.L_x_2001:
[----:B------:R-:W-:Y:S01]  /*2c990*/  IMAD.MOV.U32 R13, RZ, RZ, R116 ;  /* 0x000000ffff0d7224 */ /* 0x000fe200078e0074 */
[----:B------:R-:W-:Y:S01]  /*2c9a0*/  MOV R11, 0x1c1f ;  /* 0x00001c1f000b7802 */ /* 0x000fe20000000f00 */
[----:B------:R-:W-:Y:S02]  /*2c9b0*/  IMAD.MOV.U32 R12, RZ, RZ, RZ ;  /* 0x000000ffff0c7224 */ /* 0x000fe400078e00ff */
[----:B------:R-:W-:Y:S02]  /*2c9c0*/  IMAD.MOV.U32 R15, RZ, RZ, -0x1 ;  /* 0xffffffffff0f7424 */ /* 0x000fe400078e00ff */
[----:B------:R-:W-:-:S07]  /*2c9d0*/  IMAD.MOV.U32 R80, RZ, RZ, R14 ;  /* 0x000000ffff507224 */ /* 0x000fce00078e000e */
[----:B------:R-:W-:Y:S05]  /*2c9e0*/  WARPSYNC.COLLECTIVE R15, `(.L_x_2003) ;  /* 0x000000000f087348 */ /* 0x000fea0003c00000 */
[----:B------:R0:W1:Y:S02]  /*2c9f0*/  SHFL.IDX P6, R14, R13, R12, R11 ;  /* 0x0000000c0d0e7389 */ /* 0x00006400000c000b */
[----:B01----:R-:W-:Y:S01]  /*2ca00*/  ENDCOLLECTIVE ;  /* 0x000000000000791b */ /* 0x003fe20003800000 */
.L_x_2003:
[----:B------:R-:W-:Y:S01]  /*2ca10*/  IMAD.MOV.U32 R11, RZ, RZ, R14 ;  /* 0x000000ffff0b7224 */ /* 0x000fe200078e000e */
[----:B------:R-:W-:Y:S06]  /*2ca20*/  BRA `(.L_x_2004) ;  /* 0xfffffd7000f47947 */ /* 0x000fec000383ffff */
.L_x_1602:
[----:B------:R-:W-:Y:S01]  /*2ca30*/  BSSY B1, `(.L_x_2005) ;  /* 0x0000008000017945 */ /* 0x000fe20003800000 */
[----:B0---4-:R-:W-:Y:S02]  /*2ca40*/  IMAD.MOV.U32 R13, RZ, RZ, R113 ;  /* 0x000000ffff0d7224 */ /* 0x011fe400078e0071 */
[----:B------:R-:W-:Y:S02]  /*2ca50*/  IMAD.MOV.U32 R12, RZ, RZ, 0x1 ;  /* 0x00000001ff0c7424 */ /* 0x000fe400078e00ff */
[----:B---3--:R-:W-:Y:S02]  /*2ca60*/  IMAD.MOV.U32 R11, RZ, RZ, 0x1c1f ;  /* 0x00001c1fff0b7424 */ /* 0x008fe400078e00ff */
[----:B------:R-:W-:-:S07]  /*2ca70*/  IMAD.MOV.U32 R15, RZ, RZ, -0x1 ;  /* 0xffffffffff0f7424 */ /* 0x000fce00078e00ff */
[----:B-12---:R-:W-:Y:S05]  /*2ca80*/  WARPSYNC.COLLECTIVE R15, `(.L_x_2006) ;  /* 0x000000000f087348 */ /* 0x006fea0003c00000 */
[----:B------:R0:W3:Y:S02]  /*2ca90*/  SHFL.IDX P6, R14, R13, R12, R11 ;  /* 0x0000000c0d0e7389 */ /* 0x0000e400000c000b */
[----:B0123--:R-:W-:Y:S01]  /*2caa0*/  ENDCOLLECTIVE ;  /* 0x000000000000791b */ /* 0x00ffe20003800000 */
.L_x_2006:
[----:B------:R-:W-:Y:S05]  /*2cab0*/  BSYNC B1 ;  /* 0x0000000000017941 */ /* 0x000fea0003800000 */
.L_x_2005:
        /* <DEDUP_REMOVED lines=8> */
.L_x_2007:
[----:B------:R-:W-:Y:S01]  /*2cb40*/  IMAD.MOV.U32 R116, RZ, RZ, R14 ;  /* 0x000000ffff747224 */ /* 0x000fe200078e000e */
[----:B------:R-:W-:Y:S06]  /*2cb50*/  BRA `(.L_x_2008) ;  /* 0xfffffd8800087947 */ /* 0x000fec000383ffff */
.L_x_1632:
[----:B0-----:R0:W1:Y:S02]  /*2cb60*/  SYNCS.PHASECHK.TRANS64.TRYWAIT P5, [R86+URZ+0x30890], R87 ;  /* 0x03089057560075a7 */ /* 0x00106400080a017f */
[----:B-1----:R-:W-:Y:S05]  /*2cb70*/  @!P5 NANOSLEEP.SYNCS 0x989680 ;  /* 0x009896800000d95d */ /* 0x002fea0003900000 */
[----:B------:R-:W1:Y:S02]  /*2cb80*/  @!P5 SYNCS.PHASECHK.TRANS64 P5, [R86+URZ+0x30890], R87 ;  /* 0x030890575600d5a7 */ /* 0x000e6400080a007f */
[----:B-1----:R-:W-:Y:S05]  /*2cb90*/  @!P5 BRA `(.L_x_1632) ;  /* 0xfffffffc00f0d947 */ /* 0x002fea000383ffff */
[----:B------:R-:W-:Y:S05]  /*2cba0*/  BRA `(.L_x_2009) ;  /* 0xfffffda400ec7947 */ /* 0x000fea000383ffff */
.L_x_1633:
        /* <DEDUP_REMOVED lines=8> */
.L_x_2011:
[----:B------:R-:W-:Y:S05]  /*2cc30*/  BSYNC B1 ;  /* 0x0000000000017941 */ /* 0x000fea0003800000 */
.L_x_2010:
[----:B------:R-:W-:Y:S01]  /*2cc40*/  MOV R13, R116 ;  /* 0x00000074000d7202 */ /* 0x000fe20000000f00 */
[----:B------:R-:W-:Y:S02]  /*2cc50*/  IMAD.MOV.U32 R12, RZ, RZ, RZ ;  /* 0x000000ffff0c7224 */ /* 0x000fe400078e00ff */
[----:B------:R-:W-:Y:S02]  /*2cc60*/  IMAD.MOV.U32 R11, RZ, RZ, 0x1c1f ;  /* 0x00001c1fff0b7424 */ /* 0x000fe400078e00ff */
[----:B------:R-:W-:Y:S02]  /*2cc70*/  IMAD.MOV.U32 R15, RZ, RZ, -0x1 ;  /* 0xffffffffff0f7424 */ /* 0x000fe400078e00ff */
[----:B------:R-:W-:-:S07]  /*2cc80*/  IMAD.MOV.U32 R115, RZ, RZ, R14 ;  /* 0x000000ffff737224 */ /* 0x000fce00078e000e */
[----:B------:R-:W-:Y:S05]  /*2cc90*/  WARPSYNC.COLLECTIVE R15, `(.L_x_2012) ;  /* 0x000000000f087348 */ /* 0x000fea0003c00000 */
[----:B------:R0:W1:Y:S02]  /*2cca0*/  SHFL.IDX P6, R14, R13, R12, R11 ;  /* 0x0000000c0d0e7389 */ /* 0x00006400000c000b */
[----:B01----:R-:W-:Y:S01]  /*2ccb0*/  ENDCOLLECTIVE ;  /* 0x000000000000791b */ /* 0x003fe20003800000 */
.L_x_2012:
[----:B------:R-:W-:Y:S01]  /*2ccc0*/  IMAD.MOV.U32 R11, RZ, RZ, R14 ;  /* 0x000000ffff0b7224 */ /* 0x000fe200078e000e */
[----:B------:R-:W-:Y:S06]  /*2ccd0*/  BRA `(.L_x_2013) ;  /* 0xfffffda400bc7947 */ /* 0x000fec000383ffff */
.L_x_1646:
[----:B------:R-:W-:Y:S01]  /*2cce0*/  BSSY B1, `(.L_x_2014) ;  /* 0x0000008000017945 */ /* 0x000fe20003800000 */
[----:B---34-:R-:W-:Y:S02]  /*2ccf0*/  IMAD.MOV.U32 R13, RZ, RZ, R113 ;  /* 0x000000ffff0d7224 */ /* 0x018fe400078e0071 */
[----:B------:R-:W-:Y:S02]  /*2cd00*/  IMAD.MOV.U32 R12, RZ, RZ, 0x1 ;  /* 0x00000001ff0c7424 */ /* 0x000fe400078e00ff */
[----:B------:R-:W-:Y:S02]  /*2cd10*/  IMAD.MOV.U32 R11, RZ, RZ, 0x1c1f ;  /* 0x00001c1fff0b7424 */ /* 0x000fe400078e00ff */
[----:B------:R-:W-:-:S07]  /*2cd20*/  IMAD.MOV.U32 R15, RZ, RZ, -0x1 ;  /* 0xffffffffff0f7424 */ /* 0x000fce00078e00ff */
[----:B012---:R-:W-:Y:S05]  /*2cd30*/  WARPSYNC.COLLECTIVE R15, `(.L_x_2015) ;  /* 0x000000000f087348 */ /* 0x007fea0003c00000 */
[----:B------:R3:W4:Y:S02]  /*2cd40*/  SHFL.IDX P6, R14, R13, R12, R11 ;  /* 0x0000000c0d0e7389 */ /* 0x00072400000c000b */
[----:B01234-:R-:W-:Y:S01]  /*2cd50*/  ENDCOLLECTIVE ;  /* 0x000000000000791b */ /* 0x01ffe20003800000 */
.L_x_2015:
[----:B------:R-:W-:Y:S05]  /*2cd60*/  BSYNC B1 ;  /* 0x0000000000017941 */ /* 0x000fea0003800000 */
.L_x_2014:
[----:B------:R-:W-:Y:S01]  /*2cd70*/  IMAD.MOV.U32 R13, RZ, RZ, R116 ;  /* 0x000000ffff0d7224 */ /* 0x000fe200078e0074 */
[----:B------:R-:W-:Y:S01]  /*2cd80*/  MOV R113, R14 ;  /* 0x0000000e00717202 */ /* 0x000fe20000000f00 */
[----:B------:R-:W-:Y:S02]  /*2cd90*/  IMAD.MOV.U32 R12, RZ, RZ, 0x1 ;  /* 0x00000001ff0c7424 */ /* 0x000fe400078e00ff */
[----:B------:R-:W-:Y:S02]  /*2cda0*/  IMAD.MOV.U32 R11, RZ, RZ, 0x1c1f ;  /* 0x00001c1fff0b7424 */ /* 0x000fe400078e00ff */
[----:B------:R-:W-:-:S07]  /*2cdb0*/  IMAD.MOV.U32 R15, RZ, RZ, -0x1 ;  /* 0xffffffffff0f7424 */ /* 0x000fce00078e00ff */
[----:B------:R-:W-:Y:S05]  /*2cdc0*/  WARPSYNC.COLLECTIVE R15, `(.L_x_2016) ;  /* 0x000000000f087348 */ /* 0x000fea0003c00000 */
[----:B------:R0:W1:Y:S02]  /*2cdd0*/  SHFL.IDX P6, R14, R13, R12, R11 ;  /* 0x0000000c0d0e7389 */ /* 0x00006400000c000b */
[----:B01----:R-:W-:Y:S01]  /*2cde0*/  ENDCOLLECTIVE ;  /* 0x000000000000791b */ /* 0x003fe20003800000 */
.L_x_2016:
[----:B------:R-:W-:Y:S01]  /*2cdf0*/  IMAD.MOV.U32 R116, RZ, RZ, R14 ;  /* 0x000000ffff747224 */ /* 0x000fe200078e000e */
[----:B------:R-:W-:Y:S06]  /*2ce00*/  BRA `(.L_x_2017) ;  /* 0xfffffdbc00507947 */ /* 0x000fec000383ffff */
.L_x_1659:
[----:B0-----:R0:W1:Y:S02]  /*2ce10*/  SYNCS.PHASECHK.TRANS64.TRYWAIT P3, [R86+URZ+0x30890], R87 ;  /* 0x03089057560075a7 */ /* 0x001064000806017f */
[----:B-1----:R-:W-:Y:S05]  /*2ce20*/  @!P3 NANOSLEEP.SYNCS 0x989680 ;  /* 0x009896800000b95d */ /* 0x002fea0003900000 */
[----:B------:R-:W1:Y:S02]  /*2ce30*/  @!P3 SYNCS.PHASECHK.TRANS64 P3, [R86+URZ+0x30890], R87 ;  /* 0x030890575600b5a7 */ /* 0x000e64000806007f */
[----:B-1----:R-:W-:Y:S05]  /*2ce40*/  @!P3 BRA `(.L_x_1659) ;  /* 0xfffffffc00f0b947 */ /* 0x002fea000383ffff */
[----:B------:R-:W-:Y:S05]  /*2ce50*/  BRA `(.L_x_2018) ;  /* 0xfffffdd400187947 */ /* 0x000fea000383ffff */
.L_x_1660:
[----:B------:R-:W-:Y:S01]  /*2ce60*/  BSSY B1, `(.L_x_2019) ;  /* 0x0000008000017945 */ /* 0x000fe20003800000 */
[----:B------:R-:W-:Y:S01]  /*2ce70*/  IMAD.MOV.U32 R13, RZ, RZ, R37 ;  /* 0x000000ffff0d7224 */ /* 0x000fe200078e0025 */
[----:B------:R-:W-:Y:S01]  /*2ce80*/  MOV R15, 0xffffffff ;  /* 0xffffffff000f7802 */ /* 0x000fe20000000f00 */
[----:B------:R-:W-:Y:S02]  /*2ce90*/  IMAD.MOV.U32 R12, RZ, RZ, RZ ;  /* 0x000000ffff0c7224 */ /* 0x000fe400078e00ff */
[----:B------:R-:W-:-:S07]  /*2cea0*/  IMAD.MOV.U32 R11, RZ, RZ, 0x1c1f ;  /* 0x00001c1fff0b7424 */ /* 0x000fce00078e00ff */
[----:B0-----:R-:W-:Y:S05]  /*2ceb0*/  WARPSYNC.COLLECTIVE R15, `(.L_x_2020) ;  /* 0x000000000f087348 */ /* 0x001fea0003c00000 */
[----:B------:R1:W2:Y:S02]  /*2cec0*/  SHFL.IDX P6, R14, R13, R12, R11 ;  /* 0x0000000c0d0e7389 */ /* 0x0002a400000c000b */
[----:B012---:R-:W-:Y:S01]  /*2ced0*/  ENDCOLLECTIVE ;  /* 0x000000000000791b */ /* 0x007fe20003800000 */
.L_x_2020:
[----:B------:R-:W-:Y:S05]  /*2cee0*/  BSYNC B1 ;  /* 0x0000000000017941 */ /* 0x000fea0003800000 */
.L_x_2019:
[----:B------:R-:W-:Y:S02]  /*2cef0*/  IMAD.MOV.U32 R13, RZ, RZ, R34 ;  /* 0x000000ffff0d7224 */ /* 0x000fe400078e0022 */
[----:B------:R-:W-:Y:S02]  /*2cf00*/  IMAD.MOV.U32 R12, RZ, RZ, RZ ;  /* 0x000000ffff0c7224 */ /* 0x000fe400078e00ff */
[----:B------:R-:W-:Y:S02]  /*2cf10*/  IMAD.MOV.U32 R11, RZ, RZ, 0x1c1f ;  /* 0x00001c1fff0b7424 */ /* 0x000fe400078e00ff */
[----:B------:R-:W-:Y:S02]  /*2cf20*/  IMAD.MOV.U32 R15, RZ, RZ, -0x1 ;  /* 0xffffffffff0f7424 */ /* 0x000fe400078e00ff */
[----:B------:R-:W-:-:S07]  /*2cf30*/  IMAD.MOV.U32 R35, RZ, RZ, R14 ;  /* 0x000000ffff237224 */ /* 0x000fce00078e000e */
[----:B------:R-:W-:Y:S05]  /*2cf40*/  WARPSYNC.COLLECTIVE R15, `(.L_x_2021) ;  /* 0x000000000f087348 */ /* 0x000fea0003c00000 */
[----:B------:R0:W1:Y:S02]  /*2cf50*/  SHFL.IDX P6, R14, R13, R12, R11 ;  /* 0x0000000c0d0e7389 */ /* 0x00006400000c000b */
[----:B01----:R-:W-:Y:S01]  /*2cf60*/  ENDCOLLECTIVE ;  /* 0x000000000000791b */ /* 0x003fe20003800000 */
.L_x_2021:
[----:B------:R-:W-:Y:S01]  /*2cf70*/  IMAD.MOV.U32 R36, RZ, RZ, R14 ;  /* 0x000000ffff247224 */ /* 0x000fe200078e000e */
[----:B------:R-:W-:Y:S06]  /*2cf80*/  BRA `(.L_x_2022) ;  /* 0xfffffdd400347947 */ /* 0x000fec000383ffff */
.L_x_1663:
        /* <DEDUP_REMOVED lines=8> */
.L_x_2024:
[----:B------:R-:W-:Y:S05]  /*2d010*/  BSYNC B1 ;  /* 0x0000000000017941 */ /* 0x000fea0003800000 */
.L_x_2023:
[----:B------:R-:W-:Y:S02]  /*2d020*/  IMAD.MOV.U32 R13, RZ, RZ, R34 ;  /* 0x000000ffff0d7224 */ /* 0x000fe400078e0022 */
[----:B------:R-:W-:Y:S02]  /*2d030*/  IMAD.MOV.U32 R12, RZ, RZ, 0x1 ;  /* 0x00000001ff0c7424 */ /* 0x000fe400078e00ff */
[----:B------:R-:W-:Y:S02]  /*2d040*/  IMAD.MOV.U32 R11, RZ, RZ, 0x1c1f ;  /* 0x00001c1fff0b7424 */ /* 0x000fe400078e00ff */
[----:B------:R-:W-:Y:S02]  /*2d050*/  IMAD.MOV.U32 R15, RZ, RZ, -0x1 ;  /* 0xffffffffff0f7424 */ /* 0x000fe400078e00ff */
[----:B------:R-:W-:-:S07]  /*2d060*/  IMAD.MOV.U32 R35, RZ, RZ, R14 ;  /* 0x000000ffff237224 */ /* 0x000fce00078e000e */
[----:B------:R-:W-:Y:S05]  /*2d070*/  WARPSYNC.COLLECTIVE R15, `(.L_x_2025) ;  /* 0x000000000f087348 */ /* 0x000fea0003c00000 */
[----:B------:R0:W1:Y:S02]  /*2d080*/  SHFL.IDX P6, R14, R13, R12, R11 ;  /* 0x0000000c0d0e7389 */ /* 0x00006400000c000b */
[----:B01----:R-:W-:Y:S01]  /*2d090*/  ENDCOLLECTIVE ;  /* 0x000000000000791b */ /* 0x003fe20003800000 */
.L_x_2025:
[----:B------:R-:W-:Y:S01]  /*2d0a0*/  IMAD.MOV.U32 R34, RZ, RZ, R14 ;  /* 0x000000ffff227224 */ /* 0x000fe200078e000e */
[----:B------:R-:W-:Y:S06]  /*2d0b0*/  BRA `(.L_x_2026) ;  /* 0xfffffdd400907947 */ /* 0x000fec000383ffff */
.L_x_1667:
[----:B------:R0:W0:Y:S02]  /*2d0c0*/  SYNCS.PHASECHK.TRANS64.TRYWAIT P2, [R86+URZ+0x308b0], R87 ;  /* 0x0308b057560075a7 */ /* 0x000024000804017f */
[----:B0-----:R-:W-:Y:S05]  /*2d0d0*/  @!P2 NANOSLEEP.SYNCS 0x989680 ;  /* 0x009896800000a95d */ /* 0x001fea0003900000 */
[----:B------:R-:W0:Y:S02]  /*2d0e0*/  @!P2 SYNCS.PHASECHK.TRANS64 P2, [R86+URZ+0x308b0], R87 ;  /* 0x0308b0575600a5a7 */ /* 0x000e24000804007f */
[----:B0-----:R-:W-:Y:S05]  /*2d0f0*/  @!P2 BRA `(.L_x_1667) ;  /* 0xfffffffc00f0a947 */ /* 0x001fea000383ffff */
[----:B------:R-:W-:Y:S05]  /*2d100*/  BRA `(.L_x_2027) ;  /* 0xfffffdd800687947 */ /* 0x000fea000383ffff */
.L_x_1695:
        /* <DEDUP_REMOVED lines=8> */
.L_x_2029:
[----:B------:R-:W-:Y:S05]  /*2d190*/  BSYNC B1 ;  /* 0x0000000000017941 */ /* 0x000fea0003800000 */
.L_x_2028:
        /* <DEDUP_REMOVED lines=8> */
.L_x_2030:
[----:B------:R-:W-:Y:S01]  /*2d220*/  MOV R13, R0 ;  /* 0x00000000000d7202 */ /* 0x000fe20000000f00 */
[----:B------:R-:W-:-:S07]  /*2d230*/  IMAD.MOV.U32 R6, RZ, RZ, R14 ;  /* 0x000000ffff067224 */ /* 0x000fce00078e000e */
[----:B------:R-:W-:Y:S05]  /*2d240*/  WARPSYNC.COLLECTIVE R15, `(.L_x_2031) ;  /* 0x000000000f087348 */ /* 0x000fea0003c00000 */
[----:B------:R0:W1:Y:S02]  /*2d250*/  SHFL.IDX P6, R14, R13, R12, R11 ;  /* 0x0000000c0d0e7389 */ /* 0x00006400000c000b */
[----:B01----:R-:W-:Y:S01]  /*2d260*/  ENDCOLLECTIVE ;  /* 0x000000000000791b */ /* 0x003fe20003800000 */
.L_x_2031:
[----:B------:R-:W-:Y:S02]  /*2d270*/  IMAD.MOV.U32 R13, RZ, RZ, R65 ;  /* 0x000000ffff0d7224 */ /* 0x000fe400078e0041 */
[----:B------:R-:W-:-:S07]  /*2d280*/  IMAD.MOV.U32 R9, RZ, RZ, R14 ;  /* 0x000000ffff097224 */ /* 0x000fce00078e000e */
[----:B------:R-:W-:Y:S05]  /*2d290*/  WARPSYNC.COLLECTIVE R15, `(.L_x_2032) ;  /* 0x000000000f087348 */ /* 0x000fea0003c00000 */
[----:B------:R0:W1:Y:S02]  /*2d2a0*/  SHFL.IDX P6, R14, R13, R12, R11 ;  /* 0x0000000c0d0e7389 */ /* 0x00006400000c000b */
[----:B01----:R-:W-:Y:S01]  /*2d2b0*/  ENDCOLLECTIVE ;  /* 0x000000000000791b */ /* 0x003fe20003800000 */
.L_x_2032:
[----:B------:R-:W-:Y:S01]  /*2d2c0*/  IMAD.MOV.U32 R8, RZ, RZ, R14 ;  /* 0x000000ffff087224 */ /* 0x000fe200078e000e */
[----:B------:R-:W-:Y:S06]  /*2d2d0*/  BRA `(.L_x_2033) ;  /* 0xfffffdf0004c7947 */ /* 0x000fec000383ffff */
.L_x_1698:
[----:B------:R-:W-:Y:S01]  /*2d2e0*/  BSSY B1, `(.L_x_2034) ;  /* 0x0000008000017945 */ /* 0x000fe20003800000 */
[----:B------:R-:W-:Y:S02]  /*2d2f0*/  IMAD.MOV.U32 R13, RZ, RZ, R62 ;  /* 0x000000ffff0d7224 */ /* 0x000fe400078e003e */
[----:B------:R-:W-:Y:S02]  /*2d300*/  IMAD.MOV.U32 R12, RZ, RZ, 0x1 ;  /* 0x00000001ff0c7424 */ /* 0x000fe400078e00ff */
[----:B------:R-:W-:Y:S02]  /*2d310*/  IMAD.MOV.U32 R11, RZ, RZ, 0x1c1f ;  /* 0x00001c1fff0b7424 */ /* 0x000fe400078e00ff */
[----:B------:R-:W-:-:S07]  /*2d320*/  IMAD.MOV.U32 R15, RZ, RZ, -0x1 ;  /* 0xffffffffff0f7424 */ /* 0x000fce00078e00ff */
[----:B0--34-:R-:W-:Y:S05]  /*2d330*/  WARPSYNC.COLLECTIVE R15, `(.L_x_2035) ;  /* 0x000000000f087348 */ /* 0x019fea0003c00000 */
[----:B------:R1:W2:Y:S02]  /*2d340*/  SHFL.IDX P6, R14, R13, R12, R11 ;  /* 0x0000000c0d0e7389 */ /* 0x0002a400000c000b */
[----:B01234-:R-:W-:Y:S01]  /*2d350*/  ENDCOLLECTIVE ;  /* 0x000000000000791b */ /* 0x01ffe20003800000 */
.L_x_2035:
[----:B------:R-:W-:Y:S05]  /*2d360*/  BSYNC B1 ;  /* 0x0000000000017941 */ /* 0x000fea0003800000 */
.L_x_2034:
[----:B------:R-:W-:Y:S01]  /*2d370*/  MOV R13, R63 ;  /* 0x0000003f000d7202 */ /* 0x000fe20000000f00 */
[----:B------:R-:W-:Y:S02]  /*2d380*/  IMAD.MOV.U32 R12, RZ, RZ, 0x1 ;  /* 0x00000001ff0c7424 */ /* 0x000fe400078e00ff */
[----:B------:R-:W-:Y:S02]  /*2d390*/  IMAD.MOV.U32 R11, RZ, RZ, 0x1c1f ;  /* 0x00001c1fff0b7424 */ /* 0x000fe400078e00ff */
[----:B------:R-:W-:Y:S02]  /*2d3a0*/  IMAD.MOV.U32 R15, RZ, RZ, -0x1 ;  /* 0xffffffffff0f7424 */ /* 0x000fe400078e00ff */
[----:B------:R-:W-:-:S07]  /*2d3b0*/  IMAD.MOV.U32 R62, RZ, RZ, R14 ;  /* 0x000000ffff3e7224 */ /* 0x000fce00078e000e */
[----:B------:R-:W-:Y:S05]  /*2d3c0*/  WARPSYNC.COLLECTIVE R15, `(.L_x_2036) ;  /* 0x000000000f087348 */ /* 0x000fea0003c00000 */
[----:B------:R0:W1:Y:S02]  /*2d3d0*/  SHFL.IDX P6, R14, R13, R12, R11 ;  /* 0x0000000c0d0e7389 */ /* 0x00006400000c000b */
[----:B01----:R-:W-:Y:S01]  /*2d3e0*/  ENDCOLLECTIVE ;  /* 0x000000000000791b */ /* 0x003fe20003800000 */
.L_x_2036:
[----:B------:R-:W-:Y:S02]  /*2d3f0*/  IMAD.MOV.U32 R13, RZ, RZ, R0 ;  /* 0x000000ffff0d7224 */ /* 0x000fe400078e0000 */
[----:B------:R-:W-:-:S07]  /*2d400*/  IMAD.MOV.U32 R63, RZ, RZ, R14 ;  /* 0x000000ffff3f7224 */ /* 0x000fce00078e000e */
[----:B------:R-:W-:Y:S05]  /*2d410*/  WARPSYNC.COLLECTIVE R15, `(.L_x_2037) ;  /* 0x000000000f087348 */ /* 0x000fea0003c00000 */
[----:B------:R0:W1:Y:S02]  /*2d420*/  SHFL.IDX P6, R14, R13, R12, R11 ;  /* 0x0000000c0d0e7389 */ /* 0x00006400000c000b */
[----:B01----:R-:W-:Y:S01]  /*2d430*/  ENDCOLLECTIVE ;  /* 0x000000000000791b */ /* 0x003fe20003800000 */
.L_x_2037:
[----:B------:R-:W-:Y:S02]  /*2d440*/  IMAD.MOV.U32 R13, RZ, RZ, R65 ;  /* 0x000000ffff0d7224 */ /* 0x000fe400078e0041 */
[----:B------:R-:W-:-:S07]  /*2d450*/  IMAD.MOV.U32 R0, RZ, RZ, R14 ;  /* 0x000000ffff007224 */ /* 0x000fce00078e000e */
[----:B------:R-:W-:Y:S05]  /*2d460*/  WARPSYNC.COLLECTIVE R15, `(.L_x_2038) ;  /* 0x000000000f087348 */ /* 0x000fea0003c00000 */
[----:B------:R0:W1:Y:S02]  /*2d470*/  SHFL.IDX P6, R14, R13, R12, R11 ;  /* 0x0000000c0d0e7389 */ /* 0x00006400000c000b */
[----:B01----:R-:W-:Y:S01]  /*2d480*/  ENDCOLLECTIVE ;  /* 0x000000000000791b */ /* 0x003fe20003800000 */
.L_x_2038:
[----:B------:R-:W-:Y:S01]  /*2d490*/  IMAD.MOV.U32 R65, RZ, RZ, R14 ;  /* 0x000000ffff417224 */ /* 0x000fe200078e000e */
[----:B------:R-:W-:Y:S06]  /*2d4a0*/  BRA `(.L_x_2039) ;  /* 0xfffffdf400f47947 */ /* 0x000fec000383ffff */
.L_x_1702:
[----:B0-----:R0:W1:Y:S02]  /*2d4b0*/  SYNCS.PHASECHK.TRANS64.TRYWAIT P0, [R17+URZ+0x30800], R4 ;  /* 0x03080004110075a7 */ /* 0x001064000800017f */
[----:B-1----:R-:W-:Y:S05]  /*2d4c0*/  @!P0 NANOSLEEP.SYNCS 0x989680 ;  /* 0x009896800000895d */ /* 0x002fea0003900000 */
[----:B------:R-:W1:Y:S02]  /*2d4d0*/  @!P0 SYNCS.PHASECHK.TRANS64 P0, [R17+URZ+0x30800], R4 ;  /* 0x03080004110085a7 */ /* 0x000e64000800007f */
[----:B-1----:R-:W-:Y:S05]  /*2d4e0*/  @!P0 BRA `(.L_x_1702) ;  /* 0xfffffffc00f08947 */ /* 0x002fea000383ffff */
[----:B------:R-:W-:Y:S05]  /*2d4f0*/  BRA `(.L_x_2040) ;  /* 0xfffffe0000387947 */ /* 0x000fea000383ffff */
.L_x_1726:
[----:B------:R-:W-:Y:S01]  /*2d500*/  BSSY B1, `(.L_x_2041) ;  /* 0x0000008000017945 */ /* 0x000fe20003800000 */
[----:B------:R-:W-:Y:S01]  /*2d510*/  MOV R13, R21 ;  /* 0x00000015000d7202 */ /* 0x000fe20000000f00 */
[----:B------:R-:W-:Y:S02]  /*2d520*/  IMAD.MOV.U32 R12, RZ, RZ, RZ ;  /* 0x000000ffff0c7224 */ /* 0x000fe400078e00ff */
[----:B------:R-:W-:Y:S02]  /*2d530*/  IMAD.MOV.U32 R11, RZ, RZ, 0x1c1f ;  /* 0x00001c1fff0b7424 */ /* 0x000fe400078e00ff */
[----:B------:R-:W-:-:S07]  /*2d540*/  IMAD.MOV.U32 R15, RZ, RZ, -0x1 ;  /* 0xffffffffff0f7424 */ /* 0x000fce00078e00ff */
[----:B------:R-:W-:Y:S05]  /*2d550*/  WARPSYNC.COLLECTIVE R15, `(.L_x_2042) ;  /* 0x000000000f087348 */ /* 0x000fea0003c00000 */
[----:B------:R0:W1:Y:S02]  /*2d560*/  SHFL.IDX P6, R14, R13, R12, R11 ;  /* 0x0000000c0d0e7389 */ /* 0x00006400000c000b */
[----:B01----:R-:W-:Y:S01]  /*2d570*/  ENDCOLLECTIVE ;  /* 0x000000000000791b */ /* 0x003fe20003800000 */
.L_x_2042:
[----:B------:R-:W-:Y:S05]  /*2d580*/  BSYNC B1 ;  /* 0x0000000000017941 */ /* 0x000fea0003800000 */
.L_x_2041:
        /* <DEDUP_REMOVED lines=8> */
.L_x_2043:
[----:B------:R-:W-:Y:S01]  /*2d610*/  IMAD.MOV.U32 R13, RZ, RZ, R61 ;  /* 0x000000ffff0d7224 */ /* 0x000fe200078e003d */
[----:B------:R-:W-:-:S07]  /*2d620*/  MOV R4, R14 ;  /* 0x0000000e00047202 */ /* 0x000fce0000000f00 */
[----:B------:R-:W-:Y:S05]  /*2d630*/  WARPSYNC.COLLECTIVE R15, `(.L_x_2044) ;  /* 0x000000000f087348 */ /* 0x000fea0003c00000 */
[----:B------:R0:W1:Y:S02]  /*2d640*/  SHFL.IDX P6, R14, R13, R12, R11 ;  /* 0x0000000c0d0e7389 */ /* 0x00006400000c000b */
[----:B01----:R-:W-:Y:S01]  /*2d650*/  ENDCOLLECTIVE ;  /* 0x000000000000791b */ /* 0x003fe20003800000 */
.L_x_2044:
[----:B------:R-:W-:Y:S02]  /*2d660*/  IMAD.MOV.U32 R13, RZ, RZ, R3 ;  /* 0x000000ffff0d7224 */ /* 0x000fe400078e0003 */
[----:B------:R-:W-:-:S07]  /*2d670*/  IMAD.MOV.U32 R7, RZ, RZ, R14 ;  /* 0x000000ffff077224 */ /* 0x000fce00078e000e */
[----:B------:R-:W-:Y:S05]  /*2d680*/  WARPSYNC.COLLECTIVE R15, `(.L_x_2045) ;  /* 0x000000000f087348 */ /* 0x000fea0003c00000 */
[----:B------:R0:W1:Y:S02]  /*2d690*/  SHFL.IDX P6, R14, R13, R12, R11 ;  /* 0x0000000c0d0e7389 */ /* 0x00006400000c000b */
[----:B01----:R-:W-:Y:S01]  /*2d6a0*/  ENDCOLLECTIVE ;  /* 0x000000000000791b */ /* 0x003fe20003800000 */
.L_x_2045:
[----:B------:R-:W-:Y:S01]  /*2d6b0*/  IMAD.MOV.U32 R8, RZ, RZ, R14 ;  /* 0x000000ffff087224 */ /* 0x000fe200078e000e */
[----:B------:R-:W-:Y:S06]  /*2d6c0*/  BRA `(.L_x_2046) ;  /* 0xfffffe2400147947 */ /* 0x000fec000383ffff */
.L_x_1729:
[----:B------:R-:W-:Y:S01]  /*2d6d0*/  BSSY B1, `(.L_x_2047) ;  /* 0x0000008000017945 */ /* 0x000fe20003800000 */
[----:B------:R-:W-:Y:S02]  /*2d6e0*/  IMAD.MOV.U32 R13, RZ, RZ, R21 ;  /* 0x000000ffff0d7224 */ /* 0x000fe400078e0015 */
[----:B------:R-:W-:Y:S02]  /*2d6f0*/  IMAD.MOV.U32 R12, RZ, RZ, 0x1 ;  /* 0x00000001ff0c7424 */ /* 0x000fe400078e00ff */
[----:B------:R-:W-:Y:S02]  /*2d700*/  IMAD.MOV.U32 R11, RZ, RZ, 0x1c1f ;  /* 0x00001c1fff0b7424 */ /* 0x000fe400078e00ff */
[----:B------:R-:W-:-:S07]  /*2d710*/  IMAD.MOV.U32 R15, RZ, RZ, -0x1 ;  /* 0xffffffffff0f7424 */ /* 0x000fce00078e00ff */
[----:B0---4-:R-:W-:Y:S05]  /*2d720*/  WARPSYNC.COLLECTIVE R15, `(.L_x_2048) ;  /* 0x000000000f087348 */ /* 0x011fea0003c00000 */
[----:B------:R1:W2:Y:S02]  /*2d730*/  SHFL.IDX P6, R14, R13, R12, R11 ;  /* 0x0000000c0d0e7389 */ /* 0x0002a400000c000b */
[----:B012-4-:R-:W-:Y:S01]  /*2d740*/  ENDCOLLECTIVE ;  /* 0x000000000000791b */ /* 0x017fe20003800000 */
.L_x_2048:
[----:B------:R-:W-:Y:S05]  /*2d750*/  BSYNC B1 ;  /* 0x0000000000017941 */ /* 0x000fea0003800000 */
.L_x_2047:
        /* <DEDUP_REMOVED lines=8> */
.L_x_2049:
[----:B------:R-:W-:Y:S02]  /*2d7e0*/  IMAD.MOV.U32 R13, RZ, RZ, R61 ;  /* 0x000000ffff0d7224 */ /* 0x000fe400078e003d */
[----:B------:R-:W-:-:S07]  /*2d7f0*/  IMAD.MOV.U32 R20, RZ, RZ, R14 ;  /* 0x000000ffff147224 */ /* 0x000fce00078e000e */
[----:B------:R-:W-:Y:S05]  /*2d800*/  WARPSYNC.COLLECTIVE R15, `(.L_x_2050) ;  /* 0x000000000f087348 */ /* 0x000fea0003c00000 */
[----:B------:R0:W1:Y:S02]  /*2d810*/  SHFL.IDX P6, R14, R13, R12, R11 ;  /* 0x0000000c0d0e7389 */ /* 0x00006400000c000b */
[----:B01----:R-:W-:Y:S01]  /*2d820*/  ENDCOLLECTIVE ;  /* 0x000000000000791b */ /* 0x003fe20003800000 */
.L_x_2050:
[----:B------:R-:W-:Y:S02]  /*2d830*/  IMAD.MOV.U32 R13, RZ, RZ, R3 ;  /* 0x000000ffff0d7224 */ /* 0x000fe400078e0003 */
[----:B------:R-:W-:-:S07]  /*2d840*/  IMAD.MOV.U32 R61, RZ, RZ, R14 ;  /* 0x000000ffff3d7224 */ /* 0x000fce00078e000e */
[----:B------:R-:W-:Y:S05]  /*2d850*/  WARPSYNC.COLLECTIVE R15, `(.L_x_2051) ;  /* 0x000000000f087348 */ /* 0x000fea0003c00000 */
[----:B------:R0:W1:Y:S02]  /*2d860*/  SHFL.IDX P6, R14, R13, R12, R11 ;  /* 0x0000000c0d0e7389 */ /* 0x00006400000c000b */
[----:B01----:R-:W-:Y:S01]  /*2d870*/  ENDCOLLECTIVE ;  /* 0x000000000000791b */ /* 0x003fe20003800000 */
.L_x_2051:
[----:B------:R-:W-:Y:S01]  /*2d880*/  MOV R62, R14 ;  /* 0x0000000e003e7202 */ /* 0x000fe20000000f00 */
[----:B------:R-:W-:Y:S06]  /*2d890*/  BRA `(.L_x_2052) ;  /* 0xfffffe2800347947 */ /* 0x000fec000383ffff */
.L_x_1733:
[----:B0-----:R0:W1:Y:S02]  /*2d8a0*/  SYNCS.PHASECHK.TRANS64.TRYWAIT P0, [R17+URZ+0x30800], R60 ;  /* 0x0308003c110075a7 */ /* 0x001064000800017f */
[----:B-1----:R-:W-:Y:S05]  /*2d8b0*/  @!P0 NANOSLEEP.SYNCS 0x989680 ;  /* 0x009896800000895d */ /* 0x002fea0003900000 */
[----:B------:R-:W1:Y:S02]  /*2d8c0*/  @!P0 SYNCS.PHASECHK.TRANS64 P0, [R17+URZ+0x30800], R60 ;  /* 0x0308003c110085a7 */ /* 0x000e64000800007f */
[----:B-1----:R-:W-:Y:S05]  /*2d8d0*/  @!P0 BRA `(.L_x_1733) ;  /* 0xfffffffc00f08947 */ /* 0x002fea000383ffff */
[----:B------:R-:W-:Y:S05]  /*2d8e0*/  BRA `(.L_x_2053) ;  /* 0xfffffe2c00bc7947 */ /* 0x000fea000383ffff */
.L_x_1747:
[----:B-1----:R1:W2:Y:S02]  /*2d8f0*/  SYNCS.PHASECHK.TRANS64.TRYWAIT P1, [R3+URZ+0x30830], R0 ;  /* 0x03083000030075a7 */ /* 0x0022a4000802017f */
[----:B--2---:R-:W-:Y:S05]  /*2d900*/  @!P1 NANOSLEEP.SYNCS 0x989680 ;  /* 0x009896800000995d */ /* 0x004fea0003900000 */
[----:B------:R-:W2:Y:S02]  /*2d910*/  @!P1 SYNCS.PHASECHK.TRANS64 P1, [R3+URZ+0x30830], R0 ;  /* 0x03083000030095a7 */ /* 0x000ea4000802007f */
[----:B--2---:R-:W-:Y:S05]  /*2d920*/  @!P1 BRA `(.L_x_1747) ;  /* 0xfffffffc00f09947 */ /* 0x004fea000383ffff */
[----:B------:R-:W-:Y:S05]  /*2d930*/  BRA `(.L_x_1746) ;  /* 0xfffffe5800287947 */ /* 0x000fea000383ffff */
.L_x_1768:
[----:B-1----:R1:W2:Y:S02]  /*2d940*/  SYNCS.PHASECHK.TRANS64.TRYWAIT P1, [R0+URZ+0x30830], R9 ;  /* 0x03083009000075a7 */ /* 0x0022a4000802017f */
[----:B--2---:R-:W-:Y:S05]  /*2d950*/  @!P1 NANOSLEEP.SYNCS 0x989680 ;  /* 0x009896800000995d */ /* 0x004fea0003900000 */
[----:B------:R-:W2:Y:S02]  /*2d960*/  @!P1 SYNCS.PHASECHK.TRANS64 P1, [R0+URZ+0x30830], R9 ;  /* 0x03083009000095a7 */ /* 0x000ea4000802007f */
[----:B--2---:R-:W-:Y:S05]  /*2d970*/  @!P1 BRA `(.L_x_1768) ;  /* 0xfffffffc00f09947 */ /* 0x004fea000383ffff */
[----:B------:R-:W-:Y:S05]  /*2d980*/  BRA `(.L_x_1767) ;  /* 0xfffffe88001c7947 */ /* 0x000fea000383ffff */
.L_x_1773:
[----:B-1----:R1:W2:Y:S02]  /*2d990*/  SYNCS.PHASECHK.TRANS64.TRYWAIT P1, [R20+URZ+0x30850], R2 ;  /* 0x03085002140075a7 */ /* 0x0022a4000802017f */
[----:B--2---:R-:W-:Y:S05]  /*2d9a0*/  @!P1 NANOSLEEP.SYNCS 0x989680 ;  /* 0x009896800000995d */ /* 0x004fea0003900000 */
[----:B------:R-:W2:Y:S02]  /*2d9b0*/  @!P1 SYNCS.PHASECHK.TRANS64 P1, [R20+URZ+0x30850], R2 ;  /* 0x03085002140095a7 */ /* 0x000ea4000802007f */
[----:B--2---:R-:W-:Y:S05]  /*2d9c0*/  @!P1 BRA `(.L_x_1773) ;  /* 0xfffffffc00f09947 */ /* 0x004fea000383ffff */
[----:B------:R-:W-:Y:S05]  /*2d9d0*/  BRA `(.L_x_1772) ;  /* 0xfffffe9400d47947 */ /* 0x000fea000383ffff */
.L_x_1795:
[----:B-1----:R1:W2:Y:S02]  /*2d9e0*/  SYNCS.PHASECHK.TRANS64.TRYWAIT P1, [R0+URZ+0x30830], R3 ;  /* 0x03083003000075a7 */ /* 0x0022a4000802017f */
[----:B--2---:R-:W-:Y:S05]  /*2d9f0*/  @!P1 NANOSLEEP.SYNCS 0x989680 ;  /* 0x009896800000995d */ /* 0x004fea0003900000 */
[----:B------:R-:W2:Y:S02]  /*2da00*/  @!P1 SYNCS.PHASECHK.TRANS64 P1, [R0+URZ+0x30830], R3 ;  /* 0x03083003000095a7 */ /* 0x000ea4000802007f */
[----:B--2---:R-:W-:Y:S05]  /*2da10*/  @!P1 BRA `(.L_x_1795) ;  /* 0xfffffffc00f09947 */ /* 0x004fea000383ffff */
[----:B------:R-:W-:Y:S05]  /*2da20*/  BRA `(.L_x_1794) ;  /* 0xfffffec0008c7947 */ /* 0x000fea000383ffff */
.L_x_1800:
[----:B-1----:R1:W2:Y:S02]  /*2da30*/  SYNCS.PHASECHK.TRANS64.TRYWAIT P1, [R11+URZ+0x30850], R2 ;  /* 0x030850020b0075a7 */ /* 0x0022a4000802017f */
[----:B--2---:R-:W-:Y:S05]  /*2da40*/  @!P1 NANOSLEEP.SYNCS 0x989680 ;  /* 0x009896800000995d */ /* 0x004fea0003900000 */
[----:B------:R-:W2:Y:S02]  /*2da50*/  @!P1 SYNCS.PHASECHK.TRANS64 P1, [R11+URZ+0x30850], R2 ;  /* 0x030850020b0095a7 */ /* 0x000ea4000802007f */
[----:B--2---:R-:W-:Y:S05]  /*2da60*/  @!P1 BRA `(.L_x_1800) ;  /* 0xfffffffc00f09947 */ /* 0x004fea000383ffff */
[----:B------:R-:W-:Y:S05]  /*2da70*/  BRA `(.L_x_1799) ;  /* 0xfffffed000447947 */ /* 0x000fea000383ffff */
.L_x_1810:
[----:B-1----:R1:W2:Y:S02]  /*2da80*/  SYNCS.PHASECHK.TRANS64.TRYWAIT P1, [R0+URZ+0x30830], R3 ;  /* 0x03083003000075a7 */ /* 0x0022a4000802017f */
[----:B--2---:R-:W-:Y:S05]  /*2da90*/  @!P1 NANOSLEEP.SYNCS 0x989680 ;  /* 0x009896800000995d */ /* 0x004fea0003900000 */
[----:B------:R-:W2:Y:S02]  /*2daa0*/  @!P1 SYNCS.PHASECHK.TRANS64 P1, [R0+URZ+0x30830], R3 ;  /* 0x03083003000095a7 */ /* 0x000ea4000802007f */
[----:B--2---:R-:W-:Y:S05]  /*2dab0*/  @!P1 BRA `(.L_x_1810) ;  /* 0xfffffffc00f09947 */ /* 0x004fea000383ffff */
[----:B------:R-:W-:Y:S05]  /*2dac0*/  BRA `(.L_x_1809) ;  /* 0xfffffee4004c7947 */ /* 0x000fea000383ffff */
.L_x_1815:
[----:B-1----:R1:W2:Y:S02]  /*2dad0*/  SYNCS.PHASECHK.TRANS64.TRYWAIT P1, [R11+URZ+0x30850], R2 ;  /* 0x030850020b0075a7 */ /* 0x0022a4000802017f */
[----:B--2---:R-:W-:Y:S05]  /*2dae0*/  @!P1 NANOSLEEP.SYNCS 0x989680 ;  /* 0x009896800000995d */ /* 0x004fea0003900000 */
[----:B------:R-:W2:Y:S02]  /*2daf0*/  @!P1 SYNCS.PHASECHK.TRANS64 P1, [R11+URZ+0x30850], R2 ;  /* 0x030850020b0095a7 */ /* 0x000ea4000802007f */
[----:B--2---:R-:W-:Y:S05]  /*2db00*/  @!P1 BRA `(.L_x_1815) ;  /* 0xfffffffc00f09947 */ /* 0x004fea000383ffff */
[----:B------:R-:W-:Y:S05]  /*2db10*/  BRA `(.L_x_1814) ;  /* 0xfffffef400047947 */ /* 0x000fea000383ffff */
.L_x_1831:
[----:B-1----:R1:W2:Y:S02]  /*2db20*/  SYNCS.PHASECHK.TRANS64.TRYWAIT P1, [R6+URZ+0x30850], R5 ;  /* 0x03085005060075a7 */ /* 0x0022a4000802017f */
[----:B--2---:R-:W-:Y:S05]  /*2db30*/  @!P1 NANOSLEEP.SYNCS 0x989680 ;  /* 0x009896800000995d */ /* 0x004fea0003900000 */
[----:B------:R-:W2:Y:S02]  /*2db40*/  @!P1 SYNCS.PHASECHK.TRANS64 P1, [R6+URZ+0x30850], R5 ;  /* 0x03085005060095a7 */ /* 0x000ea4000802007f */
[----:B--2---:R-:W-:Y:S05]  /*2db50*/  @!P1 BRA `(.L_x_1831) ;  /* 0xfffffffc00f09947 */ /* 0x004fea000383ffff */
[----:B------:R-:W-:Y:S05]  /*2db60*/  BRA `(.L_x_1830) ;  /* 0xffffff2000587947 */ /* 0x000fea000383ffff */
.L_x_1881:
[----:B0-----:R-:W0:Y:S01]  /*2db70*/  S2R R12, SR_TID.X ;  /* 0x00000000000c7919 */ /* 0x001e220000002100 */
[----:B------:R-:W-:Y:S01]  /*2db80*/  BSSY B1, `(.L_x_2054) ;  /* 0x000000a000017945 */ /* 0x000fe20003800000 */
[----:B------:R-:W-:Y:S02]  /*2db90*/  IMAD.MOV.U32 R11, RZ, RZ, 0x1f ;  /* 0x0000001fff0b7424 */ /* 0x000fe400078e00ff */
[----:B------:R-:W-:Y:S01]  /*2dba0*/  IMAD.MOV.U32 R15, RZ, RZ, -0x1 ;  /* 0xffffffffff0f7424 */ /* 0x000fe200078e00ff */
[----:B0-----:R-:W-:-:S04]  /*2dbb0*/  SHF.R.U32.HI R12, RZ, 0x5, R12 ;  /* 0x00000005ff0c7819 */ /* 0x001fc8000001160c */
[----:B------:R-:W-:-:S05]  /*2dbc0*/  LOP3.LUT R12, R12, 0x3, RZ, 0xc0, !PT ;  /* 0x000000030c0c7812 */ /* 0x000fca00078ec0ff */
[----:B------:R-:W-:Y:S02]  /*2dbd0*/  IMAD.MOV.U32 R13, RZ, RZ, R12 ;  /* 0x000000ffff0d7224 */ /* 0x000fe400078e000c */
[----:B------:R-:W-:-:S07]  /*2dbe0*/  IMAD.MOV.U32 R12, RZ, RZ, RZ ;  /* 0x000000ffff0c7224 */ /* 0x000fce00078e00ff */
[----:B------:R-:W-:Y:S05]  /*2dbf0*/  WARPSYNC.COLLECTIVE R15, `(.L_x_2055) ;  /* 0x000000000f087348 */ /* 0x000fea0003c00000 */
[----:B------:R0:W1:Y:S02]  /*2dc00*/  SHFL.IDX P6, R14, R13, R12, R11 ;  /* 0x0000000c0d0e7389 */ /* 0x00006400000c000b */
[----:B01----:R-:W-:Y:S01]  /*2dc10*/  ENDCOLLECTIVE ;  /* 0x000000000000791b */ /* 0x003fe20003800000 */
.L_x_2055:
[----:B------:R-:W-:Y:S05]  /*2dc20*/  BSYNC B1 ;  /* 0x0000000000017941 */ /* 0x000fea0003800000 */
.L_x_2054:
[----:B------:R-:W-:Y:S05]  /*2dc30*/  BRA `(.L_x_2056) ;  /* 0xffffff8400fc7947 */ /* 0x000fea000383ffff */
.L_x_1883:
[----:B------:R-:W-:Y:S01]  /*2dc40*/  BSSY B1, `(.L_x_2057) ;  /* 0x0000006000017945 */ /* 0x000fe20003800000 */
[----:B------:R-:W-:-:S07]  /*2dc50*/  IMAD.MOV.U32 R15, RZ, RZ, -0x1 ;  /* 0xffffffffff0f7424 */ /* 0x000fce00078e00ff */
[----:B01----:R-:W-:Y:S05]  /*2dc60*/  WARPSYNC.COLLECTIVE R15, `(.L_x_2058) ;  /* 0x000000000f0c7348 */ /* 0x003fea0003c00000 */
[----:B------:R-:W-:Y:S02]  /*2dc70*/  ELECT P6, UR62, PT ;  /* 0x00000000003e782f */ /* 0x000fe400038c0000 */
[----:B------:R-:W-:Y:S01]  /*2dc80*/  MOV R14, UR62 ;  /* 0x0000003e000e7c02 */ /* 0x000fe20008000f00 */
[----:B01----:R-:W-:Y:S10]  /*2dc90*/  ENDCOLLECTIVE ;  /* 0x000000000000791b */ /* 0x003ff40003800000 */
.L_x_2058:
[----:B------:R-:W-:Y:S05]  /*2dca0*/  BSYNC B1 ;  /* 0x0000000000017941 */ /* 0x000fea0003800000 */
.L_x_2057:
[----:B------:R-:W-:Y:S05]  /*2dcb0*/  BRA `(.L_x_1882) ;  /* 0xffffff8400f47947 */ /* 0x000fea000383ffff */
.L_x_1885:
[----:B-1----:R1:W2:Y:S02]  /*2dcc0*/  SYNCS.PHASECHK.TRANS64.TRYWAIT P0, [R17+URZ+0x30820], R8 ;  /* 0x03082008110075a7 */ /* 0x0022a4000800017f */
[----:B--2---:R-:W-:Y:S05]  /*2dcd0*/  @!P0 NANOSLEEP.SYNCS 0x989680 ;  /* 0x009896800000895d */ /* 0x004fea0003900000 */
[----:B------:R-:W2:Y:S02]  /*2dce0*/  @!P0 SYNCS.PHASECHK.TRANS64 P0, [R17+URZ+0x30820], R8 ;  /* 0x03082008110085a7 */ /* 0x000ea4000800007f */
[----:B--2---:R-:W-:Y:S05]  /*2dcf0*/  @!P0 BRA `(.L_x_1885) ;  /* 0xfffffffc00f08947 */ /* 0x004fea000383ffff */
[----:B------:R-:W-:Y:S05]  /*2dd00*/  BRA `(.L_x_2059) ;  /* 0xffffff8800047947 */ /* 0x000fea000383ffff */
.L_x_1889:
[----:B0-----:R0:W2:Y:S02]  /*2dd10*/  SYNCS.PHASECHK.TRANS64.TRYWAIT P0, [R12+URZ+0x308a0], R11 ;  /* 0x0308a00b0c0075a7 */ /* 0x0010a4000800017f */
[----:B--2---:R-:W-:Y:S05]  /*2dd20*/  @!P0 NANOSLEEP.SYNCS 0x989680 ;  /* 0x009896800000895d */ /* 0x004fea0003900000 */
[----:B------:R-:W2:Y:S02]  /*2dd30*/  @!P0 SYNCS.PHASECHK.TRANS64 P0, [R12+URZ+0x308a0], R11 ;  /* 0x0308a00b0c0085a7 */ /* 0x000ea4000800007f */
[----:B--2---:R-:W-:Y:S05]  /*2dd40*/  @!P0 BRA `(.L_x_1889) ;  /* 0xfffffffc00f08947 */ /* 0x004fea000383ffff */
[----:B------:R-:W-:Y:S05]  /*2dd50*/  BRA `(.L_x_2060) ;  /* 0xffffff88001c7947 */ /* 0x000fea000383ffff */
.L_x_1896:
[----:B-1----:R1:W2:Y:S02]  /*2dd60*/  SYNCS.PHASECHK.TRANS64.TRYWAIT P0, [R12+URZ+0x308c0], R11 ;  /* 0x0308c00b0c0075a7 */ /* 0x0022a4000800017f */
[----:B--2---:R-:W-:Y:S05]  /*2dd70*/  @!P0 NANOSLEEP.SYNCS 0x989680 ;  /* 0x009896800000895d */ /* 0x004fea0003900000 */
[----:B------:R-:W2:Y:S02]  /*2dd80*/  @!P0 SYNCS.PHASECHK.TRANS64 P0, [R12+URZ+0x308c0], R11 ;  /* 0x0308c00b0c0085a7 */ /* 0x000ea4000800007f */
[----:B--2---:R-:W-:Y:S05]  /*2dd90*/  @!P0 BRA `(.L_x_1896) ;  /* 0xfffffffc00f08947 */ /* 0x004fea000383ffff */
[----:B------:R-:W-:Y:S05]  /*2dda0*/  BRA `(.L_x_2061) ;  /* 0xffffff8c00187947 */ /* 0x000fea000383ffff */
.L_x_1905:
[----:B-1----:R1:W2:Y:S02]  /*2ddb0*/  SYNCS.PHASECHK.TRANS64.TRYWAIT P1, [R7+URZ+0x308a0], R3 ;  /* 0x0308a003070075a7 */ /* 0x0022a4000802017f */
[----:B--2---:R-:W-:Y:S05]  /*2ddc0*/  @!P1 NANOSLEEP.SYNCS 0x989680 ;  /* 0x009896800000995d */ /* 0x004fea0003900000 */
[----:B------:R-:W2:Y:S02]  /*2ddd0*/  @!P1 SYNCS.PHASECHK.TRANS64 P1, [R7+URZ+0x308a0], R3 ;  /* 0x0308a003070095a7 */ /* 0x000ea4000802007f */
[----:B--2---:R-:W-:Y:S05]  /*2dde0*/  @!P1 BRA `(.L_x_1905) ;  /* 0xfffffffc00f09947 */ /* 0x004fea000383ffff */
[----:B------:R-:W-:Y:S05]  /*2ddf0*/  BRA `(.L_x_2062) ;  /* 0xffffff90004c7947 */ /* 0x000fea000383ffff */
.L_x_1912:
[----:B0-----:R0:W2:Y:S02]  /*2de00*/  SYNCS.PHASECHK.TRANS64.TRYWAIT P1, [R7+URZ+0x308c0], R3 ;  /* 0x0308c003070075a7 */ /* 0x0010a4000802017f */
[----:B--2---:R-:W-:Y:S05]  /*2de10*/  @!P1 NANOSLEEP.SYNCS 0x989680 ;  /* 0x009896800000995d */ /* 0x004fea0003900000 */
[----:B------:R-:W2:Y:S02]  /*2de20*/  @!P1 SYNCS.PHASECHK.TRANS64 P1, [R7+URZ+0x308c0], R3 ;  /* 0x0308c003070095a7 */ /* 0x000ea4000802007f */
[----:B--2---:R-:W-:Y:S05]  /*2de30*/  @!P1 BRA `(.L_x_1912) ;  /* 0xfffffffc00f09947 */ /* 0x004fea000383ffff */
[----:B------:R-:W-:Y:S05]  /*2de40*/  BRA `(.L_x_2063) ;  /* 0xffffff9400447947 */ /* 0x000fea000383ffff */
.L_x_1937:
[----:B------:R-:W0:Y:S01]  /*2de50*/  S2R R8, SR_TID.X ;  /* 0x0000000000087919 */ /* 0x000e220000002100 */
[----:B------:R-:W-:Y:S01]  /*2de60*/  BSSY B0, `(.L_x_2064) ;  /* 0x000000a000007945 */ /* 0x000fe20003800000 */
[----:B------:R-:W-:Y:S01]  /*2de70*/  IMAD.MOV.U32 R12, RZ, RZ, RZ ;  /* 0x000000ffff0c7224 */ /* 0x000fe200078e00ff */
[----:B------:R-:W-:Y:S01]  /*2de80*/  MOV R15, 0xffffffff ;  /* 0xffffffff000f7802 */ /* 0x000fe20000000f00 */
[----:B------:R-:W-:Y:S01]  /*2de90*/  IMAD.MOV.U32 R11, RZ, RZ, 0x1f ;  /* 0x0000001fff0b7424 */ /* 0x000fe200078e00ff */
[----:B0-----:R-:W-:-:S04]  /*2dea0*/  SHF.R.U32.HI R8, RZ, 0x5, R8 ;  /* 0x00000005ff087819 */ /* 0x001fc80000011608 */
[----:B------:R-:W-:-:S05]  /*2deb0*/  LOP3.LUT R8, R8, 0x3, RZ, 0xc0, !PT ;  /* 0x0000000308087812 */ /* 0x000fca00078ec0ff */
[----:B------:R-:W-:-:S07]  /*2dec0*/  IMAD.MOV.U32 R13, RZ, RZ, R8 ;  /* 0x000000ffff0d7224 */ /* 0x000fce00078e0008 */
[----:B-----5:R-:W-:Y:S05]  /*2ded0*/  WARPSYNC.COLLECTIVE R15, `(.L_x_2065) ;  /* 0x000000000f087348 */ /* 0x020fea0003c00000 */
[----:B------:R0:W1:Y:S02]  /*2dee0*/  SHFL.IDX P6, R14, R13, R12, R11 ;  /* 0x0000000c0d0e7389 */ /* 0x00006400000c000b */
[----:B01---5:R-:W-:Y:S01]  /*2def0*/  ENDCOLLECTIVE ;  /* 0x000000000000791b */ /* 0x023fe20003800000 */
.L_x_2065:
[----:B------:R-:W-:Y:S05]  /*2df00*/  BSYNC B0 ;  /* 0x0000000000007941 */ /* 0x000fea0003800000 */
.L_x_2064:
[----:B------:R-:W-:Y:S05]  /*2df10*/  BRA `(.L_x_2066) ;  /* 0xffffffa400f87947 */ /* 0x000fea000383ffff */
.L_x_1940:
[----:B0-----:R0:W1:Y:S02]  /*2df20*/  SYNCS.PHASECHK.TRANS64.TRYWAIT P0, [R7+URZ+0x30840], R2 ;  /* 0x03084002070075a7 */ /* 0x001064000800017f */
[----:B-1----:R-:W-:Y:S05]  /*2df30*/  @!P0 NANOSLEEP.SYNCS 0x989680 ;  /* 0x009896800000895d */ /* 0x002fea0003900000 */
[----:B------:R-:W1:Y:S02]  /*2df40*/  @!P0 SYNCS.PHASECHK.TRANS64 P0, [R7+URZ+0x30840], R2 ;  /* 0x03084002070085a7 */ /* 0x000e64000800007f */
[----:B-1----:R-:W-:Y:S05]  /*2df50*/  @!P0 BRA `(.L_x_1940) ;  /* 0xfffffffc00f08947 */ /* 0x002fea000383ffff */
[----:B------:R-:W-:Y:S05]  /*2df60*/  BRA `(.L_x_2067) ;  /* 0xffffffa800487947 */ /* 0x000fea000383ffff */
.L_x_1941:
        /* <DEDUP_REMOVED lines=8> */
.L_x_2069:
[----:B------:R-:W-:Y:S05]  /*2dff0*/  BSYNC B0 ;  /* 0x0000000000007941 */ /* 0x000fea0003800000 */
.L_x_2068:
[----:B------:R-:W-:Y:S01]  /*2e000*/  IMAD.MOV.U32 R13, RZ, RZ, R4 ;  /* 0x000000ffff0d7224 */ /* 0x000fe200078e0004 */
[----:B------:R-:W-:Y:S01]  /*2e010*/  MOV R15, 0xffffffff ;  /* 0xffffffff000f7802 */ /* 0x000fe20000000f00 */
[----:B------:R-:W-:Y:S02]  /*2e020*/  IMAD.MOV.U32 R12, RZ, RZ, RZ ;  /* 0x000000ffff0c7224 */ /* 0x000fe400078e00ff */
[----:B------:R-:W-:Y:S02]  /*2e030*/  IMAD.MOV.U32 R11, RZ, RZ, 0x181f ;  /* 0x0000181fff0b7424 */ /* 0x000fe400078e00ff */
[----:B------:R-:W-:Y:S02]  /*2e040*/  IMAD.MOV.U32 R2, RZ, RZ, R14 ;  /* 0x000000ffff027224 */ /* 0x000fe400078e000e */
[----:B------:R-:W-:-:S07]  /*2e050*/  @P0 IMAD R8, R5, 0x2, R17 ;  /* 0x0000000205080824 */ /* 0x000fce00078e0211 */
[----:B------:R-:W-:Y:S05]  /*2e060*/  WARPSYNC.COLLECTIVE R15, `(.L_x_2070) ;  /* 0x000000000f087348 */ /* 0x000fea0003c00000 */
[----:B------:R0:W1:Y:S02]  /*2e070*/  SHFL.IDX P6, R14, R13, R12, R11 ;  /* 0x0000000c0d0e7389 */ /* 0x00006400000c000b */
[----:B01----:R-:W-:Y:S01]  /*2e080*/  ENDCOLLECTIVE ;  /* 0x000000000000791b */ /* 0x003fe20003800000 */
.L_x_2070:
[----:B------:R-:W-:Y:S02]  /*2e090*/  IMAD.MOV.U32 R13, RZ, RZ, R0 ;  /* 0x000000ffff0d7224 */ /* 0x000fe400078e0000 */
[----:B------:R-:W-:Y:S02]  /*2e0a0*/  IMAD.MOV.U32 R12, RZ, RZ, 0x1 ;  /* 0x00000001ff0c7424 */ /* 0x000fe400078e00ff */
[----:B------:R-:W-:-:S07]  /*2e0b0*/  IMAD.MOV.U32 R3, RZ, RZ, R14 ;  /* 0x000000ffff037224 */ /* 0x000fce00078e000e */
[----:B------:R-:W-:Y:S05]  /*2e0c0*/  WARPSYNC.COLLECTIVE R15, `(.L_x_2071) ;  /* 0x000000000f087348 */ /* 0x000fea0003c00000 */
[----:B------:R0:W1:Y:S02]  /*2e0d0*/  SHFL.IDX P6, R14, R13, R12, R11 ;  /* 0x0000000c0d0e7389 */ /* 0x00006400000c000b */
[----:B01----:R-:W-:Y:S01]  /*2e0e0*/  ENDCOLLECTIVE ;  /* 0x000000000000791b */ /* 0x003fe20003800000 */
.L_x_2071:
        /* <DEDUP_REMOVED lines=17> */
.L_x_2072:
[----:B------:R-:W-:Y:S02]  /*2e200*/  @P1 IMAD R8, R5, 0x2, R17 ;  /* 0x0000000205081824 */ /* 0x000fe400078e0211 */
[----:B------:R-:W-:Y:S02]  /*2e210*/  IMAD.MOV.U32 R13, RZ, RZ, R0 ;  /* 0x000000ffff0d7224 */ /* 0x000fe400078e0000 */
[----:B------:R-:W-:Y:S02]  /*2e220*/  IMAD.MOV.U32 R12, RZ, RZ, 0x2 ;  /* 0x00000002ff0c7424 */ /* 0x000fe400078e00ff */
[----:B------:R-:W-:-:S07]  /*2e230*/  IMAD.MOV.U32 R3, RZ, RZ, R14 ;  /* 0x000000ffff037224 */ /* 0x000fce00078e000e */
[----:B------:R-:W-:Y:S05]  /*2e240*/  WARPSYNC.COLLECTIVE R15, `(.L_x_2073) ;  /* 0x000000000f087348 */ /* 0x000fea0003c00000 */
[----:B------:R0:W1:Y:S02]  /*2e250*/  SHFL.IDX P6, R14, R13, R12, R11 ;  /* 0x0000000c0d0e7389 */ /* 0x00006400000c000b */
[----:B01----:R-:W-:Y:S01]  /*2e260*/  ENDCOLLECTIVE ;  /* 0x000000000000791b */ /* 0x003fe20003800000 */
.L_x_2073:
        /* <DEDUP_REMOVED lines=17> */
.L_x_2074:
[----:B------:R-:W-:Y:S01]  /*2e380*/  @P1 IMAD R8, R5, 0x2, R17 ;  /* 0x0000000205081824 */ /* 0x000fe200078e0211 */
[----:B------:R-:W-:Y:S01]  /*2e390*/  MOV R13, R0 ;  /* 0x00000000000d7202 */ /* 0x000fe20000000f00 */
[----:B------:R-:W-:Y:S02]  /*2e3a0*/  IMAD.MOV.U32 R12, RZ, RZ, 0x3 ;  /* 0x00000003ff0c7424 */ /* 0x000fe400078e00ff */
[----:B------:R-:W-:-:S07]  /*2e3b0*/  IMAD.MOV.U32 R3, RZ, RZ, R14 ;  /* 0x000000ffff037224 */ /* 0x000fce00078e000e */
[----:B------:R-:W-:Y:S05]  /*2e3c0*/  WARPSYNC.COLLECTIVE R15, `(.L_x_2075) ;  /* 0x000000000f087348 */ /* 0x000fea0003c00000 */
[----:B------:R0:W1:Y:S02]  /*2e3d0*/  SHFL.IDX P6, R14, R13, R12, R11 ;  /* 0x0000000c0d0e7389 */ /* 0x00006400000c000b */
[----:B01----:R-:W-:Y:S01]  /*2e3e0*/  ENDCOLLECTIVE ;  /* 0x000000000000791b */ /* 0x003fe20003800000 */
.L_x_2075:
        /* <DEDUP_REMOVED lines=17> */
.L_x_2076:
[----:B------:R-:W-:Y:S02]  /*2e500*/  @P1 IMAD R8, R5, 0x2, R17 ;  /* 0x0000000205081824 */ /* 0x000fe400078e0211 */
[----:B------:R-:W-:Y:S02]  /*2e510*/  IMAD.MOV.U32 R13, RZ, RZ, R0 ;  /* 0x000000ffff0d7224 */ /* 0x000fe400078e0000 */
[----:B------:R-:W-:Y:S02]  /*2e520*/  IMAD.MOV.U32 R12, RZ, RZ, 0x4 ;  /* 0x00000004ff0c7424 */ /* 0x000fe400078e00ff */
[----:B------:R-:W-:-:S07]  /*2e530*/  IMAD.MOV.U32 R3, RZ, RZ, R14 ;  /* 0x000000ffff037224 */ /* 0x000fce00078e000e */
[----:B------:R-:W-:Y:S05]  /*2e540*/  WARPSYNC.COLLECTIVE R15, `(.L_x_2077) ;  /* 0x000000000f087348 */ /* 0x000fea0003c00000 */
[----:B------:R0:W1:Y:S02]  /*2e550*/  SHFL.IDX P6, R14, R13, R12, R11 ;  /* 0x0000000c0d0e7389 */ /* 0x00006400000c000b */
[----:B01----:R-:W-:Y:S01]  /*2e560*/  ENDCOLLECTIVE ;  /* 0x000000000000791b */ /* 0x003fe20003800000 */
.L_x_2077:
        /* <DEDUP_REMOVED lines=17> */
.L_x_2078:
[----:B------:R-:W-:Y:S02]  /*2e680*/  @P1 IMAD R8, R5, 0x2, R17 ;  /* 0x0000000205081824 */ /* 0x000fe400078e0211 */
[----:B------:R-:W-:Y:S02]  /*2e690*/  IMAD.MOV.U32 R13, RZ, RZ, R0 ;  /* 0x000000ffff0d7224 */ /* 0x000fe400078e0000 */
[----:B------:R-:W-:Y:S02]  /*2e6a0*/  IMAD.MOV.U32 R12, RZ, RZ, 0x5 ;  /* 0x00000005ff0c7424 */ /* 0x000fe400078e00ff */
[----:B------:R-:W-:-:S07]  /*2e6b0*/  IMAD.MOV.U32 R3, RZ, RZ, R14 ;  /* 0x000000ffff037224 */ /* 0x000fce00078e000e */
[----:B------:R-:W-:Y:S05]  /*2e6c0*/  WARPSYNC.COLLECTIVE R15, `(.L_x_2079) ;  /* 0x000000000f087348 */ /* 0x000fea0003c00000 */
[----:B------:R0:W1:Y:S02]  /*2e6d0*/  SHFL.IDX P6, R14, R13, R12, R11 ;  /* 0x0000000c0d0e7389 */ /* 0x00006400000c000b */
[----:B01----:R-:W-:Y:S01]  /*2e6e0*/  ENDCOLLECTIVE ;  /* 0x000000000000791b */ /* 0x003fe20003800000 */
.L_x_2079:
        /* <DEDUP_REMOVED lines=10> */
.L_x_2080:
[----:B------:R-:W-:Y:S01]  /*2e790*/  @!PT LDS RZ, [RZ] ;  /* 0x00000000fffff984 */ /* 0x000fe20000000800 */
[----:B------:R-:W-:Y:S01]  /*2e7a0*/  @!PT LDS RZ, [RZ] ;  /* 0x00000000fffff984 */ /* 0x000fe20000000800 */
[----:B------:R-:W-:Y:S01]  /*2e7b0*/  @!PT LDS RZ, [RZ] ;  /* 0x00000000fffff984 */ /* 0x000fe20000000800 */
[----:B------:R-:W-:Y:S04]  /*2e7c0*/  @P1 LDGSTS.E.BYPASS.LTC128B.128 [R8+0x20400], desc[UR60][R2.64], !P4 ;  /* 0x2040000002081fae */ /* 0x000fe8000e101d7c */
[----:B------:R-:W-:Y:S04]  /*2e7d0*/  @P1 LDGSTS.E.BYPASS.LTC128B.128 [R8+0x23400], desc[UR60][R2.64+0x80], !P3 ;  /* 0x2340008002081fae */ /* 0x000fe8000d901d7c */
[----:B------:R0:W-:Y:S02]  /*2e7e0*/  @P1 LDGSTS.E.BYPASS.LTC128B.128 [R8+0x26400], desc[UR60][R2.64+0x100], !P2 ;  /* 0x2640010002081fae */ /* 0x0001e4000d101d7c */
[----:B0-----:R-:W-:Y:S01]  /*2e7f0*/  MOV R2, R14 ;  /* 0x0000000e00027202 */ /* 0x001fe20000000f00 */
[----:B------:R-:W-:Y:S06]  /*2e800*/  BRA `(.L_x_2081) ;  /* 0xffffffa400907947 */ /* 0x000fec000383ffff */
.L_x_1946:
[----:B------:R-:W-:Y:S02]  /*2e810*/  IMAD.MOV.U32 R13, RZ, RZ, R4 ;  /* 0x000000ffff0d7224 */ /* 0x000fe400078e0004 */
[----:B------:R-:W-:Y:S02]  /*2e820*/  IMAD.MOV.U32 R12, RZ, RZ, RZ ;  /* 0x000000ffff0c7224 */ /* 0x000fe400078e00ff */
[----:B------:R-:W-:Y:S02]  /*2e830*/  IMAD.MOV.U32 R11, RZ, RZ, 0x181f ;  /* 0x0000181fff0b7424 */ /* 0x000fe400078e00ff */
[----:B------:R-:W-:Y:S02]  /*2e840*/  IMAD.MOV.U32 R15, RZ, RZ, -0x1 ;  /* 0xffffffffff0f7424 */ /* 0x000fe400078e00ff */
[----:B------:R-:W-:Y:S02]  /*2e850*/  IMAD R31, R31, R6, RZ ;  /* 0x000000061f1f7224 */ /* 0x000fe400078e02ff */
[----:B------:R-:W-:-:S07]  /*2e860*/  IMAD.IADD R25, R9, 0x1, R25 ;  /* 0x0000000109197824 */ /* 0x000fce00078e0219 */
[----:B-----5:R-:W-:Y:S05]  /*2e870*/  WARPSYNC.COLLECTIVE R15, `(.L_x_2082) ;  /* 0x000000000f087348 */ /* 0x020fea0003c00000 */
[----:B------:R0:W1:Y:S02]  /*2e880*/  SHFL.IDX P6, R14, R13, R12, R11 ;  /* 0x0000000c0d0e7389 */ /* 0x00006400000c000b */
[----:B01---5:R-:W-:Y:S01]  /*2e890*/  ENDCOLLECTIVE ;  /* 0x000000000000791b */ /* 0x023fe20003800000 */
.L_x_2082:
[C---:B------:R-:W-:Y:S01]  /*2e8a0*/  VIADD R6, R25.reuse, 0x10 ;  /* 0x0000001019067836 */ /* 0x040fe20000000000 */
[----:B------:R-:W-:Y:S01]  /*2e8b0*/  ISETP.GE.AND P1, PT, R25, R31, PT ;  /* 0x0000001f1900720c */ /* 0x000fe20003f26270 */
[----:B------:R-:W-:Y:S02]  /*2e8c0*/  IMAD.MOV.U32 R13, RZ, RZ, R0 ;  /* 0x000000ffff0d7224 */ /* 0x000fe400078e0000 */
[----:B------:R-:W-:-:S10]  /*2e8d0*/  IMAD.MOV.U32 R2, RZ, RZ, R14 ;  /* 0x000000ffff027224 */ /* 0x000fd400078e000e */
[----:B------:R-:W-:Y:S05]  /*2e8e0*/  WARPSYNC.COLLECTIVE R15, `(.L_x_2083) ;  /* 0x000000000f087348 */ /* 0x000fea0003c00000 */
[----:B------:R0:W1:Y:S02]  /*2e8f0*/  SHFL.IDX P6, R14, R13, R12, R11 ;  /* 0x0000000c0d0e7389 */ /* 0x00006400000c000b */
[----:B01----:R-:W-:Y:S01]  /*2e900*/  ENDCOLLECTIVE ;  /* 0x000000000000791b */ /* 0x003fe20003800000 */
.L_x_2083:
        /* <DEDUP_REMOVED lines=8> */
.L_x_2084:
[----:B------:R-:W-:Y:S01]  /*2e990*/  @!PT LDS RZ, [RZ] ;  /* 0x00000000fffff984 */ /* 0x000fe20000000800 */
[----:B------:R-:W-:Y:S01]  /*2e9a0*/  @!PT LDS RZ, [RZ] ;  /* 0x00000000fffff984 */ /* 0x000fe20000000800 */
[----:B------:R-:W-:Y:S01]  /*2e9b0*/  @!PT LDS RZ, [RZ] ;  /* 0x00000000fffff984 */ /* 0x000fe20000000800 */
[----:B------:R-:W-:Y:S04]  /*2e9c0*/  @!P1 LDGSTS.E.BYPASS.LTC128B.128 [R8+0x12400], desc[UR60][R2.64], !P3 ;  /* 0x1240000002089fae */ /* 0x000fe8000d901d7c */
[----:B------:R-:W-:Y:S04]  /*2e9d0*/  @!P1 LDGSTS.E.BYPASS.LTC128B.128 [R8+0x16400], desc[UR60][R2.64+0x80], !P2 ;  /* 0x1640008002089fae */ /* 0x000fe8000d101d7c */
[----:B------:R0:W-:Y:S01]  /*2e9e0*/  @!P1 LDGSTS.E.BYPASS.LTC128B.128 [R8+0x1a400], desc[UR60][R2.64+0x100], !P0 ;  /* 0x1a40010002089fae */ /* 0x0001e2000c101d7c */
[----:B------:R-:W-:Y:S01]  /*2e9f0*/  ISETP.GE.AND P1, PT, R6, R31, PT ;  /* 0x0000001f0600720c */ /* 0x000fe20003f26270 */
[----:B------:R-:W-:Y:S01]  /*2ea00*/  IMAD.MOV.U32 R13, RZ, RZ, R0 ;  /* 0x000000ffff0d7224 */ /* 0x000fe200078e0000 */
[----:B------:R-:W-:Y:S01]  /*2ea10*/  IADD3 R6, R25, 0x20, RZ ;  /* 0x0000002019067810 */ /* 0x000fe20007ffe0ff */
[----:B0-----:R-:W-:-:S10]  /*2ea20*/  IMAD.MOV.U32 R2, RZ, RZ, R14 ;  /* 0x000000ffff027224 */ /* 0x001fd400078e000e */
[----:B------:R-:W-:Y:S05]  /*2ea30*/  WARPSYNC.COLLECTIVE R15, `(.L_x_2085) ;  /* 0x000000000f087348 */ /* 0x000fea0003c00000 */
[----:B------:R0:W1:Y:S02]  /*2ea40*/  SHFL.IDX P6, R14, R13, R12, R11 ;  /* 0x0000000c0d0e7389 */ /* 0x00006400000c000b */
[----:B01----:R-:W-:Y:S01]  /*2ea50*/  ENDCOLLECTIVE ;  /* 0x000000000000791b */ /* 0x003fe20003800000 */
.L_x_2085:
        /* <DEDUP_REMOVED lines=8> */
.L_x_2086:
        /* <DEDUP_REMOVED lines=14> */
.L_x_2087:
[----:B------:R-:W-:Y:S01]  /*2ebc0*/  MOV R13, R4 ;  /* 0x00000004000d7202 */ /* 0x000fe20000000f00 */
[----:B------:R-:W-:Y:S01]  /*2ebd0*/  IMAD.MOV.U32 R12, RZ, RZ, 0x3 ;  /* 0x00000003ff0c7424 */ /* 0x000fe200078e00ff */
[----:B------:R-:W-:-:S05]  /*2ebe0*/  @!P1 LEA R14, P4, R33, R14, 0x1 ;  /* 0x0000000e210e9211 */ /* 0x000fca00078808ff */
[----:B------:R-:W-:Y:S02]  /*2ebf0*/  @!P1 IMAD.X R5, RZ, RZ, R2, P4 ;  /* 0x000000ffff059224 */ /* 0x000fe400020e0602 */
[----:B------:R-:W-:-:S07]  /*2ec00*/  @!P1 IMAD.MOV.U32 R2, RZ, RZ, R14 ;  /* 0x000000ffff029224 */ /* 0x000fce00078e000e */
[----:B------:R-:W-:Y:S05]  /*2ec10*/  WARPSYNC.COLLECTIVE R15, `(.L_x_2088) ;  /* 0x000000000f087348 */ /* 0x000fea0003c00000 */
[----:B------:R0:W1:Y:S02]  /*2ec20*/  SHFL.IDX P6, R14, R13, R12, R11 ;  /* 0x0000000c0d0e7389 */ /* 0x00006400000c000b */
[----:B01----:R-:W-:Y:S01]  /*2ec30*/  ENDCOLLECTIVE ;  /* 0x000000000000791b */ /* 0x003fe20003800000 */
.L_x_2088:
        /* <DEDUP_REMOVED lines=14> */
.L_x_2089:
        /* <DEDUP_REMOVED lines=8> */
.L_x_2090:
        /* <DEDUP_REMOVED lines=14> */
.L_x_2091:
        /* <DEDUP_REMOVED lines=8> */
.L_x_2092:
        /* <DEDUP_REMOVED lines=9> */
[----:B------:R-:W-:Y:S01]  /*2ef90*/  VIADD R6, R25, 0x60 ;  /* 0x0000006019067836 */ /* 0x000fe20000000000 */
[----:B0-----:R-:W-:-:S11]  /*2efa0*/  MOV R2, R14 ;  /* 0x0000000e00027202 */ /* 0x001fd60000000f00 */
[----:B------:R-:W-:Y:S05]  /*2efb0*/  WARPSYNC.COLLECTIVE R15, `(.L_x_2093) ;  /* 0x000000000f087348 */ /* 0x000fea0003c00000 */
[----:B------:R0:W1:Y:S02]  /*2efc0*/  SHFL.IDX P6, R14, R13, R12, R11 ;  /* 0x0000000c0d0e7389 */ /* 0x00006400000c000b */
[----:B01----:R-:W-:Y:S01]  /*2efd0*/  ENDCOLLECTIVE ;  /* 0x000000000000791b */ /* 0x003fe20003800000 */
.L_x_2093:
        /* <DEDUP_REMOVED lines=8> */
.L_x_2094:
[----:B------:R-:W-:-:S05]  /*2f060*/  @!P1 IMAD.MOV.U32 R3, RZ, RZ, R5 ;  /* 0x000000ffff039224 */ /* 0x000fca00078e0005 */
        /* <DEDUP_REMOVED lines=12> */
.L_x_2095:
        /* <DEDUP_REMOVED lines=8> */
.L_x_2096:
        /* <DEDUP_REMOVED lines=12> */
.L_x_2097:
[----:B------:R-:W-:Y:S05]  /*2f270*/  BRA `(.L_x_2098) ;  /* 0xffffffa400f87947 */ /* 0x000fea000383ffff */
.L_x_1951:
[----:B0-----:R0:W1:Y:S02]  /*2f280*/  SYNCS.PHASECHK.TRANS64.TRYWAIT P0, [R17+URZ+0x30820], R0 ;  /* 0x03082000110075a7 */ /* 0x001064000800017f */
[----:B-1----:R-:W-:Y:S05]  /*2f290*/  @!P0 NANOSLEEP.SYNCS 0x989680 ;  /* 0x009896800000895d */ /* 0x002fea0003900000 */
[----:B------:R-:W1:Y:S02]  /*2f2a0*/  @!P0 SYNCS.PHASECHK.TRANS64 P0, [R17+URZ+0x30820], R0 ;  /* 0x03082000110085a7 */ /* 0x000e64000800007f */
[----:B-1----:R-:W-:Y:S05]  /*2f2b0*/  @!P0 BRA `(.L_x_1951) ;  /* 0xfffffffc00f08947 */ /* 0x002fea000383ffff */
[----:B------:R-:W-:Y:S05]  /*2f2c0*/  BRA `(.L_x_2099) ;  /* 0xffffffa800707947 */ /* 0x000fea000383ffff */
.L_x_1956:
[----:B0-----:R0:W1:Y:S02]  /*2f2d0*/  SYNCS.PHASECHK.TRANS64.TRYWAIT P0, [R7+URZ+0x30840], R2 ;  /* 0x03084002070075a7 */ /* 0x001064000800017f */
[----:B-1----:R-:W-:Y:S05]  /*2f2e0*/  @!P0 NANOSLEEP.SYNCS 0x989680 ;  /* 0x009896800000895d */ /* 0x002fea0003900000 */
[----:B------:R-:W1:Y:S02]  /*2f2f0*/  @!P0 SYNCS.PHASECHK.TRANS64 P0, [R7+URZ+0x30840], R2 ;  /* 0x03084002070085a7 */ /* 0x000e64000800007f */
[----:B-1----:R-:W-:Y:S05]  /*2f300*/  @!P0 BRA `(.L_x_1956) ;  /* 0xfffffffc00f08947 */ /* 0x002fea000383ffff */
[----:B------:R-:W-:Y:S05]  /*2f310*/  BRA `(.L_x_2100) ;  /* 0xffffffac00487947 */ /* 0x000fea000383ffff */
.L_x_1957:
[----:B------:R-:W-:Y:S01]  /*2f320*/  BSSY B1, `(.L_x_2101) ;  /* 0x0000008000017945 */ /* 0x000fe20003800000 */
[----:B------:R-:W-:Y:S01]  /*2f330*/  IMAD.MOV.U32 R13, RZ, RZ, R6 ;  /* 0x000000ffff0d7224 */ /* 0x000fe200078e0006 */
[----:B------:R-:W-:Y:S01]  /*2f340*/  MOV R12, RZ ;  /* 0x000000ff000c7202 */ /* 0x000fe20000000f00 */
[----:B------:R-:W-:Y:S02]  /*2f350*/  IMAD.MOV.U32 R11, RZ, RZ, 0x181f ;  /* 0x0000181fff0b7424 */ /* 0x000fe400078e00ff */
[----:B------:R-:W-:-:S07]  /*2f360*/  IMAD.MOV.U32 R15, RZ, RZ, -0x1 ;  /* 0xffffffffff0f7424 */ /* 0x000fce00078e00ff */
[----:B--2---:R-:W-:Y:S05]  /*2f370*/  WARPSYNC.COLLECTIVE R15, `(.L_x_2102) ;  /* 0x000000000f087348 */ /* 0x004fea0003c00000 */
[----:B--2---:R0:W1:Y:S02]  /*2f380*/  SHFL.IDX P6, R14, R13, R12, R11 ;  /* 0x0000000c0d0e7389 */ /* 0x00406400000c000b */
[----:B01----:R-:W-:Y:S01]  /*2f390*/  ENDCOLLECTIVE ;  /* 0x000000000000791b */ /* 0x003fe20003800000 */
.L_x_2102:
[----:B------:R-:W-:Y:S05]  /*2f3a0*/  BSYNC B1 ;  /* 0x0000000000017941 */ /* 0x000fea0003800000 */
.L_x_2101:
[----:B------:R-:W-:Y:S01]  /*2f3b0*/  IMAD.MOV.U32 R13, RZ, RZ, R8 ;  /* 0x000000ffff0d7224 */ /* 0x000fe200078e0008 */
[----:B------:R-:W-:Y:S01]  /*2f3c0*/  LOP3.LUT R16, R16, 0xffdfffff, RZ, 0xc0, !PT ;  /* 0xffdfffff10107812 */ /* 0x000fe200078ec0ff */
[----:B------:R-:W-:Y:S01]  /*2f3d0*/  IMAD.MOV.U32 R12, RZ, RZ, RZ ;  /* 0x000000ffff0c7224 */ /* 0x000fe200078e00ff */
[----:B------:R-:W-:Y:S01]  /*2f3e0*/  SHF.L.U32 R4, R33, 0x1, RZ ;  /* 0x0000000121047819 */ /* 0x000fe200000006ff */
[----:B------:R-:W-:Y:S01]  /*2f3f0*/  IMAD.MOV.U32 R11, RZ, RZ, 0x181f ;  /* 0x0000181fff0b7424 */ /* 0x000fe200078e00ff */
[----:B------:R-:W-:Y:S01]  /*2f400*/  @P1 LOP3.LUT R16, R16, 0x200000, RZ, 0xfc, !PT ;  /* 0x0020000010101812 */ /* 0x000fe200078efcff */
[----:B------:R-:W-:Y:S02]  /*2f410*/  IMAD.MOV.U32 R15, RZ, RZ, -0x1 ;  /* 0xffffffffff0f7424 */ /* 0x000fe400078e00ff */
[----:B------:R-:W-:Y:S01]  /*2f420*/  IMAD.MOV.U32 R3, RZ, RZ, R14 ;  /* 0x000000ffff037224 */ /* 0x000fe200078e000e */
[----:B------:R-:W-:Y:S01]  /*2f430*/  LOP3.LUT P1, RZ, R16, 0x4, RZ, 0xc0, !PT ;  /* 0x0000000410ff7812 */ /* 0x000fe2000782c0ff */
[----:B------:R-:W-:-:S12]  /*2f440*/  IMAD R5, R5, 0x2, R17 ;  /* 0x0000000205057824 */ /* 0x000fd800078e0211 */
[----:B------:R-:W-:Y:S05]  /*2f450*/  WARPSYNC.COLLECTIVE R15, `(.L_x_2103) ;  /* 0x000000000f087348 */ /* 0x000fea0003c00000 */
[----:B------:R0:W1:Y:S02]  /*2f460*/  SHFL.IDX P6, R14, R13, R12, R11 ;  /* 0x0000000c0d0e7389 */ /* 0x00006400000c000b */
[----:B01----:R-:W-:Y:S01]  /*2f470*/  ENDCOLLECTIVE ;  /* 0x000000000000791b */ /* 0x003fe20003800000 */
.L_x_2103:
[----:B------:R-:W-:Y:S02]  /*2f480*/  IMAD.MOV.U32 R13, RZ, RZ, R6 ;  /* 0x000000ffff0d7224 */ /* 0x000fe400078e0006 */
[----:B------:R-:W-:Y:S02]  /*2f490*/  IMAD.MOV.U32 R12, RZ, RZ, 0x1 ;  /* 0x00000001ff0c7424 */ /* 0x000fe400078e00ff */
[----:B------:R-:W-:-:S07]  /*2f4a0*/  IMAD.MOV.U32 R2, RZ, RZ, R14 ;  /* 0x000000ffff027224 */ /* 0x000fce00078e000e */
[----:B------:R-:W-:Y:S05]  /*2f4b0*/  WARPSYNC.COLLECTIVE R15, `(.L_x_2104) ;  /* 0x000000000f087348 */ /* 0x000fea0003c00000 */
[----:B------:R0:W1:Y:S02]  /*2f4c0*/  SHFL.IDX P6, R14, R13, R12, R11 ;  /* 0x0000000c0d0e7389 */ /* 0x00006400000c000b */
[----:B01----:R-:W-:Y:S01]  /*2f4d0*/  ENDCOLLECTIVE ;  /* 0x000000000000791b */ /* 0x003fe20003800000 */
.L_x_2104:
        /* <DEDUP_REMOVED lines=13> */
.L_x_2105:
[----:B------:R-:W-:Y:S01]  /*2f5b0*/  MOV R13, R6 ;  /* 0x00000006000d7202 */ /* 0x000fe20000000f00 */
[----:B------:R-:W-:Y:S02]  /*2f5c0*/  IMAD.MOV.U32 R12, RZ, RZ, 0x2 ;  /* 0x00000002ff0c7424 */ /* 0x000fe400078e00ff */
[----:B------:R-:W-:-:S07]  /*2f5d0*/  IMAD.MOV.U32 R2, RZ, RZ, R14 ;  /* 0x000000ffff027224 */ /* 0x000fce00078e000e */
[----:B------:R-:W-:Y:S05]  /*2f5e0*/  WARPSYNC.COLLECTIVE R15, `(.L_x_2106) ;  /* 0x000000000f087348 */ /* 0x000fea0003c00000 */
[----:B------:R0:W1:Y:S02]  /*2f5f0*/  SHFL.IDX P6, R14, R13, R12, R11 ;  /* 0x0000000c0d0e7389 */ /* 0x00006400000c000b */
[----:B01----:R-:W-:Y:S01]  /*2f600*/  ENDCOLLECTIVE ;  /* 0x000000000000791b */ /* 0x003fe20003800000 */
.L_x_2106:
        /* <DEDUP_REMOVED lines=13> */
.L_x_2107:
[----:B------:R-:W-:Y:S02]  /*2f6e0*/  IMAD.MOV.U32 R13, RZ, RZ, R6 ;  /* 0x000000ffff0d7224 */ /* 0x000fe400078e0006 */
[----:B------:R-:W-:Y:S02]  /*2f6f0*/  IMAD.MOV.U32 R12, RZ, RZ, 0x3 ;  /* 0x00000003ff0c7424 */ /* 0x000fe400078e00ff */
[----:B------:R-:W-:-:S07]  /*2f700*/  IMAD.MOV.U32 R2, RZ, RZ, R14 ;  /* 0x000000ffff027224 */ /* 0x000fce00078e000e */
[----:B------:R-:W-:Y:S05]  /*2f710*/  WARPSYNC.COLLECTIVE R15, `(.L_x_2108) ;  /* 0x000000000f087348 */ /* 0x000fea0003c00000 */
[----:B------:R0:W1:Y:S02]  /*2f720*/  SHFL.IDX P6, R14, R13, R12, R11 ;  /* 0x0000000c0d0e7389 */ /* 0x00006400000c000b */
[----:B01----:R-:W-:Y:S01]  /*2f730*/  ENDCOLLECTIVE ;  /* 0x000000000000791b */ /* 0x003fe20003800000 */
.L_x_2108:
        /* <DEDUP_REMOVED lines=13> */
.L_x_2109:
[----:B------:R-:W-:Y:S02]  /*2f810*/  IMAD.MOV.U32 R13, RZ, RZ, R6 ;  /* 0x000000ffff0d7224 */ /* 0x000fe400078e0006 */
[----:B------:R-:W-:Y:S02]  /*2f820*/  IMAD.MOV.U32 R12, RZ, RZ, 0x4 ;  /* 0x00000004ff0c7424 */ /* 0x000fe400078e00ff */
[----:B------:R-:W-:-:S07]  /*2f830*/  IMAD.MOV.U32 R2, RZ, RZ, R14 ;  /* 0x000000ffff027224 */ /* 0x000fce00078e000e */
[----:B------:R-:W-:Y:S05]  /*2f840*/  WARPSYNC.COLLECTIVE R15, `(.L_x_2110) ;  /* 0x000000000f087348 */ /* 0x000fea0003c00000 */
[----:B------:R0:W1:Y:S02]  /*2f850*/  SHFL.IDX P6, R14, R13, R12, R11 ;  /* 0x0000000c0d0e7389 */ /* 0x00006400000c000b */
[----:B01----:R-:W-:Y:S01]  /*2f860*/  ENDCOLLECTIVE ;  /* 0x000000000000791b */ /* 0x003fe20003800000 */
.L_x_2110:
        /* <DEDUP_REMOVED lines=13> */
.L_x_2111:
[----:B------:R-:W-:Y:S01]  /*2f940*/  MOV R13, R6 ;  /* 0x00000006000d7202 */ /* 0x000fe20000000f00 */
[----:B------:R-:W-:Y:S02]  /*2f950*/  IMAD.MOV.U32 R12, RZ, RZ, 0x5 ;  /* 0x00000005ff0c7424 */ /* 0x000fe400078e00ff */
[----:B------:R-:W-:-:S07]  /*2f960*/  IMAD.MOV.U32 R2, RZ, RZ, R14 ;  /* 0x000000ffff027224 */ /* 0x000fce00078e000e */
[----:B------:R-:W-:Y:S05]  /*2f970*/  WARPSYNC.COLLECTIVE R15, `(.L_x_2112) ;  /* 0x000000000f087348 */ /* 0x000fea0003c00000 */
[----:B------:R0:W1:Y:S02]  /*2f980*/  SHFL.IDX P6, R14, R13, R12, R11 ;  /* 0x0000000c0d0e7389 */ /* 0x00006400000c000b */
[----:B01----:R-:W-:Y:S01]  /*2f990*/  ENDCOLLECTIVE ;  /* 0x000000000000791b */ /* 0x003fe20003800000 */
.L_x_2112:
        /* <DEDUP_REMOVED lines=14> */
.L_x_2113:
[----:B------:R-:W-:Y:S01]  /*2fa80*/  IMAD.MOV.U32 R2, RZ, RZ, R14 ;  /* 0x000000ffff027224 */ /* 0x000fe200078e000e */
[----:B------:R-:W-:Y:S06]  /*2fa90*/  BRA `(.L_x_2114) ;  /* 0xffffffa800687947 */ /* 0x000fec000383ffff */
.L_x_1962:
[----:B0-----:R0:W1:Y:S02]  /*2faa0*/  SYNCS.PHASECHK.TRANS64.TRYWAIT P0, [R6+URZ+0x30860], R2 ;  /* 0x03086002060075a7 */ /* 0x001064000800017f */
[----:B-1----:R-:W-:Y:S05]  /*2fab0*/  @!P0 NANOSLEEP.SYNCS 0x989680 ;  /* 0x009896800000895d */ /* 0x002fea0003900000 */
[----:B------:R-:W1:Y:S02]  /*2fac0*/  @!P0 SYNCS.PHASECHK.TRANS64 P0, [R6+URZ+0x30860], R2 ;  /* 0x03086002060085a7 */ /* 0x000e64000800007f */
[----:B-1----:R-:W-:Y:S05]  /*2fad0*/  @!P0 BRA `(.L_x_1962) ;  /* 0xfffffffc00f08947 */ /* 0x002fea000383ffff */
[----:B------:R-:W-:Y:S05]  /*2fae0*/  BRA `(.L_x_2115) ;  /* 0xffffffa800c87947 */ /* 0x000fea000383ffff */
.L_x_1963:
        /* <DEDUP_REMOVED lines=8> */
.L_x_2117:
[----:B------:R-:W-:Y:S05]  /*2fb70*/  BSYNC B1 ;  /* 0x0000000000017941 */ /* 0x000fea0003800000 */
.L_x_2116:
[----:B------:R-:W-:Y:S01]  /*2fb80*/  IMAD.MOV.U32 R13, RZ, RZ, R18 ;  /* 0x000000ffff0d7224 */ /* 0x000fe200078e0012 */
[----:B------:R-:W-:Y:S01]  /*2fb90*/  MOV R3, R14 ;  /* 0x0000000e00037202 */ /* 0x000fe20000000f00 */
[----:B------:R-:W-:Y:S02]  /*2fba0*/  IMAD.MOV.U32 R12, RZ, RZ, RZ ;  /* 0x000000ffff0c7224 */ /* 0x000fe400078e00ff */
[----:B------:R-:W-:Y:S02]  /*2fbb0*/  IMAD.MOV.U32 R11, RZ, RZ, 0x181f ;  /* 0x0000181fff0b7424 */ /* 0x000fe400078e00ff */
[----:B------:R-:W-:Y:S02]  /*2fbc0*/  IMAD.MOV.U32 R15, RZ, RZ, -0x1 ;  /* 0xffffffffff0f7424 */ /* 0x000fe400078e00ff */
[----:B------:R-:W-:-:S07]  /*2fbd0*/  IMAD R5, R5, 0x2, R17 ;  /* 0x0000000205057824 */ /* 0x000fce00078e0211 */
[----:B------:R-:W-:Y:S05]  /*2fbe0*/  WARPSYNC.COLLECTIVE R15, `(.L_x_2118) ;  /* 0x000000000f087348 */ /* 0x000fea0003c00000 */
[----:B------:R0:W1:Y:S02]  /*2fbf0*/  SHFL.IDX P6, R14, R13, R12, R11 ;  /* 0x0000000c0d0e7389 */ /* 0x00006400000c000b */
[----:B01----:R-:W-:Y:S01]  /*2fc00*/  ENDCOLLECTIVE ;  /* 0x000000000000791b */ /* 0x003fe20003800000 */
.L_x_2118:
[----:B------:R-:W-:Y:S01]  /*2fc10*/  IMAD.MOV.U32 R13, RZ, RZ, R19 ;  /* 0x000000ffff0d7224 */ /* 0x000fe200078e0013 */
[----:B------:R-:W-:Y:S01]  /*2fc20*/  MOV R12, 0x1 ;  /* 0x00000001000c7802 */ /* 0x000fe20000000f00 */
[----:B------:R-:W-:-:S07]  /*2fc30*/  IMAD.MOV.U32 R2, RZ, RZ, R14 ;  /* 0x000000ffff027224 */ /* 0x000fce00078e000e */
[----:B------:R-:W-:Y:S05]  /*2fc40*/  WARPSYNC.COLLECTIVE R15, `(.L_x_2119) ;  /* 0x000000000f087348 */ /* 0x000fea0003c00000 */
[----:B------:R0:W1:Y:S02]  /*2fc50*/  SHFL.IDX P6, R14, R13, R12, R11 ;  /* 0x0000000c0d0e7389 */ /* 0x00006400000c000b */
[----:B01----:R-:W-:Y:S01]  /*2fc60*/  ENDCOLLECTIVE ;  /* 0x000000000000791b */ /* 0x003fe20003800000 */
.L_x_2119:
        /* <DEDUP_REMOVED lines=16> */
.L_x_2120:
[----:B------:R-:W-:Y:S02]  /*2fd70*/  IMAD.MOV.U32 R13, RZ, RZ, R19 ;  /* 0x000000ffff0d7224 */ /* 0x000fe400078e0013 */
[----:B------:R-:W-:Y:S02]  /*2fd80*/  IMAD.MOV.U32 R12, RZ, RZ, 0x2 ;  /* 0x00000002ff0c7424 */ /* 0x000fe400078e00ff */
[----:B------:R-:W-:-:S07]  /*2fd90*/  IMAD.MOV.U32 R2, RZ, RZ, R14 ;  /* 0x000000ffff027224 */ /* 0x000fce00078e000e */
[----:B------:R-:W-:Y:S05]  /*2fda0*/  WARPSYNC.COLLECTIVE R15, `(.L_x_2121) ;  /* 0x000000000f087348 */ /* 0x000fea0003c00000 */
[----:B------:R0:W1:Y:S02]  /*2fdb0*/  SHFL.IDX P6, R14, R13, R12, R11 ;  /* 0x0000000c0d0e7389 */ /* 0x00006400000c000b */
[----:B01----:R-:W-:Y:S01]  /*2fdc0*/  ENDCOLLECTIVE ;  /* 0x000000000000791b */ /* 0x003fe20003800000 */
.L_x_2121:
        /* <DEDUP_REMOVED lines=16> */
.L_x_2122:
[----:B------:R-:W-:Y:S02]  /*2fed0*/  IMAD.MOV.U32 R13, RZ, RZ, R19 ;  /* 0x000000ffff0d7224 */ /* 0x000fe400078e0013 */
[----:B------:R-:W-:Y:S01]  /*2fee0*/  IMAD.MOV.U32 R12, RZ, RZ, 0x3 ;  /* 0x00000003ff0c7424 */ /* 0x000fe200078e00ff */
[----:B------:R-:W-:-:S07]  /*2fef0*/  MOV R2, R14 ;  /* 0x0000000e00027202 */ /* 0x000fce0000000f00 */
[----:B------:R-:W-:Y:S05]  /*2ff00*/  WARPSYNC.COLLECTIVE R15, `(.L_x_2123) ;  /* 0x000000000f087348 */ /* 0x000fea0003c00000 */
[----:B------:R0:W1:Y:S02]  /*2ff10*/  SHFL.IDX P6, R14, R13, R12, R11 ;  /* 0x0000000c0d0e7389 */ /* 0x00006400000c000b */
[----:B01----:R-:W-:Y:S01]  /*2ff20*/  ENDCOLLECTIVE ;  /* 0x000000000000791b */ /* 0x003fe20003800000 */
.L_x_2123:
        /* <DEDUP_REMOVED lines=16> */
.L_x_2124:
[----:B------:R-:W-:Y:S01]  /*30030*/  IMAD.MOV.U32 R13, RZ, RZ, R19 ;  /* 0x000000ffff0d7224 */ /* 0x000fe200078e0013 */
[----:B------:R-:W-:Y:S01]  /*30040*/  MOV R12, 0x4 ;  /* 0x00000004000c7802 */ /* 0x000fe20000000f00 */
[----:B------:R-:W-:-:S07]  /*30050*/  IMAD.MOV.U32 R2, RZ, RZ, R14 ;  /* 0x000000ffff027224 */ /* 0x000fce00078e000e */
[----:B------:R-:W-:Y:S05]  /*30060*/  WARPSYNC.COLLECTIVE R15, `(.L_x_2125) ;  /* 0x000000000f087348 */ /* 0x000fea0003c00000 */
[----:B------:R0:W1:Y:S02]  /*30070*/  SHFL.IDX P6, R14, R13, R12, R11 ;  /* 0x0000000c0d0e7389 */ /* 0x00006400000c000b */
[----:B01----:R-:W-:Y:S01]  /*30080*/  ENDCOLLECTIVE ;  /* 0x000000000000791b */ /* 0x003fe20003800000 */
.L_x_2125:
        /* <DEDUP_REMOVED lines=16> */
.L_x_2126:
[----:B------:R-:W-:Y:S02]  /*30190*/  IMAD.MOV.U32 R13, RZ, RZ, R19 ;  /* 0x000000ffff0d7224 */ /* 0x000fe400078e0013 */
[----:B------:R-:W-:Y:S02]  /*301a0*/  IMAD.MOV.U32 R12, RZ, RZ, 0x5 ;  /* 0x00000005ff0c7424 */ /* 0x000fe400078e00ff */
[----:B------:R-:W-:-:S07]  /*301b0*/  IMAD.MOV.U32 R2, RZ, RZ, R14 ;  /* 0x000000ffff027224 */ /* 0x000fce00078e000e */
[----:B------:R-:W-:Y:S05]  /*301c0*/  WARPSYNC.COLLECTIVE R15, `(.L_x_2127) ;  /* 0x000000000f087348 */ /* 0x000fea0003c00000 */
[----:B------:R0:W1:Y:S02]  /*301d0*/  SHFL.IDX P6, R14, R13, R12, R11 ;  /* 0x0000000c0d0e7389 */ /* 0x00006400000c000b */
[----:B01----:R-:W-:Y:S01]  /*301e0*/  ENDCOLLECTIVE ;  /* 0x000000000000791b */ /* 0x003fe20003800000 */
.L_x_2127:
        /* <DEDUP_REMOVED lines=13> */
.L_x_2128:
[----:B------:R-:W-:Y:S01]  /*302c0*/  @!PT LDS RZ, [RZ] ;  /* 0x00000000fffff984 */ /* 0x000fe20000000800 */
[----:B------:R-:W-:Y:S01]  /*302d0*/  @!PT LDS RZ, [RZ] ;  /* 0x00000000fffff984 */ /* 0x000fe20000000800 */
[----:B------:R-:W-:Y:S01]  /*302e0*/  @!PT LDS RZ, [RZ] ;  /* 0x00000000fffff984 */ /* 0x000fe20000000800 */
[----:B------:R0:W-:Y:S01]  /*302f0*/  LDGSTS.E.BYPASS.LTC128B.128 [R5+0x5400], desc[UR60][R2.64+0x80], !P0 ;  /* 0x0540008002057fae */ /* 0x0001e2000c101d7c */
[----:B------:R-:W-:-:S13]  /*30300*/  ISETP.LT.OR P0, PT, R7, 0x41, P1 ;  /* 0x000000410700780c */ /* 0x000fda0000f01670 */
[----:B------:R0:W-:Y:S01]  /*30310*/  LDGSTS.E.BYPASS.LTC128B.128 [R5+0x8400], desc[UR60][R2.64+0x100], !P0 ;  /* 0x0840010002057fae */ /* 0x0001e2000c101d7c */
[----:B------:R-:W-:Y:S05]  /*30320*/  BRA `(.L_x_2129) ;  /* 0xffffffa400b47947 */ /* 0x000fea000383ffff */
.L_x_1971:
[----:B0-----:R0:W1:Y:S02]  /*30330*/  SYNCS.PHASECHK.TRANS64.TRYWAIT P0, [R0+URZ+0x30860], R3 ;  /* 0x03086003000075a7 */ /* 0x001064000800017f */
[----:B-1----:R-:W-:Y:S05]  /*30340*/  @!P0 NANOSLEEP.SYNCS 0x989680 ;  /* 0x009896800000895d */ /* 0x002fea0003900000 */
[----:B------:R-:W1:Y:S02]  /*30350*/  @!P0 SYNCS.PHASECHK.TRANS64 P0, [R0+URZ+0x30860], R3 ;  /* 0x03086003000085a7 */ /* 0x000e64000800007f */
[----:B-1----:R-:W-:Y:S05]  /*30360*/  @!P0 BRA `(.L_x_1971) ;  /* 0xfffffffc00f08947 */ /* 0x002fea000383ffff */
[----:B------:R-:W-:Y:S05]  /*30370*/  BRA `(.L_x_2130) ;  /* 0xffffffa800d07947 */ /* 0x000fea000383ffff */
.L_x_1972:
[----:B------:R-:W-:Y:S01]  /*30380*/  BSSY B0, `(.L_x_2131) ;  /* 0x0000008000007945 */ /* 0x000fe20003800000 */
[----:B------:R-:W-:Y:S01]  /*30390*/  MOV R13, R19 ;  /* 0x00000013000d7202 */ /* 0x000fe20000000f00 */
[----:B------:R-:W-:Y:S02]  /*303a0*/  IMAD.MOV.U32 R12, RZ, RZ, RZ ;  /* 0x000000ffff0c7224 */ /* 0x000fe400078e00ff */
[----:B------:R-:W-:Y:S02]  /*303b0*/  IMAD.MOV.U32 R11, RZ, RZ, 0x181f ;  /* 0x0000181fff0b7424 */ /* 0x000fe400078e00ff */
[----:B------:R-:W-:-:S07]  /*303c0*/  IMAD.MOV.U32 R15, RZ, RZ, -0x1 ;  /* 0xffffffffff0f7424 */ /* 0x000fce00078e00ff */
[----:B0-2---:R-:W-:Y:S05]  /*303d0*/  WARPSYNC.COLLECTIVE R15, `(.L_x_2132) ;  /* 0x000000000f087348 */ /* 0x005fea0003c00000 */
[----:B--2---:R1:W2:Y:S02]  /*303e0*/  SHFL.IDX P6, R14, R13, R12, R11 ;  /* 0x0000000c0d0e7389 */ /* 0x0042a400000c000b */
[----:B012---:R-:W-:Y:S01]  /*303f0*/  ENDCOLLECTIVE ;  /* 0x000000000000791b */ /* 0x007fe20003800000 */
.L_x_2132:
[----:B------:R-:W-:Y:S05]  /*30400*/  BSYNC B0 ;  /* 0x0000000000007941 */ /* 0x000fea0003800000 */
.L_x_2131:
[----:B------:R-:W-:Y:S01]  /*30410*/  IMAD.MOV.U32 R13, RZ, RZ, R18 ;  /* 0x000000ffff0d7224 */ /* 0x000fe200078e0012 */
[----:B------:R-:W-:Y:S01]  /*30420*/  SHF.L.U32 R5, R33, 0x1, RZ ;  /* 0x0000000121057819 */ /* 0x000fe200000006ff */
        /* <DEDUP_REMOVED lines=8> */
.L_x_2133:
[----:B------:R-:W-:Y:S02]  /*304b0*/  ULDC UR4, c[0x0][0x2f4] ;  /* 0x0000bd0000047ab9 */ /* 0x000fe40000000800 */
        /* <DEDUP_REMOVED lines=12> */
.L_x_2134:
        /* <DEDUP_REMOVED lines=13> */
.L_x_2135:
[----:B------:R-:W-:Y:S01]  /*30650*/  IMAD.MOV.U32 R13, RZ, RZ, R19 ;  /* 0x000000ffff0d7224 */ /* 0x000fe200078e0013 */
[----:B------:R-:W-:Y:S02]  /*30660*/  MOV R12, 0x2 ;  /* 0x00000002000c7802 */ /* 0x000fe40000000f00 */
[----:B------:R-:W-:-:S13]  /*30670*/  IADD3 R2, P4, R14, R5, RZ ;  /* 0x000000050e027210 */ /* 0x000fda0007f9e0ff */
[----:B------:R-:W-:Y:S05]  /*30680*/  WARPSYNC.COLLECTIVE R15, `(.L_x_2136) ;  /* 0x000000000f087348 */ /* 0x000fea0003c00000 */
[----:B------:R0:W1:Y:S02]  /*30690*/  SHFL.IDX P6, R14, R13, R12, R11 ;  /* 0x0000000c0d0e7389 */ /* 0x00006400000c000b */
[----:B01----:R-:W-:Y:S01]  /*306a0*/  ENDCOLLECTIVE ;  /* 0x000000000000791b */ /* 0x003fe20003800000 */
.L_x_2136:
        /* <DEDUP_REMOVED lines=15> */
.L_x_2137:
[----:B------:R-:W-:Y:S02]  /*307a0*/  IMAD.MOV.U32 R13, RZ, RZ, R19 ;  /* 0x000000ffff0d7224 */ /* 0x000fe400078e0013 */
[----:B------:R-:W-:Y:S01]  /*307b0*/  IMAD.MOV.U32 R12, RZ, RZ, 0x3 ;  /* 0x00000003ff0c7424 */ /* 0x000fe200078e00ff */
[----:B------:R-:W-:-:S13]  /*307c0*/  IADD3 R2, P4, R14, R5, RZ ;  /* 0x000000050e027210 */ /* 0x000fda0007f9e0ff */
[----:B------:R-:W-:Y:S05]  /*307d0*/  WARPSYNC.COLLECTIVE R15, `(.L_x_2138) ;  /* 0x000000000f087348 */ /* 0x000fea0003c00000 */
[----:B------:R0:W1:Y:S02]  /*307e0*/  SHFL.IDX P6, R14, R13, R12, R11 ;  /* 0x0000000c0d0e7389 */ /* 0x00006400000c000b */
[----:B01----:R-:W-:Y:S01]  /*307f0*/  ENDCOLLECTIVE ;  /* 0x000000000000791b */ /* 0x003fe20003800000 */
.L_x_2138:
        /* <DEDUP_REMOVED lines=15> */
.L_x_2139:
[----:B------:R-:W-:Y:S01]  /*308f0*/  MOV R13, R19 ;  /* 0x00000013000d7202 */ /* 0x000fe20000000f00 */
[----:B------:R-:W-:Y:S01]  /*30900*/  IMAD.MOV.U32 R12, RZ, RZ, 0x4 ;  /* 0x00000004ff0c7424 */ /* 0x000fe200078e00ff */
[----:B------:R-:W-:-:S13]  /*30910*/  IADD3 R2, P4, R14, R5, RZ ;  /* 0x000000050e027210 */ /* 0x000fda0007f9e0ff */
[----:B------:R-:W-:Y:S05]  /*30920*/  WARPSYNC.COLLECTIVE R15, `(.L_x_2140) ;  /* 0x000000000f087348 */ /* 0x000fea0003c00000 */
[----:B------:R0:W1:Y:S02]  /*30930*/  SHFL.IDX P6, R14, R13, R12, R11 ;  /* 0x0000000c0d0e7389 */ /* 0x00006400000c000b */
[----:B01----:R-:W-:Y:S01]  /*30940*/  ENDCOLLECTIVE ;  /* 0x000000000000791b */ /* 0x003fe20003800000 */
.L_x_2140:
        /* <DEDUP_REMOVED lines=15> */
.L_x_2141:
[----:B------:R-:W-:Y:S02]  /*30a40*/  IMAD.MOV.U32 R13, RZ, RZ, R19 ;  /* 0x000000ffff0d7224 */ /* 0x000fe400078e0013 */
[----:B------:R-:W-:Y:S01]  /*30a50*/  IMAD.MOV.U32 R12, RZ, RZ, 0x5 ;  /* 0x00000005ff0c7424 */ /* 0x000fe200078e00ff */
[----:B------:R-:W-:-:S13]  /*30a60*/  IADD3 R2, P4, R14, R5, RZ ;  /* 0x000000050e027210 */ /* 0x000fda0007f9e0ff */
[----:B------:R-:W-:Y:S05]  /*30a70*/  WARPSYNC.COLLECTIVE R15, `(.L_x_2142) ;  /* 0x000000000f087348 */ /* 0x000fea0003c00000 */
[----:B------:R0:W1:Y:S02]  /*30a80*/  SHFL.IDX P6, R14, R13, R12, R11 ;  /* 0x0000000c0d0e7389 */ /* 0x00006400000c000b */
[----:B01----:R-:W-:Y:S01]  /*30a90*/  ENDCOLLECTIVE ;  /* 0x000000000000791b */ /* 0x003fe20003800000 */
.L_x_2142:
        /* <DEDUP_REMOVED lines=14> */
.L_x_2143:
[----:B------:R-:W-:Y:S05]  /*30b80*/  BRA `(.L_x_2144) ;  /* 0xffffffa400d47947 */ /* 0x000fea000383ffff */
.L_x_1977:
[----:B------:R-:W-:Y:S01]  /*30b90*/  BSSY B0, `(.L_x_2145) ;  /* 0x0000008000007945 */ /* 0x000fe20003800000 */
[----:B------:R-:W-:Y:S01]  /*30ba0*/  MOV R13, R24 ;  /* 0x00000018000d7202 */ /* 0x000fe20000000f00 */
[----:B0-----:R-:W-:Y:S02]  /*30bb0*/  IMAD.MOV.U32 R12, RZ, RZ, RZ ;  /* 0x000000ffff0c7224 */ /* 0x001fe400078e00ff */
[----:B------:R-:W-:Y:S02]  /*30bc0*/  IMAD.MOV.U32 R11, RZ, RZ, 0x1f ;  /* 0x0000001fff0b7424 */ /* 0x000fe400078e00ff */
[----:B------:R-:W-:-:S07]  /*30bd0*/  IMAD.MOV.U32 R15, RZ, RZ, -0x1 ;  /* 0xffffffffff0f7424 */ /* 0x000fce00078e00ff */
[----:B-1----:R-:W-:Y:S05]  /*30be0*/  WARPSYNC.COLLECTIVE R15, `(.L_x_2146) ;  /* 0x000000000f087348 */ /* 0x002fea0003c00000 */
[----:B------:R0:W2:Y:S02]  /*30bf0*/  SHFL.IDX P6, R14, R13, R12, R11 ;  /* 0x0000000c0d0e7389 */ /* 0x0000a400000c000b */
[----:B012---:R-:W-:Y:S01]  /*30c00*/  ENDCOLLECTIVE ;  /* 0x000000000000791b */ /* 0x007fe20003800000 */
.L_x_2146:
[----:B------:R-:W-:Y:S05]  /*30c10*/  BSYNC B0 ;  /* 0x0000000000007941 */ /* 0x000fea0003800000 */
.L_x_2145:
        /* <DEDUP_REMOVED lines=9> */
.L_x_2147:
[----:B------:R-:W-:Y:S02]  /*30cb0*/  ULDC UR4, c[0x0][0xc3c] ;  /* 0x00030f0000047ab9 */ /* 0x000fe40000000800 */
[----:B------:R-:W-:-:S13]  /*30cc0*/  ISETP.GE.OR P1, PT, R9, UR4, !P0 ;  /* 0x0000000409007c0c */ /* 0x000fda000c726670 */
[----:B------:R-:W0:Y:S08]  /*30cd0*/  @!P1 LDC.64 R2, c[0x0][0xc80] ;  /* 0x00032000ff029b82 */ /* 0x000e300000000a00 */
[----:B------:R-:W1:Y:S01]  /*30ce0*/  @!P1 LDC.64 R4, c[0x0][0xc78] ;  /* 0x00031e00ff049b82 */ /* 0x000e620000000a00 */
[----:B------:R-:W-:Y:S01]  /*30cf0*/  IMAD.MOV.U32 R25, RZ, RZ, RZ ;  /* 0x000000ffff197224 */ /* 0x000fe200078e00ff */
        /* <DEDUP_REMOVED lines=10> */
[----:B------:R-:W-:Y:S01]  /*30da0*/  ISETP.GE.U32.AND P5, PT, R8, 0x10, PT ;  /* 0x000000100800780c */ /* 0x000fe20003fa6070 */
[----:B--2---:R-:W-:Y:S02]  /*30db0*/  @!P1 IMAD.MOV.U32 R25, RZ, RZ, R6 ;  /* 0x000000ffff199224 */ /* 0x004fe400078e0006 */
[----:B------:R-:W-:-:S02]  /*30dc0*/  IMAD.MOV.U32 R6, RZ, RZ, RZ ;  /* 0x000000ffff067224 */ /* 0x000fc400078e00ff */
[----:B---3--:R-:W-:Y:S01]  /*30dd0*/  @!P1 IMAD.MOV.U32 R4, RZ, RZ, R5 ;  /* 0x000000ffff049224 */ /* 0x008fe200078e0005 */
[----:B------:R-:W-:-:S03]  /*30de0*/  ISETP.NE.AND P1, PT, R8, RZ, PT ;  /* 0x000000ff0800720c */ /* 0x000fc60003f25270 */
[----:B------:R-:W-:-:S10]  /*30df0*/  IMAD R13, R4, R25, RZ ;  /* 0x00000019040d7224 */ /* 0x000fd400078e02ff */
[----:B------:R-:W-:Y:S05]  /*30e00*/  WARPSYNC.COLLECTIVE R15, `(.L_x_2148) ;  /* 0x000000000f087348 */ /* 0x000fea0003c00000 */
[----:B------:R0:W1:Y:S02]  /*30e10*/  SHFL.UP P6, R14, R13, R12, R11 ;  /* 0x0400000c0d0e7389 */ /* 0x00006400000c000b */
[----:B01----:R-:W-:Y:S01]  /*30e20*/  ENDCOLLECTIVE ;  /* 0x000000000000791b */ /* 0x003fe20003800000 */
.L_x_2148:
[----:B------:R-:W-:Y:S02]  /*30e30*/  MOV R12, 0x2 ;  /* 0x00000002000c7802 */ /* 0x000fe40000000f00 */
[----:B------:R-:W-:-:S05]  /*30e40*/  SEL R14, R14, RZ, P1 ;  /* 0x000000ff0e0e7207 */ /* 0x000fca0000800000 */
[----:B------:R-:W-:-:S04]  /*30e50*/  IMAD.IADD R5, R13, 0x1, R14 ;  /* 0x000000010d057824 */ /* 0x000fc800078e020e */
[----:B------:R-:W-:-:S07]  /*30e60*/  IMAD.MOV.U32 R13, RZ, RZ, R5 ;  /* 0x000000ffff0d7224 */ /* 0x000fce00078e0005 */
[----:B------:R-:W-:Y:S05]  /*30e70*/  WARPSYNC.COLLECTIVE R15, `(.L_x_2149) ;  /* 0x000000000f087348 */ /* 0x000fea0003c00000 */
[----:B------:R0:W1:Y:S02]  /*30e80*/  SHFL.UP P6, R14, R13, R12, R11 ;  /* 0x0400000c0d0e7389 */ /* 0x00006400000c000b */
[----:B01----:R-:W-:Y:S01]  /*30e90*/  ENDCOLLECTIVE ;  /* 0x000000000000791b */ /* 0x003fe20003800000 */
.L_x_2149:
[----:B------:R-:W-:Y:S01]  /*30ea0*/  IMAD.MOV.U32 R12, RZ, RZ, 0x4 ;  /* 0x00000004ff0c7424 */ /* 0x000fe200078e00ff */
[----:B------:R-:W-:-:S05]  /*30eb0*/  SEL R2, R14, RZ, P2 ;  /* 0x000000ff0e027207 */ /* 0x000fca0001000000 */
[----:B------:R-:W-:-:S04]  /*30ec0*/  IMAD.IADD R2, R5, 0x1, R2 ;  /* 0x0000000105027824 */ /* 0x000fc800078e0202 */
[----:B------:R-:W-:-:S07]  /*30ed0*/  IMAD.MOV.U32 R13, RZ, RZ, R2 ;  /* 0x000000ffff0d7224 */ /* 0x000fce00078e0002 */
[----:B------:R-:W-:Y:S05]  /*30ee0*/  WARPSYNC.COLLECTIVE R15, `(.L_x_2150) ;  /* 0x000000000f087348 */ /* 0x000fea0003c00000 */
[----:B------:R0:W1:Y:S02]  /*30ef0*/  SHFL.UP P6, R14, R13, R12, R11 ;  /* 0x0400000c0d0e7389 */ /* 0x00006400000c000b */
[----:B01----:R-:W-:Y:S01]  /*30f00*/  ENDCOLLECTIVE ;  /* 0x000000000000791b */ /* 0x003fe20003800000 */
.L_x_2150:
[----:B------:R-:W-:Y:S01]  /*30f10*/  IMAD.MOV.U32 R12, RZ, RZ, 0x8 ;  /* 0x00000008ff0c7424 */ /* 0x000fe200078e00ff */
[----:B------:R-:W-:-:S05]  /*30f20*/  SEL R3, R14, RZ, P3 ;  /* 0x000000ff0e037207 */ /* 0x000fca0001800000 */
[----:B------:R-:W-:-:S04]  /*30f30*/  IMAD.IADD R3, R2, 0x1, R3 ;  /* 0x0000000102037824 */ /* 0x000fc800078e0203 */
[----:B------:R-:W-:-:S07]  /*30f40*/  IMAD.MOV.U32 R13, RZ, RZ, R3 ;  /* 0x000000ffff0d7224 */ /* 0x000fce00078e0003 */
[----:B------:R-:W-:Y:S05]  /*30f50*/  WARPSYNC.COLLECTIVE R15, `(.L_x_2151) ;  /* 0x000000000f087348 */ /* 0x000fea0003c00000 */
[----:B------:R0:W1:Y:S02]  /*30f60*/  SHFL.UP P6, R14, R13, R12, R11 ;  /* 0x0400000c0d0e7389 */ /* 0x00006400000c000b */
[----:B01----:R-:W-:Y:S01]  /*30f70*/  ENDCOLLECTIVE ;  /* 0x000000000000791b */ /* 0x003fe20003800000 */
.L_x_2151:
[----:B------:R-:W-:Y:S02]  /*30f80*/  MOV R12, 0x10 ;  /* 0x00000010000c7802 */ /* 0x000fe40000000f00 */
[----:B------:R-:W-:-:S05]  /*30f90*/  SEL R14, R14, RZ, P4 ;  /* 0x000000ff0e0e7207 */ /* 0x000fca0002000000 */
[----:B------:R-:W-:-:S04]  /*30fa0*/  IMAD.IADD R5, R3, 0x1, R14 ;  /* 0x0000000103057824 */ /* 0x000fc800078e020e */
[----:B------:R-:W-:-:S07]  /*30fb0*/  IMAD.MOV.U32 R13, RZ, RZ, R5 ;  /* 0x000000ffff0d7224 */ /* 0x000fce00078e0005 */
[----:B------:R-:W-:Y:S05]  /*30fc0*/  WARPSYNC.COLLECTIVE R15, `(.L_x_2152) ;  /* 0x000000000f087348 */ /* 0x000fea0003c00000 */
[----:B------:R0:W1:Y:S02]  /*30fd0*/  SHFL.UP P6, R14, R13, R12, R11 ;  /* 0x0400000c0d0e7389 */ /* 0x00006400000c000b */
[----:B01----:R-:W-:Y:S01]  /*30fe0*/  ENDCOLLECTIVE ;  /* 0x000000000000791b */ /* 0x003fe20003800000 */
.L_x_2152:
        /* <DEDUP_REMOVED lines=8> */
.L_x_2153:
[----:B------:R-:W-:Y:S05]  /*31070*/  BRA `(.L_x_2154) ;  /* 0xffffffa400e87947 */ /* 0x000fea000383ffff */
.L_x_1980:
[----:B------:R-:W-:Y:S01]  /*31080*/  BSSY B0, `(.L_x_2155) ;  /* 0x0000007000007945 */ /* 0x000fe20003800000 */
[----:B------:R-:W-:Y:S02]  /*31090*/  IMAD.MOV.U32 R12, RZ, RZ, 0x1 ;  /* 0x00000001ff0c7424 */ /* 0x000fe400078e00ff */
[----:B------:R-:W-:Y:S02]  /*310a0*/  IMAD.MOV.U32 R11, RZ, RZ, RZ ;  /* 0x000000ffff0b7224 */ /* 0x000fe400078e00ff */
[----:B------:R-:W-:-:S07]  /*310b0*/  IMAD.MOV.U32 R15, RZ, RZ, -0x1 ;  /* 0xffffffffff0f7424 */ /* 0x000fce00078e00ff */
[----:B------:R-:W-:Y:S05]  /*310c0*/  WARPSYNC.COLLECTIVE R15, `(.L_x_2156) ;  /* 0x000000000f087348 */ /* 0x000fea0003c00000 */
[----:B------:R0:W1:Y:S02]  /*310d0*/  SHFL.UP P6, R14, R13, R12, R11 ;  /* 0x0400000c0d0e7389 */ /* 0x00006400000c000b */
[----:B01----:R-:W-:Y:S01]  /*310e0*/  ENDCOLLECTIVE ;  /* 0x000000000000791b */ /* 0x003fe20003800000 */
.L_x_2156:
[----:B------:R-:W-:Y:S05]  /*310f0*/  BSYNC B0 ;  /* 0x0000000000007941 */ /* 0x000fea0003800000 */
.L_x_2155:
[----:B------:R-:W-:Y:S01]  /*31100*/  SEL R14, R14, RZ, P1 ;  /* 0x000000ff0e0e7207 */ /* 0x000fe20000800000 */
[----:B------:R-:W-:Y:S02]  /*31110*/  IMAD.MOV.U32 R12, RZ, RZ, 0x2 ;  /* 0x00000002ff0c7424 */ /* 0x000fe400078e00ff */
[----:B------:R-:W-:Y:S01]  /*31120*/  IMAD.MOV.U32 R11, RZ, RZ, RZ ;  /* 0x000000ffff0b7224 */ /* 0x000fe200078e00ff */
[----:B------:R-:W-:Y:S01]  /*31130*/  IADD3 R13, R13, R14, RZ ;  /* 0x0000000e0d0d7210 */ /* 0x000fe20007ffe0ff */
[----:B------:R-:W-:-:S07]  /*31140*/  IMAD.MOV.U32 R15, RZ, RZ, -0x1 ;  /* 0xffffffffff0f7424 */ /* 0x000fce00078e00ff */
[----:B------:R-:W-:Y:S05]  /*31150*/  WARPSYNC.COLLECTIVE R15, `(.L_x_2157) ;  /* 0x000000000f087348 */ /* 0x000fea0003c00000 */
[----:B------:R0:W1:Y:S02]  /*31160*/  SHFL.UP P6, R14, R13, R12, R11 ;  /* 0x0400000c0d0e7389 */ /* 0x00006400000c000b */
[----:B01----:R-:W-:Y:S01]  /*31170*/  ENDCOLLECTIVE ;  /* 0x000000000000791b */ /* 0x003fe20003800000 */
.L_x_2157:
[----:B------:R-:W-:Y:S01]  /*31180*/  IMAD.MOV.U32 R12, RZ, RZ, 0x4 ;  /* 0x00000004ff0c7424 */ /* 0x000fe200078e00ff */
[----:B------:R-:W-:-:S05]  /*31190*/  SEL R2, R14, RZ, P2 ;  /* 0x000000ff0e027207 */ /* 0x000fca0001000000 */
[----:B------:R-:W-:-:S04]  /*311a0*/  IMAD.IADD R2, R13, 0x1, R2 ;  /* 0x000000010d027824 */ /* 0x000fc800078e0202 */
[----:B------:R-:W-:-:S07]  /*311b0*/  IMAD.MOV.U32 R13, RZ, RZ, R2 ;  /* 0x000000ffff0d7224 */ /* 0x000fce00078e0002 */
[----:B------:R-:W-:Y:S05]  /*311c0*/  WARPSYNC.COLLECTIVE R15, `(.L_x_2158) ;  /* 0x000000000f087348 */ /* 0x000fea0003c00000 */
[----:B------:R0:W1:Y:S02]  /*311d0*/  SHFL.UP P6, R14, R13, R12, R11 ;  /* 0x0400000c0d0e7389 */ /* 0x00006400000c000b */
[----:B01----:R-:W-:Y:S01]  /*311e0*/  ENDCOLLECTIVE ;  /* 0x000000000000791b */ /* 0x003fe20003800000 */
.L_x_2158:
[----:B------:R-:W-:Y:S02]  /*311f0*/  MOV R12, 0x8 ;  /* 0x00000008000c7802 */ /* 0x000fe40000000f00 */
[----:B------:R-:W-:-:S05]  /*31200*/  SEL R3, R14, RZ, P3 ;  /* 0x000000ff0e037207 */ /* 0x000fca0001800000 */
[----:B------:R-:W-:-:S04]  /*31210*/  IMAD.IADD R3, R2, 0x1, R3 ;  /* 0x0000000102037824 */ /* 0x000fc800078e0203 */
[----:B------:R-:W-:-:S07]  /*31220*/  IMAD.MOV.U32 R13, RZ, RZ, R3 ;  /* 0x000000ffff0d7224 */ /* 0x000fce00078e0003 */
[----:B------:R-:W-:Y:S05]  /*31230*/  WARPSYNC.COLLECTIVE R15, `(.L_x_2159) ;  /* 0x000000000f087348 */ /* 0x000fea0003c00000 */
[----:B------:R0:W1:Y:S02]  /*31240*/  SHFL.UP P6, R14, R13, R12, R11 ;  /* 0x0400000c0d0e7389 */ /* 0x00006400000c000b */
[----:B01----:R-:W-:Y:S01]  /*31250*/  ENDCOLLECTIVE ;  /* 0x000000000000791b */ /* 0x003fe20003800000 */
.L_x_2159:
[----:B------:R-:W-:Y:S01]  /*31260*/  IMAD.MOV.U32 R12, RZ, RZ, 0x10 ;  /* 0x00000010ff0c7424 */ /* 0x000fe200078e00ff */
[----:B------:R-:W-:-:S05]  /*31270*/  SEL R14, R14, RZ, P4 ;  /* 0x000000ff0e0e7207 */ /* 0x000fca0002000000 */
[----:B------:R-:W-:-:S04]  /*31280*/  IMAD.IADD R5, R3, 0x1, R14 ;  /* 0x0000000103057824 */ /* 0x000fc800078e020e */
[----:B------:R-:W-:-:S07]  /*31290*/  IMAD.MOV.U32 R13, RZ, RZ, R5 ;  /* 0x000000ffff0d7224 */ /* 0x000fce00078e0005 */
[----:B------:R-:W-:Y:S05]  /*312a0*/  WARPSYNC.COLLECTIVE R15, `(.L_x_2160) ;  /* 0x000000000f087348 */ /* 0x000fea0003c00000 */
[----:B------:R0:W1:Y:S02]  /*312b0*/  SHFL.UP P6, R14, R13, R12, R11 ;  /* 0x0400000c0d0e7389 */ /* 0x00006400000c000b */
[----:B01----:R-:W-:Y:S01]  /*312c0*/  ENDCOLLECTIVE ;  /* 0x000000000000791b */ /* 0x003fe20003800000 */
.L_x_2160:
        /* <DEDUP_REMOVED lines=8> */
.L_x_2161:
[----:B------:R-:W-:Y:S05]  /*31350*/  BRA `(.L_x_2162) ;  /* 0xffffffa400d47947 */ /* 0x000fea000383ffff */
.L_x_1982:
[----:B------:R-:W-:Y:S01]  /*31360*/  BSSY B0, `(.L_x_2163) ;  /* 0x0000006000007945 */ /* 0x000fe20003800000 */
[----:B------:R-:W-:Y:S01]  /*31370*/  PLOP3.LUT P6, PT, P6, PT, PT, 0x8, 0x0 ;  /* 0x000000000000781c */ /* 0x000fe200037ce170 */
[----:B------:R-:W-:-:S12]  /*31380*/  IMAD.MOV.U32 R15, RZ, RZ, -0x1 ;  /* 0xffffffffff0f7424 */ /* 0x000fd800078e00ff */
[----:B0-----:R-:W-:Y:S05]  /*31390*/  WARPSYNC.COLLECTIVE R15, `(.L_x_2164) ;  /* 0x000000000f087348 */ /* 0x001fea0003c00000 */
[----:B------:R-:W-:Y:S01]  /*313a0*/  VOTE.ANY R14, PT, P6 ;  /* 0x00000000000e7806 */ /* 0x000fe200030e0100 */
[----:B0-----:R-:W-:Y:S06]  /*313b0*/  ENDCOLLECTIVE ;  /* 0x000000000000791b */ /* 0x001fec0003800000 */
.L_x_2164:
[----:B------:R-:W-:Y:S05]  /*313c0*/  BSYNC B0 ;  /* 0x0000000000007941 */ /* 0x000fea0003800000 */
.L_x_2163:
[----:B------:R-:W-:Y:S01]  /*313d0*/  MOV R3, R14 ;  /* 0x0000000e00037202 */ /* 0x000fe20000000f00 */
[----:B------:R-:W-:Y:S02]  /*313e0*/  IMAD.MOV.U32 R13, RZ, RZ, R25 ;  /* 0x000000ffff0d7224 */ /* 0x000fe400078e0019 */
[----:B------:R-:W-:Y:S01]  /*313f0*/  IMAD.MOV.U32 R11, RZ, RZ, 0x1f ;  /* 0x0000001fff0b7424 */ /* 0x000fe200078e00ff */
[----:B------:R0:W1:Y:S01]  /*31400*/  POPC R12, R3 ;  /* 0x00000003000c7309 */ /* 0x0000620000000000 */
[----:B------:R-:W-:-:S07]  /*31410*/  IMAD.MOV.U32 R15, RZ, RZ, -0x1 ;  /* 0xffffffffff0f7424 */ /* 0x000fce00078e00ff */
[----:B01----:R-:W-:Y:S05]  /*31420*/  WARPSYNC.COLLECTIVE R15, `(.L_x_2165) ;  /* 0x000000000f087348 */ /* 0x003fea0003c00000 */
[----:B-1----:R1:W2:Y:S02]  /*31430*/  SHFL.IDX P6, R14, R13, R12, R11 ;  /* 0x0000000c0d0e7389 */ /* 0x0022a400000c000b */
[----:B012---:R-:W-:Y:S01]  /*31440*/  ENDCOLLECTIVE ;  /* 0x000000000000791b */ /* 0x007fe20003800000 */
.L_x_2165:
[----:B------:R-:W-:Y:S02]  /*31450*/  IMAD.IADD R27, R12, 0x1, R27 ;  /* 0x000000010c1b7824 */ /* 0x000fe400078e021b */
[----:B------:R-:W-:Y:S02]  /*31460*/  IMAD.MOV.U32 R13, RZ, RZ, R4 ;  /* 0x000000ffff0d7224 */ /* 0x000fe400078e0004 */
[----:B------:R-:W-:-:S07]  /*31470*/  IMAD.MOV.U32 R25, RZ, RZ, R14 ;  /* 0x000000ffff197224 */ /* 0x000fce00078e000e */
[----:B------:R-:W-:Y:S05]  /*31480*/  WARPSYNC.COLLECTIVE R15, `(.L_x_2166) ;  /* 0x000000000f087348 */ /* 0x000fea0003c00000 */
[----:B------:R0:W1:Y:S02]  /*31490*/  SHFL.IDX P6, R14, R13, R12, R11 ;  /* 0x0000000c0d0e7389 */ /* 0x00006400000c000b */
[----:B01----:R-:W-:Y:S01]  /*314a0*/  ENDCOLLECTIVE ;  /* 0x000000000000791b */ /* 0x003fe20003800000 */
.L_x_2166:
[----:B------:R-:W-:Y:S01]  /*314b0*/  IMAD.MOV.U32 R4, RZ, RZ, R14 ;  /* 0x000000ffff047224 */ /* 0x000fe200078e000e */
[----:B------:R-:W-:Y:S06]  /*314c0*/  BRA `(.L_x_2167) ;  /* 0xffffffa400b87947 */ /* 0x000fec000383ffff */
.L_x_1984:
[----:B------:R-:W-:Y:S01]  /*314d0*/  BSSY B0, `(.L_x_2168) ;  /* 0x0000007000007945 */ /* 0x000fe20003800000 */
[----:B------:R-:W-:Y:S01]  /*314e0*/  IMAD.MOV.U32 R13, RZ, RZ, R2 ;  /* 0x000000ffff0d7224 */ /* 0x000fe200078e0002 */
[----:B------:R-:W-:Y:S01]  /*314f0*/  MOV R11, 0x1f ;  /* 0x0000001f000b7802 */ /* 0x000fe20000000f00 */
[----:B------:R-:W-:-:S07]  /*31500*/  IMAD.MOV.U32 R15, RZ, RZ, -0x1 ;  /* 0xffffffffff0f7424 */ /* 0x000fce00078e00ff */
[----:B0-23--:R-:W-:Y:S05]  /*31510*/  WARPSYNC.COLLECTIVE R15, `(.L_x_2169) ;  /* 0x000000000f087348 */ /* 0x00dfea0003c00000 */
[----:B------:R1:W4:Y:S02]  /*31520*/  SHFL.IDX P6, R14, R13, R12, R11 ;  /* 0x0000000c0d0e7389 */ /* 0x00032400000c000b */
[----:B01234-:R-:W-:Y:S01]  /*31530*/  ENDCOLLECTIVE ;  /* 0x000000000000791b */ /* 0x01ffe20003800000 */
.L_x_2169:
[----:B------:R-:W-:Y:S05]  /*31540*/  BSYNC B0 ;  /* 0x0000000000007941 */ /* 0x000fea0003800000 */
.L_x_2168:
[----:B------:R-:W-:Y:S01]  /*31550*/  IMAD.MOV.U32 R6, RZ, RZ, R14 ;  /* 0x000000ffff067224 */ /* 0x000fe200078e000e */
[----:B------:R-:W-:Y:S06]  /*31560*/  BRA `(.L_x_1983) ;  /* 0xffffffa400a87947 */ /* 0x000fec000383ffff */
.L_x_1990:
[----:B0-----:R0:W3:Y:S02]  /*31570*/  SYNCS.PHASECHK.TRANS64.TRYWAIT P0, [R5+URZ+0x30820], R0 ;  /* 0x03082000050075a7 */ /* 0x0010e4000800017f */
[----:B---3--:R-:W-:Y:S05]  /*31580*/  @!P0 NANOSLEEP.SYNCS 0x989680 ;  /* 0x009896800000895d */ /* 0x008fea0003900000 */
[----:B------:R-:W3:Y:S02]  /*31590*/  @!P0 SYNCS.PHASECHK.TRANS64 P0, [R5+URZ+0x30820], R0 ;  /* 0x03082000050085a7 */ /* 0x000ee4000800007f */
[----:B---3--:R-:W-:Y:S05]  /*315a0*/  @!P0 BRA `(.L_x_1990) ;  /* 0xfffffffc00f08947 */ /* 0x008fea000383ffff */
[----:B------:R-:W-:Y:S05]  /*315b0*/  BRA `(.L_x_2170) ;  /* 0xffffffb000007947 */ /* 0x000fea000383ffff */
.L_x_1991:
        /* <DEDUP_REMOVED lines=11> */
.L_x_2172:
[----:B------:R-:W-:Y:S05]  /*31670*/  BSYNC B0 ;  /* 0x0000000000007941 */ /* 0x000fea0003800000 */
.L_x_2171:
[----:B------:R-:W-:Y:S05]  /*31680*/  BRA `(.L_x_2173) ;  /* 0xffffffac00e87947 */ /* 0x000fea000383ffff */
.L_x_1992:
[----:B------:R-:W-:Y:S01]  /*31690*/  BSSY B0, `(.L_x_2174) ;  /* 0x0000006000007945 */ /* 0x000fe20003800000 */
[----:B------:R-:W-:-:S07]  /*316a0*/  IMAD.MOV.U32 R15, RZ, RZ, -0x1 ;  /* 0xffffffffff0f7424 */ /* 0x000fce00078e00ff */
[----:B012---:R-:W-:Y:S05]  /*316b0*/  WARPSYNC.COLLECTIVE R15, `(.L_x_2175) ;  /* 0x000000000f0c7348 */ /* 0x007fea0003c00000 */
[----:B------:R-:W-:Y:S02]  /*316c0*/  ELECT P6, UR62, PT ;  /* 0x00000000003e782f */ /* 0x000fe400038c0000 */
[----:B------:R-:W-:Y:S01]  /*316d0*/  MOV R14, UR62 ;  /* 0x0000003e000e7c02 */ /* 0x000fe20008000f00 */
[----:B012---:R-:W-:Y:S10]  /*316e0*/  ENDCOLLECTIVE ;  /* 0x000000000000791b */ /* 0x007ff40003800000 */
.L_x_2175:
[----:B------:R-:W-:Y:S05]  /*316f0*/  BSYNC B0 ;  /* 0x0000000000007941 */ /* 0x000fea0003800000 */
.L_x_2174:
[----:B------:R-:W-:Y:S05]  /*31700*/  BRA `(.L_x_2176) ;  /* 0xffffffac00dc7947 */ /* 0x000fea000383ffff */
.L_x_1994:
[----:B0-----:R0:W3:Y:S02]  /*31710*/  SYNCS.PHASECHK.TRANS64.TRYWAIT P1, [R3+URZ+0x30840], R2 ;  /* 0x03084002030075a7 */ /* 0x0010e4000802017f */
[----:B---3--:R-:W-:Y:S05]  /*31720*/  @!P1 NANOSLEEP.SYNCS 0x989680 ;  /* 0x009896800000995d */ /* 0x008fea0003900000 */
[----:B------:R-:W3:Y:S02]  /*31730*/  @!P1 SYNCS.PHASECHK.TRANS64 P1, [R3+URZ+0x30840], R2 ;  /* 0x03084002030095a7 */ /* 0x000ee4000802007f */
[----:B---3--:R-:W-:Y:S05]  /*31740*/  @!P1 BRA `(.L_x_1994) ;  /* 0xfffffffc00f09947 */ /* 0x008fea000383ffff */
[----:B------:R-:W-:Y:S05]  /*31750*/  BRA `(.L_x_2177) ;  /* 0xffffffb000047947 */ /* 0x000fea000383ffff */
.L_x_1996:
[----:B---3--:R3:W4:Y:S02]  /*31760*/  SYNCS.PHASECHK.TRANS64.TRYWAIT P1, [R23+URZ+0x30840], R0 ;  /* 0x03084000170075a7 */ /* 0x008724000802017f */
[----:B----4-:R-:W-:Y:S05]  /*31770*/  @!P1 NANOSLEEP.SYNCS 0x989680 ;  /* 0x009896800000995d */ /* 0x010fea0003900000 */
[----:B------:R-:W4:Y:S02]  /*31780*/  @!P1 SYNCS.PHASECHK.TRANS64 P1, [R23+URZ+0x30840], R0 ;  /* 0x03084000170095a7 */ /* 0x000f24000802007f */
[----:B----4-:R-:W-:Y:S05]  /*31790*/  @!P1 BRA `(.L_x_1996) ;  /* 0xfffffffc00f09947 */ /* 0x010fea000383ffff */
[----:B------:R-:W-:Y:S05]  /*317a0*/  BRA `(.L_x_2178) ;  /* 0xffffffb000107947 */ /* 0x000fea000383ffff */
.L_x_1998:
[----:B----4-:R4:W0:Y:S02]  /*317b0*/  SYNCS.PHASECHK.TRANS64.TRYWAIT P1, [R3+URZ+0x30860], R2 ;  /* 0x03086002030075a7 */ /* 0x010824000802017f */
[----:B0-----:R-:W-:Y:S05]  /*317c0*/  @!P1 NANOSLEEP.SYNCS 0x989680 ;  /* 0x009896800000995d */ /* 0x001fea0003900000 */
[----:B------:R-:W0:Y:S02]  /*317d0*/  @!P1 SYNCS.PHASECHK.TRANS64 P1, [R3+URZ+0x30860], R2 ;  /* 0x03086002030095a7 */ /* 0x000e24000802007f */
[----:B0-----:R-:W-:Y:S05]  /*317e0*/  @!P1 BRA `(.L_x_1998) ;  /* 0xfffffffc00f09947 */ /* 0x001fea000383ffff */
[----:B------:R-:W-:Y:S05]  /*317f0*/  BRA `(.L_x_2179) ;  /* 0xffffffb0000c7947 */ /* 0x000fea000383ffff */
.L_x_2180:
        /* <DEDUP_REMOVED lines=16> */
.L_x_3215:


//--------------------- .text._ZN7cutlass13device_kernelIN5flash11enable_sm90INS1_16FlashAttnFwdSm90INS1_25CollectiveMainloopFwdSm90ILi2EN4cute5tupleIJNS5_1CILi1EEES8_S8_EEENS6_IJNS7_ILi128EEENS7_ILi96EEENS7_ILi192EEEEEELi192ENS_6half_tEfNS_4arch4Sm90ELb1ELb0ELb0ELb0ELb1ELb0ELb0ELb1ELb1ELb1ELb1ELb0EEENS1_21CollectiveEpilogueFwdINS6_IJSA_SC_SB_EEES9_SE_SG_Li256ELb0ELb1ELb1ELb0EEENS1_19SingleTileSchedulerILb0ELb1ELb1ELi128EEEEEEEEEvNT_6ParamsE --------------------------
	.section	.text._ZN7cutlass13device_kernelIN5flash11enable_sm90INS1_16FlashAttnFwdSm90INS1_25CollectiveMainloopFwdSm90ILi2EN4cute5tupleIJNS5_1CILi1EEES8_S8_EEENS6_IJNS7_ILi128EEENS7_ILi96EEENS7_ILi192EEEEEELi192ENS_6half_tEfNS_4arch4Sm90ELb1ELb0ELb0ELb0ELb1ELb0ELb0ELb1ELb1ELb1ELb1ELb0EEENS1_21CollectiveEpilogueFwdINS6_IJSA_SC_SB_EEES9_SE_SG_Li256ELb0ELb1ELb1ELb0EEENS1_19SingleTileSchedulerILb0ELb1ELb1ELi128EEEEEEEEEvNT_6ParamsE,"ax",@progbits
	.align	128
.text._ZN7cutlass13device_kernelIN5flash11enable_sm90INS1_16FlashAttnFwdSm90INS1_25CollectiveMainloopFwdSm90ILi2EN4cute5tupleIJNS5_1CILi1EEES8_S8_EEENS6_IJNS7_ILi128EEENS7_ILi96EEENS7_ILi192EEEEEELi192ENS_6half_tEfNS_4arch4Sm90ELb1ELb0ELb0ELb0ELb1ELb0ELb0ELb1ELb1ELb1ELb1ELb0EEENS1_21CollectiveEpilogueFwdINS6_IJSA_SC_SB_EEES9_SE_SG_Li256ELb0ELb1ELb1ELb0EEENS1_19SingleTileSchedulerILb0ELb1ELb1ELi128EEEEEEEEEvNT_6ParamsE:
        .type           _ZN7cutlass13device_kernelIN5flash11enable_sm90INS1_16FlashAttnFwdSm90INS1_25CollectiveMainloopFwdSm90ILi2EN4cute5tupleIJNS5_1CILi1EEES8_S8_EEENS6_IJNS7_ILi128EEENS7_ILi96EEENS7_ILi192EEEEEELi192ENS_6half_tEfNS_4arch4Sm90ELb1ELb0ELb0ELb0ELb1ELb0ELb0ELb1ELb1ELb1ELb1ELb0EEENS1_21CollectiveEpilogueFwdINS6_IJSA_SC_SB_EEES9_SE_SG_Li256ELb0ELb1ELb1ELb0EEENS1_19SingleTileSchedulerILb0ELb1ELb1ELi128EEEEEEEEEvNT_6ParamsE,@function
        .size           _ZN7cutlass13device_kernelIN5flash11enable_sm90INS1_16FlashAttnFwdSm90INS1_25CollectiveMainloopFwdSm90ILi2EN4cute5tupleIJNS5_1CILi1EEES8_S8_EEENS6_IJNS7_ILi128EEENS7_ILi96EEENS7_ILi192EEEEEELi192ENS_6half_tEfNS_4arch4Sm90ELb1ELb0ELb0ELb0ELb1ELb0ELb0ELb1ELb1ELb1ELb1ELb0EEENS1_21CollectiveEpilogueFwdINS6_IJSA_SC_SB_EEES9_SE_SG_Li256ELb0ELb1ELb1ELb0EEENS1_19SingleTileSchedulerILb0ELb1ELb1ELi128EEEEEEEEEvNT_6ParamsE,(.L_x_3216 - _ZN7cutlass13device_kernelIN5flash11enable_sm90INS1_16FlashAttnFwdSm90INS1_25CollectiveMainloopFwdSm90ILi2EN4cute5tupleIJNS5_1CILi1EEES8_S8_EEENS6_IJNS7_ILi128EEENS7_ILi96EEENS7_ILi192EEEEEELi192ENS_6half_tEfNS_4arch4Sm90ELb1ELb0ELb0ELb0ELb1ELb0ELb0ELb1ELb1ELb1ELb1ELb0EEENS1_21CollectiveEpilogueFwdINS6_IJSA_SC_SB_EEES9_SE_SG_Li256ELb0ELb1ELb1ELb0EEENS1_19SingleTileSchedulerILb0ELb1ELb1ELi128EEEEEEEEEvNT_6ParamsE)
        .other          _ZN7cutlass13device_kernelIN5flash11enable_sm90INS1_16FlashAttnFwdSm90INS1_25CollectiveMainloopFwdSm90ILi2EN4cute5tupleIJNS5_1CILi1EEES8_S8_EEENS6_IJNS7_ILi128EEENS7_ILi96EEENS7_ILi192EEEEEELi192ENS_6half_tEfNS_4arch4Sm90ELb1ELb0ELb0ELb0ELb1ELb0ELb0ELb1ELb1ELb1ELb1ELb0EEENS1_21CollectiveEpilogueFwdINS6_IJSA_SC_SB_EEES9_SE_SG_Li256ELb0ELb1ELb1ELb0EEENS1_19SingleTileSchedulerILb0ELb1ELb1ELi128EEEEEEEEEvNT_6ParamsE,@"STO_CUDA_ENTRY STV_DEFAULT"
_ZN7cutlass13device_kernelIN5flash11enable_sm90INS1_16FlashAttnFwdSm90INS1_25CollectiveMainloopFwdSm90ILi2EN4cute5tupleIJNS5_1CILi1EEES8_S8_EEENS6_IJNS7_ILi128EEENS7_ILi96EEENS7_ILi192EEEEEELi192ENS_6half_tEfNS_4arch4Sm90ELb1ELb0ELb0ELb0ELb1ELb0ELb0ELb1ELb1ELb1ELb1ELb0EEENS1_21CollectiveEpilogueFwdINS6_IJSA_SC_SB_EEES9_SE_SG_Li256ELb0ELb1ELb1ELb0EEENS1_19SingleTileSchedulerILb0ELb1ELb1ELi128EEEEEEEEEvNT_6ParamsE:
        /* <DEDUP_REMOVED lines=45> */
.L_x_2181:
        /* <DEDUP_REMOVED lines=22> */
.L_x_2182:
        /* <DEDUP_REMOVED lines=18> */
.L_x_2183:
        /* <DEDUP_REMOVED lines=22> */
.L_x_2184:
        /* <DEDUP_REMOVED lines=23> */
.L_x_2185:
        /* <DEDUP_REMOVED lines=11> */
.L_x_2188:
        /* <DEDUP_REMOVED lines=19> */
[----:B------:R-:W1:Y:S01]  /*0a00*/  S2UR UR38, SR_CTAID.X ;  /* 0x00000000002679c3 */ /* 0x000e620000002500 */
[----:B------:R-:W-:Y:S01]  /*0a10*/  ULDC UR4, c[0x0][0x448] ;  /* 0x0001120000047ab9 */ /* 0x000fe20000000800 */
[----:B------:R-:W-:Y:S01]  /*0a20*/  ULDC UR6, c[0x0][0x424] ;  /* 0x0001090000067ab9 */ /* 0x000fe20000000800 */
[----:B------:R-:W-:Y:S01]  /*0a30*/  UISETP.NE.AND UP1, UPT, UR4, 0x1, UPT ;  /* 0x000000010400788c */ /* 0x000fe2000bf25270 */
[----:B------:R-:W-:Y:S02]  /*0a40*/  ULDC UR7, c[0x0][0x288] ;  /* 0x0000a20000077ab9 */ /* 0x000fe40000000800 */
[----:B------:R-:W-:Y:S01]  /*0a50*/  ULDC.64 UR4, c[0x0][0x418] ;  /* 0x0001060000047ab9 */ /* 0x000fe20000000a00 */
[----:B------:R-:W-:Y:S02]  /*0a60*/  UIADD3 UR7, -UR7, 0x60, URZ ;  /* 0x0000006007077890 */ /* 0x000fe4000fffe13f */
[----:B------:R-:W-:Y:S02]  /*0a70*/  UISETP.NE.U32.AND UP0, UPT, UR4, URZ, UPT ;  /* 0x0000003f0400728c */ /* 0x000fe4000bf05070 */
[----:B------:R-:W-:-:S02]  /*0a80*/  UP2UR UR4, UPR, URZ, 0x2 ;  /* 0x000000023f047883 */ /* 0x000fc40008000000 */
[----:B------:R-:W-:Y:S01]  /*0a90*/  UISETP.NE.AND.EX UP0, UPT, UR5, URZ, UPT, UP0 ;  /* 0x0000003f0500728c */ /* 0x000fe2000bf05300 */
[----:B------:R-:W-:Y:S02]  /*0aa0*/  ULDC UR42, c[0x0][0x2f0] ;  /* 0x0000bc00002a7ab9 */ /* 0x000fe40000000800 */
[----:B------:R-:W-:Y:S01]  /*0ab0*/  @UP1 ULDC UR5, c[0x0][0x44c] ;  /* 0x0001130000051ab9 */ /* 0x000fe20000000800 */
[----:B------:R-:W-:Y:S01]  /*0ac0*/  MOV R17, UR4 ;  /* 0x0000000400117c02 */ /* 0x000fe20008000f00 */
[----:B------:R-:W-:Y:S01]  /*0ad0*/  USEL UR10, UR6, 0x1, UP0 ;  /* 0x00000001060a7887 */ /* 0x000fe20008000000 */
[----:B------:R-:W-:Y:S01]  /*0ae0*/  @UP1 ULDC UR9, c[0x0][0x450] ;  /* 0x0001140000091ab9 */ /* 0x000fe20000000800 */
[----:B------:R-:W-:Y:S02]  /*0af0*/  USHF.R.U32.HI UR11, URZ, 0x10, UR8 ;  /* 0x000000103f0b7899 */ /* 0x000fe40008011608 */
[----:B------:R-:W-:Y:S02]  /*0b00*/  UIMAD UR7, UR10, UR42, UR7 ;  /* 0x0000002a0a0772a4 */ /* 0x000fe4000f8e0207 */
[----:B------:R-:W-:Y:S01]  /*0b10*/  IMAD.U32 R16, RZ, RZ, UR10 ;  /* 0x0000000aff107e24 */ /* 0x000fe2000f8e00ff */
[----:B-1----:R-:W-:-:S04]  /*0b20*/  USHF.L.U32 UR38, UR38, 0x7, URZ ;  /* 0x0000000726267899 */ /* 0x002fc8000800063f */
[----:B------:R-:W-:Y:S02]  /*0b30*/  @UP1 UIADD3 UR4, UR38, 0x7f, URZ ;  /* 0x0000007f26041890 */ /* 0x000fe4000fffe03f */
[----:B------:R-:W-:Y:S02]  /*0b40*/  UIADD3 UR6, UR38, 0x7f, URZ ;  /* 0x0000007f26067890 */ /* 0x000fe4000fffe03f */
[----:B------:R-:W-:Y:S02]  /*0b50*/  UIMAD.WIDE.U32 UR4, UR4, UR5, URZ ;  /* 0x00000005040472a5 */ /* 0x000fe4000f8e003f */
[----:B------:R-:W-:Y:S02]  /*0b60*/  UIMAD UR4, UR10, UR42, 0x5f ;  /* 0x0000005f0a0474a4 */ /* 0x000fe4000f8e022a */
[----:B------:R-:W-:Y:S02]  /*0b70*/  @UP1 USHF.R.U32.HI UR6, URZ, UR9, UR5 ;  /* 0x000000093f061299 */ /* 0x000fe40008011605 */
[----:B------:R-:W-:-:S02]  /*0b80*/  UIMAD.WIDE UR4, UR4, 0x2aaaaaab, URZ ;  /* 0x2aaaaaab040478a5 */ /* 0x000fc4000f8e023f */
[----:B------:R-:W-:Y:S02]  /*0b90*/  UIADD3 UR6, UR7, UR6, URZ ;  /* 0x0000000607067290 */ /* 0x000fe4000fffe03f */
[----:B------:R-:W-:Y:S02]  /*0ba0*/  USHF.R.U32.HI UR4, URZ, 0x1f, UR5 ;  /* 0x0000001f3f047899 */ /* 0x000fe40008011605 */
[----:B------:R-:W-:Y:S02]  /*0bb0*/  UIMAD.WIDE UR6, UR6, 0x2aaaaaab, URZ ;  /* 0x2aaaaaab060678a5 */ /* 0x000fe4000f8e023f */
[----:B------:R-:W-:Y:S02]  /*0bc0*/  ULEA.HI.SX32 UR4, UR5, UR4, 0x1c ;  /* 0x0000000405047291 */ /* 0x000fe4000f8fe23f */
[----:B------:R-:W-:-:S04]  /*0bd0*/  USHF.R.U32.HI UR6, URZ, 0x1f, UR7 ;  /* 0x0000001f3f067899 */ /* 0x000fc80008011607 */
[----:B------:R-:W-:Y:S02]  /*0be0*/  ULEA.HI.SX32 UR6, UR7, UR6, 0x1c ;  /* 0x0000000607067291 */ /* 0x000fe4000f8fe23f */
[----:B------:R-:W-:Y:S02]  /*0bf0*/  ULOP3.LUT UR7, UR8, 0xffff, URZ, 0xc0, !UPT ;  /* 0x0000ffff08077892 */ /* 0x000fe4000f8ec03f */
[----:B------:R-:W-:-:S04]  /*0c00*/  UISETP.LT.AND UP0, UPT, UR4, UR6, UPT ;  /* 0x000000060400728c */ /* 0x000fc8000bf01270 */
[----:B------:R-:W-:Y:S02]  /*0c10*/  USEL UR10, UR4, UR6, UP0 ;  /* 0x00000006040a7287 */ /* 0x000fe40008000000 */
[----:B------:R-:W-:Y:S02]  /*0c20*/  UISETP.NE.AND UP0, UPT, UR11, URZ, UPT ;  /* 0x0000003f0b00728c */ /* 0x000fe4000bf05270 */
[----:B------:R-:W-:Y:S01]  /*0c30*/  UISETP.GE.AND UP1, UPT, UR10, 0x1, UPT ;  /* 0x000000010a00788c */ /* 0x000fe2000bf26270 */
[----:B------:R-:W-:-:S05]  /*0c40*/  UMOV UR4, URZ ;  /* 0x0000003f00047c82 */ /* 0x000fca0008000000 */
[----:B------:R-:W-:-:S03]  /*0c50*/  PLOP3.LUT P0, PT, PT, PT, UP1, 0x80, 0x0 ;  /* 0x000000000000781c */ /* 0x000fc60003f0f018 */
[----:B------:R-:W-:-:S10]  /*0c60*/  @!UP0 ULDC UR11, c[0x0][0x9f0] ;  /* 0x00027c00000b8ab9 */ /* 0x000fd40000000800 */
[----:B------:R-:W-:Y:S05]  /*0c70*/  @!P0 BRA `(.L_x_2190) ;  /* 0x0000000000848947 */ /* 0x000fea0003800000 */
[----:B------:R-:W-:Y:S01]  /*0c80*/  IMAD.U32 R3, RZ, RZ, UR11 ;  /* 0x0000000bff037e24 */ /* 0x000fe2000f8e00ff */
[----:B------:R-:W-:Y:S01]  /*0c90*/  UIADD3 UR6, UR11, -0x1, UR10 ;  /* 0xffffffff0b067890 */ /* 0x000fe2000fffe00a */
[----:B------:R-:W-:-:S03]  /*0ca0*/  UMOV UR4, URZ ;  /* 0x0000003f00047c82 */ /* 0x000fc60008000000 */
[-C--:B------:R-:W-:Y:S02]  /*0cb0*/  IABS R0, R3.reuse ;  /* 0x0000000300007213 */ /* 0x080fe40000000000 */
[----:B------:R-:W-:Y:S01]  /*0cc0*/  MOV R4, UR6 ;  /* 0x0000000600047c02 */ /* 0x000fe20008000f00 */
[----:B------:R-:W-:Y:S01]  /*0cd0*/  ULOP3.LUT UR6, UR6, UR11, URZ, 0x3c, !UPT ;  /* 0x0000000b06067292 */ /* 0x000fe2000f8e3c3f */
[----:B------:R-:W-:Y:S02]  /*0ce0*/  R2UR UR12, R0 ;  /* 0x00000000000c72ca */ /* 0x000fe400000e0000 */
[----:B------:R-:W-:Y:S02]  /*0cf0*/  IABS R4, R4 ;  /* 0x0000000400047213 */ /* 0x000fe40000000000 */
[----:B------:R-:W-:-:S03]  /*0d00*/  IABS R5, R3 ;  /* 0x0000000300057213 */ /* 0x000fc60000000000 */
[----:B------:R-:W-:-:S05]  /*0d10*/  IMAD.MOV.U32 R3, RZ, RZ, R4 ;  /* 0x000000ffff037224 */ /* 0x000fca00078e0004 */
[----:B------:R-:W-:Y:S01]  /*0d20*/  R2UR UR9, R3 ;  /* 0x00000000030972ca */ /* 0x000fe200000e0000 */
[----:B------:R-:W1:Y:S08]  /*0d30*/  I2F.RP R0, UR12 ;  /* 0x0000000c00007d06 */ /* 0x000e700008209400 */
[----:B-1----:R-:W0:Y:S02]  /*0d40*/  MUFU.RCP R0, R0 ;  /* 0x0000000000007308 */ /* 0x002e240000001000 */
        /* <DEDUP_REMOVED lines=20> */
.L_x_2190:
[----:B------:R-:W-:Y:S01]  /*0e90*/  UIMAD UR6, UR7, UR4, URZ ;  /* 0x00000004070672a4 */ /* 0x000fe2000f8e023f */
[----:B------:R-:W-:Y:S01]  /*0ea0*/  IMAD.U32 R0, RZ, RZ, UR10 ;  /* 0x0000000aff007e24 */ /* 0x000fe2000f8e00ff */
[----:B------:R-:W-:Y:S01]  /*0eb0*/  MOV R3, UR4 ;  /* 0x0000000400037c02 */ /* 0x000fe20008000f00 */
[----:B------:R-:W-:Y:S01]  /*0ec0*/  VIADD R22, R25, 0xffffff80 ;  /* 0xffffff8019167836 */ /* 0x000fe20000000000 */
[----:B------:R-:W-:Y:S02]  /*0ed0*/  R2UR UR5, R16 ;  /* 0x00000000100572ca */ /* 0x000fe400000e0000 */
[----:B------:R-:W-:Y:S02]  /*0ee0*/  CS2R R118, SRZ ;  /* 0x0000000000767805 */ /* 0x000fe4000001ff00 */
[----:B------:R-:W-:Y:S01]  /*0ef0*/  VIADDMNMX R0, R3, UR6, R0, PT ;  /* 0x0000000603007c46 */ /* 0x000fe2000b800100 */
[----:B------:R-:W-:Y:S01]  /*0f00*/  IMAD.U32 R18, RZ, RZ, UR6 ;  /* 0x00000006ff127e24 */ /* 0x000fe2000f8e00ff */
[----:B------:R-:W-:-:S02]  /*0f10*/  PLOP3.LUT P0, PT, PT, PT, PT, 0x80, 0x0 ;  /* 0x000000000000781c */ /* 0x000fc40003f0f070 */
[----:B------:R-:W-:Y:S02]  /*0f20*/  CS2R R116, SRZ ;  /* 0x0000000000747805 */ /* 0x000fe4000001ff00 */
[----:B------:R-:W-:Y:S01]  /*0f30*/  R2UR UR60, R0 ;  /* 0x00000000003c72ca */ /* 0x000fe200000e0000 */
[----:B------:R-:W-:Y:S01]  /*0f40*/  IMAD.MOV.U32 R0, RZ, RZ, RZ ;  /* 0x000000ffff007224 */ /* 0x000fe200078e00ff */
[----:B------:R-:W-:Y:S02]  /*0f50*/  MOV R3, RZ ;  /* 0x000000ff00037202 */ /* 0x000fe40000000f00 */
[----:B------:R-:W-:Y:S02]  /*0f60*/  CS2R R114, SRZ ;  /* 0x0000000000727805 */ /* 0x000fe4000001ff00 */
[----:B------:R-:W-:Y:S02]  /*0f70*/  CS2R R112, SRZ ;  /* 0x0000000000707805 */ /* 0x000fe4000001ff00 */
[----:B------:R-:W-:-:S02]  /*0f80*/  CS2R R110, SRZ ;  /* 0x00000000006e7805 */ /* 0x000fc4000001ff00 */
[----:B------:R-:W-:Y:S01]  /*0f90*/  CS2R R108, SRZ ;  /* 0x00000000006c7805 */ /* 0x000fe2000001ff00 */
[----:B------:R-:W-:Y:S01]  /*0fa0*/  UIMAD UR42, UR5, UR42, URZ ;  /* 0x0000002a052a72a4 */ /* 0x000fe2000f8e023f */
[----:B------:R-:W-:Y:S02]  /*0fb0*/  CS2R R106, SRZ ;  /* 0x00000000006a7805 */ /* 0x000fe4000001ff00 */
[----:B------:R-:W-:Y:S02]  /*0fc0*/  CS2R R104, SRZ ;  /* 0x0000000000687805 */ /* 0x000fe4000001ff00 */
[----:B------:R-:W-:Y:S02]  /*0fd0*/  CS2R R102, SRZ ;  /* 0x0000000000667805 */ /* 0x000fe4000001ff00 */
[----:B------:R-:W-:Y:S02]  /*0fe0*/  CS2R R100, SRZ ;  /* 0x0000000000647805 */ /* 0x000fe4000001ff00 */
[----:B------:R-:W-:Y:S01]  /*0ff0*/  CS2R R98, SRZ ;  /* 0x0000000000627805 */ /* 0x000fe2000001ff00 */
[----:B------:R-:W-:Y:S01]  /*1000*/  UISETP.GT.AND UP0, UPT, UR60, UR6, UPT ;  /* 0x000000063c00728c */ /* 0x000fe2000bf04270 */
[----:B------:R-:W-:-:S02]  /*1010*/  CS2R R96, SRZ ;  /* 0x0000000000607805 */ /* 0x000fc4000001ff00 */
[----:B------:R-:W-:Y:S02]  /*1020*/  CS2R R94, SRZ ;  /* 0x00000000005e7805 */ /* 0x000fe4000001ff00 */
[----:B------:R-:W-:Y:S02]  /*1030*/  CS2R R92, SRZ ;  /* 0x00000000005c7805 */ /* 0x000fe4000001ff00 */
[----:B------:R-:W-:Y:S02]  /*1040*/  CS2R R90, SRZ ;  /* 0x00000000005a7805 */ /* 0x000fe4000001ff00 */
[----:B------:R-:W-:Y:S02]  /*1050*/  CS2R R88, SRZ ;  /* 0x0000000000587805 */ /* 0x000fe4000001ff00 */
[----:B------:R-:W-:Y:S02]  /*1060*/  PLOP3.LUT P1, PT, PT, PT, UP0, 0x80, 0x0 ;  /* 0x000000000000781c */ /* 0x000fe40003f2f008 */
        /* <DEDUP_REMOVED lines=32> */
[----:B------:R-:W-:Y:S06]  /*1270*/  @!P1 BRA `(.L_x_2191) ;  /* 0x0000007800c89947 */ /* 0x000fec0003800000 */
[----:B------:R-:W-:Y:S01]  /*1280*/  SHF.R.S32.HI R23, RZ, 0x1f, R22 ;  /* 0x0000001fff177819 */ /* 0x000fe20000011416 */
[----:B------:R-:W1:Y:S01]  /*1290*/  S2UR UR6, SR_CgaCtaId ;  /* 0x00000000000679c3 */ /* 0x000e620000008800 */
[----:B------:R-:W-:Y:S02]  /*12a0*/  UMOV UR39, 0x400 ;  /* 0x0000040000277882 */ /* 0x000fe40000000000 */
[----:B------:R-:W-:-:S04]  /*12b0*/  LEA.HI R72, R23, R22, RZ, 0x7 ;  /* 0x0000001617487211 */ /* 0x000fc800078f38ff */
[----:B------:R-:W-:-:S05]  /*12c0*/  SHF.R.S32.HI R73, RZ, 0x7, R72 ;  /* 0x00000007ff497819 */ /* 0x000fca0000011448 */
[----:B------:R-:W2:Y:S01]  /*12d0*/  SHFL.IDX PT, R0, R73, RZ, 0x1f ;  /* 0x00001fff49007589 */ /* 0x000ea200000e0000 */
[----:B-1----:R-:W-:-:S04]  /*12e0*/  ULEA UR39, UR6, UR39, 0x18 ;  /* 0x0000002706277291 */ /* 0x002fc8000f8ec03f */
[----:B------:R-:W-:-:S04]  /*12f0*/  UIADD3 UR6, UR39, 0x12400, URZ ;  /* 0x0001240027067890 */ /* 0x000fc8000fffe03f */
[----:B------:R-:W-:Y:S01]  /*1300*/  ULOP3.LUT UP0, URZ, UR6, 0x1bf, URZ, 0xc0, !UPT ;  /* 0x000001bf063f7892 */ /* 0x000fe2000f80c03f */
[----:B--2---:R-:W-:-:S05]  /*1310*/  R2UR UR4, R0 ;  /* 0x00000000000472ca */ /* 0x004fca00000e0000 */
        /* <DEDUP_REMOVED lines=12> */
[----:B0-----:R0:W1:Y:S01]  /*13e0*/  LDC.64 R2, c[0x4][R0] ;  /* 0x0100000000027b82 */ /* 0x0010620000000a00 */
        /* <DEDUP_REMOVED lines=11> */
.L_x_2192:
[----:B------:R-:W-:-:S04]  /*14a0*/  SHF.L.U32 R0, RZ, 0x1f, RZ ;  /* 0x0000001fff007819 */ /* 0x000fc800000006ff */
[----:B------:R-:W1:Y:S02]  /*14b0*/  SYNCS.PHASECHK.TRANS64.TRYWAIT P0, [UR39+0x30800], R0 ;  /* 0x03080000ff0075a7 */ /* 0x000e640008000167 */
[----:B-1----:R-:W-:Y:S05]  /*14c0*/  @!P0 BRA `(.L_x_2193) ;  /* 0x000000d400248947 */ /* 0x002fea0003800000 */
.L_x_2278:
[----:B0-----:R-:W2:Y:S02]  /*14d0*/  LDL R2, [R1+0x4] ;  /* 0x0000040001027983 */ /* 0x001ea40000100800 */
[----:B--2---:R-:W-:-:S13]  /*14e0*/  R2UR UR4, R2 ;  /* 0x00000000020472ca */ /* 0x004fda00000e0000 */
[----:B------:R-:W-:-:S06]  /*14f0*/  ULOP3.LUT UR4, UR4, 0x1, URZ, 0xfc, !UPT ;  /* 0x0000000104047892 */ /* 0x000fcc000f8efc3f */
[----:B------:R-:W-:-:S05]  /*1500*/  IMAD.U32 R2, RZ, RZ, UR4 ;  /* 0x00000004ff027e24 */ /* 0x000fca000f8e00ff */
[----:B------:R-:W-:-:S13]  /*1510*/  ISETP.NE.AND P0, PT, R2, 0x3, PT ;  /* 0x000000030200780c */ /* 0x000fda0003f05270 */
[----:B------:R-:W-:Y:S05]  /*1520*/  @!P0 BRA `(.L_x_2194) ;  /* 0x0000000000048947 */ /* 0x000fea0003800000 */
[----:B------:R-:W-:Y:S01]  /*1530*/  BPT.TRAP 0x1 ;  /* 0x000000040000795c */ /* 0x000fe20000300000 */
.L_x_2194:
[----:B------:R0:W2:Y:S01]  /*1540*/  SYNCS.PHASECHK.TRANS64.TRYWAIT P1, [UR39+0x30830], R0 ;  /* 0x03083000ff0075a7 */ /* 0x0000a20008020167 */
[----:B------:R-:W-:Y:S05]  /*1550*/  @!P0 BRA `(.L_x_2195) ;  /* 0x0000000000048947 */ /* 0x000fea0003800000 */
[----:B------:R-:W-:Y:S01]  /*1560*/  BPT.TRAP 0x1 ;  /* 0x000000040000795c */ /* 0x000fe20000300000 */
.L_x_2195:
[----:B------:R-:W-:-:S05]  /*1570*/  IMAD.U32 R6, RZ, RZ, UR40 ;  /* 0x00000028ff067e24 */ /* 0x000fca000f8e00ff */
[----:B------:R-:W-:Y:S01]  /*1580*/  LOP3.LUT R6, R6, 0x10000, RZ, 0xfc, !PT ;  /* 0x0001000006067812 */ /* 0x000fe200078efcff */
[----:B--2---:R-:W-:Y:S06]  /*1590*/  @P1 BRA `(.L_x_2196) ;  /* 0x0000000000081947 */ /* 0x004fec0003800000 */
[----:B------:R-:W2:Y:S02]  /*15a0*/  SYNCS.PHASECHK.TRANS64.TRYWAIT P1, [UR39+0x30830], R0 ;  /* 0x03083000ff0075a7 */ /* 0x000ea40008020167 */
[----:B--2---:R-:W-:Y:S05]  /*15b0*/  @!P1 BRA `(.L_x_2197) ;  /* 0x000000d400009947 */ /* 0x004fea0003800000 */
.L_x_2196:
[----:B------:R-:W-:Y:S05]  /*15c0*/  WARPSYNC.ALL ;  /* 0x0000000000007948 */ /* 0x000fea0003800000 */
[----:B------:R-:W-:Y:S01]  /*15d0*/  MOV R7, 0x40000040 ;  /* 0x4000004000077802 */ /* 0x000fe20000000f00 */
[----:B------:R-:W-:Y:S01]  /*15e0*/  UIADD3 UR4, UR39, 0x1e400, URZ ;  /* 0x0001e40027047890 */ /* 0x000fe2000fffe03f */
        /* <DEDUP_REMOVED lines=14> */
[----:B------:R-:W-:Y:S01]  /*16d0*/  IMAD.U32 R10, RZ, RZ, UR18 ;  /* 0x00000012ff0a7e24 */ /* 0x000fe2000f8e00ff */
[----:B------:R-:W-:Y:S01]  /*16e0*/  UMOV UR10, UR18 ;  /* 0x00000012000a7c82 */ /* 0x000fe20008000000 */
[----:B------:R-:W-:Y:S01]  /*16f0*/  UMOV UR25, 0x40000040 ;  /* 0x4000004000197882 */ /* 0x000fe20000000000 */
[----:B------:R-:W-:Y:S01]  /*1700*/  HGMMA.64x96x16.F32 R24, gdesc[UR8], RZ, !UPT, gsb0 ;  /* 0x01600000081879f0 */ /* 0x000fe2000c0008ff */
[----:B------:R-:W-:Y:S01]  /*1710*/  R2UR UR10, R6 ;  /* 0x00000000060a72ca */ /* 0x000fe200000e0000 */
[----:B------:R-:W-:Y:S01]  /*1720*/  UMOV UR9, 0x40000040 ;  /* 0x4000004000097882 */ /* 0x000fe20000000000 */
[----:B------:R-:W-:Y:S01]  /*1730*/  UMOV UR29, 0x40000040 ;  /* 0x40000040001d7882 */ /* 0x000fe20000000000 */
[----:B------:R-:W-:Y:S01]  /*1740*/  UMOV UR5, UR9 ;  /* 0x0000000900057c82 */ /* 0x000fe20008000000 */
[----:B------:R-:W-:Y:S01]  /*1750*/  UMOV UR33, 0x40000040 ;  /* 0x4000004000217882 */ /* 0x000fe20000000000 */
[----:B------:R-:W-:Y:S01]  /*1760*/  UMOV UR41, 0x40000040 ;  /* 0x4000004000297882 */ /* 0x000fe20000000000 */
[----:B------:R-:W-:Y:S01]  /*1770*/  UMOV UR45, 0x40000040 ;  /* 0x40000040002d7882 */ /* 0x000fe20000000000 */
[----:B------:R-:W-:Y:S01]  /*1780*/  UMOV UR49, 0x40000040 ;  /* 0x4000004000317882 */ /* 0x000fe20000000000 */
[----:B------:R-:W-:-:S05]  /*1790*/  UMOV UR53, 0x40000040 ;  /* 0x4000004000357882 */ /* 0x000fca0000000000 */
        /* <DEDUP_REMOVED lines=8> */
[----:B------:R-:W-:Y:S02]  /*1820*/  UIADD3 UR40, UR10, 0x800, URZ ;  /* 0x000008000a287890 */ /* 0x000fe4000fffe03f */
[----:B------:R-:W-:Y:S02]  /*1830*/  UIADD3 UR44, UR10, 0x802, URZ ;  /* 0x000008020a2c7890 */ /* 0x000fe4000fffe03f */
[----:B------:R-:W-:Y:S02]  /*1840*/  UIADD3 UR48, UR10, 0x804, URZ ;  /* 0x000008040a307890 */ /* 0x000fe4000fffe03f */
[----:B------:R-:W-:Y:S01]  /*1850*/  UIADD3 UR52, UR10, 0x806, URZ ;  /* 0x000008060a347890 */ /* 0x000fe2000fffe03f */
        /* <DEDUP_REMOVED lines=72> */
.L_x_2198:
[----:B-1----:R-:W-:Y:S01]  /*1ce0*/  LOP3.LUT R3, R72, 0xffffff80, RZ, 0xc0, !PT ;  /* 0xffffff8048037812 */ /* 0x002fe200078ec0ff */
[----:B------:R-:W-:Y:S01]  /*1cf0*/  UMOV UR5, 0xffffffa0 ;  /* 0xffffffa000057882 */ /* 0x000fe20000000000 */
[----:B------:R-:W-:Y:S01]  /*1d00*/  R2UR UR4, R17 ;  /* 0x00000000110472ca */ /* 0x000fe200000e0000 */
[----:B------:R-:W-:Y:S01]  /*1d10*/  UIMAD UR5, UR60, UR5, 0x61 ;  /* 0x000000613c0574a4 */ /* 0x000fe2000f8e0205 */
[----:B------:R-:W-:Y:S01]  /*1d20*/  LEA.HI R23, R23, R22, RZ, 0x2 ;  /* 0x0000001617177211 */ /* 0x000fe200078f10ff */
[----:B------:R-:W-:Y:S01]  /*1d30*/  IMAD.IADD R3, R22, 0x1, -R3 ;  /* 0x0000000116037824 */ /* 0x000fe200078e0a03 */
[----:B------:R-:W-:Y:S01]  /*1d40*/  LEA.HI R8, R73, R73, RZ, 0x1 ;  /* 0x0000004949087211 */ /* 0x000fe200078f08ff */
[----:B------:R-:W-:Y:S01]  /*1d50*/  ULDC UR7, c[0x0][0x288] ;  /* 0x0000a20000077ab9 */ /* 0x000fe20000000800 */
[----:B------:R-:W-:Y:S01]  /*1d60*/  LOP3.LUT R23, R23, 0xfffffffc, RZ, 0xc0, !PT ;  /* 0xfffffffc17177812 */ /* 0x000fe200078ec0ff */
[----:B------:R-:W1:Y:S01]  /*1d70*/  S2UR UR14, SR_CgaCtaId ;  /* 0x00000000000e79c3 */ /* 0x000e620000008800 */
[----:B0-----:R-:W-:Y:S01]  /*1d80*/  SHF.R.S32.HI R0, RZ, 0x1f, R3 ;  /* 0x0000001fff007819 */ /* 0x001fe20000011403 */
[----:B------:R-:W-:Y:S01]  /*1d90*/  UIADD3 UR6, UR39, 0x30840, URZ ;  /* 0x0003084027067890 */ /* 0x000fe2000fffe03f */
[----:B------:R-:W-:Y:S01]  /*1da0*/  LOP3.LUT R8, R8, 0x3fffffe, RZ, 0xc0, !PT ;  /* 0x03fffffe08087812 */ /* 0x000fe200078ec0ff */
[----:B------:R-:W-:Y:S01]  /*1db0*/  IMAD.IADD R23, R22, 0x1, -R23 ;  /* 0x0000000116177824 */ /* 0x000fe200078e0a17 */
[CC--:B------:R-:W-:Y:S01]  /*1dc0*/  LEA.HI R2, R0.reuse, R3.reuse, RZ, 0x2 ;  /* 0x0000000300027211 */ /* 0x0c0fe200078f10ff */
[----:B------:R-:W-:Y:S01]  /*1dd0*/  UISETP.NE.AND UP0, UPT, UR4, URZ, UPT ;  /* 0x0000003f0400728c */ /* 0x000fe2000bf05270 */
[----:B------:R-:W-:-:S02]  /*1de0*/  LEA.HI R4, R0, R3, RZ, 0x5 ;  /* 0x0000000300047211 */ /* 0x000fc400078f28ff */
[----:B------:R-:W-:Y:S02]  /*1df0*/  CS2R R118, SRZ ;  /* 0x0000000000767805 */ /* 0x000fe4000001ff00 */
[--C-:B------:R-:W-:Y:S02]  /*1e00*/  SHF.R.S32.HI R0, RZ, 0x2, R2.reuse ;  /* 0x00000002ff007819 */ /* 0x100fe40000011402 */
[----:B------:R-:W-:Y:S02]  /*1e10*/  CS2R R116, SRZ ;  /* 0x0000000000747805 */ /* 0x000fe4000001ff00 */
[----:B------:R-:W-:Y:S02]  /*1e20*/  SHF.R.S32.HI R5, RZ, 0x1f, R2 ;  /* 0x0000001fff057819 */ /* 0x000fe40000011402 */
[----:B------:R-:W-:Y:S02]  /*1e30*/  CS2R R114, SRZ ;  /* 0x0000000000727805 */ /* 0x000fe4000001ff00 */
[----:B------:R-:W-:-:S02]  /*1e40*/  SHF.R.S32.HI R4, RZ, 0x5, R4 ;  /* 0x00000005ff047819 */ /* 0x000fc40000011404 */
[----:B------:R-:W-:Y:S02]  /*1e50*/  CS2R R112, SRZ ;  /* 0x0000000000707805 */ /* 0x000fe4000001ff00 */
[----:B------:R-:W-:Y:S02]  /*1e60*/  LEA.HI R5, R5, R0, RZ, 0x3 ;  /* 0x0000000005057211 */ /* 0x000fe400078f18ff */
[----:B------:R-:W-:Y:S02]  /*1e70*/  CS2R R110, SRZ ;  /* 0x00000000006e7805 */ /* 0x000fe4000001ff00 */
[----:B------:R-:W-:Y:S01]  /*1e80*/  LEA.HI R9, R23, R23, RZ, 0x1 ;  /* 0x0000001717097211 */ /* 0x000fe200078f08ff */
[----:B------:R-:W-:Y:S01]  /*1e90*/  @UP0 ULDC UR4, c[0x0][0x44c] ;  /* 0x0001130000040ab9 */ /* 0x000fe20000000800 */
[----:B------:R-:W-:Y:S01]  /*1ea0*/  LEA R11, R4, UR38, 0x4 ;  /* 0x00000026040b7c11 */ /* 0x000fe2000f8e20ff */
[----:B------:R-:W-:Y:S01]  /*1eb0*/  @UP0 ULDC UR10, c[0x0][0x450] ;  /* 0x00011400000a0ab9 */ /* 0x000fe20000000800 */
[----:B------:R-:W-:-:S02]  /*1ec0*/  LOP3.LUT R5, R5, 0xfffffff8, RZ, 0xc0, !PT ;  /* 0xfffffff805057812 */ /* 0x000fc400078ec0ff */
[----:B------:R-:W-:Y:S02]  /*1ed0*/  CS2R R108, SRZ ;  /* 0x00000000006c7805 */ /* 0x000fe4000001ff00 */
[----:B------:R-:W-:Y:S01]  /*1ee0*/  IADD3 R8, R73, -R8, RZ ;  /* 0x8000000849087210 */ /* 0x000fe20007ffe0ff */
[----:B-1----:R-:W-:Y:S01]  /*1ef0*/  UPRMT UR6, UR14, 0x654, UR6 ;  /* 0x000006540e067896 */ /* 0x002fe20008000006 */
[----:B------:R-:W-:Y:S02]  /*1f00*/  LOP3.LUT R4, R9, 0x1ffffffe, RZ, 0xc0, !PT ;  /* 0x1ffffffe09047812 */ /* 0x000fe400078ec0ff */
[----:B------:R-:W-:Y:S02]  /*1f10*/  CS2R R106, SRZ ;  /* 0x00000000006a7805 */ /* 0x000fe4000001ff00 */
[----:B------:R-:W-:Y:S02]  /*1f20*/  IADD3 R5, R11, R0, -R5 ;  /* 0x000000000b057210 */ /* 0x000fe40007ffe805 */
[----:B------:R-:W-:-:S02]  /*1f30*/  CS2R R104, SRZ ;  /* 0x0000000000687805 */ /* 0x000fc4000001ff00 */
[----:B------:R-:W-:Y:S01]  /*1f40*/  PLOP3.LUT P1, PT, PT, PT, UP0, 0x80, 0x0 ;  /* 0x000000000000781c */ /* 0x000fe20003f2f008 */
[----:B------:R-:W-:Y:S01]  /*1f50*/  IMAD.IADD R4, R23, 0x1, -R4 ;  /* 0x0000000117047824 */ /* 0x000fe200078e0a04 */
[----:B------:R-:W-:Y:S01]  /*1f60*/  PLOP3.LUT P2, PT, PT, PT, UP0, 0x80, 0x0 ;  /* 0x000000000000781c */ /* 0x000fe20003f4f008 */
[----:B------:R-:W-:Y:S01]  /*1f70*/  IMAD R5, R8, 0x40, R5 ;  /* 0x0000004008057824 */ /* 0x000fe200078e0205 */
[----:B------:R-:W-:Y:S01]  /*1f80*/  LOP3.LUT R12, R2, 0x7ffffffc, RZ, 0xc0, !PT ;  /* 0x7ffffffc020c7812 */ /* 0x000fe200078ec0ff */
[----:B------:R-:W-:Y:S01]  /*1f90*/  SYNCS.ARRIVE.TRANS64.RED.A1T0 RZ, [UR6], RZ ;  /* 0x000000ffffff79a7 */ /* 0x000fe20008100406 */
[----:B------:R-:W-:Y:S01]  /*1fa0*/  MOV R8, UR42 ;  /* 0x0000002a00087c02 */ /* 0x000fe20008000f00 */
[----:B------:R-:W-:Y:S01]  /*1fb0*/  IMAD R11, R4, 0x8, R5 ;  /* 0x00000008040b7824 */ /* 0x000fe200078e0205 */
[----:B------:R-:W-:Y:S01]  /*1fc0*/  R2UR UR11, R18 ;  /* 0x00000000120b72ca */ /* 0x000fe200000e0000 */
[----:B------:R-:W-:Y:S01]  /*1fd0*/  IMAD.IADD R12, R3, 0x1, -R12 ;  /* 0x00000001030c7824 */ /* 0x000fe200078e0a0c */
[----:B------:R-:W-:Y:S01]  /*1fe0*/  UMOV UR6, URZ ;  /* 0x0000003f00067c82 */ /* 0x000fe20008000000 */
[----:B------:R-:W-:Y:S01]  /*1ff0*/  IMAD.U32 R3, RZ, RZ, UR5 ;  /* 0x00000005ff037e24 */ /* 0x000fe2000f8e00ff */
[----:B------:R-:W-:Y:S01]  /*2000*/  MOV R0, R11 ;  /* 0x0000000b00007202 */ /* 0x000fe20000000f00 */
[----:B------:R-:W-:Y:S01]  /*2010*/  @P1 IMAD.HI.U32 R4, R11, UR4, RZ ;  /* 0x000000040b041c27 */ /* 0x000fe2000f8e00ff */
[----:B------:R-:W-:-:S03]  /*2020*/  @UP0 ULDC UR4, c[0x0][0x450] ;  /* 0x0001140000040ab9 */ /* 0x000fc60000000800 */
[----:B------:R-:W-:Y:S01]  /*2030*/  IMAD R3, R12, -0x2, R3 ;  /* 0xfffffffe0c037824 */ /* 0x000fe200078e0203 */
[----:B------:R-:W-:Y:S01]  /*2040*/  @P2 SHF.R.U32.HI R0, RZ, UR4, R4 ;  /* 0x00000004ff002c19 */ /* 0x000fe20008011604 */
[----:B------:R-:W-:Y:S02]  /*2050*/  UIMAD UR4, UR60, -0x60, UR42 ;  /* 0xffffffa03c0478a4 */ /* 0x000fe4000f8e022a */
[----:B------:R-:W-:Y:S01]  /*2060*/  UIADD3 UR60, UR60, -0x2, URZ ;  /* 0xfffffffe3c3c7890 */ /* 0x000fe2000fffe03f */
[----:B------:R-:W-:Y:S01]  /*2070*/  IADD3 R3, R3, -UR7, R8 ;  /* 0x8000000703037c10 */ /* 0x000fe2000fffe008 */
[----:B------:R-:W0:Y:S01]  /*2080*/  SHFL.IDX PT, R4, R0, 0x1, 0x1c1f ;  /* 0x003c1f0000047f89 */ /* 0x000e2200000e0000 */
[----:B------:R-:W-:-:S03]  /*2090*/  UIADD3 UR4, UR4, 0x60, URZ ;  /* 0x0000006004047890 */ /* 0x000fc6000fffe03f */
[----:B------:R-:W1:Y:S03]  /*20a0*/  SHFL.IDX PT, R0, R0, RZ, 0x1c1f ;  /* 0x001c1fff00007589 */ /* 0x000e6600000e0000 */
[----:B------:R-:W-:Y:S01]  /*20b0*/  IMAD.U32 R5, RZ, RZ, UR4 ;  /* 0x00000004ff057e24 */ /* 0x000fe2000f8e00ff */
[----:B------:R-:W-:-:S03]  /*20c0*/  ULDC UR4, c[0x0][0x988] ;  /* 0x0002620000047ab9 */ /* 0x000fc60000000800 */
[----:B------:R-:W-:-:S05]  /*20d0*/  IMAD R2, R12, -0x2, R5 ;  /* 0xfffffffe0c027824 */ /* 0x000fca00078e0205 */
[----:B0-----:R-:W-:-:S04]  /*20e0*/  VIADDMNMX R4, R4, R3, R2, PT ;  /* 0x0000000304047246 */ /* 0x001fc80003800102 */
        /* <DEDUP_REMOVED lines=8> */
[C---:B------:R-:W-:Y:S02]  /*2170*/  ISETP.GT.AND P2, PT, R4.reuse, 0x10, PT ;  /* 0x000000100400780c */ /* 0x040fe40003f44270 */
[----:B------:R-:W-:Y:S02]  /*2180*/  FSEL R75, R31, -INF , P1 ;  /* 0xff8000001f4b7808 */ /* 0x000fe40000800000 */
[----:B------:R-:W-:Y:S02]  /*2190*/  FMNMX.FTZ R8, R73, R8, !PT ;  /* 0x0000000849087209 */ /* 0x000fe40007810000 */
        /* <DEDUP_REMOVED lines=57> */
[----:B------:R-:W-:Y:S02]  /*2530*/  FSEL R71, R71, -INF , P1 ;  /* 0xff80000047477808 */ /* 0x000fe40000800000 */
[----:B------:R-:W-:Y:S02]  /*2540*/  FMNMX.FTZ R8, R103, R8, !PT ;  /* 0x0000000867087209 */ /* 0x000fe40007810000 */
[----:B-1----:R-:W-:Y:S01]  /*2550*/  VIADDMNMX R3, R0, R3, R2, PT ;  /* 0x0000000300037246 */ /* 0x002fe20003800102 */
[----:B------:R-:W-:Y:S01]  /*2560*/  IMAD.U32 R2, RZ, RZ, UR4 ;  /* 0x00000004ff027e24 */ /* 0x000fe2000f8e00ff */
[----:B------:R-:W-:Y:S01]  /*2570*/  FMNMX.FTZ R8, R71, R8, !PT ;  /* 0x0000000847087209 */ /* 0x000fe20007810000 */
[----:B------:R-:W-:Y:S01]  /*2580*/  @UP0 ULDC UR4, c[0x0][0x44c] ;  /* 0x0001130000040ab9 */ /* 0x000fe20000000800 */
[C---:B------:R-:W-:Y:S01]  /*2590*/  ISETP.GT.AND P1, PT, R3.reuse, RZ, PT ;  /* 0x000000ff0300720c */ /* 0x040fe20003f24270 */
[----:B------:R-:W-:Y:S01]  /*25a0*/  UIMAD.WIDE.U32 UR4, UR38, UR4, URZ ;  /* 0x00000004260472a5 */ /* 0x000fe2000f8e003f */
[C---:B------:R-:W-:Y:S01]  /*25b0*/  ISETP.GT.AND P2, PT, R3.reuse, 0x1, PT ;  /* 0x000000010300780c */ /* 0x040fe20003f44270 */
[----:B------:R-:W0:Y:S01]  /*25c0*/  SHFL.BFLY PT, R9, R8, 0x2, 0x1f ;  /* 0x0c401f0008097f89 */ /* 0x000e2200000e0000 */
[----:B------:R-:W-:Y:S01]  /*25d0*/  ISETP.GT.AND P3, PT, R3, 0x8, PT ;  /* 0x000000080300780c */ /* 0x000fe20003f64270 */
[----:B------:R-:W-:Y:S01]  /*25e0*/  @UP0 USHF.R.U32.HI UR38, URZ, UR10, UR5 ;  /* 0x0000000a3f260299 */ /* 0x000fe20008011605 */
[----:B------:R-:W-:-:S02]  /*25f0*/  FSEL R25, R25, -INF , P2 ;  /* 0xff80000019197808 */ /* 0x000fc40001000000 */
[----:B------:R-:W-:Y:S01]  /*2600*/  FSEL R13, R28, -INF , P3 ;  /* 0xff8000001c0d7808 */ /* 0x000fe20001800000 */
[----:B------:R-:W-:Y:S01]  /*2610*/  UIADD3 UR4, UR38, -UR7, UR42 ;  /* 0x8000000726047290 */ /* 0x000fe2000fffe02a */
[C---:B------:R-:W-:Y:S02]  /*2620*/  ISETP.GT.AND P2, PT, R3.reuse, 0x10, PT ;  /* 0x000000100300780c */ /* 0x040fe40003f44270 */
[----:B------:R-:W-:Y:S01]  /*2630*/  ISETP.GT.AND P3, PT, R3, 0x18, PT ;  /* 0x000000180300780c */ /* 0x000fe20003f64270 */
[----:B------:R-:W-:Y:S01]  /*2640*/  UIMAD.WIDE UR4, UR4, 0x2aaaaaab, URZ ;  /* 0x2aaaaaab040478a5 */ /* 0x000fe2000f8e023f */
[----:B------:R-:W-:Y:S02]  /*2650*/  FSEL R15, R32, -INF , P2 ;  /* 0xff800000200f7808 */ /* 0x000fe40001000000 */
[----:B------:R-:W-:Y:S01]  /*2660*/  FSEL R21, R36, -INF , P3 ;  /* 0xff80000024157808 */ /* 0x000fe20001800000 */
[----:B------:R-:W-:-:S04]  /*2670*/  USHF.R.U32.HI UR4, URZ, 0x1f, UR5 ;  /* 0x0000001f3f047899 */ /* 0x000fc80008011605 */
[----:B------:R-:W-:-:S04]  /*2680*/  ULEA.HI.SX32 UR4, UR5, UR4, 0x1c ;  /* 0x0000000405047291 */ /* 0x000fc8000f8fe23f */
[----:B------:R-:W-:Y:S01]  /*2690*/  UISETP.LT.AND UP0, UPT, UR11, UR4, UPT ;  /* 0x000000040b00728c */ /* 0x000fe2000bf01270 */
[----:B0-----:R-:W-:-:S03]  /*26a0*/  FMNMX.FTZ R14, R8, R9, !PT ;  /* 0x00000009080e7209 */ /* 0x001fc60007810000 */
[----:B------:R-:W-:Y:S02]  /*26b0*/  USEL UR61, UR11, UR4, !UP0 ;  /* 0x000000040b3d7287 */ /* 0x000fe4000c000000 */
[----:B------:R-:W0:Y:S02]  /*26c0*/  SHFL.BFLY PT, R9, R14, 0x1, 0x1f ;  /* 0x0c201f000e097f89 */ /* 0x000e2400000e0000 */
[----:B------:R-:W-:Y:S01]  /*26d0*/  UISETP.GE.AND UP0, UPT, UR60, UR61, UPT ;  /* 0x0000003d3c00728c */ /* 0x000fe2000bf06270 */
[----:B------:R-:W-:Y:S01]  /*26e0*/  UMOV UR4, URZ ;  /* 0x0000003f00047c82 */ /* 0x000fe20008000000 */
[----:B0-----:R-:W-:Y:S02]  /*26f0*/  FMNMX.FTZ R4, R14, R9, !PT ;  /* 0x000000090e047209 */ /* 0x001fe40007810000 */
[----:B------:R-:W-:Y:S02]  /*2700*/  FSEL R9, R24, -INF , P1 ;  /* 0xff80000018097808 */ /* 0x000fe40000800000 */
[----:B------:R-:W-:Y:S01]  /*2710*/  ISETP.GT.AND P1, PT, R3, 0x9, PT ;  /* 0x000000090300780c */ /* 0x000fe20003f24270 */
[----:B------:R-:W-:Y:S01]  /*2720*/  FMUL.FTZ R8, R4, R2 ;  /* 0x0000000204087220 */ /* 0x000fe20000410000 */
[----:B------:R-:W-:-:S02]  /*2730*/  FMNMX.FTZ R0, R9, R25, !PT ;  /* 0x0000001909007209 */ /* 0x000fc40007810000 */
[----:B------:R-:W-:Y:S02]  /*2740*/  FSEL R29, R29, -INF , P1 ;  /* 0xff8000001d1d7808 */ /* 0x000fe40000800000 */
[----:B------:R-:W-:Y:S02]  /*2750*/  FMNMX.FTZ R0, R13, R0, !PT ;  /* 0x000000000d007209 */ /* 0x000fe40007810000 */
[----:B------:R-:W-:Y:S02]  /*2760*/  ISETP.GT.AND P1, PT, R3, 0x11, PT ;  /* 0x000000110300780c */ /* 0x000fe40003f24270 */
[----:B------:R-:W-:Y:S02]  /*2770*/  FMNMX.FTZ R0, R29, R0, !PT ;  /* 0x000000001d007209 */ /* 0x000fe40007810000 */
[----:B------:R-:W-:Y:S02]  /*2780*/  FSEL R33, R33, -INF , P1 ;  /* 0xff80000021217808 */ /* 0x000fe40000800000 */
[----:B------:R-:W-:-:S02]  /*2790*/  FMNMX.FTZ R0, R15, R0, !PT ;  /* 0x000000000f007209 */ /* 0x000fc40007810000 */
[----:B------:R-:W-:Y:S02]  /*27a0*/  FSETP.NEU.FTZ.AND P2, PT, R4, -INF , PT ;  /* 0xff8000000400780b */ /* 0x000fe40003f5d000 */
[----:B------:R-:W-:Y:S02]  /*27b0*/  ISETP.GT.AND P1, PT, R3, 0x19, PT ;  /* 0x000000190300780c */ /* 0x000fe40003f24270 */
[----:B------:R-:W-:Y:S02]  /*27c0*/  FMNMX.FTZ R0, R33, R0, !PT ;  /* 0x0000000021007209 */ /* 0x000fe40007810000 */
[----:B------:R-:W-:Y:S02]  /*27d0*/  FSEL R14, R8, RZ, P2 ;  /* 0x000000ff080e7208 */ /* 0x000fe40001000000 */
[----:B------:R-:W-:Y:S02]  /*27e0*/  ISETP.GT.AND P2, PT, R3, 0x20, PT ;  /* 0x000000200300780c */ /* 0x000fe40003f44270 */
[----:B------:R-:W-:Y:S01]  /*27f0*/  FSEL R37, R37, -INF , P1 ;  /* 0xff80000025257808 */ /* 0x000fe20000800000 */
[--C-:B------:R-:W-:Y:S01]  /*2800*/  FFMA.FTZ R8, R27, R2, -R14.reuse ;  /* 0x000000021b087223 */ /* 0x100fe2000001080e */
[----:B------:R-:W-:Y:S01]  /*2810*/  FMNMX.FTZ R0, R21, R0, !PT ;  /* 0x0000000015007209 */ /* 0x000fe20007810000 */
[-CC-:B------:R-:W-:Y:S01]  /*2820*/  FFMA.FTZ R5, R5, R2.reuse, -R14.reuse ;  /* 0x0000000205057223 */ /* 0x180fe2000001080e */
[----:B------:R-:W-:Y:S01]  /*2830*/  ISETP.GT.AND P1, PT, R3, 0x21, PT ;  /* 0x000000210300780c */ /* 0x000fe20003f24270 */
[----:B------:R-:W-:Y:S01]  /*2840*/  MUFU.EX2 R20, R8 ;  /* 0x0000000800147308 */ /* 0x000fe20000000800 */
[----:B------:R-:W-:Y:S01]  /*2850*/  FSEL R23, R40, -INF , P2 ;  /* 0xff80000028177808 */ /* 0x000fe20001000000 */
[--C-:B------:R-:W-:Y:S01]  /*2860*/  FFMA.FTZ R73, R73, R2, -R14.reuse ;  /* 0x0000000249497223 */ /* 0x100fe2000001080e */
[----:B------:R-:W-:Y:S01]  /*2870*/  FMNMX.FTZ R0, R37, R0, !PT ;  /* 0x0000000025007209 */ /* 0x000fe20007810000 */
[-CC-:B------:R-:W-:Y:S01]  /*2880*/  FFMA.FTZ R75, R75, R2.reuse, -R14.reuse ;  /* 0x000000024b4b7223 */ /* 0x180fe2000001080e */
[----:B------:R-:W-:Y:S01]  /*2890*/  ISETP.GT.AND P2, PT, R3, 0x28, PT ;  /* 0x000000280300780c */ /* 0x000fe20003f44270 */
[--C-:B------:R-:W-:Y:S01]  /*28a0*/  FFMA.FTZ R77, R77, R2, -R14.reuse ;  /* 0x000000024d4d7223 */ /* 0x100fe2000001080e */
[----:B------:R-:W-:Y:S01]  /*28b0*/  FSEL R41, R41, -INF , P1 ;  /* 0xff80000029297808 */ /* 0x000fe20000800000 */
[----:B------:R-:W-:Y:S01]  /*28c0*/  MUFU.EX2 R189, R5 ;  /* 0x0000000500bd7308 */ /* 0x000fe20000000800 */
[----:B------:R-:W-:Y:S01]  /*28d0*/  FMNMX.FTZ R0, R23, R0, !PT ;  /* 0x0000000017007209 */ /* 0x000fe20007810000 */
[-CC-:B------:R-:W-:Y:S01]  /*28e0*/  FFMA.FTZ R79, R79, R2.reuse, -R14.reuse ;  /* 0x000000024f4f7223 */ /* 0x180fe2000001080e */
[----:B------:R-:W-:Y:S01]  /*28f0*/  ISETP.GT.AND P1, PT, R3, 0x29, PT ;  /* 0x000000290300780c */ /* 0x000fe20003f24270 */
[-CC-:B------:R-:W-:Y:S01]  /*2900*/  FFMA.FTZ R81, R81, R2.reuse, -R14.reuse ;  /* 0x0000000251517223 */ /* 0x180fe2000001080e */
[----:B------:R-:W-:Y:S01]  /*2910*/  FSEL R27, R44, -INF , P2 ;  /* 0xff8000002c1b7808 */ /* 0x000fe20001000000 */
[--C-:B------:R-:W-:Y:S01]  /*2920*/  FFMA.FTZ R83, R83, R2, -R14.reuse ;  /* 0x0000000253537223 */ /* 0x100fe2000001080e */
[----:B------:R-:W-:Y:S01]  /*2930*/  FMNMX.FTZ R0, R41, R0, !PT ;  /* 0x0000000029007209 */ /* 0x000fe20007810000 */
[----:B------:R-:W-:Y:S01]  /*2940*/  MUFU.EX2 R73, R73 ;  /* 0x0000004900497308 */ /* 0x000fe20000000800 */
[----:B------:R-:W-:Y:S01]  /*2950*/  ISETP.GT.AND P2, PT, R3, 0x30, PT ;  /* 0x000000300300780c */ /* 0x000fe20003f44270 */
[-CC-:B------:R-:W-:Y:S01]  /*2960*/  FFMA.FTZ R85, R85, R2.reuse, -R14.reuse ;  /* 0x0000000255557223 */ /* 0x180fe2000001080e */
[----:B------:R-:W-:Y:S01]  /*2970*/  FSEL R45, R45, -INF , P1 ;  /* 0xff8000002d2d7808 */ /* 0x000fe20000800000 */
[--C-:B------:R-:W-:Y:S01]  /*2980*/  FFMA.FTZ R87, R87, R2, -R14.reuse ;  /* 0x0000000257577223 */ /* 0x100fe2000001080e */
[----:B------:R-:W-:Y:S01]  /*2990*/  FMNMX.FTZ R0, R27, R0, !PT ;  /* 0x000000001b007209 */ /* 0x000fe20007810000 */
[-CC-:B------:R-:W-:Y:S01]  /*29a0*/  FFMA.FTZ R89, R89, R2.reuse, -R14.reuse ;  /* 0x0000000259597223 */ /* 0x180fe2000001080e */
[----:B------:R-:W-:Y:S01]  /*29b0*/  ISETP.GT.AND P1, PT, R3, 0x31, PT ;  /* 0x000000310300780c */ /* 0x000fe20003f24270 */
[----:B------:R-:W0:Y:S01]  /*29c0*/  MUFU.EX2 R22, R75 ;  /* 0x0000004b00167308 */ /* 0x000e220000000800 */
        /* <DEDUP_REMOVED lines=15> */
[----:B------:R1:W2:Y:S01]  /*2ac0*/  MUFU.EX2 R24, R79 ;  /* 0x0000004f00187308 */ /* 0x0002a20000000800 */
[----:B------:R-:W-:Y:S01]  /*2ad0*/  ISETP.GT.AND P2, PT, R3, 0x40, PT ;  /* 0x000000400300780c */ /* 0x000fe20003f44270 */
[-CC-:B------:R-:W-:Y:S01]  /*2ae0*/  FFMA.FTZ R59, R59, R2.reuse, -R14.reuse ;  /* 0x000000023b3b7223 */ /* 0x180fe2000001080e */
        /* <DEDUP_REMOVED lines=13> */
[----:B------:R3:W4:Y:S01]  /*2bc0*/  MUFU.EX2 R26, R83 ;  /* 0x00000053001a7308 */ /* 0x0007220000000800 */
[----:B------:R-:W-:Y:S01]  /*2bd0*/  FMNMX.FTZ R0, R39, R0, !PT ;  /* 0x0000000027007209 */ /* 0x000fe20007810000 */
[----:B------:R-:W-:Y:S01]  /*2be0*/  FFMA.FTZ R14, R71, R2, -R14 ;  /* 0x00000002470e7223 */ /* 0x000fe2000001080e */
[----:B------:R-:W-:-:S02]  /*2bf0*/  ISETP.GT.AND P1, PT, R3, 0x49, PT ;  /* 0x000000490300780c */ /* 0x000fc40003f24270 */
[----:B-1----:R-:W-:Y:S02]  /*2c00*/  CS2R R78, SRZ ;  /* 0x00000000004e7805 */ /* 0x002fe4000001ff00 */
[----:B------:R-:W-:Y:S02]  /*2c10*/  FSEL R43, R60, -INF , P2 ;  /* 0xff8000003c2b7808 */ /* 0x000fe40001000000 */
[----:B------:R-:W-:Y:S02]  /*2c20*/  CS2R R74, SRZ ;  /* 0x00000000004a7805 */ /* 0x000fe4000001ff00 */
[----:B------:R-:W-:Y:S01]  /*2c30*/  FMNMX.FTZ R0, R57, R0, !PT ;  /* 0x0000000039007209 */ /* 0x000fe20007810000 */
[----:B------:R-:W-:Y:S01]  /*2c40*/  MUFU.EX2 R85, R85 ;  /* 0x0000005500557308 */ /* 0x000fe20000000800 */
[----:B------:R-:W-:Y:S02]  /*2c50*/  ISETP.GT.AND P2, PT, R3, 0x50, PT ;  /* 0x000000500300780c */ /* 0x000fe40003f44270 */
[----:B---3--:R-:W-:-:S02]  /*2c60*/  CS2R R82, SRZ ;  /* 0x0000000000527805 */ /* 0x008fc4000001ff00 */
[----:B------:R-:W-:Y:S02]  /*2c70*/  FSEL R61, R61, -INF , P1 ;  /* 0xff8000003d3d7808 */ /* 0x000fe40000800000 */
[----:B------:R-:W-:Y:S02]  /*2c80*/  CS2R R70, SRZ ;  /* 0x0000000000467805 */ /* 0x000fe4000001ff00 */
[----:B------:R-:W-:Y:S02]  /*2c90*/  FMNMX.FTZ R0, R43, R0, !PT ;  /* 0x000000002b007209 */ /* 0x000fe40007810000 */
[----:B------:R-:W-:Y:S01]  /*2ca0*/  ISETP.GT.AND P1, PT, R3, 0x51, PT ;  /* 0x000000510300780c */ /* 0x000fe20003f24270 */
[----:B------:R1:W3:Y:S01]  /*2cb0*/  MUFU.EX2 R28, R87 ;  /* 0x00000057001c7308 */ /* 0x0002e20000000800 */
[----:B------:R-:W-:Y:S02]  /*2cc0*/  FSEL R47, R64, -INF , P2 ;  /* 0xff800000402f7808 */ /* 0x000fe40001000000 */
[----:B------:R-:W-:-:S02]  /*2cd0*/  FMNMX.FTZ R0, R61, R0, !PT ;  /* 0x000000003d007209 */ /* 0x000fc40007810000 */
[----:B------:R-:W-:Y:S02]  /*2ce0*/  ISETP.GT.AND P2, PT, R3, 0x58, PT ;  /* 0x000000580300780c */ /* 0x000fe40003f44270 */
[----:B------:R-:W-:Y:S01]  /*2cf0*/  FSEL R65, R65, -INF , P1 ;  /* 0xff80000041417808 */ /* 0x000fe20000800000 */
[----:B------:R-:W-:Y:S01]  /*2d00*/  MUFU.EX2 R89, R89 ;  /* 0x0000005900597308 */ /* 0x000fe20000000800 */
[----:B------:R-:W-:Y:S02]  /*2d10*/  FMNMX.FTZ R0, R47, R0, !PT ;  /* 0x000000002f007209 */ /* 0x000fe40007810000 */
[----:B-1----:R-:W-:Y:S02]  /*2d20*/  CS2R R86, SRZ ;  /* 0x0000000000567805 */ /* 0x002fe4000001ff00 */
[----:B------:R-:W-:Y:S02]  /*2d30*/  ISETP.GT.AND P1, PT, R3, 0x59, PT ;  /* 0x000000590300780c */ /* 0x000fe40003f24270 */
[----:B------:R-:W-:-:S02]  /*2d40*/  FSEL R3, R68, -INF , P2 ;  /* 0xff80000044037808 */ /* 0x000fc40001000000 */
[----:B------:R-:W-:Y:S01]  /*2d50*/  FMNMX.FTZ R0, R65, R0, !PT ;  /* 0x0000000041007209 */ /* 0x000fe20007810000 */
[----:B------:R1:W5:Y:S01]  /*2d60*/  MUFU.EX2 R30, R91 ;  /* 0x0000005b001e7308 */ /* 0x0003620000000800 */
[----:B------:R-:W-:Y:S02]  /*2d70*/  FSEL R69, R69, -INF , P1 ;  /* 0xff80000045457808 */ /* 0x000fe40000800000 */
[----:B------:R-:W-:Y:S02]  /*2d80*/  FMNMX.FTZ R0, R3, R0, !PT ;  /* 0x0000000003007209 */ /* 0x000fe40007810000 */
[----:B0-----:R-:W-:Y:S02]  /*2d90*/  F2FP.F16.F32.PACK_AB R191, R22, R73 ;  /* 0x0000004916bf723e */ /* 0x001fe400000000ff */
[----:B------:R-:W-:Y:S01]  /*2da0*/  FMNMX.FTZ R0, R69, R0, !PT ;  /* 0x0000000045007209 */ /* 0x000fe20007810000 */
[----:B------:R-:W-:Y:S01]  /*2db0*/  MUFU.EX2 R93, R93 ;  /* 0x0000005d005d7308 */ /* 0x000fe20000000800 */
[----:B--2---:R-:W-:-:S02]  /*2dc0*/  F2FP.F16.F32.PACK_AB R185, R24, R77 ;  /* 0x0000004d18b9723e */ /* 0x004fc400000000ff */
[----:B-1----:R-:W-:Y:S02]  /*2dd0*/  CS2R R90, SRZ ;  /* 0x00000000005a7805 */ /* 0x002fe4000001ff00 */
[----:B----4-:R-:W-:Y:S01]  /*2de0*/  F2FP.F16.F32.PACK_AB R187, R26, R81 ;  /* 0x000000511abb723e */ /* 0x010fe200000000ff */
[----:B------:R-:W0:Y:S01]  /*2df0*/  SHFL.BFLY PT, R5, R0, 0x2, 0x1f ;  /* 0x0c401f0000057f89 */ /* 0x000e2200000e0000 */
[----:B---3--:R-:W-:Y:S01]  /*2e00*/  F2FP.F16.F32.PACK_AB R181, R28, R85 ;  /* 0x000000551cb5723e */ /* 0x008fe200000000ff */
[----:B------:R1:W2:Y:S01]  /*2e10*/  MUFU.EX2 R32, R51 ;  /* 0x0000003300207308 */ /* 0x0002a20000000800 */
[----:B-----5:R-:W-:-:S07]  /*2e20*/  F2FP.F16.F32.PACK_AB R183, R30, R89 ;  /* 0x000000591eb7723e */ /* 0x020fce00000000ff */
[----:B------:R-:W-:Y:S01]  /*2e30*/  MUFU.EX2 R95, R95 ;  /* 0x0000005f005f7308 */ /* 0x000fe20000000800 */
[----:B-1----:R-:W-:-:S07]  /*2e40*/  CS2R R50, SRZ ;  /* 0x0000000000327805 */ /* 0x002fce000001ff00 */
[----:B------:R1:W3:Y:S01]  /*2e50*/  MUFU.EX2 R34, R55 ;  /* 0x0000003700227308 */ /* 0x0002e20000000800 */
[----:B--2---:R-:W-:Y:S02]  /*2e60*/  F2FP.F16.F32.PACK_AB R177, R32, R93 ;  /* 0x0000005d20b1723e */ /* 0x004fe400000000ff */
[----:B0-----:R-:W-:-:S05]  /*2e70*/  FMNMX.FTZ R8, R0, R5, !PT ;  /* 0x0000000500087209 */ /* 0x001fca0007810000 */
[----:B------:R-:W-:Y:S01]  /*2e80*/  MUFU.EX2 R97, R97 ;  /* 0x0000006100617308 */ /* 0x000fe20000000800 */
[----:B------:R-:W0:Y:S01]  /*2e90*/  SHFL.BFLY PT, R5, R8, 0x1, 0x1f ;  /* 0x0c201f0008057f89 */ /* 0x000e2200000e0000 */
[----:B-1----:R-:W-:-:S06]  /*2ea0*/  CS2R R54, SRZ ;  /* 0x0000000000367805 */ /* 0x002fcc000001ff00 */
[----:B------:R1:W2:Y:S01]  /*2eb0*/  MUFU.EX2 R36, R59 ;  /* 0x0000003b00247308 */ /* 0x0002a20000000800 */
[----:B---3--:R-:W-:-:S07]  /*2ec0*/  F2FP.F16.F32.PACK_AB R179, R34, R95 ;  /* 0x0000005f22b3723e */ /* 0x008fce00000000ff */
[----:B------:R-:W-:Y:S01]  /*2ed0*/  MUFU.EX2 R99, R99 ;  /* 0x0000006300637308 */ /* 0x000fe20000000800 */
[----:B-1----:R-:W-:-:S07]  /*2ee0*/  CS2R R58, SRZ ;  /* 0x00000000003a7805 */ /* 0x002fce000001ff00 */
[----:B------:R1:W3:Y:S01]  /*2ef0*/  MUFU.EX2 R38, R63 ;  /* 0x0000003f00267308 */ /* 0x0002e20000000800 */
[----:B0-----:R-:W-:Y:S02]  /*2f00*/  FMNMX.FTZ R5, R8, R5, !PT ;  /* 0x0000000508057209 */ /* 0x001fe40007810000 */
[----:B--2---:R-:W-:Y:S02]  /*2f10*/  F2FP.F16.F32.PACK_AB R173, R36, R97 ;  /* 0x0000006124ad723e */ /* 0x004fe400000000ff */
[C---:B------:R-:W-:Y:S01]  /*2f20*/  FSETP.NEU.FTZ.AND P1, PT, R5.reuse, -INF , PT ;  /* 0xff8000000500780b */ /* 0x040fe20003f3d000 */
[----:B------:R-:W-:Y:S02]  /*2f30*/  FMUL.FTZ R0, R5, R2 ;  /* 0x0000000205007220 */ /* 0x000fe40000410000 */
[----:B------:R-:W-:Y:S01]  /*2f40*/  MUFU.EX2 R101, R101 ;  /* 0x0000006500657308 */ /* 0x000fe20000000800 */
[----:B-1----:R-:W-:Y:S02]  /*2f50*/  CS2R R62, SRZ ;  /* 0x00000000003e7805 */ /* 0x002fe4000001ff00 */
[----:B------:R-:W-:-:S02]  /*2f60*/  FSEL R0, R0, RZ, P1 ;  /* 0x000000ff00007208 */ /* 0x000fc40000800000 */
[----:B------:R-:W-:-:S03]  /*2f70*/  PLOP3.LUT P1, PT, PT, PT, UP0, 0x80, 0x0 ;  /* 0x000000000000781c */ /* 0x000fc60003f2f008 */
        /* <DEDUP_REMOVED lines=26> */
[----:B------:R-:W-:Y:S01]  /*3120*/  FFMA.FTZ R0, R69, R2, -R0 ;  /* 0x0000000245007223 */ /* 0x000fe20000010800 */
[----:B---3--:R-:W-:-:S02]  /*3130*/  F2FP.F16.F32.PACK_AB R175, R38, R99 ;  /* 0x0000006326af723e */ /* 0x008fc400000000ff */
[----:B------:R-:W-:Y:S01]  /*3140*/  CS2R R68, SRZ ;  /* 0x0000000000447805 */ /* 0x000fe2000001ff00 */
[----:B------:R-:W2:Y:S01]  /*3150*/  MUFU.EX2 R190, R29 ;  /* 0x0000001d00be7308 */ /* 0x000ea20000000800 */
[----:B0-----:R-:W-:Y:S01]  /*3160*/  FADD.FTZ R40, R9, R188 ;  /* 0x000000bc09287221 */ /* 0x001fe20000010000 */
[----:B------:R-:W-:-:S06]  /*3170*/  F2FP.F16.F32.PACK_AB R188, R188, R9 ;  /* 0x00000009bcbc723e */ /* 0x000fcc00000000ff */
[----:B------:R-:W0:Y:S01]  /*3180*/  MUFU.EX2 R15, R15 ;  /* 0x0000000f000f7308 */ /* 0x000e220000000800 */
[----:B-1----:R-:W-:Y:S01]  /*3190*/  FADD.FTZ R25, R13, R40 ;  /* 0x000000280d197221 */ /* 0x002fe20000010000 */
[----:B------:R-:W-:Y:S01]  /*31a0*/  FADD.FTZ R40, R189, R20 ;  /* 0x00000014bd287221 */ /* 0x000fe20000010000 */
[----:B------:R-:W-:-:S05]  /*31b0*/  F2FP.F16.F32.PACK_AB R189, R20, R189 ;  /* 0x000000bd14bd723e */ /* 0x000fca00000000ff */
[----:B------:R-:W1:Y:S01]  /*31c0*/  MUFU.EX2 R184, R33 ;  /* 0x0000002100b87308 */ /* 0x000e620000000800 */
[C---:B--2---:R-:W-:Y:S01]  /*31d0*/  FADD.FTZ R42, R190.reuse, R25 ;  /* 0x00000019be2a7221 */ /* 0x044fe20000010000 */
[----:B------:R-:W-:Y:S01]  /*31e0*/  FADD.FTZ R25, R73, R40 ;  /* 0x0000002849197221 */ /* 0x000fe20000010000 */
[----:B------:R-:W-:Y:S02]  /*31f0*/  F2FP.F16.F32.PACK_AB R190, R190, R13 ;  /* 0x0000000dbebe723e */ /* 0x000fe400000000ff */
[----:B------:R-:W-:Y:S01]  /*3200*/  CS2R R72, SRZ ;  /* 0x0000000000487805 */ /* 0x000fe2000001ff00 */
[----:B------:R-:W-:Y:S02]  /*3210*/  FADD.FTZ R40, R22, R25 ;  /* 0x0000001916287221 */ /* 0x000fe40000010000 */
[----:B------:R-:W2:Y:S01]  /*3220*/  MUFU.EX2 R21, R21 ;  /* 0x0000001500157308 */ /* 0x000ea20000000800 */
[----:B0-----:R-:W-:Y:S01]  /*3230*/  FADD.FTZ R29, R15, R42 ;  /* 0x0000002a0f1d7221 */ /* 0x001fe20000010000 */
[----:B------:R-:W-:Y:S01]  /*3240*/  FADD.FTZ R25, R77, R40 ;  /* 0x000000284d197221 */ /* 0x000fe20000010000 */
[----:B------:R-:W-:-:S03]  /*3250*/  CS2R R76, SRZ ;  /* 0x00000000004c7805 */ /* 0x000fc6000001ff00 */
[----:B------:R-:W-:Y:S02]  /*3260*/  FADD.FTZ R40, R24, R25 ;  /* 0x0000001918287221 */ /* 0x000fe40000010000 */
[----:B------:R-:W0:Y:S01]  /*3270*/  MUFU.EX2 R186, R37 ;  /* 0x0000002500ba7308 */ /* 0x000e220000000800 */
[C---:B-1----:R-:W-:Y:S01]  /*3280*/  FADD.FTZ R42, R184.reuse, R29 ;  /* 0x0000001db82a7221 */ /* 0x042fe20000010000 */
[----:B------:R-:W-:Y:S01]  /*3290*/  FADD.FTZ R25, R81, R40 ;  /* 0x0000002851197221 */ /* 0x000fe20000010000 */
[----:B------:R-:W-:Y:S02]  /*32a0*/  F2FP.F16.F32.PACK_AB R184, R184, R15 ;  /* 0x0000000fb8b8723e */ /* 0x000fe400000000ff */
[----:B------:R-:W-:Y:S01]  /*32b0*/  CS2R R80, SRZ ;  /* 0x0000000000507805 */ /* 0x000fe2000001ff00 */
[----:B------:R-:W-:Y:S02]  /*32c0*/  FADD.FTZ R40, R26, R25 ;  /* 0x000000191a287221 */ /* 0x000fe40000010000 */
[----:B------:R-:W1:Y:S01]  /*32d0*/  MUFU.EX2 R23, R23 ;  /* 0x0000001700177308 */ /* 0x000e620000000800 */
[----:B--2---:R-:W-:Y:S01]  /*32e0*/  FADD.FTZ R29, R21, R42 ;  /* 0x0000002a151d7221 */ /* 0x004fe20000010000 */
[----:B------:R-:W-:Y:S01]  /*32f0*/  FADD.FTZ R25, R85, R40 ;  /* 0x0000002855197221 */ /* 0x000fe20000010000 */
[----:B------:R-:W-:-:S03]  /*3300*/  CS2R R84, SRZ ;  /* 0x0000000000547805 */ /* 0x000fc6000001ff00 */
[----:B------:R-:W-:Y:S02]  /*3310*/  FADD.FTZ R20, R28, R25 ;  /* 0x000000191c147221 */ /* 0x000fe40000010000 */
[----:B------:R2:W3:Y:S01]  /*3320*/  MUFU.EX2 R180, R41 ;  /* 0x0000002900b47308 */ /* 0x0004e20000000800 */
[C---:B0-----:R-:W-:Y:S01]  /*3330*/  FADD.FTZ R42, R186.reuse, R29 ;  /* 0x0000001dba2a7221 */ /* 0x041fe20000010000 */
[----:B------:R-:W-:Y:S01]  /*3340*/  FADD.FTZ R25, R89, R20 ;  /* 0x0000001459197221 */ /* 0x000fe20000010000 */
[----:B------:R-:W-:Y:S02]  /*3350*/  F2FP.F16.F32.PACK_AB R186, R186, R21 ;  /* 0x00000015baba723e */ /* 0x000fe400000000ff */
[----:B------:R-:W-:Y:S01]  /*3360*/  CS2R R88, SRZ ;  /* 0x0000000000587805 */ /* 0x000fe2000001ff00 */
[----:B------:R-:W-:Y:S01]  /*3370*/  FADD.FTZ R20, R30, R25 ;  /* 0x000000191e147221 */ /* 0x000fe20000010000 */
[----:B------:R-:W-:Y:S01]  /*3380*/  CS2R R24, SRZ ;  /* 0x0000000000187805 */ /* 0x000fe2000001ff00 */
[----:B------:R-:W0:Y:S01]  /*3390*/  MUFU.EX2 R27, R27 ;  /* 0x0000001b001b7308 */ /* 0x000e220000000800 */
[----:B-1----:R-:W-:Y:S01]  /*33a0*/  FADD.FTZ R29, R23, R42 ;  /* 0x0000002a171d7221 */ /* 0x002fe20000010000 */
[----:B------:R-:W-:Y:S01]  /*33b0*/  FADD.FTZ R9, R93, R20 ;  /* 0x000000145d097221 */ /* 0x000fe20000010000 */
[----:B------:R-:W-:-:S02]  /*33c0*/  CS2R R92, SRZ ;  /* 0x00000000005c7805 */ /* 0x000fc4000001ff00 */
[----:B--2---:R-:W-:Y:S01]  /*33d0*/  CS2R R40, SRZ ;  /* 0x0000000000287805 */ /* 0x004fe2000001ff00 */
[----:B------:R-:W-:Y:S01]  /*33e0*/  FADD.FTZ R20, R32, R9 ;  /* 0x0000000920147221 */ /* 0x000fe20000010000 */
[----:B------:R-:W-:Y:S01]  /*33f0*/  CS2R R32, SRZ ;  /* 0x0000000000207805 */ /* 0x000fe2000001ff00 */
[----:B------:R1:W2:Y:S01]  /*3400*/  MUFU.EX2 R182, R45 ;  /* 0x0000002d00b67308 */ /* 0x0002a20000000800 */
[C---:B---3--:R-:W-:Y:S01]  /*3410*/  FADD.FTZ R42, R180.reuse, R29 ;  /* 0x0000001db42a7221 */ /* 0x048fe20000010000 */
[----:B------:R-:W-:Y:S01]  /*3420*/  FADD.FTZ R9, R95, R20 ;  /* 0x000000145f097221 */ /* 0x000fe20000010000 */
[----:B------:R-:W-:Y:S02]  /*3430*/  F2FP.F16.F32.PACK_AB R180, R180, R23 ;  /* 0x00000017b4b4723e */ /* 0x000fe400000000ff */
[----:B------:R-:W-:Y:S01]  /*3440*/  CS2R R94, SRZ ;  /* 0x00000000005e7805 */ /* 0x000fe2000001ff00 */
[----:B------:R-:W-:Y:S02]  /*3450*/  FADD.FTZ R20, R34, R9 ;  /* 0x0000000922147221 */ /* 0x000fe40000010000 */
[----:B------:R-:W3:Y:S01]  /*3460*/  MUFU.EX2 R31, R31 ;  /* 0x0000001f001f7308 */ /* 0x000ee20000000800 */
[----:B0-----:R-:W-:Y:S01]  /*3470*/  FADD.FTZ R29, R27, R42 ;  /* 0x0000002a1b1d7221 */ /* 0x001fe20000010000 */
[----:B------:R-:W-:Y:S01]  /*3480*/  FADD.FTZ R9, R97, R20 ;  /* 0x0000001461097221 */ /* 0x000fe20000010000 */
[----:B------:R-:W-:-:S02]  /*3490*/  CS2R R96, SRZ ;  /* 0x0000000000607805 */ /* 0x000fc4000001ff00 */
[----:B-1----:R-:W-:Y:S01]  /*34a0*/  CS2R R44, SRZ ;  /* 0x00000000002c7805 */ /* 0x002fe2000001ff00 */
[----:B------:R-:W-:Y:S01]  /*34b0*/  FADD.FTZ R20, R36, R9 ;  /* 0x0000000924147221 */ /* 0x000fe20000010000 */
[----:B------:R-:W-:Y:S01]  /*34c0*/  CS2R R36, SRZ ;  /* 0x0000000000247805 */ /* 0x000fe2000001ff00 */
[----:B------:R0:W1:Y:S01]  /*34d0*/  MUFU.EX2 R176, R49 ;  /* 0x0000003100b07308 */ /* 0x0000620000000800 */
[C---:B--2---:R-:W-:Y:S01]  /*34e0*/  FADD.FTZ R22, R182.reuse, R29 ;  /* 0x0000001db6167221 */ /* 0x044fe20000010000 */
[----:B------:R-:W-:Y:S01]  /*34f0*/  FADD.FTZ R9, R99, R20 ;  /* 0x0000001463097221 */ /* 0x000fe20000010000 */
[----:B------:R-:W-:Y:S02]  /*3500*/  F2FP.F16.F32.PACK_AB R182, R182, R27 ;  /* 0x0000001bb6b6723e */ /* 0x000fe400000000ff */
[----:B------:R-:W-:Y:S02]  /*3510*/  CS2R R98, SRZ ;  /* 0x0000000000627805 */ /* 0x000fe4000001ff00 */
[----:B------:R-:W-:Y:S01]  /*3520*/  CS2R R26, SRZ ;  /* 0x00000000001a7805 */ /* 0x000fe2000001ff00 */
[----:B------:R-:W-:Y:S01]  /*3530*/  FADD.FTZ R20, R38, R9 ;  /* 0x0000000926147221 */ /* 0x000fe20000010000 */
[----:B------:R-:W2:Y:S01]  /*3540*/  MUFU.EX2 R35, R35 ;  /* 0x0000002300237308 */ /* 0x000ea20000000800 */
[----:B---3--:R-:W-:-:S02]  /*3550*/  FADD.FTZ R29, R31, R22 ;  /* 0x000000161f1d7221 */ /* 0x008fc40000010000 */
[----:B------:R-:W-:Y:S01]  /*3560*/  FADD.FTZ R9, R101, R20 ;  /* 0x0000001465097221 */ /* 0x000fe20000010000 */
[----:B0-----:R-:W-:-:S04]  /*3570*/  CS2R R48, SRZ ;  /* 0x0000000000307805 */ /* 0x001fc8000001ff00 */
[----:B------:R0:W3:Y:S01]  /*3580*/  MUFU.EX2 R178, R53 ;  /* 0x0000003500b27308 */ /* 0x0000e20000000800 */
[C---:B-1----:R-:W-:Y:S01]  /*3590*/  FADD.FTZ R22, R176.reuse, R29 ;  /* 0x0000001db0167221 */ /* 0x042fe20000010000 */
[----:B------:R-:W-:Y:S02]  /*35a0*/  F2FP.F16.F32.PACK_AB R176, R176, R31 ;  /* 0x0000001fb0b0723e */ /* 0x000fe400000000ff */
[----:B------:R-:W-:Y:S02]  /*35b0*/  CS2R R30, SRZ ;  /* 0x00000000001e7805 */ /* 0x000fe4000001ff00 */
[----:B------:R-:W-:Y:S02]  /*35c0*/  CS2R R28, SRZ ;  /* 0x00000000001c7805 */ /* 0x000fe4000001ff00 */
[----:B------:R-:W1:Y:S01]  /*35d0*/  MUFU.EX2 R39, R39 ;  /* 0x0000002700277308 */ /* 0x000e620000000800 */
[----:B--2---:R-:W-:Y:S01]  /*35e0*/  FADD.FTZ R13, R35, R22 ;  /* 0x00000016230d7221 */ /* 0x004fe20000010000 */
[----:B0-----:R-:W-:-:S06]  /*35f0*/  CS2R R52, SRZ ;  /* 0x0000000000347805 */ /* 0x001fcc000001ff00 */
[----:B------:R0:W2:Y:S01]  /*3600*/  MUFU.EX2 R172, R57 ;  /* 0x0000003900ac7308 */ /* 0x0000a20000000800 */
[C---:B---3--:R-:W-:Y:S01]  /*3610*/  FADD.FTZ R22, R178.reuse, R13 ;  /* 0x0000000db2167221 */ /* 0x048fe20000010000 */
[----:B------:R-:W-:Y:S02]  /*3620*/  F2FP.F16.F32.PACK_AB R178, R178, R35 ;  /* 0x00000023b2b2723e */ /* 0x000fe400000000ff */
[----:B------:R-:W-:-:S04]  /*3630*/  CS2R R34, SRZ ;  /* 0x0000000000227805 */ /* 0x000fc8000001ff00 */
[----:B------:R-:W3:Y:S01]  /*3640*/  MUFU.EX2 R43, R43 ;  /* 0x0000002b002b7308 */ /* 0x000ee20000000800 */
[----:B-1----:R-:W-:Y:S01]  /*3650*/  FADD.FTZ R13, R39, R22 ;  /* 0x00000016270d7221 */ /* 0x002fe20000010000 */
[----:B0-----:R-:W-:-:S06]  /*3660*/  CS2R R56, SRZ ;  /* 0x0000000000387805 */ /* 0x001fcc000001ff00 */
[----:B------:R0:W1:Y:S01]  /*3670*/  MUFU.EX2 R174, R61 ;  /* 0x0000003d00ae7308 */ /* 0x0000620000000800 */
[C---:B--2---:R-:W-:Y:S01]  /*3680*/  FADD.FTZ R22, R172.reuse, R13 ;  /* 0x0000000dac167221 */ /* 0x044fe20000010000 */
[----:B------:R-:W-:Y:S02]  /*3690*/  F2FP.F16.F32.PACK_AB R172, R172, R39 ;  /* 0x00000027acac723e */ /* 0x000fe400000000ff */
[----:B------:R-:W-:-:S04]  /*36a0*/  CS2R R38, SRZ ;  /* 0x0000000000267805 */ /* 0x000fc8000001ff00 */
[----:B------:R-:W2:Y:S01]  /*36b0*/  MUFU.EX2 R47, R47 ;  /* 0x0000002f002f7308 */ /* 0x000ea20000000800 */
[----:B---3--:R-:W-:Y:S01]  /*36c0*/  FADD.FTZ R13, R43, R22 ;  /* 0x000000162b0d7221 */ /* 0x008fe20000010000 */
[----:B0-----:R-:W-:-:S06]  /*36d0*/  CS2R R60, SRZ ;  /* 0x00000000003c7805 */ /* 0x001fcc000001ff00 */
[----:B------:R0:W3:Y:S01]  /*36e0*/  MUFU.EX2 R168, R65 ;  /* 0x0000004100a87308 */ /* 0x0000e20000000800 */
[C---:B-1----:R-:W-:Y:S01]  /*36f0*/  FADD.FTZ R22, R174.reuse, R13 ;  /* 0x0000000dae167221 */ /* 0x042fe20000010000 */
[----:B------:R-:W-:Y:S02]  /*3700*/  F2FP.F16.F32.PACK_AB R174, R174, R43 ;  /* 0x0000002baeae723e */ /* 0x000fe400000000ff */
[----:B------:R-:W-:-:S04]  /*3710*/  CS2R R42, SRZ ;  /* 0x00000000002a7805 */ /* 0x000fc8000001ff00 */
[----:B------:R1:W4:Y:S01]  /*3720*/  MUFU.EX2 R8, R67 ;  /* 0x0000004300087308 */ /* 0x0003220000000800 */
[----:B--2---:R-:W-:Y:S01]  /*3730*/  FADD.FTZ R13, R47, R22 ;  /* 0x000000162f0d7221 */ /* 0x004fe20000010000 */
[----:B0-----:R-:W-:-:S06]  /*3740*/  CS2R R64, SRZ ;  /* 0x0000000000407805 */ /* 0x001fcc000001ff00 */
[----:B------:R-:W0:Y:S01]  /*3750*/  MUFU.EX2 R3, R3 ;  /* 0x0000000300037308 */ /* 0x000e220000000800 */
[C---:B---3--:R-:W-:Y:S01]  /*3760*/  FADD.FTZ R22, R168.reuse, R13 ;  /* 0x0000000da8167221 */ /* 0x048fe20000010000 */
[----:B------:R-:W-:Y:S02]  /*3770*/  F2FP.F16.F32.PACK_AB R168, R168, R47 ;  /* 0x0000002fa8a8723e */ /* 0x000fe400000000ff */
[----:B-1----:R-:W-:Y:S02]  /*3780*/  CS2R R66, SRZ ;  /* 0x0000000000427805 */ /* 0x002fe4000001ff00 */
[----:B------:R-:W-:Y:S02]  /*3790*/  CS2R R46, SRZ ;  /* 0x00000000002e7805 */ /* 0x000fe4000001ff00 */
[----:B------:R-:W1:Y:S01]  /*37a0*/  MUFU.EX2 R0, R0 ;  /* 0x0000000000007308 */ /* 0x000e620000000800 */
[C---:B----4-:R-:W-:Y:S01]  /*37b0*/  FADD.FTZ R20, R8.reuse, R9 ;  /* 0x0000000908147221 */ /* 0x050fe20000010000 */
[----:B------:R-:W-:-:S02]  /*37c0*/  F2FP.F16.F32.PACK_AB R169, R8, R101 ;  /* 0x0000006508a9723e */ /* 0x000fc400000000ff */
[----:B------:R-:W-:-:S04]  /*37d0*/  CS2R R100, SRZ ;  /* 0x0000000000647805 */ /* 0x000fc8000001ff00 */
[----:B------:R-:W2:Y:S01]  /*37e0*/  MUFU.EX2 R103, R103 ;  /* 0x0000006700677308 */ /* 0x000ea20000000800 */
[----:B0-----:R-:W-:-:S07]  /*37f0*/  FADD.FTZ R13, R3, R22 ;  /* 0x00000016030d7221 */ /* 0x001fce0000010000 */
[----:B------:R-:W0:Y:S01]  /*3800*/  MUFU.EX2 R14, R14 ;  /* 0x0000000e000e7308 */ /* 0x000e220000000800 */
[C---:B-1----:R-:W-:Y:S01]  /*3810*/  F2FP.F16.F32.PACK_AB R170, R0.reuse, R3 ;  /* 0x0000000300aa723e */ /* 0x042fe200000000ff */
[----:B------:R-:W-:Y:S01]  /*3820*/  FADD.FTZ R9, R0, R13 ;  /* 0x0000000d00097221 */ /* 0x000fe20000010000 */
[----:B------:R-:W-:Y:S02]  /*3830*/  IMAD.MOV.U32 R0, RZ, RZ, 0x3f800000 ;  /* 0x3f800000ff007424 */ /* 0x000fe400078e00ff */
[----:B--2---:R-:W-:-:S04]  /*3840*/  FADD.FTZ R3, R103, R20 ;  /* 0x0000001467037221 */ /* 0x004fc80000010000 */
[C---:B0-----:R-:W-:Y:S01]  /*3850*/  FADD.FTZ R8, R14.reuse, R3 ;  /* 0x000000030e087221 */ /* 0x041fe20000010000 */
[----:B------:R-:W-:Y:S01]  /*3860*/  F2FP.F16.F32.PACK_AB R171, R14, R103 ;  /* 0x000000670eab723e */ /* 0x000fe200000000ff */
[----:B------:R-:W-:Y:S01]  /*3870*/  IMAD.MOV.U32 R3, RZ, RZ, 0x3f800000 ;  /* 0x3f800000ff037424 */ /* 0x000fe200078e00ff */
[----:B------:R-:W-:Y:S01]  /*3880*/  CS2R R102, SRZ ;  /* 0x0000000000667805 */ /* 0x000fe2000001ff00 */
[----:B------:R-:W-:Y:S06]  /*3890*/  @!P1 BRA `(.L_x_2199) ;  /* 0x0000002400789947 */ /* 0x000fec0003800000 */
[----:B------:R-:W-:Y:S01]  /*38a0*/  MOV R13, R4 ;  /* 0x00000004000d7202 */ /* 0x000fe20000000f00 */
[----:B------:R-:W-:Y:S01]  /*38b0*/  IMAD.MOV.U32 R14, RZ, RZ, R5 ;  /* 0x000000ffff0e7224 */ /* 0x000fe200078e0005 */
[----:B------:R-:W-:Y:S01]  /*38c0*/  UMOV UR5, URZ ;  /* 0x0000003f00057c82 */ /* 0x000fe20008000000 */
[----:B------:R-:W-:Y:S01]  /*38d0*/  IMAD.MOV.U32 R3, RZ, RZ, 0x3f800000 ;  /* 0x3f800000ff037424 */ /* 0x000fe200078e00ff */
[----:B------:R-:W-:Y:S01]  /*38e0*/  UMOV UR7, URZ ;  /* 0x0000003f00077c82 */ /* 0x000fe20008000000 */
[----:B------:R-:W-:-:S07]  /*38f0*/  IMAD.MOV.U32 R119, RZ, RZ, RZ ;  /* 0x000000ffff777224 */ /* 0x000fce00078e00ff */
.L_x_2210:
[----:B------:R-:W-:-:S04]  /*3900*/  UISETP.NE.AND UP0, UPT, UR7, 0x1, UPT ;  /* 0x000000010700788c */ /* 0x000fc8000bf05270 */
[----:B------:R-:W-:-:S04]  /*3910*/  USEL UR6, URZ, 0x1, UP0 ;  /* 0x000000013f067887 */ /* 0x000fc80008000000 */
[----:B------:R-:W-:Y:S01]  /*3920*/  ULOP3.LUT UR6, UR5, UR6, URZ, 0x3c, !UPT ;  /* 0x0000000605067292 */ /* 0x000fe2000f8e3c3f */
[----:B------:R-:W-:Y:S11]  /*3930*/  @!P0 BRA `(.L_x_2200) ;  /* 0x0000000000048947 */ /* 0x000ff60003800000 */
[----:B------:R-:W-:Y:S01]  /*3940*/  BPT.TRAP 0x1 ;  /* 0x000000040000795c */ /* 0x000fe20000300000 */
.L_x_2200:
[----:B------:R-:W-:Y:S01]  /*3950*/  UIADD3 UR4, UR7, 0x1, URZ ;  /* 0x0000000107047890 */ /* 0x000fe2000fffe03f */
[----:B------:R-:W-:-:S03]  /*3960*/  MOV R2, UR6 ;  /* 0x0000000600027c02 */ /* 0x000fc60008000f00 */
[----:B------:R-:W-:Y:S01]  /*3970*/  UISETP.NE.AND UP0, UPT, UR4, 0x2, UPT ;  /* 0x000000020400788c */ /* 0x000fe2000bf05270 */
[----:B------:R-:W-:-:S03]  /*3980*/  SHF.L.U32 R2, R2, 0x1f, RZ ;  /* 0x0000001f02027819 */ /* 0x000fc600000006ff */
[----:B------:R-:W-:-:S04]  /*3990*/  USEL UR4, UR4, URZ, UP0 ;  /* 0x0000003f04047287 */ /* 0x000fc80008000000 */
[----:B------:R-:W-:-:S09]  /*39a0*/  ULEA UR38, UR4, UR39, 0x3 ;  /* 0x0000002704267291 */ /* 0x000fd2000f8e183f */
[----:B------:R0:W1:Y:S01]  /*39b0*/  SYNCS.PHASECHK.TRANS64.TRYWAIT P1, [UR38+0x30830], R2 ;  /* 0x03083002ff0075a7 */ /* 0x0000620008020166 */
[----:B------:R-:W-:Y:S05]  /*39c0*/  @!P0 BRA `(.L_x_2201) ;  /* 0x0000000000048947 */ /* 0x000fea0003800000 */
[----:B------:R-:W-:Y:S01]  /*39d0*/  BPT.TRAP 0x1 ;  /* 0x000000040000795c */ /* 0x000fe20000300000 */
.L_x_2201:
[----:B-1----:R-:W-:Y:S05]  /*39e0*/  @P1 BRA `(.L_x_2202) ;  /* 0x0000000000081947 */ /* 0x002fea0003800000 */
[----:B------:R-:W1:Y:S02]  /*39f0*/  SYNCS.PHASECHK.TRANS64.TRYWAIT P1, [UR38+0x30830], R2 ;  /* 0x03083002ff0075a7 */ /* 0x000e640008020166 */
[----:B-1----:R-:W-:Y:S05]  /*3a00*/  @!P1 BRA `(.L_x_2203) ;  /* 0x000000b000049947 */ /* 0x002fea0003800000 */
.L_x_2202:
        /* <DEDUP_REMOVED lines=162> */
.L_x_2204:
[----:B------:R-:W-:Y:S01]  /*4430*/  ULEA UR14, UR7, UR39, 0x3 ;  /* 0x00000027070e7291 */ /* 0x000fe2000f8e183f */
[----:B------:R-:W-:-:S05]  /*4440*/  IMAD.U32 R0, RZ, RZ, UR5 ;  /* 0x00000005ff007e24 */ /* 0x000fca000f8e00ff */
[----:B------:R-:W-:-:S04]  /*4450*/  SHF.L.U32 R0, R0, 0x1f, RZ ;  /* 0x0000001f00007819 */ /* 0x000fc800000006ff */
[----:B------:R2:W3:Y:S01]  /*4460*/  SYNCS.PHASECHK.TRANS64.TRYWAIT P1, [UR14+0x30850], R0 ;  /* 0x03085000ff0075a7 */ /* 0x0004e2000802014e */
[----:B------:R-:W-:Y:S05]  /*4470*/  @!P0 BRA `(.L_x_2205) ;  /* 0x0000000000048947 */ /* 0x000fea0003800000 */
[----:B------:R-:W-:Y:S01]  /*4480*/  BPT.TRAP 0x1 ;  /* 0x000000040000795c */ /* 0x000fe20000300000 */
.L_x_2205:
[----:B---3--:R-:W-:Y:S05]  /*4490*/  @P1 BRA `(.L_x_2206) ;  /* 0x0000000000081947 */ /* 0x008fea0003800000 */
[----:B------:R-:W3:Y:S02]  /*44a0*/  SYNCS.PHASECHK.TRANS64.TRYWAIT P1, [UR14+0x30850], R0 ;  /* 0x03085000ff0075a7 */ /* 0x000ee4000802014e */
[----:B---3--:R-:W-:Y:S05]  /*44b0*/  @!P1 BRA `(.L_x_2207) ;  /* 0x000000a400709947 */ /* 0x008fea0003800000 */
.L_x_2206:
        /* <DEDUP_REMOVED lines=37> */
.L_x_2208:
[----:B------:R-:W-:Y:S01]  /*4710*/  R2UR UR5, R17 ;  /* 0x00000000110572ca */ /* 0x000fe200000e0000 */
[----:B--23--:R-:W-:Y:S01]  /*4720*/  IMAD.MOV.U32 R0, RZ, RZ, R11 ;  /* 0x000000ffff007224 */ /* 0x00cfe200078e000b */
[----:B------:R-:W-:Y:S01]  /*4730*/  R2UR UR10, R16 ;  /* 0x00000000100a72ca */ /* 0x000fe200000e0000 */
[----:B------:R-:W-:Y:S01]  /*4740*/  ULDC UR11, c[0x0][0x2f0] ;  /* 0x0000bc00000b7ab9 */ /* 0x000fe20000000800 */
[----:B------:R-:W-:Y:S01]  /*4750*/  ULDC UR7, c[0x0][0x288] ;  /* 0x0000a20000077ab9 */ /* 0x000fe20000000800 */
[----:B------:R-:W-:Y:S01]  /*4760*/  MOV R15, UR11 ;  /* 0x0000000b000f7c02 */ /* 0x000fe20008000f00 */
[----:B------:R-:W-:-:S07]  /*4770*/  UIADD3 UR38, UR38, 0x30840, URZ ;  /* 0x0003084026267890 */ /* 0x000fce000fffe03f */
[----:B------:R-:W-:-:S06]  /*4780*/  UISETP.NE.AND UP0, UPT, UR5, URZ, UPT ;  /* 0x0000003f0500728c */ /* 0x000fcc000bf05270 */
[----:B------:R-:W-:Y:S02]  /*4790*/  PLOP3.LUT P1, PT, PT, PT, UP0, 0x80, 0x0 ;  /* 0x000000000000781c */ /* 0x000fe40003f2f008 */
[----:B------:R-:W-:-:S03]  /*47a0*/  PLOP3.LUT P2, PT, PT, PT, UP0, 0x80, 0x0 ;  /* 0x000000000000781c */ /* 0x000fc60003f4f008 */
[----:B------:R-:W-:-:S08]  /*47b0*/  @UP0 ULDC UR5, c[0x0][0x44c] ;  /* 0x0001130000050ab9 */ /* 0x000fd00000000800 */
[----:B01----:R-:W-:Y:S01]  /*47c0*/  @P1 IMAD.HI.U32 R2, R11, UR5, RZ ;  /* 0x000000050b021c27 */ /* 0x003fe2000f8e00ff */
[----:B------:R-:W-:-:S04]  /*47d0*/  @UP0 ULDC UR5, c[0x0][0x450] ;  /* 0x0001140000050ab9 */ /* 0x000fc80000000800 */
[----:B------:R-:W-:Y:S01]  /*47e0*/  @P2 SHF.R.U32.HI R0, RZ, UR5, R2 ;  /* 0x00000005ff002c19 */ /* 0x000fe20008011602 */
[----:B------:R-:W-:Y:S02]  /*47f0*/  UMOV UR5, 0x1 ;  /* 0x0000000100057882 */ /* 0x000fe40000000000 */
[----:B------:R-:W-:Y:S02]  /*4800*/  UIMAD UR5, UR60, -0x60, UR5 ;  /* 0xffffffa03c0578a4 */ /* 0x000fe4000f8e0205 */
[----:B------:R-:W0:Y:S04]  /*4810*/  SHFL.IDX PT, R3, R0, RZ, 0x1c1f ;  /* 0x001c1fff00037589 */ /* 0x000e2800000e0000 */
[----:B------:R-:W-:-:S04]  /*4820*/  IMAD.U32 R5, RZ, RZ, UR5 ;  /* 0x00000005ff057e24 */ /* 0x000fc8000f8e00ff */
[----:B------:R-:W-:Y:S01]  /*4830*/  IMAD R2, R12, -0x2, R5 ;  /* 0xfffffffe0c027824 */ /* 0x000fe200078e0205 */
[----:B------:R-:W1:Y:S01]  /*4840*/  S2UR UR5, SR_CgaCtaId ;  /* 0x00000000000579c3 */ /* 0x000e620000008800 */
[----:B------:R-:W2:Y:S02]  /*4850*/  SHFL.IDX PT, R5, R0, 0x1, 0x1c1f ;  /* 0x003c1f0000057f89 */ /* 0x000ea400000e0000 */
[----:B------:R-:W-:-:S05]  /*4860*/  IMAD R4, R15, UR10, R2 ;  /* 0x0000000a0f047c24 */ /* 0x000fca000f8e0202 */
[----:B0-----:R-:W-:-:S04]  /*4870*/  IADD3 R2, R3, -UR7, R4 ;  /* 0x8000000703027c10 */ /* 0x001fc8000fffe004 */
[C---:B------:R-:W-:Y:S02]  /*4880*/  ISETP.GT.AND P1, PT, R2.reuse, RZ, PT ;  /* 0x000000ff0200720c */ /* 0x040fe40003f24270 */
[----:B------:R-:W-:Y:S02]  /*4890*/  ISETP.GT.AND P2, PT, R2, 0x1, PT ;  /* 0x000000010200780c */ /* 0x000fe40003f44270 */
[----:B------:R-:W-:Y:S01]  /*48a0*/  FSEL R15, R120, -INF , P1 ;  /* 0xff800000780f7808 */ /* 0x000fe20000800000 */
[----:B-1----:R-:W-:Y:S01]  /*48b0*/  UPRMT UR38, UR5, 0x654, UR38 ;  /* 0x0000065405267896 */ /* 0x002fe20008000026 */
[----:B------:R-:W-:Y:S02]  /*48c0*/  ISETP.GT.AND P1, PT, R2, 0x8, PT ;  /* 0x000000080200780c */ /* 0x000fe40003f24270 */
[----:B------:R-:W-:Y:S02]  /*48d0*/  FSEL R191, R121, -INF , P2 ;  /* 0xff80000079bf7808 */ /* 0x000fe40001000000 */
[----:B------:R-:W-:-:S02]  /*48e0*/  FMNMX.FTZ R20, R15, R14, !PT ;  /* 0x0000000e0f147209 */ /* 0x000fc40007810000 */
[----:B------:R-:W-:Y:S02]  /*48f0*/  ISETP.GT.AND P2, PT, R2, 0x9, PT ;  /* 0x000000090200780c */ /* 0x000fe40003f44270 */
[----:B------:R-:W-:Y:S01]  /*4900*/  FSEL R189, R124, -INF , P1 ;  /* 0xff8000007cbd7808 */ /* 0x000fe20000800000 */
[----:B------:R-:W-:Y:S01]  /*4910*/  SYNCS.ARRIVE.TRANS64.RED.A1T0 RZ, [UR38], RZ ;  /* 0x000000ffffff79a7 */ /* 0x000fe20008100426 */
[----:B------:R-:W-:Y:S02]  /*4920*/  FMNMX.FTZ R20, R191, R20, !PT ;  /* 0x00000014bf147209 */ /* 0x000fe40007810000 */
[----:B------:R-:W-:Y:S02]  /*4930*/  ISETP.GT.AND P1, PT, R2, 0x10, PT ;  /* 0x000000100200780c */ /* 0x000fe40003f24270 */
[----:B------:R-:W-:Y:S02]  /*4940*/  FSEL R183, R125, -INF , P2 ;  /* 0xff8000007db77808 */ /* 0x000fe40001000000 */
[----:B------:R-:W-:-:S02]  /*4950*/  FMNMX.FTZ R20, R189, R20, !PT ;  /* 0x00000014bd147209 */ /* 0x000fc40007810000 */
[----:B------:R-:W-:Y:S02]  /*4960*/  ISETP.GT.AND P2, PT, R2, 0x11, PT ;  /* 0x000000110200780c */ /* 0x000fe40003f44270 */
[----:B------:R-:W-:Y:S02]  /*4970*/  FSEL R177, R128, -INF , P1 ;  /* 0xff80000080b17808 */ /* 0x000fe40000800000 */
        /* <DEDUP_REMOVED lines=53> */
[----:B------:R-:W-:Y:S01]  /*4cd0*/  FSEL R175, R164, -INF , P1 ;  /* 0xff800000a4af7808 */ /* 0x000fe20000800000 */
[----:B------:R-:W0:Y:S01]  /*4ce0*/  LDC R2, c[0x0][0x988] ;  /* 0x00026200ff027b82 */ /* 0x000e220000000800 */
[----:B------:R-:W-:Y:S02]  /*4cf0*/  FMNMX.FTZ R20, R161, R20, !PT ;  /* 0x00000014a1147209 */ /* 0x000fe40007810000 */
[----:B------:R-:W-:Y:S02]  /*4d00*/  FSEL R165, R165, -INF , P2 ;  /* 0xff800000a5a57808 */ /* 0x000fe40001000000 */
[----:B------:R-:W-:Y:S02]  /*4d10*/  FMNMX.FTZ R20, R175, R20, !PT ;  /* 0x00000014af147209 */ /* 0x000fe40007810000 */
[----:B--2---:R-:W-:-:S02]  /*4d20*/  IADD3 R4, R5, -UR7, R4 ;  /* 0x8000000705047c10 */ /* 0x004fc4000fffe004 */
[----:B------:R-:W-:Y:S02]  /*4d30*/  FMNMX.FTZ R20, R165, R20, !PT ;  /* 0x00000014a5147209 */ /* 0x000fe40007810000 */
[C---:B------:R-:W-:Y:S02]  /*4d40*/  ISETP.GT.AND P1, PT, R4.reuse, RZ, PT ;  /* 0x000000ff0400720c */ /* 0x040fe40003f24270 */
[----:B------:R-:W-:Y:S01]  /*4d50*/  ISETP.GT.AND P2, PT, R4, 0x1, PT ;  /* 0x000000010400780c */ /* 0x000fe20003f44270 */
[----:B------:R-:W1:Y:S01]  /*4d60*/  SHFL.BFLY PT, R179, R20, 0x2, 0x1f ;  /* 0x0c401f0014b37f89 */ /* 0x000e6200000e0000 */
[----:B------:R-:W-:Y:S02]  /*4d70*/  FSEL R122, R122, -INF , P1 ;  /* 0xff8000007a7a7808 */ /* 0x000fe40000800000 */
[----:B------:R-:W-:Y:S02]  /*4d80*/  ISETP.GT.AND P3, PT, R4, 0x8, PT ;  /* 0x000000080400780c */ /* 0x000fe40003f64270 */
[----:B------:R-:W-:-:S02]  /*4d90*/  FSEL R123, R123, -INF , P2 ;  /* 0xff8000007b7b7808 */ /* 0x000fc40001000000 */
[----:B------:R-:W-:Y:S02]  /*4da0*/  FMNMX.FTZ R0, R122, R13, !PT ;  /* 0x0000000d7a007209 */ /* 0x000fe40007810000 */
[C---:B------:R-:W-:Y:S02]  /*4db0*/  ISETP.GT.AND P4, PT, R4.reuse, 0x9, PT ;  /* 0x000000090400780c */ /* 0x040fe40003f84270 */
[----:B------:R-:W-:Y:S02]  /*4dc0*/  ISETP.GT.AND P2, PT, R4, 0x10, PT ;  /* 0x000000100400780c */ /* 0x000fe40003f44270 */
[----:B------:R-:W-:Y:S02]  /*4dd0*/  FSEL R127, R127, -INF , P4 ;  /* 0xff8000007f7f7808 */ /* 0x000fe40002000000 */
[----:B------:R-:W-:Y:S02]  /*4de0*/  FSEL R181, R130, -INF , P2 ;  /* 0xff80000082b57808 */ /* 0x000fe40001000000 */
[----:B------:R-:W-:-:S04]  /*4df0*/  ISETP.GT.AND P2, PT, R4, 0x18, PT ;  /* 0x000000180400780c */ /* 0x000fc80003f44270 */
[----:B------:R-:W-:Y:S02]  /*4e00*/  FSEL R187, R134, -INF , P2 ;  /* 0xff80000086bb7808 */ /* 0x000fe40001000000 */
[----:B------:R-:W-:Y:S02]  /*4e10*/  ISETP.GT.AND P2, PT, R4, 0x20, PT ;  /* 0x000000200400780c */ /* 0x000fe40003f44270 */
[----:B-1----:R-:W-:Y:S02]  /*4e20*/  FMNMX.FTZ R179, R20, R179, !PT ;  /* 0x000000b314b37209 */ /* 0x002fe40007810000 */
[----:B------:R-:W-:-:S03]  /*4e30*/  FMNMX.FTZ R20, R123, R0, !PT ;  /* 0x000000007b147209 */ /* 0x000fc60007810000 */
[----:B------:R-:W1:Y:S02]  /*4e40*/  SHFL.BFLY PT, R22, R179, 0x1, 0x1f ;  /* 0x0c201f00b3167f89 */ /* 0x000e6400000e0000 */
[----:B-1----:R-:W-:Y:S02]  /*4e50*/  FMNMX.FTZ R5, R179, R22, !PT ;  /* 0x00000016b3057209 */ /* 0x002fe40007810000 */
[----:B------:R-:W-:Y:S02]  /*4e60*/  FSEL R179, R126, -INF , P3 ;  /* 0xff8000007eb37808 */ /* 0x000fe40001800000 */
[----:B------:R-:W-:Y:S01]  /*4e70*/  ISETP.GT.AND P3, PT, R4, 0x11, PT ;  /* 0x000000110400780c */ /* 0x000fe20003f64270 */
[----:B0-----:R-:W-:Y:S01]  /*4e80*/  FMUL.FTZ R22, R5, R2 ;  /* 0x0000000205167220 */ /* 0x001fe20000410000 */
[----:B------:R-:W-:Y:S02]  /*4e90*/  FMNMX.FTZ R20, R179, R20, !PT ;  /* 0x00000014b3147209 */ /* 0x000fe40007810000 */
[----:B------:R-:W-:-:S02]  /*4ea0*/  FSEL R185, R131, -INF , P3 ;  /* 0xff80000083b97808 */ /* 0x000fc40001800000 */
[----:B------:R-:W-:Y:S02]  /*4eb0*/  FMNMX.FTZ R20, R127, R20, !PT ;  /* 0x000000147f147209 */ /* 0x000fe40007810000 */
[----:B------:R-:W-:Y:S02]  /*4ec0*/  FSETP.NEU.FTZ.AND P1, PT, R5, -INF , PT ;  /* 0xff8000000500780b */ /* 0x000fe40003f3d000 */
[----:B------:R-:W-:Y:S02]  /*4ed0*/  FMNMX.FTZ R20, R181, R20, !PT ;  /* 0x00000014b5147209 */ /* 0x000fe40007810000 */
[----:B------:R-:W-:Y:S02]  /*4ee0*/  ISETP.GT.AND P3, PT, R4, 0x19, PT ;  /* 0x000000190400780c */ /* 0x000fe40003f64270 */
[----:B------:R-:W-:Y:S02]  /*4ef0*/  FMNMX.FTZ R20, R185, R20, !PT ;  /* 0x00000014b9147209 */ /* 0x000fe40007810000 */
[----:B------:R-:W-:-:S02]  /*4f00*/  FSEL R0, R22, RZ, P1 ;  /* 0x000000ff16007208 */ /* 0x000fc40000800000 */
[----:B------:R-:W-:Y:S02]  /*4f10*/  FSEL R135, R135, -INF , P3 ;  /* 0xff80000087877808 */ /* 0x000fe40001800000 */
[----:B------:R-:W-:Y:S01]  /*4f20*/  FMNMX.FTZ R20, R187, R20, !PT ;  /* 0x00000014bb147209 */ /* 0x000fe20007810000 */
[-CC-:B------:R-:W-:Y:S01]  /*4f30*/  FFMA.FTZ R188, R191, R2.reuse, -R0.reuse ;  /* 0x00000002bfbc7223 */ /* 0x180fe20000010800 */
[----:B------:R-:W-:Y:S01]  /*4f40*/  ISETP.GT.AND P3, PT, R4, 0x21, PT ;  /* 0x000000210400780c */ /* 0x000fe20003f64270 */
[-CC-:B------:R-:W-:Y:S01]  /*4f50*/  FFMA.FTZ R190, R189, R2.reuse, -R0.reuse ;  /* 0x00000002bdbe7223 */ /* 0x180fe20000010800 */
[----:B------:R-:W-:Y:S01]  /*4f60*/  FSEL R191, R138, -INF , P2 ;  /* 0xff8000008abf7808 */ /* 0x000fe20001000000 */
[--C-:B------:R-:W-:Y:S01]  /*4f70*/  FFMA.FTZ R131, R183, R2, -R0.reuse ;  /* 0x00000002b7837223 */ /* 0x100fe20000010800 */
[----:B------:R-:W-:Y:S01]  /*4f80*/  FMNMX.FTZ R20, R135, R20, !PT ;  /* 0x0000001487147209 */ /* 0x000fe20007810000 */
[-CC-:B------:R-:W-:Y:S01]  /*4f90*/  FFMA.FTZ R184, R177, R2.reuse, -R0.reuse ;  /* 0x00000002b1b87223 */ /* 0x180fe20000010800 */
[C---:B------:R-:W-:Y:S01]  /*4fa0*/  ISETP.GT.AND P2, PT, R4.reuse, 0x28, PT ;  /* 0x000000280400780c */ /* 0x040fe20003f44270 */
[-CC-:B------:R-:W-:Y:S01]  /*4fb0*/  FFMA.FTZ R186, R121, R2.reuse, -R0.reuse ;  /* 0x0000000279ba7223 */ /* 0x180fe20000010800 */
[----:B------:R-:W-:Y:S01]  /*4fc0*/  FSEL R189, R139, -INF , P3 ;  /* 0xff8000008bbd7808 */ /* 0x000fe20001800000 */
[--C-:B------:R-:W-:Y:S01]  /*4fd0*/  FFMA.FTZ R139, R169, R2, -R0.reuse ;  /* 0x00000002a98b7223 */ /* 0x100fe20000010800 */
        /* <DEDUP_REMOVED lines=35> */
[----:B------:R-:W-:Y:S01]  /*5210*/  FFMA.FTZ R149, R165, R2, -R0 ;  /* 0x00000002a5957223 */ /* 0x000fe20000010800 */
[----:B------:R-:W-:Y:S01]  /*5220*/  FMNMX.FTZ R20, R177, R20, !PT ;  /* 0x00000014b1147209 */ /* 0x000fe20007810000 */
[----:B------:R-:W-:Y:S01]  /*5230*/  MUFU.EX2 R15, R15 ;  /* 0x0000000f000f7308 */ /* 0x000fe20000000800 */
[----:B------:R-:W-:-:S02]  /*5240*/  ISETP.GT.AND P3, PT, R4, 0x41, PT ;  /* 0x000000410400780c */ /* 0x000fc40003f64270 */
[----:B------:R-:W-:Y:S02]  /*5250*/  FSEL R169, R154, -INF , P2 ;  /* 0xff8000009aa97808 */ /* 0x000fe40001000000 */
[----:B------:R-:W-:Y:S02]  /*5260*/  FMNMX.FTZ R20, R151, R20, !PT ;  /* 0x0000001497147209 */ /* 0x000fe40007810000 */
[C---:B------:R-:W-:Y:S01]  /*5270*/  ISETP.GT.AND P2, PT, R4.reuse, 0x48, PT ;  /* 0x000000480400780c */ /* 0x040fe20003f44270 */
[----:B------:R-:W-:Y:S01]  /*5280*/  MUFU.EX2 R188, R188 ;  /* 0x000000bc00bc7308 */ /* 0x000fe20000000800 */
[----:B------:R-:W-:Y:S02]  /*5290*/  FSEL R155, R155, -INF , P3 ;  /* 0xff8000009b9b7808 */ /* 0x000fe40001800000 */
[----:B------:R-:W-:Y:S02]  /*52a0*/  FMNMX.FTZ R20, R169, R20, !PT ;  /* 0x00000014a9147209 */ /* 0x000fe40007810000 */
[----:B------:R-:W-:-:S02]  /*52b0*/  ISETP.GT.AND P3, PT, R4, 0x49, PT ;  /* 0x000000490400780c */ /* 0x000fc40003f64270 */
[----:B------:R-:W-:Y:S01]  /*52c0*/  FSEL R195, R158, -INF , P2 ;  /* 0xff8000009ec37808 */ /* 0x000fe20001000000 */
[----:B------:R-:W-:Y:S01]  /*52d0*/  MUFU.EX2 R190, R190 ;  /* 0x000000be00be7308 */ /* 0x000fe20000000800 */
[----:B------:R-:W-:Y:S02]  /*52e0*/  FMNMX.FTZ R20, R155, R20, !PT ;  /* 0x000000149b147209 */ /* 0x000fe40007810000 */
[C---:B------:R-:W-:Y:S02]  /*52f0*/  ISETP.GT.AND P2, PT, R4.reuse, 0x50, PT ;  /* 0x000000500400780c */ /* 0x040fe40003f44270 */
[----:B------:R-:W-:Y:S02]  /*5300*/  FSEL R159, R159, -INF , P3 ;  /* 0xff8000009f9f7808 */ /* 0x000fe40001800000 */
        /* <DEDUP_REMOVED lines=13> */
[----:B------:R-:W-:Y:S02]  /*53e0*/  FSEL R167, R167, -INF , P3 ;  /* 0xff800000a7a77808 */ /* 0x000fe40001800000 */
        /* <DEDUP_REMOVED lines=13> */
[----:B0-----:R-:W-:-:S02]  /*54c0*/  FMNMX.FTZ R4, R3, R4, !PT ;  /* 0x0000000403047209 */ /* 0x001fc40007810000 */
[----:B------:R-:W-:Y:S02]  /*54d0*/  FSEL R3, R5, RZ, P1 ;  /* 0x000000ff05037208 */ /* 0x000fe40000800000 */
[C---:B------:R-:W-:Y:S01]  /*54e0*/  FSETP.NEU.FTZ.AND P2, PT, R4.reuse, -INF , PT ;  /* 0xff8000000400780b */ /* 0x040fe20003f5d000 */
[CC--:B------:R-:W-:Y:S02]  /*54f0*/  FMUL.FTZ R20, R4.reuse, R2.reuse ;  /* 0x0000000204147220 */ /* 0x0c0fe40000410000 */
[----:B------:R-:W-:Y:S01]  /*5500*/  MUFU.EX2 R178, R178 ;  /* 0x000000b200b27308 */ /* 0x000fe20000000800 */
[----:B------:R-:W-:Y:S01]  /*5510*/  FADD.FTZ R3, -R3, R14 ;  /* 0x0000000e03037221 */ /* 0x000fe20000010100 */
[----:B------:R-:W-:Y:S02]  /*5520*/  FSEL R128, R4, RZ, P2 ;  /* 0x000000ff04807208 */ /* 0x000fe40001000000 */
[----:B------:R-:W-:Y:S01]  /*5530*/  FSEL R20, R20, RZ, P2 ;  /* 0x000000ff14147208 */ /* 0x000fe20001000000 */
[----:B------:R-:W-:-:S02]  /*5540*/  FMUL.FTZ R0, R3, R2 ;  /* 0x0000000203007220 */ /* 0x000fc40000410000 */
[----:B------:R-:W-:Y:S01]  /*5550*/  FADD.FTZ R3, -R128, R13 ;  /* 0x0000000d80037221 */ /* 0x000fe20000010100 */
        /* <DEDUP_REMOVED lines=46> */
[----:B0-----:R-:W-:Y:S01]  /*5840*/  FADD.FTZ R132, R122, R143 ;  /* 0x0000008f7a847221 */ /* 0x001fe20000010000 */
[----:B------:R-:W-:-:S06]  /*5850*/  FADD.FTZ R143, R121, R8 ;  /* 0x00000008798f7221 */ /* 0x000fcc0000010000 */
[----:B------:R-:W0:Y:S01]  /*5860*/  MUFU.EX2 R124, R124 ;  /* 0x0000007c007c7308 */ /* 0x000e220000000800 */
[----:B--2---:R-:W-:-:S07]  /*5870*/  FADD.FTZ R132, R185, R132 ;  /* 0x00000084b9847221 */ /* 0x004fce0000010000 */
[----:B------:R-:W2:Y:S01]  /*5880*/  MUFU.EX2 R181, R181 ;  /* 0x000000b500b57308 */ /* 0x000ea20000000800 */
[----:B-1----:R-:W-:Y:S01]  /*5890*/  FADD.FTZ R9, R187, R132 ;  /* 0x00000084bb097221 */ /* 0x002fe20000010000 */
[----:B------:R-:W-:-:S04]  /*58a0*/  FADD.FTZ R132, R180, R143 ;  /* 0x0000008fb4847221 */ /* 0x000fc80000010000 */
[----:B------:R-:W-:Y:S02]  /*58b0*/  FADD.FTZ R143, R21, R132 ;  /* 0x00000084158f7221 */ /* 0x000fe40000010000 */
[----:B------:R-:W1:Y:S01]  /*58c0*/  MUFU.EX2 R126, R126 ;  /* 0x0000007e007e7308 */ /* 0x000e620000000800 */
[----:B0-----:R-:W-:-:S07]  /*58d0*/  FADD.FTZ R8, R124, R9 ;  /* 0x000000097c087221 */ /* 0x001fce0000010000 */
[----:B------:R-:W0:Y:S01]  /*58e0*/  MUFU.EX2 R14, R14 ;  /* 0x0000000e000e7308 */ /* 0x000e220000000800 */
[----:B--2---:R-:W-:Y:S01]  /*58f0*/  FADD.FTZ R9, R181, R8 ;  /* 0x00000008b5097221 */ /* 0x004fe20000010000 */
[----:B------:R-:W-:-:S06]  /*5900*/  FADD.FTZ R8, R182, R143 ;  /* 0x0000008fb6087221 */ /* 0x000fcc0000010000 */
[----:B------:R-:W2:Y:S01]  /*5910*/  MUFU.EX2 R13, R13 ;  /* 0x0000000d000d7308 */ /* 0x000ea20000000800 */
[----:B-1----:R-:W-:-:S07]  /*5920*/  FADD.FTZ R9, R126, R9 ;  /* 0x000000097e097221 */ /* 0x002fce0000010000 */
        /* <DEDUP_REMOVED lines=49> */
.L_x_2209:
[----:B------:R-:W0:Y:S01]  /*5c40*/  S2UR UR5, SR_CgaCtaId ;  /* 0x00000000000579c3 */ /* 0x000e220000008800 */
        /* <DEDUP_REMOVED lines=35> */
.L_x_2199:
[----:B------:R-:W-:-:S13]  /*5e80*/  R2UR UR5, R18 ;  /* 0x00000000120572ca */ /* 0x000fda00000e0000 */
[----:B------:R-:W-:-:S06]  /*5e90*/  UISETP.GE.AND UP0, UPT, UR60, UR5, UPT ;  /* 0x000000053c00728c */ /* 0x000fcc000bf06270 */
[----:B------:R-:W-:-:S13]  /*5ea0*/  PLOP3.LUT P1, PT, PT, PT, UP0, 0x80, 0x0 ;  /* 0x000000000000781c */ /* 0x000fda0003f2f008 */
[----:B------:R-:W-:Y:S05]  /*5eb0*/  @!P1 BRA `(.L_x_2211) ;  /* 0x0000001c007c9947 */ /* 0x000fea0003800000 */
[----:B------:R-:W-:Y:S01]  /*5ec0*/  IMAD.MOV.U32 R13, RZ, RZ, R4 ;  /* 0x000000ffff0d7224 */ /* 0x000fe200078e0004 */
[----:B------:R-:W-:Y:S01]  /*5ed0*/  MOV R11, R5 ;  /* 0x00000005000b7202 */ /* 0x000fe20000000f00 */
[----:B------:R-:W-:Y:S01]  /*5ee0*/  UMOV UR61, UR6 ;  /* 0x00000006003d7c82 */ /* 0x000fe20008000000 */
[----:B------:R-:W-:-:S05]  /*5ef0*/  UMOV UR7, UR4 ;  /* 0x0000000400077c82 */ /* 0x000fca0008000000 */
.L_x_2222:
[----:B------:R-:W-:-:S04]  /*5f00*/  UIADD3 UR4, UR7, 0x1, URZ ;  /* 0x0000000107047890 */ /* 0x000fc8000fffe03f */
[----:B------:R-:W-:-:S04]  /*5f10*/  UISETP.NE.AND UP0, UPT, UR4, 0x2, UPT ;  /* 0x000000020400788c */ /* 0x000fc8000bf05270 */
[----:B------:R-:W-:Y:S02]  /*5f20*/  USEL UR6, URZ, 0x1, UP0 ;  /* 0x000000013f067887 */ /* 0x000fe40008000000 */
[----:B------:R-:W-:Y:S02]  /*5f30*/  USEL UR4, UR4, URZ, UP0 ;  /* 0x0000003f04047287 */ /* 0x000fe40008000000 */
[----:B------:R-:W-:Y:S01]  /*5f40*/  ULOP3.LUT UR6, UR61, UR6, URZ, 0x3c, !UPT ;  /* 0x000000063d067292 */ /* 0x000fe2000f8e3c3f */
[----:B------:R-:W-:Y:S11]  /*5f50*/  @!P0 BRA `(.L_x_2212) ;  /* 0x0000000000048947 */ /* 0x000ff60003800000 */
[----:B------:R-:W-:Y:S01]  /*5f60*/  BPT.TRAP 0x1 ;  /* 0x000000040000795c */ /* 0x000fe20000300000 */
.L_x_2212:
[----:B------:R-:W-:Y:S01]  /*5f70*/  ULEA UR38, UR4, UR39, 0x3 ;  /* 0x0000002704267291 */ /* 0x000fe2000f8e183f */
[----:B------:R-:W-:-:S05]  /*5f80*/  IMAD.U32 R2, RZ, RZ, UR6 ;  /* 0x00000006ff027e24 */ /* 0x000fca000f8e00ff */
[----:B------:R-:W-:-:S04]  /*5f90*/  SHF.L.U32 R2, R2, 0x1f, RZ ;  /* 0x0000001f02027819 */ /* 0x000fc800000006ff */
[----:B------:R0:W1:Y:S01]  /*5fa0*/  SYNCS.PHASECHK.TRANS64.TRYWAIT P1, [UR38+0x30830], R2 ;  /* 0x03083002ff0075a7 */ /* 0x0000620008020166 */
[----:B------:R-:W-:Y:S05]  /*5fb0*/  @!P0 BRA `(.L_x_2213) ;  /* 0x0000000000048947 */ /* 0x000fea0003800000 */
[----:B------:R-:W-:Y:S01]  /*5fc0*/  BPT.TRAP 0x1 ;  /* 0x000000040000795c */ /* 0x000fe20000300000 */
.L_x_2213:
[----:B-1----:R-:W-:Y:S05]  /*5fd0*/  @P1 BRA `(.L_x_2214) ;  /* 0x0000000000081947 */ /* 0x002fea0003800000 */
[----:B------:R-:W1:Y:S02]  /*5fe0*/  SYNCS.PHASECHK.TRANS64.TRYWAIT P1, [UR38+0x30830], R2 ;  /* 0x03083002ff0075a7 */ /* 0x000e640008020166 */
[----:B-1----:R-:W-:Y:S05]  /*5ff0*/  @!P1 BRA `(.L_x_2215) ;  /* 0x0000008800b89947 */ /* 0x002fea0003800000 */
.L_x_2214:
        /* <DEDUP_REMOVED lines=162> */
.L_x_2216:
[----:B------:R-:W-:Y:S01]  /*6a20*/  ULEA UR5, UR7, UR39, 0x3 ;  /* 0x0000002707057291 */ /* 0x000fe2000f8e183f */
[----:B------:R-:W-:-:S05]  /*6a30*/  IMAD.U32 R0, RZ, RZ, UR61 ;  /* 0x0000003dff007e24 */ /* 0x000fca000f8e00ff */
[----:B------:R-:W-:-:S04]  /*6a40*/  SHF.L.U32 R0, R0, 0x1f, RZ ;  /* 0x0000001f00007819 */ /* 0x000fc800000006ff */
[----:B------:R2:W3:Y:S01]  /*6a50*/  SYNCS.PHASECHK.TRANS64.TRYWAIT P1, [UR5+0x30850], R0 ;  /* 0x03085000ff0075a7 */ /* 0x0004e20008020145 */
[----:B------:R-:W-:Y:S05]  /*6a60*/  @!P0 BRA `(.L_x_2217) ;  /* 0x0000000000048947 */ /* 0x000fea0003800000 */
[----:B------:R-:W-:Y:S01]  /*6a70*/  BPT.TRAP 0x1 ;  /* 0x000000040000795c */ /* 0x000fe20000300000 */
.L_x_2217:
[----:B---3--:R-:W-:Y:S05]  /*6a80*/  @P1 BRA `(.L_x_2218) ;  /* 0x0000000000081947 */ /* 0x008fea0003800000 */
[----:B------:R-:W3:Y:S02]  /*6a90*/  SYNCS.PHASECHK.TRANS64.TRYWAIT P1, [UR5+0x30850], R0 ;  /* 0x03085000ff0075a7 */ /* 0x000ee40008020145 */
[----:B---3--:R-:W-:Y:S05]  /*6aa0*/  @!P1 BRA `(.L_x_2219) ;  /* 0x0000008000249947 */ /* 0x008fea0003800000 */
.L_x_2218:
        /* <DEDUP_REMOVED lines=36> */
.L_x_2220:
[----:B--23--:R-:W-:Y:S01]  /*6cf0*/  FMNMX.FTZ R0, R120, R11, !PT ;  /* 0x0000000b78007209 */ /* 0x00cfe20007810000 */
[----:B------:R-:W2:Y:S01]  /*6d00*/  S2UR UR7, SR_CgaCtaId ;  /* 0x00000000000779c3 */ /* 0x000ea20000008800 */
[----:B01----:R-:W-:Y:S01]  /*6d10*/  FMNMX.FTZ R2, R122, R13, !PT ;  /* 0x0000000d7a027209 */ /* 0x003fe20007810000 */
        /* <DEDUP_REMOVED lines=12> */
[----:B--2---:R-:W-:Y:S01]  /*6de0*/  UPRMT UR38, UR7, 0x654, UR38 ;  /* 0x0000065407267896 */ /* 0x004fe20008000026 */
        /* <DEDUP_REMOVED lines=40> */
[----:B------:R-:W0:Y:S01]  /*7070*/  SHFL.BFLY PT, R5, R12, 0x1, 0x1f ;  /* 0x0c201f000c057f89 */ /* 0x000e2200000e0000 */
[----:B------:R-:W1:Y:S03]  /*7080*/  LDC R2, c[0x0][0x988] ;  /* 0x00026200ff027b82 */ /* 0x000e660000000800 */
[----:B------:R-:W2:Y:S01]  /*7090*/  SHFL.BFLY PT, R15, R14, 0x1, 0x1f ;  /* 0x0c201f000e0f7f89 */ /* 0x000ea200000e0000 */
[----:B0-----:R-:W-:Y:S02]  /*70a0*/  FMNMX.FTZ R5, R12, R5, !PT ;  /* 0x000000050c057209 */ /* 0x001fe40007810000 */
[----:B--2---:R-:W-:-:S03]  /*70b0*/  FMNMX.FTZ R4, R14, R15, !PT ;  /* 0x0000000f0e047209 */ /* 0x004fc60007810000 */
[C---:B------:R-:W-:Y:S01]  /*70c0*/  FADD.FTZ R11, -R5.reuse, R11 ;  /* 0x0000000b050b7221 */ /* 0x040fe20000010100 */
[----:B-1----:R-:W-:-:S03]  /*70d0*/  FMUL.FTZ R169, R5, R2 ;  /* 0x0000000205a97220 */ /* 0x002fc60000410000 */
[-C--:B------:R-:W-:Y:S01]  /*70e0*/  FMUL.FTZ R15, R11, R2.reuse ;  /* 0x000000020b0f7220 */ /* 0x080fe20000410000 */
[C---:B------:R-:W-:Y:S01]  /*70f0*/  FADD.FTZ R11, -R4.reuse, R13 ;  /* 0x0000000d040b7221 */ /* 0x040fe20000010100 */
[-CC-:B------:R-:W-:Y:S01]  /*7100*/  FFMA.FTZ R188, R121, R2.reuse, -R169.reuse ;  /* 0x0000000279bc7223 */ /* 0x180fe200000108a9 */
[-CC-:B------:R-:W-:Y:S01]  /*7110*/  FFMA.FTZ R121, R145, R2.reuse, -R169.reuse ;  /* 0x0000000291797223 */ /* 0x180fe200000108a9 */
[-C--:B------:R-:W-:Y:S01]  /*7120*/  FMUL.FTZ R145, R4, R2.reuse ;  /* 0x0000000204917220 */ /* 0x080fe20000410000 */
[-C--:B------:R-:W-:Y:S01]  /*7130*/  FMUL.FTZ R3, R11, R2.reuse ;  /* 0x000000020b037220 */ /* 0x080fe20000410000 */
[-C--:B------:R-:W-:Y:S01]  /*7140*/  FFMA.FTZ R11, R120, R2.reuse, -R169 ;  /* 0x00000002780b7223 */ /* 0x080fe200000108a9 */
[----:B------:R0:W-:Y:S01]  /*7150*/  MUFU.EX2 R0, R15 ;  /* 0x0000000f00007308 */ /* 0x0001e20000000800 */
[-CC-:B------:R-:W-:Y:S01]  /*7160*/  FFMA.FTZ R12, R122, R2.reuse, -R145.reuse ;  /* 0x000000027a0c7223 */ /* 0x180fe20000010891 */
        /* <DEDUP_REMOVED lines=8> */
[-C--:B0-----:R-:W-:Y:S01]  /*71f0*/  FFMA.FTZ R15, R129, R2.reuse, -R169 ;  /* 0x00000002810f7223 */ /* 0x081fe200000108a9 */
        /* <DEDUP_REMOVED lines=9> */
[-C--:B------:R-:W-:Y:S01]  /*7290*/  FFMA.FTZ R22, R139, R2.reuse, -R145 ;  /* 0x000000028b167223 */ /* 0x080fe20000010891 */
[-C--:B------:R-:W-:Y:S01]  /*72a0*/  FFMA.FTZ R182, R140, R2.reuse, -R169 ;  /* 0x000000028cb67223 */ /* 0x080fe200000108a9 */
[-C--:B------:R-:W-:Y:S01]  /*72b0*/  FFMA.FTZ R183, R142, R2.reuse, -R145 ;  /* 0x000000028eb77223 */ /* 0x080fe20000010891 */
[-C--:B------:R-:W-:Y:S01]  /*72c0*/  FFMA.FTZ R23, R141, R2.reuse, -R169 ;  /* 0x000000028d177223 */ /* 0x080fe200000108a9 */
[----:B------:R-:W0:Y:S01]  /*72d0*/  MUFU.EX2 R12, R12 ;  /* 0x0000000c000c7308 */ /* 0x000e220000000800 */
[----:B-1----:R-:W-:Y:S01]  /*72e0*/  FFMA.FTZ R9, R0, R9, R11 ;  /* 0x0000000900097223 */ /* 0x002fe2000001000b */
[-C--:B------:R-:W-:Y:S01]  /*72f0*/  FFMA.FTZ R120, R143, R2.reuse, -R145 ;  /* 0x000000028f787223 */ /* 0x080fe20000010891 */
[-C--:B------:R-:W-:Y:S01]  /*7300*/  FFMA.FTZ R176, R144, R2.reuse, -R169 ;  /* 0x0000000290b07223 */ /* 0x080fe200000108a9 */
[-CC-:B------:R-:W-:Y:S01]  /*7310*/  FFMA.FTZ R177, R146, R2.reuse, -R145.reuse ;  /* 0x0000000292b17223 */ /* 0x180fe20000010891 */
        /* <DEDUP_REMOVED lines=23> */
[-C--:B------:R-:W-:Y:S01]  /*7490*/  FFMA.FTZ R166, R166, R2.reuse, -R145 ;  /* 0x00000002a6a67223 */ /* 0x080fe20000010891 */
[-C--:B------:R-:W-:Y:S01]  /*74a0*/  FFMA.FTZ R141, R165, R2.reuse, -R169 ;  /* 0x00000002a58d7223 */ /* 0x080fe200000108a9 */
[----:B------:R-:W-:-:S02]  /*74b0*/  FFMA.FTZ R145, R167, R2, -R145 ;  /* 0x00000002a7917223 */ /* 0x000fc40000010891 */
        /* <DEDUP_REMOVED lines=90> */
.L_x_2221:
[----:B------:R-:W0:Y:S01]  /*7a60*/  S2UR UR10, SR_CgaCtaId ;  /* 0x00000000000a79c3 */ /* 0x000e220000008800 */
[----:B------:R-:W-:Y:S01]  /*7a70*/  R2UR UR7, R18 ;  /* 0x00000000120772ca */ /* 0x000fe200000e0000 */
[----:B------:R-:W-:Y:S01]  /*7a80*/  UIADD3 UR5, UR5, 0x30860, URZ ;  /* 0x0003086005057890 */ /* 0x000fe2000fffe03f */
[----:B------:R-:W-:Y:S01]  /*7a90*/  F2FP.F16.F32.PACK_AB R188, R188, R11 ;  /* 0x0000000bbcbc723e */ /* 0x000fe200000000ff */
[----:B------:R-:W-:Y:S01]  /*7aa0*/  UMOV UR61, UR6 ;  /* 0x00000006003d7c82 */ /* 0x000fe20008000000 */
[----:B------:R-:W-:Y:S01]  /*7ab0*/  F2FP.F16.F32.PACK_AB R190, R13, R190 ;  /* 0x000000be0dbe723e */ /* 0x000fe200000000ff */
[----:B------:R-:W-:Y:S01]  /*7ac0*/  IMAD.MOV.U32 R13, RZ, RZ, R4 ;  /* 0x000000ffff0d7224 */ /* 0x000fe200078e0004 */
[----:B------:R-:W-:Y:S02]  /*7ad0*/  F2FP.F16.F32.PACK_AB R189, R189, R12 ;  /* 0x0000000cbdbd723e */ /* 0x000fe400000000ff */
[----:B------:R-:W-:Y:S02]  /*7ae0*/  F2FP.F16.F32.PACK_AB R191, R14, R191 ;  /* 0x000000bf0ebf723e */ /* 0x000fe400000000ff */
[----:B------:R-:W-:-:S02]  /*7af0*/  F2FP.F16.F32.PACK_AB R184, R15, R184 ;  /* 0x000000b80fb8723e */ /* 0x000fc400000000ff */
[----:B------:R-:W-:Y:S01]  /*7b00*/  F2FP.F16.F32.PACK_AB R185, R16, R185 ;  /* 0x000000b910b9723e */ /* 0x000fe200000000ff */
[----:B------:R-:W-:Y:S01]  /*7b10*/  UISETP.GT.AND UP0, UPT, UR60, UR7, UPT ;  /* 0x000000073c00728c */ /* 0x000fe2000bf04270 */
[----:B------:R-:W-:Y:S01]  /*7b20*/  F2FP.F16.F32.PACK_AB R186, R17, R186 ;  /* 0x000000ba11ba723e */ /* 0x000fe200000000ff */
[----:B------:R-:W-:Y:S01]  /*7b30*/  UIADD3 UR60, UR60, -0x1, URZ ;  /* 0xffffffff3c3c7890 */ /* 0x000fe2000fffe03f */
[----:B------:R-:W-:Y:S01]  /*7b40*/  F2FP.F16.F32.PACK_AB R187, R20, R187 ;  /* 0x000000bb14bb723e */ /* 0x000fe200000000ff */
[----:B------:R-:W-:Y:S01]  /*7b50*/  UMOV UR7, UR4 ;  /* 0x0000000400077c82 */ /* 0x000fe20008000000 */
[----:B------:R-:W-:Y:S02]  /*7b60*/  F2FP.F16.F32.PACK_AB R180, R21, R180 ;  /* 0x000000b415b4723e */ /* 0x000fe400000000ff */
[----:B------:R-:W-:Y:S02]  /*7b70*/  PLOP3.LUT P1, PT, PT, PT, UP0, 0x80, 0x0 ;  /* 0x000000000000781c */ /* 0x000fe40003f2f008 */
        /* <DEDUP_REMOVED lines=17> */
[----:B------:R-:W-:Y:S01]  /*7c90*/  MOV R11, R5 ;  /* 0x00000005000b7202 */ /* 0x000fe20000000f00 */
[----:B------:R-:W-:Y:S06]  /*7ca0*/  @P1 BRA `(.L_x_2222) ;  /* 0xffffffe000941947 */ /* 0x000fec000383ffff */
.L_x_2211:
        /* <DEDUP_REMOVED lines=99> */
.L_x_2223:
[----:B------:R-:W-:Y:S01]  /*82e0*/  ULEA UR5, UR4, UR39, 0x3 ;  /* 0x0000002704057291 */ /* 0x000fe2000f8e183f */
[----:B------:R-:W-:-:S05]  /*82f0*/  IMAD.U32 R0, RZ, RZ, UR6 ;  /* 0x00000006ff007e24 */ /* 0x000fca000f8e00ff */
[----:B------:R-:W-:-:S04]  /*8300*/  SHF.L.U32 R0, R0, 0x1f, RZ ;  /* 0x0000001f00007819 */ /* 0x000fc800000006ff */
[----:B------:R0:W1:Y:S01]  /*8310*/  SYNCS.PHASECHK.TRANS64.TRYWAIT P1, [UR5+0x30850], R0 ;  /* 0x03085000ff0075a7 */ /* 0x0000620008020145 */
[----:B------:R-:W-:Y:S05]  /*8320*/  @!P0 BRA `(.L_x_2224) ;  /* 0x0000000000048947 */ /* 0x000fea0003800000 */
[----:B------:R-:W-:Y:S01]  /*8330*/  BPT.TRAP 0x1 ;  /* 0x000000040000795c */ /* 0x000fe20000300000 */
.L_x_2224:
[----:B-1----:R-:W-:Y:S05]  /*8340*/  @P1 BRA `(.L_x_2225) ;  /* 0x0000000000081947 */ /* 0x002fea0003800000 */
[----:B------:R-:W1:Y:S02]  /*8350*/  SYNCS.PHASECHK.TRANS64.TRYWAIT P1, [UR5+0x30850], R0 ;  /* 0x03085000ff0075a7 */ /* 0x000e640008020145 */
[----:B-1----:R-:W-:Y:S05]  /*8360*/  @!P1 BRA `(.L_x_2226) ;  /* 0x00000068000c9947 */ /* 0x002fea0003800000 */
.L_x_2225:
        /* <DEDUP_REMOVED lines=19> */
[----:B------:R-:W-:Y:S01]  /*84a0*/  MOV R3, 0xff800000 ;  /* 0xff80000000037802 */ /* 0x000fe20000000f00 */
[----:B------:R-:W-:-:S02]  /*84b0*/  IMAD.MOV.U32 R0, RZ, RZ, -0x800000 ;  /* 0xff800000ff007424 */ /* 0x000fc400078e00ff */
        /* <DEDUP_REMOVED lines=41> */
.L_x_2227:
        /* <DEDUP_REMOVED lines=101> */
.L_x_2191:
[----:B------:R-:W-:Y:S05]  /*8da0*/  @P0 BRA `(.L_x_2228) ;  /* 0x0000001800d00947 */ /* 0x000fea0003800000 */
[----:B0-----:R-:W0:Y:S01]  /*8db0*/  S2R R2, SR_TID.X ;  /* 0x0000000000027919 */ /* 0x001e220000002100 */
[----:B------:R-:W1:Y:S01]  /*8dc0*/  LDC R17, c[0x0][0xbe8] ;  /* 0x0002fa00ff117b82 */ /* 0x000e620000000800 */
[----:B------:R-:W-:Y:S01]  /*8dd0*/  R2UR UR13, R19 ;  /* 0x00000000130d72ca */ /* 0x000fe200000e0000 */
[----:B------:R-:W-:Y:S01]  /*8de0*/  ULDC.64 UR8, c[0x0][0xbd0] ;  /* 0x0002f40000087ab9 */ /* 0x000fe20000000a00 */
[----:B------:R-:W2:Y:S01]  /*8df0*/  S2R R21, SR_CTAID.X ;  /* 0x0000000000157919 */ /* 0x000ea20000002500 */
[----:B------:R-:W-:Y:S04]  /*8e00*/  BSSY B0, `(.L_x_2229) ;  /* 0x000011a000007945 */ /* 0x000fe80003800000 */
[----:B------:R-:W3:Y:S06]  /*8e10*/  S2UR UR12, SR_CTAID.Z ;  /* 0x00000000000c79c3 */ /* 0x000eec0000002700 */
[----:B------:R-:W-:-:S02]  /*8e20*/  USHF.R.S32.HI UR7, URZ, 0x1f, UR13 ;  /* 0x0000001f3f077899 */ /* 0x000fc4000801140d */
[----:B------:R-:W-:Y:S01]  /*8e30*/  IMAD R16, RZ, RZ, -UR13 ;  /* 0x8000000dff107e24 */ /* 0x000fe2000f8e02ff */
[----:B------:R-:W4:Y:S01]  /*8e40*/  S2UR UR11, SR_CTAID.Y ;  /* 0x00000000000b79c3 */ /* 0x000f220000002600 */
[----:B------:R-:W-:Y:S02]  /*8e50*/  UIMAD.WIDE.U32 UR4, UR13, UR8, URZ ;  /* 0x000000080d0472a5 */ /* 0x000fe4000f8e003f */
[----:B------:R-:W-:-:S04]  /*8e60*/  UIMAD UR6, UR7, UR8, URZ ;  /* 0x00000008070672a4 */ /* 0x000fc8000f8e023f */
[----:B------:R-:W-:Y:S01]  /*8e70*/  UIMAD UR6, UR13, UR9, UR6 ;  /* 0x000000090d0672a4 */ /* 0x000fe2000f8e0206 */
[----:B------:R-:W-:Y:S01]  /*8e80*/  BAR.SYNC.DEFER_BLOCKING 0x1, 0x100 ;  /* 0x0044000000007b1d */ /* 0x000fe20000010000 */
[----:B-1----:R-:W-:Y:S02]  /*8e90*/  ISETP.NE.AND P0, PT, R17, 0x1, PT ;  /* 0x000000011100780c */ /* 0x002fe40003f05270 */
[----:B------:R-:W-:-:S05]  /*8ea0*/  UIADD3 UR6, UR5, UR6, URZ ;  /* 0x0000000605067290 */ /* 0x000fca000fffe03f */
[----:B------:R-:W4:Y:S01]  /*8eb0*/  LDC R23, c[0x0][0xc50] ;  /* 0x00031400ff177b82 */ /* 0x000f220000000800 */
[----:B0-----:R-:W-:Y:S01]  /*8ec0*/  VIADD R4, R2, 0xffffff80 ;  /* 0xffffff8002047836 */ /* 0x001fe20000000000 */
[----:B---3--:R-:W-:Y:S01]  /*8ed0*/  USHF.R.S32.HI UR10, URZ, 0x1f, UR12 ;  /* 0x0000001f3f0a7899 */ /* 0x008fe2000801140c */
[----:B------:R-:W-:-:S03]  /*8ee0*/  ULDC.64 UR8, c[0x0][0xb38] ;  /* 0x0002ce0000087ab9 */ /* 0x000fc60000000a00 */
[----:B------:R-:W-:Y:S01]  /*8ef0*/  SHF.R.S32.HI R5, RZ, 0x1f, R4 ;  /* 0x0000001fff057819 */ /* 0x000fe20000011404 */
[----:B------:R-:W-:Y:S01]  /*8f00*/  UIMAD UR7, UR7, UR8, URZ ;  /* 0x00000008070772a4 */ /* 0x000fe2000f8e023f */
[----:B------:R-:W0:Y:S02]  /*8f10*/  LDC.64 R14, c[0x0][0xb40] ;  /* 0x0002d000ff0e7b82 */ /* 0x000e240000000a00 */
[CC--:B------:R-:W-:Y:S02]  /*8f20*/  LEA.HI R2, R5.reuse, R4.reuse, RZ, 0x7 ;  /* 0x0000000405027211 */ /* 0x0c0fe400078f38ff */
[----:B------:R-:W-:Y:S02]  /*8f30*/  LEA.HI R5, R5, R4, RZ, 0x2 ;  /* 0x0000000405057211 */ /* 0x000fe400078f10ff */
[----:B------:R-:W-:Y:S02]  /*8f40*/  LOP3.LUT R7, R2, 0xffffff80, RZ, 0xc0, !PT ;  /* 0xffffff8002077812 */ /* 0x000fe400078ec0ff */
[----:B------:R-:W-:Y:S01]  /*8f50*/  LOP3.LUT R5, R5, 0xfffffffc, RZ, 0xc0, !PT ;  /* 0xfffffffc05057812 */ /* 0x000fe200078ec0ff */
[----:B------:R-:W1:Y:S02]  /*8f60*/  @P0 LDC R13, c[0x0][0xbf0] ;  /* 0x0002fc00ff0d0b82 */ /* 0x000e640000000800 */
[----:B------:R-:W-:Y:S01]  /*8f70*/  IMAD.IADD R18, R4, 0x1, -R7 ;  /* 0x0000000104127824 */ /* 0x000fe200078e0a07 */
[----:B------:R-:W-:-:S02]  /*8f80*/  SHF.R.S32.HI R7, RZ, 0x7, R2 ;  /* 0x00000007ff077819 */ /* 0x000fc40000011402 */
[----:B------:R-:W-:Y:S02]  /*8f90*/  IADD3 R5, R4, -R5, RZ ;  /* 0x8000000504057210 */ /* 0x000fe40007ffe0ff */
[----:B------:R-:W-:Y:S01]  /*8fa0*/  SHF.R.S32.HI R9, RZ, 0x1f, R18 ;  /* 0x0000001fff097819 */ /* 0x000fe20000011412 */
[----:B------:R-:W3:Y:S01]  /*8fb0*/  @P0 LDC R123, c[0x0][0xbec] ;  /* 0x0002fb00ff7b0b82 */ /* 0x000ee20000000800 */
[----:B------:R-:W-:Y:S01]  /*8fc0*/  LEA.HI R2, R2, R7, RZ, 0x1 ;  /* 0x0000000702027211 */ /* 0x000fe200078f08ff */
[----:B----4-:R-:W-:Y:S01]  /*8fd0*/  IMAD R23, R23, R16, UR11 ;  /* 0x0000000b17177e24 */ /* 0x010fe2000f8e0210 */
[-C--:B------:R-:W-:Y:S02]  /*8fe0*/  LEA.HI R20, R9, R18.reuse, RZ, 0x2 ;  /* 0x0000001209147211 */ /* 0x080fe400078f10ff */
[----:B------:R-:W-:Y:S02]  /*8ff0*/  LOP3.LUT R2, R2, 0x3fffffe, RZ, 0xc0, !PT ;  /* 0x03fffffe02027812 */ /* 0x000fe400078ec0ff */
[--C-:B------:R-:W-:Y:S01]  /*9000*/  SHF.R.S32.HI R6, RZ, 0x2, R20.reuse ;  /* 0x00000002ff067819 */ /* 0x100fe20000011414 */
[----:B------:R-:W4:Y:S01]  /*9010*/  @P0 LDC R22, c[0x0][0xbf0] ;  /* 0x0002fc00ff160b82 */ /* 0x000f220000000800 */
[----:B------:R-:W-:Y:S01]  /*9020*/  SHF.R.S32.HI R11, RZ, 0x1f, R20 ;  /* 0x0000001fff0b7819 */ /* 0x000fe20000011414 */
[----:B------:R-:W-:Y:S01]  /*9030*/  IMAD.IADD R2, R7, 0x1, -R2 ;  /* 0x0000000107027824 */ /* 0x000fe200078e0a02 */
[----:B------:R-:W-:Y:S01]  /*9040*/  LEA.HI R9, R9, R18, RZ, 0x5 ;  /* 0x0000001209097211 */ /* 0x000fe200078f28ff */
[----:B0-----:R-:W-:Y:S01]  /*9050*/  IMAD R12, R14, UR10, RZ ;  /* 0x0000000a0e0c7c24 */ /* 0x001fe2000f8e02ff */
[----:B------:R-:W-:-:S02]  /*9060*/  LEA.HI R11, R11, R6, RZ, 0x3 ;  /* 0x000000060b0b7211 */ /* 0x000fc400078f18ff */
[----:B------:R-:W-:Y:S02]  /*9070*/  SHF.R.S32.HI R7, RZ, 0x5, R9 ;  /* 0x00000005ff077819 */ /* 0x000fe40000011409 */
[----:B------:R-:W-:Y:S01]  /*9080*/  LOP3.LUT R11, R11, 0xfffffff8, RZ, 0xc0, !PT ;  /* 0xfffffff80b0b7812 */ /* 0x000fe200078ec0ff */
[----:B------:R-:W0:Y:S04]  /*9090*/  @P0 LDC R9, c[0x0][0xbec] ;  /* 0x0002fb00ff090b82 */ /* 0x000e280000000800 */
[----:B------:R-:W-:Y:S01]  /*90a0*/  IMAD.IADD R4, R6, 0x1, -R11 ;  /* 0x0000000106047824 */ /* 0x000fe200078e0a0b */
[----:B------:R-:W-:-:S03]  /*90b0*/  LEA.HI R6, R5, R5, RZ, 0x1 ;  /* 0x0000000505067211 */ /* 0x000fc600078f08ff */
[----:B------:R-:W5:Y:S01]  /*90c0*/  LDC.64 R10, c[0x0][0xbd8] ;  /* 0x0002f600ff0a7b82 */ /* 0x000f620000000a00 */
[----:B------:R-:W-:Y:S02]  /*90d0*/  LOP3.LUT R6, R6, 0x1ffffffe, RZ, 0xc0, !PT ;  /* 0x1ffffffe06067812 */ /* 0x000fe400078ec0ff */
[----:B------:R-:W-:Y:S01]  /*90e0*/  LEA R7, R7, R4, 0x4 ;  /* 0x0000000407077211 */ /* 0x000fe200078e20ff */
[----:B------:R-:W-:Y:S02]  /*90f0*/  IMAD.U32 R4, RZ, RZ, UR4 ;  /* 0x00000004ff047e24 */ /* 0x000fe4000f8e00ff */
[----:B------:R-:W-:Y:S01]  /*9100*/  IMAD.IADD R121, R5, 0x1, -R6 ;  /* 0x0000000105797824 */ /* 0x000fe200078e0a06 */
[----:B------:R-:W-:Y:S01]  /*9110*/  LEA R2, R2, R7, 0x6 ;  /* 0x0000000702027211 */ /* 0x000fe200078e30ff */
[----:B------:R-:W-:Y:S01]  /*9120*/  IMAD.U32 R5, RZ, RZ, UR5 ;  /* 0x00000005ff057e24 */ /* 0x000fe2000f8e00ff */
[----:B------:R-:W-:Y:S01]  /*9130*/  UIMAD.WIDE.U32 UR4, UR13, UR8, URZ ;  /* 0x000000080d0472a5 */ /* 0x000fe2000f8e003f */
[----:B------:R-:W-:Y:S01]  /*9140*/  IMAD.U32 R5, RZ, RZ, UR6 ;  /* 0x00000006ff057e24 */ /* 0x000fe2000f8e00ff */
[----:B------:R-:W-:Y:S01]  /*9150*/  UIMAD UR6, UR13, UR9, UR7 ;  /* 0x000000090d0672a4 */ /* 0x000fe2000f8e0207 */
[----:B------:R-:W-:-:S02]  /*9160*/  IMAD R6, R121, 0x8, R2 ;  /* 0x0000000879067824 */ /* 0x000fc400078e0202 */
[----:B------:R-:W-:Y:S01]  /*9170*/  ULDC.64 UR8, c[0x0][0xb28] ;  /* 0x0002ca0000087ab9 */ /* 0x000fe20000000a00 */
[----:B------:R-:W-:Y:S02]  /*9180*/  UIADD3 UR6, UR5, UR6, URZ ;  /* 0x0000000605067290 */ /* 0x000fe4000fffe03f */
[----:B------:R-:W-:Y:S01]  /*9190*/  MOV R7, UR5 ;  /* 0x0000000500077c02 */ /* 0x000fe20008000f00 */
[----:B--2---:R-:W-:-:S03]  /*91a0*/  IMAD R2, R21, 0x80, R2 ;  /* 0x0000008015027824 */ /* 0x004fc600078e0202 */
[----:B------:R-:W-:Y:S01]  /*91b0*/  IMAD.U32 R7, RZ, RZ, UR6 ;  /* 0x00000006ff077e24 */ /* 0x000fe2000f8e00ff */
[----:B------:R-:W-:Y:S01]  /*91c0*/  ULDC.64 UR6, c[0x0][0xb48] ;  /* 0x0002d20000067ab9 */ /* 0x000fe20000000a00 */
[C---:B-----5:R-:W-:Y:S02]  /*91d0*/  IMAD R8, R10.reuse, UR10, RZ ;  /* 0x0000000a0a087c24 */ /* 0x060fe4000f8e02ff */
[----:B------:R-:W-:-:S04]  /*91e0*/  IMAD.WIDE.U32 R4, R10, UR12, R4 ;  /* 0x0000000c0a047c25 */ /* 0x000fc8000f8e0004 */
[----:B------:R-:W-:Y:S02]  /*91f0*/  IMAD R11, R11, UR12, R8 ;  /* 0x0000000c0b0b7c24 */ /* 0x000fe4000f8e0208 */
[----:B------:R-:W-:Y:S02]  /*9200*/  IMAD R8, R21, 0x80, R6 ;  /* 0x0000008015087824 */ /* 0x000fe400078e0206 */
[----:B------:R-:W-:Y:S01]  /*9210*/  IMAD.U32 R6, RZ, RZ, UR4 ;  /* 0x00000004ff067e24 */ /* 0x000fe2000f8e00ff */
[----:B------:R-:W-:Y:S01]  /*9220*/  IADD3 R5, R5, R11, RZ ;  /* 0x0000000b05057210 */ /* 0x000fe20007ffe0ff */
[----:B0-----:R-:W-:Y:S01]  /*9230*/  @P0 IMAD.HI.U32 R10, R8, R9, RZ ;  /* 0x00000009080a0227 */ /* 0x001fe200078e00ff */
[----:B------:R-:W-:-:S03]  /*9240*/  ULDC.64 UR4, c[0x0][0xbe0] ;  /* 0x0002f80000047ab9 */ /* 0x000fc60000000a00 */
[----:B------:R-:W-:Y:S01]  /*9250*/  IMAD.MOV.U32 R9, RZ, RZ, R8 ;  /* 0x000000ffff097224 */ /* 0x000fe200078e0008 */
[----:B-1----:R-:W-:Y:S01]  /*9260*/  @P0 SHF.R.U32.HI R9, RZ, R13, R10 ;  /* 0x0000000dff090219 */ /* 0x002fe2000001160a */
[----:B------:R-:W-:Y:S01]  /*9270*/  IMAD R13, R15, UR12, R12 ;  /* 0x0000000c0f0d7c24 */ /* 0x000fe2000f8e020c */
[----:B------:R-:W-:Y:S01]  /*9280*/  SHF.R.S32.HI R12, RZ, 0x1f, R23 ;  /* 0x0000001fff0c7819 */ /* 0x000fe20000011417 */
[----:B------:R-:W-:-:S04]  /*9290*/  IMAD.WIDE.U32 R6, R14, UR12, R6 ;  /* 0x0000000c0e067c25 */ /* 0x000fc8000f8e0006 */
[----:B---3--:R-:W-:-:S04]  /*92a0*/  @P0 IMAD.HI.U32 R123, R8, R123, RZ ;  /* 0x0000007b087b0227 */ /* 0x008fc800078e00ff */
[----:B------:R-:W-:Y:S02]  /*92b0*/  IMAD.IADD R7, R7, 0x1, R13 ;  /* 0x0000000107077824 */ /* 0x000fe400078e020d */
[----:B------:R-:W-:Y:S02]  /*92c0*/  IMAD R13, R12, UR6, RZ ;  /* 0x000000060c0d7c24 */ /* 0x000fe4000f8e02ff */
[----:B------:R-:W-:-:S04]  /*92d0*/  IMAD.WIDE.U32 R4, R23, UR4, R4 ;  /* 0x0000000417047c25 */ /* 0x000fc8000f8e0004 */
[----:B------:R-:W-:Y:S01]  /*92e0*/  IMAD.MOV.U32 R11, RZ, RZ, R8 ;  /* 0x000000ffff0b7224 */ /* 0x000fe200078e0008 */
[----:B----4-:R-:W-:Y:S01]  /*92f0*/  @P0 SHF.R.U32.HI R11, RZ, R22, R123 ;  /* 0x00000016ff0b0219 */ /* 0x010fe2000001167b */
[----:B------:R-:W-:Y:S01]  /*9300*/  IMAD R10, R12, UR4, RZ ;  /* 0x000000040c0a7c24 */ /* 0x000fe2000f8e02ff */
[----:B------:R-:W-:Y:S01]  /*9310*/  IADD3 R4, P0, R9, R4, RZ ;  /* 0x0000000409047210 */ /* 0x000fe20007f1e0ff */
[----:B------:R-:W-:Y:S01]  /*9320*/  IMAD R15, R23, UR7, R13 ;  /* 0x00000007170f7c24 */ /* 0x000fe2000f8e020d */
[--C-:B------:R-:W-:Y:S01]  /*9330*/  SHF.R.S32.HI R13, RZ, 0x1f, R9.reuse ;  /* 0x0000001fff0d7819 */ /* 0x100fe20000011409 */
[----:B------:R-:W-:Y:S01]  /*9340*/  IMAD.MOV R9, RZ, RZ, -R9 ;  /* 0x000000ffff097224 */ /* 0x000fe200078e0a09 */
[----:B------:R-:W-:Y:S01]  /*9350*/  IADD3 R14, -R11, RZ, RZ ;  /* 0x000000ff0b0e7210 */ /* 0x000fe20007ffe1ff */
[----:B------:R-:W-:Y:S01]  /*9360*/  IMAD R12, R23, UR5, R10 ;  /* 0x00000005170c7c24 */ /* 0x000fe2000f8e020a */
[----:B------:R-:W-:Y:S01]  /*9370*/  SHF.R.S32.HI R10, RZ, 0x1f, R11 ;  /* 0x0000001fff0a7819 */ /* 0x000fe2000001140b */
[----:B------:R-:W-:Y:S01]  /*9380*/  IMAD R9, R17, R9, R8 ;  /* 0x0000000911097224 */ /* 0x000fe200078e0208 */
[----:B------:R-:W-:Y:S01]  /*9390*/  ULDC.64 UR4, c[0x0][0xb30] ;  /* 0x0002cc0000047ab9 */ /* 0x000fe20000000a00 */
[----:B------:R-:W-:Y:S01]  /*93a0*/  IMAD.WIDE.U32 R6, R23, UR6, R6 ;  /* 0x0000000617067c25 */ /* 0x000fe2000f8e0006 */
[----:B------:R-:W-:Y:S01]  /*93b0*/  IADD3.X R5, R13, R5, R12, P0, !PT ;  /* 0x000000050d057210 */ /* 0x000fe200007fe40c */
[----:B------:R-:W-:-:S02]  /*93c0*/  ULDC.64 UR6, c[0x0][0xbc8] ;  /* 0x0002f20000067ab9 */ /* 0x000fc40000000a00 */
        /* <DEDUP_REMOVED lines=42> */
[----:B------:R-:W-:-:S05]  /*9670*/  IMAD.IADD R15, R18, 0x1, -R15 ;  /* 0x00000001120f7824 */ /* 0x000fca00078e0a0f */
[----:B------:R-:W-:Y:S01]  /*9680*/  SHF.L.U32 R2, R15, 0x1, RZ ;  /* 0x000000010f027819 */ /* 0x000fe200000006ff */
[----:B0-----:R3:W-:Y:S04]  /*9690*/  @!P1 ST.E desc[UR36][R10.64], R3 ;  /* 0x000000030a009985 */ /* 0x0017e8000c101924 */
[----:B--2---:R3:W-:Y:S01]  /*96a0*/  @!P0 ST.E desc[UR36][R12.64], R0 ;  /* 0x000000000c008985 */ /* 0x0047e2000c101924 */
[----:B------:R-:W-:Y:S05]  /*96b0*/  @P2 BRA `(.L_x_2230) ;  /* 0x0000000800382947 */ /* 0x000fea0003800000 */
[C---:B---3--:R-:W-:Y:S01]  /*96c0*/  VIADD R3, R2.reuse, 0x10 ;  /* 0x0000001002037836 */ /* 0x048fe20000000000 */
        /* <DEDUP_REMOVED lines=8> */
[C---:B------:R-:W-:Y:S01]  /*9750*/  IADD3 R17, R2.reuse, 0x20, RZ ;  /* 0x0000002002117810 */ /* 0x040fe20007ffe0ff */
[----:B------:R-:W-:Y:S01]  /*9760*/  VIADD R22, R2, 0x50 ;  /* 0x0000005002167836 */ /* 0x000fe20000000000 */
[----:B------:R-:W-:-:S02]  /*9770*/  ISETP.GE.AND P5, PT, R16, UR4, PT ;  /* 0x0000000410007c0c */ /* 0x000fc4000bfa6270 */
[----:B------:R-:W-:Y:S02]  /*9780*/  ISETP.GE.AND P6, PT, R17, UR4, PT ;  /* 0x0000000411007c0c */ /* 0x000fe4000bfc6270 */
[C---:B------:R-:W-:Y:S01]  /*9790*/  IADD3 R20, R2.reuse, 0x40, RZ ;  /* 0x0000004002147810 */ /* 0x040fe20007ffe0ff */
[----:B-1--4-:R-:W-:Y:S01]  /*97a0*/  @!P0 IMAD.WIDE R10, R2, 0x4, R4 ;  /* 0x00000004020a8825 */ /* 0x012fe200078e0204 */
[----:B------:R-:W-:Y:S02]  /*97b0*/  ISETP.GE.AND P3, PT, R18, UR4, PT ;  /* 0x0000000412007c0c */ /* 0x000fe4000bf66270 */
[----:B------:R-:W-:Y:S02]  /*97c0*/  @!P2 LEA.HI R3, R3, R3, RZ, 0x1 ;  /* 0x000000030303a211 */ /* 0x000fe400078f08ff */
[----:B------:R-:W-:Y:S01]  /*97d0*/  @!P1 LEA.HI R0, R0, R0, RZ, 0x1 ;  /* 0x0000000000009211 */ /* 0x000fe200078f08ff */
[----:B------:R0:W-:Y:S01]  /*97e0*/  @!P0 ST.E.64 desc[UR36][R10.64], R24 ;  /* 0x000000180a008985 */ /* 0x0001e2000c101b24 */
[----:B------:R-:W-:-:S02]  /*97f0*/  @!P2 LOP3.LUT R3, R3, 0xfffffffe, RZ, 0xc0, !PT ;  /* 0xfffffffe0303a812 */ /* 0x000fc400078ec0ff */
[----:B------:R-:W-:Y:S01]  /*9800*/  @!P1 LOP3.LUT R13, R0, 0xfffffffe, RZ, 0xc0, !PT ;  /* 0xfffffffe000d9812 */ /* 0x000fe200078ec0ff */
[----:B------:R-:W-:Y:S01]  /*9810*/  VIADD R0, R2, 0x28 ;  /* 0x0000002802007836 */ /* 0x000fe20000000000 */
[----:B------:R-:W-:Y:S01]  /*9820*/  @!P5 LEA.HI R16, R16, R16, RZ, 0x1 ;  /* 0x000000101010d211 */ /* 0x000fe200078f08ff */
[--C-:B------:R-:W-:Y:S01]  /*9830*/  @!P2 IMAD.WIDE R14, R3, 0x4, R4.reuse ;  /* 0x00000004030ea825 */ /* 0x100fe200078e0204 */
[----:B------:R-:W-:Y:S02]  /*9840*/  @!P6 LEA.HI R17, R17, R17, RZ, 0x1 ;  /* 0x000000111111e211 */ /* 0x000fe400078f08ff */
[----:B------:R-:W-:Y:S01]  /*9850*/  ISETP.GE.AND P0, PT, R0, UR4, PT ;  /* 0x0000000400007c0c */ /* 0x000fe2000bf06270 */
[----:B------:R-:W-:Y:S01]  /*9860*/  @!P1 IMAD.WIDE R12, R13, 0x4, R4 ;  /* 0x000000040d0c9825 */ /* 0x000fe200078e0204 */
[----:B------:R-:W-:-:S03]  /*9870*/  @!P3 LEA.HI R18, R18, R18, RZ, 0x1 ;  /* 0x000000121212b211 */ /* 0x000fc600078f08ff */
[C---:B------:R-:W-:Y:S01]  /*9880*/  VIADD R3, R2.reuse, 0x30 ;  /* 0x0000003002037836 */ /* 0x040fe20000000000 */
[----:B------:R1:W-:Y:S01]  /*9890*/  @!P1 ST.E.64 desc[UR36][R12.64], R28 ;  /* 0x0000001c0c009985 */ /* 0x0003e2000c101b24 */
[----:B------:R-:W-:Y:S01]  /*98a0*/  ISETP.GE.AND P1, PT, R21, UR4, PT ;  /* 0x0000000415007c0c */ /* 0x000fe2000bf26270 */
[----:B0-----:R-:W-:Y:S01]  /*98b0*/  VIADD R24, R2, 0x58 ;  /* 0x0000005802187836 */ /* 0x001fe20000000000 */
[----:B------:R-:W-:Y:S01]  /*98c0*/  @!P5 LOP3.LUT R11, R16, 0xfffffffe, RZ, 0xc0, !PT ;  /* 0xfffffffe100bd812 */ /* 0x000fe200078ec0ff */
[----:B------:R0:W-:Y:S01]  /*98d0*/  @!P2 ST.E.64 desc[UR36][R14.64], R32 ;  /* 0x000000200e00a985 */ /* 0x0001e2000c101b24 */
[----:B------:R-:W-:Y:S02]  /*98e0*/  ISETP.GE.AND P4, PT, R3, UR4, PT ;  /* 0x0000000403007c0c */ /* 0x000fe4000bf86270 */
[----:B------:R-:W-:Y:S01]  /*98f0*/  ISETP.GE.AND P2, PT, R20, UR4, PT ;  /* 0x0000000414007c0c */ /* 0x000fe2000bf46270 */
[----:B------:R-:W-:Y:S01]  /*9900*/  @!P5 IMAD.WIDE R10, R11, 0x4, R4 ;  /* 0x000000040b0ad825 */ /* 0x000fe200078e0204 */
[----:B------:R-:W-:-:S02]  /*9910*/  @!P0 LEA.HI R0, R0, R0, RZ, 0x1 ;  /* 0x0000000000008211 */ /* 0x000fc400078f08ff */
[----:B------:R-:W-:Y:S02]  /*9920*/  IADD3 R25, R2, 0x80, RZ ;  /* 0x0000008002197810 */ /* 0x000fe40007ffe0ff */
[----:B------:R2:W-:Y:S01]  /*9930*/  @!P5 ST.E.64 desc[UR36][R10.64], R36 ;  /* 0x000000240a00d985 */ /* 0x0005e2000c101b24 */
[----:B-1----:R-:W-:Y:S02]  /*9940*/  @!P6 LOP3.LUT R13, R17, 0xfffffffe, RZ, 0xc0, !PT ;  /* 0xfffffffe110de812 */ /* 0x002fe400078ec0ff */
[----:B------:R-:W-:Y:S02]  /*9950*/  @!P1 LEA.HI R16, R21, R21, RZ, 0x1 ;  /* 0x0000001515109211 */ /* 0x000fe400078f08ff */
[----:B0-----:R-:W-:Y:S01]  /*9960*/  @!P4 LEA.HI R14, R3, R3, RZ, 0x1 ;  /* 0x00000003030ec211 */ /* 0x001fe200078f08ff */
[----:B------:R-:W-:Y:S01]  /*9970*/  @!P6 IMAD.WIDE R12, R13, 0x4, R4 ;  /* 0x000000040d0ce825 */ /* 0x000fe200078e0204 */
[----:B------:R-:W-:Y:S02]  /*9980*/  @!P2 LEA.HI R20, R20, R20, RZ, 0x1 ;  /* 0x000000141414a211 */ /* 0x000fe400078f08ff */
[----:B------:R-:W-:-:S02]  /*9990*/  @!P0 LOP3.LUT R3, R0, 0xfffffffe, RZ, 0xc0, !PT ;  /* 0xfffffffe00038812 */ /* 0x000fc400078ec0ff */
[----:B------:R-:W-:Y:S01]  /*99a0*/  @!P4 LOP3.LUT R15, R14, 0xfffffffe, RZ, 0xc0, !PT ;  /* 0xfffffffe0e0fc812 */ /* 0x000fe200078ec0ff */
[----:B------:R0:W-:Y:S01]  /*99b0*/  @!P6 ST.E.64 desc[UR36][R12.64], R40 ;  /* 0x000000280c00e985 */ /* 0x0001e2000c101b24 */
[----:B------:R-:W-:Y:S01]  /*99c0*/  @!P3 LOP3.LUT R17, R18, 0xfffffffe, RZ, 0xc0, !PT ;  /* 0xfffffffe1211b812 */ /* 0x000fe200078ec0ff */
[----:B--2---:R-:W-:Y:S01]  /*99d0*/  @!P0 IMAD.WIDE R10, R3, 0x4, R4 ;  /* 0x00000004030a8825 */ /* 0x004fe200078e0204 */
[----:B------:R-:W-:Y:S02]  /*99e0*/  @!P2 LOP3.LUT R21, R20, 0xfffffffe, RZ, 0xc0, !PT ;  /* 0xfffffffe1415a812 */ /* 0x000fe400078ec0ff */
[----:B------:R-:W-:Y:S01]  /*99f0*/  @!P1 LOP3.LUT R23, R16, 0xfffffffe, RZ, 0xc0, !PT ;  /* 0xfffffffe10179812 */ /* 0x000fe200078ec0ff */
[----:B------:R-:W-:Y:S01]  /*9a00*/  VIADD R3, R2, 0x68 ;  /* 0x0000006802037836 */ /* 0x000fe20000000000 */
[----:B------:R-:W-:Y:S01]  /*9a10*/  ISETP.GE.AND P5, PT, R22, UR4, PT ;  /* 0x0000000416007c0c */ /* 0x000fe2000bfa6270 */
[----:B------:R1:W-:Y:S01]  /*9a20*/  @!P0 ST.E.64 desc[UR36][R10.64], R44 ;  /* 0x0000002c0a008985 */ /* 0x0003e2000c101b24 */
[C---:B------:R-:W-:Y:S01]  /*9a30*/  IADD3 R0, R2.reuse, 0x60, RZ ;  /* 0x0000006002007810 */ /* 0x040fe20007ffe0ff */
[----:B------:R-:W-:Y:S01]  /*9a40*/  VIADD R18, R2, 0x70 ;  /* 0x0000007002127836 */ /* 0x000fe20000000000 */
[----:B------:R-:W-:-:S02]  /*9a50*/  ISETP.GE.AND P6, PT, R24, UR4, PT ;  /* 0x0000000418007c0c */ /* 0x000fc4000bfc6270 */
[----:B------:R-:W-:Y:S01]  /*9a60*/  ISETP.GE.AND P0, PT, R0, UR4, PT ;  /* 0x0000000400007c0c */ /* 0x000fe2000bf06270 */
[----:B0-----:R-:W-:-:S04]  /*9a70*/  @!P4 IMAD.WIDE R12, R15, 0x4, R4 ;  /* 0x000000040f0cc825 */ /* 0x001fc800078e0204 */
[--C-:B------:R-:W-:Y:S01]  /*9a80*/  @!P3 IMAD.WIDE R14, R17, 0x4, R4.reuse ;  /* 0x00000004110eb825 */ /* 0x100fe200078e0204 */
[----:B------:R0:W-:Y:S01]  /*9a90*/  @!P4 ST.E.64 desc[UR36][R12.64], R48 ;  /* 0x000000300c00c985 */ /* 0x0001e2000c101b24 */
[----:B------:R-:W-:Y:S02]  /*9aa0*/  ISETP.GE.AND P4, PT, R25, UR4, PT ;  /* 0x0000000419007c0c */ /* 0x000fe4000bf86270 */
[--C-:B------:R-:W-:Y:S01]  /*9ab0*/  @!P2 IMAD.WIDE R16, R21, 0x4, R4.reuse ;  /* 0x000000041510a825 */ /* 0x100fe200078e0204 */
[----:B------:R2:W-:Y:S01]  /*9ac0*/  @!P3 ST.E.64 desc[UR36][R14.64], R52 ;  /* 0x000000340e00b985 */ /* 0x0005e2000c101b24 */
[----:B------:R-:W-:Y:S02]  /*9ad0*/  @!P5 LEA.HI R22, R22, R22, RZ, 0x1 ;  /* 0x000000161616d211 */ /* 0x000fe400078f08ff */
[----:B------:R-:W-:Y:S01]  /*9ae0*/  @!P1 IMAD.WIDE R20, R23, 0x4, R4 ;  /* 0x0000000417149825 */ /* 0x000fe200078e0204 */
[----:B------:R3:W-:Y:S01]  /*9af0*/  @!P2 ST.E.64 desc[UR36][R16.64], R56 ;  /* 0x000000381000a985 */ /* 0x0007e2000c101b24 */
[----:B------:R-:W-:-:S02]  /*9b00*/  ISETP.GE.AND P2, PT, R18, UR4, PT ;  /* 0x0000000412007c0c */ /* 0x000fc4000bf46270 */
[----:B------:R-:W-:Y:S01]  /*9b10*/  VIADD R23, R2, 0x78 ;  /* 0x0000007802177836 */ /* 0x000fe20000000000 */
[----:B------:R4:W-:Y:S01]  /*9b20*/  @!P1 ST.E.64 desc[UR36][R20.64], R60 ;  /* 0x0000003c14009985 */ /* 0x0009e2000c101b24 */
[----:B------:R-:W-:Y:S02]  /*9b30*/  ISETP.GE.AND P1, PT, R3, UR4, PT ;  /* 0x0000000403007c0c */ /* 0x000fe4000bf26270 */
[----:B------:R-:W-:Y:S02]  /*9b40*/  @!P6 LEA.HI R24, R24, R24, RZ, 0x1 ;  /* 0x000000181818e211 */ /* 0x000fe400078f08ff */
[----:B------:R-:W-:Y:S02]  /*9b50*/  ISETP.GE.AND P3, PT, R23, UR4, PT ;  /* 0x0000000417007c0c */ /* 0x000fe4000bf66270 */
[----:B-1----:R-:W-:Y:S02]  /*9b60*/  @!P5 LOP3.LUT R11, R22, 0xfffffffe, RZ, 0xc0, !PT ;  /* 0xfffffffe160bd812 */ /* 0x002fe400078ec0ff */
[----:B------:R-:W-:-:S02]  /*9b70*/  @!P0 LEA.HI R0, R0, R0, RZ, 0x1 ;  /* 0x0000000000008211 */ /* 0x000fc400078f08ff */
[----:B0-----:R-:W-:Y:S01]  /*9b80*/  @!P6 LOP3.LUT R13, R24, 0xfffffffe, RZ, 0xc0, !PT ;  /* 0xfffffffe180de812 */ /* 0x001fe200078ec0ff */
[--C-:B------:R-:W-:Y:S01]  /*9b90*/  @!P5 IMAD.WIDE R10, R11, 0x4, R4.reuse ;  /* 0x000000040b0ad825 */ /* 0x100fe200078e0204 */
[----:B--2---:R-:W-:Y:S02]  /*9ba0*/  @!P0 LOP3.LUT R15, R0, 0xfffffffe, RZ, 0xc0, !PT ;  /* 0xfffffffe000f8812 */ /* 0x004fe400078ec0ff */
[----:B------:R-:W-:Y:S01]  /*9bb0*/  @!P1 LEA.HI R3, R3, R3, RZ, 0x1 ;  /* 0x0000000303039211 */ /* 0x000fe200078f08ff */
[--C-:B------:R-:W-:Y:S01]  /*9bc0*/  @!P6 IMAD.WIDE R12, R13, 0x4, R4.reuse ;  /* 0x000000040d0ce825 */ /* 0x100fe200078e0204 */
[----:B------:R-:W-:Y:S01]  /*9bd0*/  @!P2 LEA.HI R18, R18, R18, RZ, 0x1 ;  /* 0x000000121212a211 */ /* 0x000fe200078f08ff */
[----:B------:R0:W-:Y:S01]  /*9be0*/  @!P5 ST.E.64 desc[UR36][R10.64], R64 ;  /* 0x000000400a00d985 */ /* 0x0001e2000c101b24 */
[----:B------:R-:W-:Y:S01]  /*9bf0*/  @!P1 LOP3.LUT R3, R3, 0xfffffffe, RZ, 0xc0, !PT ;  /* 0xfffffffe03039812 */ /* 0x000fe200078ec0ff */
[----:B------:R-:W-:Y:S01]  /*9c00*/  @!P0 IMAD.WIDE R14, R15, 0x4, R4 ;  /* 0x000000040f0e8825 */ /* 0x000fe200078e0204 */
[----:B------:R-:W-:Y:S01]  /*9c10*/  @!P3 LEA.HI R23, R23, R23, RZ, 0x1 ;  /* 0x000000171717b211 */ /* 0x000fe200078f08ff */
[----:B------:R1:W-:Y:S01]  /*9c20*/  @!P6 ST.E.64 desc[UR36][R12.64], R68 ;  /* 0x000000440c00e985 */ /* 0x0003e2000c101b24 */
[----:B------:R-:W-:Y:S01]  /*9c30*/  @!P4 LEA.HI R25, R25, R25, RZ, 0x1 ;  /* 0x000000191919c211 */ /* 0x000fe200078f08ff */
[----:B------:R-:W-:Y:S01]  /*9c40*/  VIADD R0, R2, 0x88 ;  /* 0x0000008802007836 */ /* 0x000fe20000000000 */
[----:B---3--:R-:W-:Y:S01]  /*9c50*/  @!P2 LOP3.LUT R17, R18, 0xfffffffe, RZ, 0xc0, !PT ;  /* 0xfffffffe1211a812 */ /* 0x008fe200078ec0ff */
[----:B------:R2:W-:Y:S01]  /*9c60*/  @!P0 ST.E.64 desc[UR36][R14.64], R72 ;  /* 0x000000480e008985 */ /* 0x0005e2000c101b24 */
[----:B------:R-:W-:Y:S01]  /*9c70*/  @!P3 LOP3.LUT R23, R23, 0xfffffffe, RZ, 0xc0, !PT ;  /* 0xfffffffe1717b812 */ /* 0x000fe200078ec0ff */
[----:B------:R-:W-:Y:S01]  /*9c80*/  VIADD R18, R2, 0x98 ;  /* 0x0000009802127836 */ /* 0x000fe20000000000 */
[----:B----4-:R-:W-:-:S02]  /*9c90*/  @!P4 LOP3.LUT R21, R25, 0xfffffffe, RZ, 0xc0, !PT ;  /* 0xfffffffe1915c812 */ /* 0x010fc400078ec0ff */
[----:B------:R-:W-:Y:S01]  /*9ca0*/  IADD3 R22, R2, 0xa0, RZ ;  /* 0x000000a002167810 */ /* 0x000fe20007ffe0ff */
[----:B0-----:R-:W-:Y:S01]  /*9cb0*/  @!P1 IMAD.WIDE R10, R3, 0x4, R4 ;  /* 0x00000004030a9825 */ /* 0x001fe200078e0204 */
[----:B------:R-:W-:-:S03]  /*9cc0*/  ISETP.GE.AND P0, PT, R0, UR4, PT ;  /* 0x0000000400007c0c */ /* 0x000fc6000bf06270 */
        /* <DEDUP_REMOVED lines=9> */
[----:B------:R-:W-:-:S02]  /*9d60*/  ISETP.GE.AND P3, PT, R22, UR4, PT ;  /* 0x0000000416007c0c */ /* 0x000fc4000bf66270 */
[C---:B--2---:R-:W-:Y:S01]  /*9d70*/  VIADD R14, R2.reuse, 0xa8 ;  /* 0x000000a8020e7836 */ /* 0x044fe20000000000 */
[----:B------:R2:W-:Y:S01]  /*9d80*/  @!P4 ST.E.64 desc[UR36][R20.64], R88 ;  /* 0x000000581400c985 */ /* 0x0005e2000c101b24 */
[----:B0-----:R-:W-:Y:S01]  /*9d90*/  VIADD R11, R2, 0xb8 ;  /* 0x000000b8020b7836 */ /* 0x001fe20000000000 */
[----:B------:R-:W-:Y:S01]  /*9da0*/  @!P0 LEA.HI R0, R0, R0, RZ, 0x1 ;  /* 0x0000000000008211 */ /* 0x000fe200078f08ff */
[----:B------:R-:W-:Y:S01]  /*9db0*/  VIADD R15, R2, 0xb0 ;  /* 0x000000b0020f7836 */ /* 0x000fe20000000000 */
[----:B------:R-:W-:Y:S02]  /*9dc0*/  ISETP.GE.AND P4, PT, R14, UR4, PT ;  /* 0x000000040e007c0c */ /* 0x000fe4000bf86270 */
[----:B------:R-:W-:Y:S02]  /*9dd0*/  ISETP.GE.AND P6, PT, R11, UR4, PT ;  /* 0x000000040b007c0c */ /* 0x000fe4000bfc6270 */
[----:B------:R-:W-:Y:S02]  /*9de0*/  ISETP.GE.AND P5, PT, R15, UR4, PT ;  /* 0x000000040f007c0c */ /* 0x000fe4000bfa6270 */
[----:B------:R-:W-:-:S02]  /*9df0*/  @!P1 LEA.HI R3, R3, R3, RZ, 0x1 ;  /* 0x0000000303039211 */ /* 0x000fc400078f08ff */
[----:B------:R-:W-:Y:S02]  /*9e00*/  @!P2 LEA.HI R18, R18, R18, RZ, 0x1 ;  /* 0x000000121212a211 */ /* 0x000fe400078f08ff */
[----:B------:R-:W-:Y:S02]  /*9e10*/  @!P3 LEA.HI R22, R22, R22, RZ, 0x1 ;  /* 0x000000161616b211 */ /* 0x000fe400078f08ff */
[----:B------:R-:W-:Y:S02]  /*9e20*/  @!P1 LOP3.LUT R3, R3, 0xfffffffe, RZ, 0xc0, !PT ;  /* 0xfffffffe03039812 */ /* 0x000fe400078ec0ff */
[----:B------:R-:W-:Y:S02]  /*9e30*/  @!P4 LEA.HI R14, R14, R14, RZ, 0x1 ;  /* 0x0000000e0e0ec211 */ /* 0x000fe400078f08ff */
[----:B-1----:R-:W-:Y:S02]  /*9e40*/  @!P6 LEA.HI R12, R11, R11, RZ, 0x1 ;  /* 0x0000000b0b0ce211 */ /* 0x002fe400078f08ff */
[----:B------:R-:W-:-:S02]  /*9e50*/  @!P5 LEA.HI R10, R15, R15, RZ, 0x1 ;  /* 0x0000000f0f0ad211 */ /* 0x000fc400078f08ff */
[----:B------:R-:W-:Y:S02]  /*9e60*/  @!P0 LOP3.LUT R11, R0, 0xfffffffe, RZ, 0xc0, !PT ;  /* 0xfffffffe000b8812 */ /* 0x000fe400078ec0ff */
[----:B------:R-:W-:Y:S02]  /*9e70*/  @!P2 LOP3.LUT R15, R18, 0xfffffffe, RZ, 0xc0, !PT ;  /* 0xfffffffe120fa812 */ /* 0x000fe400078ec0ff */
[----:B---3--:R-:W-:Y:S02]  /*9e80*/  @!P3 LOP3.LUT R17, R22, 0xfffffffe, RZ, 0xc0, !PT ;  /* 0xfffffffe1611b812 */ /* 0x008fe400078ec0ff */
[----:B--2---:R-:W-:Y:S01]  /*9e90*/  @!P4 LOP3.LUT R21, R14, 0xfffffffe, RZ, 0xc0, !PT ;  /* 0xfffffffe0e15c812 */ /* 0x004fe200078ec0ff */
        /* <DEDUP_REMOVED lines=16> */
.L_x_2230:
[----:B------:R-:W-:Y:S05]  /*9fa0*/  BSYNC B0 ;  /* 0x0000000000007941 */ /* 0x000fea0003800000 */
.L_x_2229:
[----:B------:R-:W-:Y:S01]  /*9fb0*/  ISETP.GE.AND P0, PT, R8, R7, PT ;  /* 0x000000070800720c */ /* 0x000fe20003f06270 */
[----:B01----:R2:W0:Y:S04]  /*9fc0*/  SHFL.IDX PT, R5, R9, 0x1, 0x1c1f ;  /* 0x003c1f0009057f89 */ /* 0x00342800000e0000 */
[----:B----4-:R2:W4:Y:S08]  /*9fd0*/  SHFL.IDX PT, R4, R6, 0x1, 0x1c1f ;  /* 0x003c1f0006047f89 */ /* 0x01053000000e0000 */
[----:B--2---:R-:W-:Y:S05]  /*9fe0*/  @P0 BRA `(.L_x_2189) ;  /* 0x0000004800540947 */ /* 0x004fea0003800000 */
[C---:B---3--:R-:W-:Y:S01]  /*9ff0*/  IADD3 R0, R2.reuse, 0x8, RZ ;  /* 0x0000000802007810 */ /* 0x048fe20007ffe0ff */
        /* <DEDUP_REMOVED lines=15> */
[----:B0---4-:R-:W-:Y:S01]  /*a0f0*/  @!P2 IMAD.WIDE R6, R2, 0x4, R4 ;  /* 0x000000040206a825 */ /* 0x011fe200078e0204 */
[----:B------:R-:W-:-:S02]  /*a100*/  ISETP.GE.AND P6, PT, R14, UR4, PT ;  /* 0x000000040e007c0c */ /* 0x000fc4000bfc6270 */
[----:B------:R-:W-:Y:S01]  /*a110*/  @!P3 LEA.HI R0, R0, R0, RZ, 0x1 ;  /* 0x000000000000b211 */ /* 0x000fe200078f08ff */
[----:B------:R-:W-:Y:S01]  /*a120*/  VIADD R21, R2, 0x78 ;  /* 0x0000007802157836 */ /* 0x000fe20000000000 */
[----:B------:R0:W-:Y:S01]  /*a130*/  @!P2 ST.E.64 desc[UR36][R6.64], R26 ;  /* 0x0000001a0600a985 */ /* 0x0001e2000c101b24 */
[----:B------:R-:W-:Y:S02]  /*a140*/  @!P0 LEA.HI R3, R3, R3, RZ, 0x1 ;  /* 0x0000000303038211 */ /* 0x000fe400078f08ff */
[----:B------:R-:W-:Y:S01]  /*a150*/  @!P3 LOP3.LUT R9, R0, 0xfffffffe, RZ, 0xc0, !PT ;  /* 0xfffffffe0009b812 */ /* 0x000fe200078ec0ff */
[----:B------:R-:W-:Y:S01]  /*a160*/  VIADD R0, R2, 0x20 ;  /* 0x0000002002007836 */ /* 0x000fe20000000000 */
[----:B------:R-:W-:Y:S02]  /*a170*/  @!P1 LEA.HI R10, R10, R10, RZ, 0x1 ;  /* 0x0000000a0a0a9211 */ /* 0x000fe400078f08ff */
[----:B------:R-:W-:Y:S01]  /*a180*/  @!P0 LOP3.LUT R3, R3, 0xfffffffe, RZ, 0xc0, !PT ;  /* 0xfffffffe03038812 */ /* 0x000fe200078ec0ff */
[----:B------:R-:W-:Y:S01]  /*a190*/  @!P3 IMAD.WIDE R8, R9, 0x4, R4 ;  /* 0x000000040908b825 */ /* 0x000fe200078e0204 */
[----:B------:R-:W-:-:S02]  /*a1a0*/  ISETP.GE.AND P2, PT, R0, UR4, PT ;  /* 0x0000000400007c0c */ /* 0x000fc4000bf46270 */
[----:B------:R-:W-:Y:S02]  /*a1b0*/  @!P4 LEA.HI R12, R12, R12, RZ, 0x1 ;  /* 0x0000000c0c0cc211 */ /* 0x000fe400078f08ff */
[----:B------:R1:W-:Y:S01]  /*a1c0*/  @!P3 ST.E.64 desc[UR36][R8.64], R30 ;  /* 0x0000001e0800b985 */ /* 0x0003e2000c101b24 */
[----:B------:R-:W-:Y:S01]  /*a1d0*/  ISETP.GE.AND P3, PT, R11, UR4, PT ;  /* 0x000000040b007c0c */ /* 0x000fe2000bf66270 */
[----:B0-----:R-:W-:Y:S01]  /*a1e0*/  @!P0 IMAD.WIDE R6, R3, 0x4, R4 ;  /* 0x0000000403068825 */ /* 0x001fe200078e0204 */
[----:B------:R-:W-:Y:S02]  /*a1f0*/  @!P6 LEA.HI R14, R14, R14, RZ, 0x1 ;  /* 0x0000000e0e0ee211 */ /* 0x000fe400078f08ff */
[----:B------:R-:W-:Y:S02]  /*a200*/  IADD3 R16, R2, 0x48, RZ ;  /* 0x0000004802107810 */ /* 0x000fe40007ffe0ff */
[----:B------:R0:W-:Y:S01]  /*a210*/  @!P0 ST.E.64 desc[UR36][R6.64], R34 ;  /* 0x0000002206008985 */ /* 0x0001e2000c101b24 */
[----:B------:R-:W-:-:S02]  /*a220*/  @!P6 LOP3.LUT R17, R14, 0xfffffffe, RZ, 0xc0, !PT ;  /* 0xfffffffe0e11e812 */ /* 0x000fc400078ec0ff */
[----:B------:R-:W-:Y:S02]  /*a230*/  @!P2 LEA.HI R0, R0, R0, RZ, 0x1 ;  /* 0x000000000000a211 */ /* 0x000fe400078f08ff */
[----:B------:R-:W-:Y:S02]  /*a240*/  ISETP.GE.AND P0, PT, R18, UR4, PT ;  /* 0x0000000412007c0c */ /* 0x000fe4000bf06270 */
[----:B-1----:R-:W-:Y:S02]  /*a250*/  @!P1 LOP3.LUT R9, R10, 0xfffffffe, RZ, 0xc0, !PT ;  /* 0xfffffffe0a099812 */ /* 0x002fe400078ec0ff */
[----:B------:R-:W-:Y:S02]  /*a260*/  @!P3 LEA.HI R11, R11, R11, RZ, 0x1 ;  /* 0x0000000b0b0bb211 */ /* 0x000fe400078f08ff */
[----:B------:R-:W-:Y:S01]  /*a270*/  @!P5 LEA.HI R10, R13, R13, RZ, 0x1 ;  /* 0x0000000d0d0ad211 */ /* 0x000fe200078f08ff */
[----:B------:R-:W-:Y:S01]  /*a280*/  @!P1 IMAD.WIDE R8, R9, 0x4, R4 ;  /* 0x0000000409089825 */ /* 0x000fe200078e0204 */
[----:B------:R-:W-:-:S02]  /*a290*/  @!P2 LOP3.LUT R3, R0, 0xfffffffe, RZ, 0xc0, !PT ;  /* 0xfffffffe0003a812 */ /* 0x000fc400078ec0ff */
[----:B------:R-:W-:Y:S01]  /*a2a0*/  @!P3 LOP3.LUT R11, R11, 0xfffffffe, RZ, 0xc0, !PT ;  /* 0xfffffffe0b0bb812 */ /* 0x000fe200078ec0ff */
[----:B------:R-:W-:Y:S01]  /*a2b0*/  VIADD R0, R2, 0x58 ;  /* 0x0000005802007836 */ /* 0x000fe20000000000 */
[----:B------:R-:W-:Y:S01]  /*a2c0*/  @!P4 LOP3.LUT R13, R12, 0xfffffffe, RZ, 0xc0, !PT ;  /* 0xfffffffe0c0dc812 */ /* 0x000fe200078ec0ff */
[----:B------:R1:W-:Y:S01]  /*a2d0*/  @!P1 ST.E.64 desc[UR36][R8.64], R38 ;  /* 0x0000002608009985 */ /* 0x0003e2000c101b24 */
[----:B------:R-:W-:Y:S01]  /*a2e0*/  @!P5 LOP3.LUT R15, R10, 0xfffffffe, RZ, 0xc0, !PT ;  /* 0xfffffffe0a0fd812 */ /* 0x000fe200078ec0ff */
[--C-:B0-----:R-:W-:Y:S01]  /*a2f0*/  @!P2 IMAD.WIDE R6, R3, 0x4, R4.reuse ;  /* 0x000000040306a825 */ /* 0x101fe200078e0204 */
[----:B------:R-:W-:Y:S02]  /*a300*/  ISETP.GE.AND P1, PT, R16, UR4, PT ;  /* 0x0000000410007c0c */ /* 0x000fe4000bf26270 */
[----:B------:R-:W-:Y:S01]  /*a310*/  @!P0 LEA.HI R18, R18, R18, RZ, 0x1 ;  /* 0x0000001212128211 */ /* 0x000fe200078f08ff */
[----:B------:R-:W-:Y:S01]  /*a320*/  VIADD R3, R2, 0x60 ;  /* 0x0000006002037836 */ /* 0x000fe20000000000 */
[----:B------:R0:W-:Y:S01]  /*a330*/  @!P2 ST.E.64 desc[UR36][R6.64], R42 ;  /* 0x0000002a0600a985 */ /* 0x0001e2000c101b24 */
[----:B------:R-:W-:Y:S01]  /*a340*/  ISETP.GE.AND P2, PT, R0, UR4, PT ;  /* 0x0000000400007c0c */ /* 0x000fe2000bf46270 */
[----:B-1----:R-:W-:-:S07]  /*a350*/  @!P3 IMAD.WIDE R8, R11, 0x4, R4 ;  /* 0x000000040b08b825 */ /* 0x002fce00078e0204 */
[----:B------:R-:W-:Y:S01]  /*a360*/  @!P1 LEA.HI R16, R16, R16, RZ, 0x1 ;  /* 0x0000001010109211 */ /* 0x000fe200078f08ff */
[--C-:B------:R-:W-:Y:S01]  /*a370*/  @!P4 IMAD.WIDE R10, R13, 0x4, R4.reuse ;  /* 0x000000040d0ac825 */ /* 0x100fe200078e0204 */
[----:B------:R1:W-:Y:S01]  /*a380*/  @!P3 ST.E.64 desc[UR36][R8.64], R46 ;  /* 0x0000002e0800b985 */ /* 0x0003e2000c101b24 */
[----:B------:R-:W-:Y:S02]  /*a390*/  ISETP.GE.AND P3, PT, R21, UR4, PT ;  /* 0x0000000415007c0c */ /* 0x000fe4000bf66270 */
[--C-:B------:R-:W-:Y:S01]  /*a3a0*/  @!P5 IMAD.WIDE R12, R15, 0x4, R4.reuse ;  /* 0x000000040f0cd825 */ /* 0x100fe200078e0204 */
[----:B------:R-:W-:Y:S01]  /*a3b0*/  @!P4 ST.E.64 desc[UR36][R10.64], R50 ;  /* 0x000000320a00c985 */ /* 0x000fe2000c101b24 */
[----:B------:R-:W-:Y:S02]  /*a3c0*/  ISETP.GE.AND P4, PT, R20, UR4, PT ;  /* 0x0000000414007c0c */ /* 0x000fe4000bf86270 */
[--C-:B------:R-:W-:Y:S01]  /*a3d0*/  @!P6 IMAD.WIDE R14, R17, 0x4, R4.reuse ;  /* 0x00000004110ee825 */ /* 0x100fe200078e0204 */
[----:B------:R-:W-:Y:S01]  /*a3e0*/  IADD3 R17, R2, 0x68, RZ ;  /* 0x0000006802117810 */ /* 0x000fe20007ffe0ff */
[----:B------:R2:W-:Y:S01]  /*a3f0*/  @!P5 ST.E.64 desc[UR36][R12.64], R54 ;  /* 0x000000360c00d985 */ /* 0x0005e2000c101b24 */
[----:B0-----:R-:W-:Y:S01]  /*a400*/  @!P1 LOP3.LUT R7, R16, 0xfffffffe, RZ, 0xc0, !PT ;  /* 0xfffffffe10079812 */ /* 0x001fe200078ec0ff */
[----:B------:R-:W-:Y:S01]  /*a410*/  VIADD R16, R2, 0x80 ;  /* 0x0000008002107836 */ /* 0x000fe20000000000 */
[----:B------:R-:W-:Y:S01]  /*a420*/  ISETP.GE.AND P5, PT, R17, UR4, PT ;  /* 0x0000000411007c0c */ /* 0x000fe2000bfa6270 */
[----:B------:R0:W-:Y:S01]  /*a430*/  @!P6 ST.E.64 desc[UR36][R14.64], R58 ;  /* 0x0000003a0e00e985 */ /* 0x0001e2000c101b24 */
[----:B------:R-:W-:Y:S01]  /*a440*/  ISETP.GE.AND P6, PT, R3, UR4, PT ;  /* 0x0000000403007c0c */ /* 0x000fe2000bfc6270 */
[----:B------:R-:W-:Y:S01]  /*a450*/  @!P1 IMAD.WIDE R6, R7, 0x4, R4 ;  /* 0x0000000407069825 */ /* 0x000fe200078e0204 */
[----:B-1----:R-:W-:-:S02]  /*a460*/  @!P0 LOP3.LUT R9, R18, 0xfffffffe, RZ, 0xc0, !PT ;  /* 0xfffffffe12098812 */ /* 0x002fc400078ec0ff */
[----:B------:R-:W-:Y:S02]  /*a470*/  @!P2 LEA.HI R0, R0, R0, RZ, 0x1 ;  /* 0x000000000000a211 */ /* 0x000fe400078f08ff */
[----:B------:R-:W-:Y:S01]  /*a480*/  @!P4 LEA.HI R20, R20, R20, RZ, 0x1 ;  /* 0x000000141414c211 */ /* 0x000fe200078f08ff */
[--C-:B------:R-:W-:Y:S01]  /*a490*/  @!P0 IMAD.WIDE R8, R9, 0x4, R4.reuse ;  /* 0x0000000409088825 */ /* 0x100fe200078e0204 */
[----:B------:R-:W-:Y:S01]  /*a4a0*/  @!P3 LEA.HI R21, R21, R21, RZ, 0x1 ;  /* 0x000000151515b211 */ /* 0x000fe200078f08ff */
[----:B------:R1:W-:Y:S01]  /*a4b0*/  @!P1 ST.E.64 desc[UR36][R6.64], R62 ;  /* 0x0000003e06009985 */ /* 0x0003e2000c101b24 */
[----:B--2---:R-:W-:Y:S02]  /*a4c0*/  @!P4 LOP3.LUT R13, R20, 0xfffffffe, RZ, 0xc0, !PT ;  /* 0xfffffffe140dc812 */ /* 0x004fe400078ec0ff */
[----:B------:R-:W-:Y:S01]  /*a4d0*/  @!P5 LEA.HI R17, R17, R17, RZ, 0x1 ;  /* 0x000000111111d211 */ /* 0x000fe200078f08ff */
[----:B------:R2:W-:Y:S01]  /*a4e0*/  @!P0 ST.E.64 desc[UR36][R8.64], R66 ;  /* 0x0000004208008985 */ /* 0x0005e2000c101b24 */
[----:B------:R-:W-:Y:S01]  /*a4f0*/  @!P6 LEA.HI R10, R3, R3, RZ, 0x1 ;  /* 0x00000003030ae211 */ /* 0x000fe200078f08ff */
[----:B------:R-:W-:Y:S01]  /*a500*/  @!P4 IMAD.WIDE R12, R13, 0x4, R4 ;  /* 0x000000040d0cc825 */ /* 0x000fe200078e0204 */
[----:B------:R-:W-:-:S02]  /*a510*/  @!P2 LOP3.LUT R3, R0, 0xfffffffe, RZ, 0xc0, !PT ;  /* 0xfffffffe0003a812 */ /* 0x000fc400078ec0ff */
[----:B------:R-:W-:Y:S01]  /*a520*/  @!P6 LOP3.LUT R11, R10, 0xfffffffe, RZ, 0xc0, !PT ;  /* 0xfffffffe0a0be812 */ /* 0x000fe200078ec0ff */
[C---:B------:R-:W-:Y:S01]  /*a530*/  VIADD R0, R2.reuse, 0x90 ;  /* 0x0000009002007836 */ /* 0x040fe20000000000 */
[----:B------:R-:W-:Y:S02]  /*a540*/  @!P5 LOP3.LUT R17, R17, 0xfffffffe, RZ, 0xc0, !PT ;  /* 0xfffffffe1111d812 */ /* 0x000fe400078ec0ff */
[----:B0-----:R-:W-:Y:S01]  /*a550*/  @!P3 LOP3.LUT R15, R21, 0xfffffffe, RZ, 0xc0, !PT ;  /* 0xfffffffe150fb812 */ /* 0x001fe200078ec0ff */
[--C-:B-1----:R-:W-:Y:S01]  /*a560*/  @!P2 IMAD.WIDE R6, R3, 0x4, R4.reuse ;  /* 0x000000040306a825 */ /* 0x102fe200078e0204 */
[----:B------:R-:W-:Y:S02]  /*a570*/  IADD3 R18, R2, 0x88, RZ ;  /* 0x0000008802127810 */ /* 0x000fe40007ffe0ff */
[----:B------:R-:W-:Y:S01]  /*a580*/  ISETP.GE.AND P0, PT, R16, UR4, PT ;  /* 0x0000000410007c0c */ /* 0x000fe2000bf06270 */
[--C-:B--2---:R-:W-:Y:S01]  /*a590*/  @!P6 IMAD.WIDE R8, R11, 0x4, R4.reuse ;  /* 0x000000040b08e825 */ /* 0x104fe200078e0204 */
[----:B------:R-:W-:Y:S01]  /*a5a0*/  ISETP.GE.AND P1, PT, R18, UR4, PT ;  /* 0x0000000412007c0c */ /* 0x000fe2000bf26270 */
[----:B------:R0:W-:Y:S01]  /*a5b0*/  @!P2 ST.E.64 desc[UR36][R6.64], R70 ;  /* 0x000000460600a985 */ /* 0x0001e2000c101b24 */
[----:B------:R-:W-:Y:S01]  /*a5c0*/  IADD3 R20, R2, 0xa8, RZ ;  /* 0x000000a802147810 */ /* 0x000fe20007ffe0ff */
[--C-:B------:R-:W-:Y:S01]  /*a5d0*/  @!P5 IMAD.WIDE R10, R17, 0x4, R4.reuse ;  /* 0x00000004110ad825 */ /* 0x100fe200078e0204 */
[----:B------:R-:W-:Y:S01]  /*a5e0*/  ISETP.GE.AND P2, PT, R0, UR4, PT ;  /* 0x0000000400007c0c */ /* 0x000fe2000bf46270 */
[----:B------:R1:W-:Y:S02]  /*a5f0*/  @!P6 ST.E.64 desc[UR36][R8.64], R74 ;  /* 0x0000004a0800e985 */ /* 0x0003e4000c101b24 */
[----:B------:R-:W-:-:S02]  /*a600*/  @!P3 IMAD.WIDE R14, R15, 0x4, R4 ;  /* 0x000000040f0eb825 */ /* 0x000fc400078e0204 */
[----:B------:R2:W-:Y:S01]  /*a610*/  @!P5 ST.E.64 desc[UR36][R10.64], R78 ;  /* 0x0000004e0a00d985 */ /* 0x0005e2000c101b24 */
[----:B------:R-:W-:Y:S01]  /*a620*/  ISETP.GE.AND P5, PT, R20, UR4, PT ;  /* 0x0000000414007c0c */ /* 0x000fe2000bfa6270 */
[----:B------:R-:W-:Y:S01]  /*a630*/  VIADD R3, R2, 0x98 ;  /* 0x0000009802037836 */ /* 0x000fe20000000000 */
[----:B------:R-:W-:Y:S01]  /*a640*/  @!P0 LEA.HI R16, R16, R16, RZ, 0x1 ;  /* 0x0000001010108211 */ /* 0x000fe200078f08ff */
[C---:B------:R-:W-:Y:S01]  /*a650*/  VIADD R17, R2.reuse, 0xa0 ;  /* 0x000000a002117836 */ /* 0x040fe20000000000 */
[----:B------:R3:W-:Y:S01]  /*a660*/  @!P4 ST.E.64 desc[UR36][R12.64], R82 ;  /* 0x000000520c00c985 */ /* 0x0007e2000c101b24 */
[----:B------:R-:W-:Y:S01]  /*a670*/  VIADD R21, R2, 0xb0 ;  /* 0x000000b002157836 */ /* 0x000fe20000000000 */
[----:B------:R-:W-:Y:S01]  /*a680*/  @!P1 LEA.HI R18, R18, R18, RZ, 0x1 ;  /* 0x0000001212129211 */ /* 0x000fe200078f08ff */
[----:B------:R-:W-:Y:S01]  /*a690*/  VIADD R2, R2, 0xb8 ;  /* 0x000000b802027836 */ /* 0x000fe20000000000 */
[----:B------:R4:W-:Y:S01]  /*a6a0*/  @!P3 ST.E.64 desc[UR36][R14.64], R86 ;  /* 0x000000560e00b985 */ /* 0x0009e2000c101b24 */
[----:B------:R-:W-:-:S02]  /*a6b0*/  ISETP.GE.AND P3, PT, R3, UR4, PT ;  /* 0x0000000403007c0c */ /* 0x000fc4000bf66270 */
[----:B------:R-:W-:Y:S02]  /*a6c0*/  ISETP.GE.AND P4, PT, R17, UR4, PT ;  /* 0x0000000411007c0c */ /* 0x000fe4000bf86270 */
[----:B------:R-:W-:Y:S02]  /*a6d0*/  ISETP.GE.AND P6, PT, R21, UR4, PT ;  /* 0x0000000415007c0c */ /* 0x000fe4000bfc6270 */
[----:B0-----:R-:W-:Y:S02]  /*a6e0*/  @!P0 LOP3.LUT R7, R16, 0xfffffffe, RZ, 0xc0, !PT ;  /* 0xfffffffe10078812 */ /* 0x001fe400078ec0ff */
[----:B-1----:R-:W-:Y:S02]  /*a6f0*/  @!P1 LOP3.LUT R9, R18, 0xfffffffe, RZ, 0xc0, !PT ;  /* 0xfffffffe12099812 */ /* 0x002fe400078ec0ff */
[----:B------:R-:W-:Y:S01]  /*a700*/  @!P2 LEA.HI R0, R0, R0, RZ, 0x1 ;  /* 0x000000000000a211 */ /* 0x000fe200078f08ff */
[----:B------:R-:W-:Y:S01]  /*a710*/  @!P0 IMAD.WIDE R6, R7, 0x4, R4 ;  /* 0x0000000407068825 */ /* 0x000fe200078e0204 */
[----:B------:R-:W-:-:S02]  /*a720*/  @!P5 LEA.HI R20, R20, R20, RZ, 0x1 ;  /* 0x000000141414d211 */ /* 0x000fc400078f08ff */
[----:B--2---:R-:W-:Y:S01]  /*a730*/  @!P3 LEA.HI R10, R3, R3, RZ, 0x1 ;  /* 0x00000003030ab211 */ /* 0x004fe200078f08ff */
[----:B------:R-:W-:Y:S01]  /*a740*/  @!P1 IMAD.WIDE R8, R9, 0x4, R4 ;  /* 0x0000000409089825 */ /* 0x000fe200078e0204 */
[----:B------:R-:W-:Y:S01]  /*a750*/  @!P4 LEA.HI R17, R17, R17, RZ, 0x1 ;  /* 0x000000111111c211 */ /* 0x000fe200078f08ff */
[----:B------:R0:W-:Y:S01]  /*a760*/  @!P0 ST.E.64 desc[UR36][R6.64], R90 ;  /* 0x0000005a06008985 */ /* 0x0001e2000c101b24 */
[----:B------:R-:W-:Y:S02]  /*a770*/  @!P6 LEA.HI R21, R21, R21, RZ, 0x1 ;  /* 0x000000151515e211 */ /* 0x000fe400078f08ff */
[----:B------:R-:W-:Y:S01]  /*a780*/  @!P2 LOP3.LUT R3, R0, 0xfffffffe, RZ, 0xc0, !PT ;  /* 0xfffffffe0003a812 */ /* 0x000fe200078ec0ff */
[----:B------:R1:W-:Y:S01]  /*a790*/  @!P1 ST.E.64 desc[UR36][R8.64], R94 ;  /* 0x0000005e08009985 */ /* 0x0003e2000c101b24 */
[----:B------:R-:W-:Y:S02]  /*a7a0*/  @!P3 LOP3.LUT R11, R10, 0xfffffffe, RZ, 0xc0, !PT ;  /* 0xfffffffe0a0bb812 */ /* 0x000fe400078ec0ff */
[----:B------:R-:W-:-:S02]  /*a7b0*/  @!P4 LOP3.LUT R17, R17, 0xfffffffe, RZ, 0xc0, !PT ;  /* 0xfffffffe1111c812 */ /* 0x000fc400078ec0ff */
        /* <DEDUP_REMOVED lines=15> */
[----:B------:R-:W-:-:S05]  /*a8b0*/  LOP3.LUT R3, R2, 0xfffffffe, RZ, 0xc0, !PT ;  /* 0xfffffffe02037812 */ /* 0x000fca00078ec0ff */
[----:B------:R-:W-:-:S05]  /*a8c0*/  IMAD.WIDE R4, R3, 0x4, R4 ;  /* 0x0000000403047825 */ /* 0x000fca00078e0204 */
[----:B------:R0:W-:Y:S01]  /*a8d0*/  ST.E.64 desc[UR36][R4.64], R118 ;  /* 0x0000007604007985 */ /* 0x0001e2000c101b24 */
[----:B------:R-:W-:Y:S05]  /*a8e0*/  BRA `(.L_x_2189) ;  /* 0x0000004000147947 */ /* 0x000fea0003800000 */
.L_x_2228:
[----:B------:R-:W0:Y:S02]  /*a8f0*/  S2R R0, SR_TID.X ;  /* 0x0000000000007919 */ /* 0x000e240000002100 */
[----:B0-----:R-:W-:-:S05]  /*a900*/  VIADD R2, R0, 0xffffff80 ;  /* 0xffffff8000027836 */ /* 0x001fca0000000000 */
[----:B------:R-:W-:-:S13]  /*a910*/  ISETP.GT.AND P0, PT, R2, 0x7f, PT ;  /* 0x0000007f0200780c */ /* 0x000fda0003f04270 */
[----:B------:R-:W-:Y:S05]  /*a920*/  @P0 BRA `(.L_x_2189) ;  /* 0x0000004000040947 */ /* 0x000fea0003800000 */
[----:B------:R-:W0:Y:S01]  /*a930*/  S2R R3, SR_CTAID.X ;  /* 0x0000000000037919 */ /* 0x000e220000002500 */
[----:B------:R-:W1:Y:S01]  /*a940*/  LDC R6, c[0x0][0xbe8] ;  /* 0x0002fa00ff067b82 */ /* 0x000e620000000800 */
[----:B------:R-:W-:Y:S01]  /*a950*/  ULDC UR4, c[0x0][0xa88] ;  /* 0x0002a20000047ab9 */ /* 0x000fe20000000800 */
[----:B0-----:R-:W-:Y:S01]  /*a960*/  LEA R0, R3, R0, 0x7 ;  /* 0x0000000003007211 */ /* 0x001fe200078e38ff */
[----:B-1----:R-:W-:-:S04]  /*a970*/  IMAD R3, R6, UR4, RZ ;  /* 0x0000000406037c24 */ /* 0x002fc8000f8e02ff */
[----:B------:R-:W-:-:S05]  /*a980*/  VIADD R0, R0, 0xffffff80 ;  /* 0xffffff8000007836 */ /* 0x000fca0000000000 */
[----:B------:R-:W-:-:S13]  /*a990*/  ISETP.GE.AND P0, PT, R0, R3, PT ;  /* 0x000000030000720c */ /* 0x000fda0003f06270 */
[----:B------:R-:W-:Y:S05]  /*a9a0*/  @P0 BRA `(.L_x_2189) ;  /* 0x0000003c00e40947 */ /* 0x000fea0003800000 */
[----:B------:R-:W-:Y:S01]  /*a9b0*/  ISETP.NE.AND P0, PT, R6, 0x1, PT ;  /* 0x000000010600780c */ /* 0x000fe20003f05270 */
[----:B------:R-:W0:Y:S01]  /*a9c0*/  S2UR UR7, SR_CTAID.Z ;  /* 0x00000000000779c3 */ /* 0x000e220000002700 */
[----:B------:R-:W-:Y:S01]  /*a9d0*/  R2UR UR11, R19 ;  /* 0x00000000130b72ca */ /* 0x000fe200000e0000 */
[----:B------:R-:W-:Y:S01]  /*a9e0*/  ULDC.64 UR8, c[0x0][0xbd0] ;  /* 0x0002f40000087ab9 */ /* 0x000fe20000000a00 */
[----:B------:R-:W-:-:S05]  /*a9f0*/  IMAD.MOV.U32 R5, RZ, RZ, R0 ;  /* 0x000000ffff057224 */ /* 0x000fca00078e0000 */
        /* <DEDUP_REMOVED lines=8> */
[----:B------:R-:W-:Y:S01]  /*aa80*/  MOV R3, UR5 ;  /* 0x0000000500037c02 */ /* 0x000fe20008000f00 */
[----:B------:R-:W-:Y:S01]  /*aa90*/  UIADD3 UR6, UR5, UR6, URZ ;  /* 0x0000000605067290 */ /* 0x000fe2000fffe03f */
[----:B------:R-:W-:Y:S02]  /*aaa0*/  IMAD.U32 R2, RZ, RZ, UR4 ;  /* 0x00000004ff027e24 */ /* 0x000fe4000f8e00ff */
[----:B------:R-:W-:Y:S02]  /*aab0*/  ULDC.64 UR4, c[0x0][0xbe0] ;  /* 0x0002f80000047ab9 */ /* 0x000fe40000000a00 */
[----:B------:R-:W0:Y:S01]  /*aac0*/  S2UR UR10, SR_CTAID.Y ;  /* 0x00000000000a79c3 */ /* 0x000e220000002600 */
[----:B------:R-:W-:-:S02]  /*aad0*/  IMAD.U32 R3, RZ, RZ, UR6 ;  /* 0x00000006ff037e24 */ /* 0x000fc4000f8e00ff */
[C---:B-1----:R-:W-:Y:S02]  /*aae0*/  IMAD R12, R10.reuse, UR8, RZ ;  /* 0x000000080a0c7c24 */ /* 0x042fe4000f8e02ff */
[----:B------:R-:W-:-:S03]  /*aaf0*/  IMAD.WIDE.U32 R2, R10, UR7, R2 ;  /* 0x000000070a027c25 */ /* 0x000fc6000f8e0002 */
[----:B------:R-:W0:Y:S01]  /*ab00*/  LDC R8, c[0x0][0xc50] ;  /* 0x00031400ff087b82 */ /* 0x000e220000000800 */
[----:B--2---:R-:W-:-:S04]  /*ab10*/  @P0 IMAD.HI.U32 R4, R0, R7, RZ ;  /* 0x0000000700040227 */ /* 0x004fc800078e00ff */
[----:B------:R-:W-:Y:S02]  /*ab20*/  IMAD R7, RZ, RZ, -UR11 ;  /* 0x8000000bff077e24 */ /* 0x000fe4000f8e02ff */
[----:B------:R-:W-:Y:S01]  /*ab30*/  IMAD R11, R11, UR7, R12 ;  /* 0x000000070b0b7c24 */ /* 0x000fe2000f8e020c */
        /* <DEDUP_REMOVED lines=24> */
.L_x_2187:
        /* <DEDUP_REMOVED lines=18> */
.L_x_2231:
[----:B------:R-:W-:Y:S01]  /*ade0*/  ULDC UR44, c[0x0][0xc50] ;  /* 0x00031400002c7ab9 */ /* 0x000fe20000000800 */
[----:B------:R-:W-:Y:S01]  /*adf0*/  UMOV UR41, UR6 ;  /* 0x0000000600297c82 */ /* 0x000fe20008000000 */
[----:B------:R-:W-:-:S11]  /*ae00*/  UISETP.NE.AND UP0, UPT, UR44, 0x1, UPT ;  /* 0x000000012c00788c */ /* 0x000fd6000bf05270 */
[----:B------:R-:W-:Y:S01]  /*ae10*/  @UP0 ULDC UR4, c[0x0][0xc54] ;  /* 0x0003150000040ab9 */ /* 0x000fe20000000800 */
[----:B------:R-:W-:Y:S01]  /*ae20*/  @UP0 ULDC UR7, c[0x0][0xc58] ;  /* 0x0003160000070ab9 */ /* 0x000fe20000000800 */
[----:B------:R-:W-:-:S04]  /*ae30*/  UIMAD.WIDE.U32 UR4, UR6, UR4, URZ ;  /* 0x00000004060472a5 */ /* 0x000fc8000f8e003f */
[----:B------:R-:W-:-:S12]  /*ae40*/  @UP0 USHF.R.U32.HI UR41, URZ, UR7, UR5 ;  /* 0x000000073f290299 */ /* 0x000fd80008011605 */
.L_x_2232:
[----:B------:R-:W-:Y:S01]  /*ae50*/  ISETP.GE.AND P0, PT, R26, RZ, PT ;  /* 0x000000ff1a00720c */ /* 0x000fe20003f06270 */
[----:B------:R-:W-:Y:S01]  /*ae60*/  UIADD3 UR4, -UR41, URZ, URZ ;  /* 0x0000003f29047290 */ /* 0x000fe2000fffe13f */
[----:B------:R-:W-:Y:S01]  /*ae70*/  IMAD.MOV.U32 R28, RZ, RZ, 0x1 ;  /* 0x00000001ff1c7424 */ /* 0x000fe200078e00ff */
[----:B------:R-:W-:Y:S01]  /*ae80*/  MOV R0, RZ ;  /* 0x000000ff00007202 */ /* 0x000fe20000000f00 */
[----:B------:R-:W-:Y:S01]  /*ae90*/  IMAD.MOV.U32 R6, RZ, RZ, 0x1 ;  /* 0x00000001ff067424 */ /* 0x000fe200078e00ff */
[----:B------:R-:W-:-:S08]  /*aea0*/  UIMAD UR44, UR44, UR4, UR6 ;  /* 0x000000042c2c72a4 */ /* 0x000fd0000f8e0206 */
[----:B------:R-:W-:Y:S05]  /*aeb0*/  @!P0 BRA `(.L_x_2233) ;  /* 0x0000003400d88947 */ /* 0x000fea0003800000 */
[----:B------:R-:W0:Y:S01]  /*aec0*/  LDC.64 R2, c[0x0][0xa28] ;  /* 0x00028a00ff027b82 */ /* 0x000e220000000a00 */
[----:B------:R-:W-:Y:S01]  /*aed0*/  ULDC UR4, c[0x0][0x448] ;  /* 0x0001120000047ab9 */ /* 0x000fe20000000800 */
[----:B------:R-:W-:Y:S01]  /*aee0*/  ULDC UR7, c[0x0][0x2f0] ;  /* 0x0000bc0000077ab9 */ /* 0x000fe20000000800 */
[----:B------:R-:W-:-:S05]  /*aef0*/  IMAD.MOV.U32 R22, RZ, RZ, RZ ;  /* 0x000000ffff167224 */ /* 0x000fca00078e00ff */
[----:B------:R-:W1:Y:S01]  /*af00*/  S2UR UR48, SR_CTAID.X ;  /* 0x00000000003079c3 */ /* 0x000e620000002500 */
[----:B------:R-:W-:Y:S01]  /*af10*/  UISETP.NE.AND UP1, UPT, UR4, 0x1, UPT ;  /* 0x000000010400788c */ /* 0x000fe2000bf25270 */
[----:B------:R-:W-:Y:S02]  /*af20*/  ULDC UR8, c[0x0][0x288] ;  /* 0x0000a20000087ab9 */ /* 0x000fe40000000800 */
[----:B------:R-:W-:Y:S02]  /*af30*/  ULDC.64 UR4, c[0x0][0x418] ;  /* 0x0001060000047ab9 */ /* 0x000fe40000000a00 */
[----:B------:R-:W-:-:S03]  /*af40*/  UISETP.NE.U32.AND UP0, UPT, UR4, URZ, UPT ;  /* 0x0000003f0400728c */ /* 0x000fc6000bf05070 */
[----:B------:R-:W-:Y:S01]  /*af50*/  ULDC UR4, c[0x0][0x424] ;  /* 0x0001090000047ab9 */ /* 0x000fe20000000800 */
[----:B------:R-:W-:-:S03]  /*af60*/  UISETP.NE.AND.EX UP0, UPT, UR5, URZ, UPT, UP0 ;  /* 0x0000003f0500728c */ /* 0x000fc6000bf05300 */
[----:B------:R-:W-:Y:S01]  /*af70*/  @UP1 ULDC UR5, c[0x0][0x44c] ;  /* 0x0001130000051ab9 */ /* 0x000fe20000000800 */
[----:B0-----:R-:W-:Y:S01]  /*af80*/  ISETP.NE.U32.AND P0, PT, R2, RZ, PT ;  /* 0x000000ff0200720c */ /* 0x001fe20003f05070 */
[----:B------:R-:W-:-:S03]  /*af90*/  USEL UR42, UR4, 0x1, UP0 ;  /* 0x00000001042a7887 */ /* 0x000fc60008000000 */
[----:B------:R-:W-:Y:S01]  /*afa0*/  ISETP.NE.AND.EX P0, PT, R3, RZ, PT, P0 ;  /* 0x000000ff0300720c */ /* 0x000fe20003f05300 */
[----:B-1----:R-:W-:Y:S02]  /*afb0*/  ULEA UR6, UR48, 0x7f, 0x7 ;  /* 0x0000007f30067891 */ /* 0x002fe4000f8e383f */
[----:B------:R-:W-:Y:S02]  /*afc0*/  UIMAD UR42, UR42, UR7, URZ ;  /* 0x000000072a2a72a4 */ /* 0x000fe4000f8e023f */
[----:B------:R-:W-:Y:S01]  /*afd0*/  UIMAD.WIDE.U32 UR4, UR6, UR5, URZ ;  /* 0x00000005060472a5 */ /* 0x000fe2000f8e003f */
[----:B------:R-:W-:-:S03]  /*afe0*/  @UP1 ULDC UR7, c[0x0][0x450] ;  /* 0x0001140000071ab9 */ /* 0x000fc60000000800 */
[----:B------:R-:W-:-:S04]  /*aff0*/  @UP1 USHF.R.U32.HI UR6, URZ, UR7, UR5 ;  /* 0x000000073f061299 */ /* 0x000fc80008011605 */
[----:B------:R-:W0:Y:S01]  /*b000*/  @P0 LDC.64 R2, c[0x0][0xa28] ;  /* 0x00028a00ff020b82 */ /* 0x000e220000000a00 */
[----:B------:R-:W-:Y:S02]  /*b010*/  UIADD3 UR5, UR42, 0x60, -UR8 ;  /* 0x000000602a057890 */ /* 0x000fe4000fffe808 */
[----:B------:R-:W-:Y:S02]  /*b020*/  UIADD3 UR4, UR42, 0x5f, URZ ;  /* 0x0000005f2a047890 */ /* 0x000fe4000fffe03f */
[----:B------:R-:W-:Y:S02]  /*b030*/  UIADD3 UR6, UR5, UR6, URZ ;  /* 0x0000000605067290 */ /* 0x000fe4000fffe03f */
[----:B------:R-:W-:Y:S02]  /*b040*/  UIMAD.WIDE UR4, UR4, 0x2aaaaaab, URZ ;  /* 0x2aaaaaab040478a5 */ /* 0x000fe4000f8e023f */
[----:B------:R-:W-:Y:S02]  /*b050*/  UIMAD.WIDE UR6, UR6, 0x2aaaaaab, URZ ;  /* 0x2aaaaaab060678a5 */ /* 0x000fe4000f8e023f */
[----:B------:R-:W-:-:S02]  /*b060*/  USHF.R.U32.HI UR43, URZ, 0x1f, UR5 ;  /* 0x0000001f3f2b7899 */ /* 0x000fc40008011605 */
[----:B------:R-:W-:Y:S02]  /*b070*/  USHF.R.U32.HI UR45, URZ, 0x1f, UR7 ;  /* 0x0000001f3f2d7899 */ /* 0x000fe40008011607 */
[----:B------:R-:W-:Y:S02]  /*b080*/  ULEA.HI.SX32 UR43, UR5, UR43, 0x1c ;  /* 0x0000002b052b7291 */ /* 0x000fe4000f8fe23f */
[----:B------:R-:W-:-:S04]  /*b090*/  ULEA.HI.SX32 UR45, UR7, UR45, 0x1c ;  /* 0x0000002d072d7291 */ /* 0x000fc8000f8fe23f */
[----:B------:R-:W-:Y:S02]  /*b0a0*/  UISETP.LT.AND UP0, UPT, UR43, UR45, UPT ;  /* 0x0000002d2b00728c */ /* 0x000fe4000bf01270 */
[----:B------:R-:W-:Y:S01]  /*b0b0*/  UP2UR UR49, UPR, URZ, 0x2 ;  /* 0x000000023f317883 */ /* 0x000fe20008000000 */
[----:B0-----:R-:W-:Y:S01]  /*b0c0*/  @P0 IMAD.WIDE R2, R26, 0x4, R2 ;  /* 0x000000041a020825 */ /* 0x001fe200078e0202 */
[----:B------:R-:W-:-:S04]  /*b0d0*/  USEL UR11, UR43, UR45, UP0 ;  /* 0x0000002d2b0b7287 */ /* 0x000fc80008000000 */
[----:B------:R-:W-:Y:S01]  /*b0e0*/  UISETP.GE.AND UP1, UPT, UR11, 0x1, UPT ;  /* 0x000000010b00788c */ /* 0x000fe2000bf26270 */
[----:B------:R0:W5:Y:S01]  /*b0f0*/  @P0 LDG.E R22, desc[UR36][R2.64] ;  /* 0x0000002402160981 */ /* 0x000162000c1e1900 */
[----:B------:R-:W-:Y:S02]  /*b100*/  USHF.R.U32.HI UR9, URZ, 0x10, UR44 ;  /* 0x000000103f097899 */ /* 0x000fe4000801162c */
[----:B------:R-:W-:Y:S02]  /*b110*/  ULOP3.LUT UR44, UR44, 0xffff, URZ, 0xc0, !UPT ;  /* 0x0000ffff2c2c7892 */ /* 0x000fe4000f8ec03f */
[----:B------:R-:W-:Y:S01]  /*b120*/  PLOP3.LUT P0, PT, PT, PT, UP1, 0x80, 0x0 ;  /* 0x000000000000781c */ /* 0x000fe20003f0f018 */
[----:B------:R-:W-:Y:S01]  /*b130*/  UISETP.NE.AND UP0, UPT, UR9, URZ, UPT ;  /* 0x0000003f0900728c */ /* 0x000fe2000bf05270 */
[----:B------:R-:W-:-:S10]  /*b140*/  UMOV UR40, URZ ;  /* 0x0000003f00287c82 */ /* 0x000fd40008000000 */
[----:B------:R-:W-:Y:S01]  /*b150*/  @!UP0 ULDC UR9, c[0x0][0x9f0] ;  /* 0x00027c0000098ab9 */ /* 0x000fe20000000800 */
[----:B0-----:R-:W-:Y:S05]  /*b160*/  @!P0 BRA `(.L_x_2234) ;  /* 0x0000000000788947 */ /* 0x001fea0003800000 */
[----:B------:R-:W-:Y:S01]  /*b170*/  IABS R0, UR9 ;  /* 0x0000000900007c13 */ /* 0x000fe20008000000 */
[----:B------:R-:W-:Y:S02]  /*b180*/  UIADD3 UR6, UR9, -0x1, UR11 ;  /* 0xffffffff09067890 */ /* 0x000fe4000fffe00b */
[----:B------:R-:W-:Y:S01]  /*b190*/  IABS R4, UR9 ;  /* 0x0000000900047c13 */ /* 0x000fe20008000000 */
[----:B------:R-:W-:Y:S01]  /*b1a0*/  UMOV UR4, URZ ;  /* 0x0000003f00047c82 */ /* 0x000fe20008000000 */
[----:B------:R-:W-:Y:S02]  /*b1b0*/  R2UR UR10, R0 ;  /* 0x00000000000a72ca */ /* 0x000fe400000e0000 */
[----:B------:R-:W-:Y:S01]  /*b1c0*/  IABS R3, UR6 ;  /* 0x0000000600037c13 */ /* 0x000fe20008000000 */
[----:B------:R-:W-:-:S03]  /*b1d0*/  ULOP3.LUT UR6, UR6, UR9, URZ, 0x3c, !UPT ;  /* 0x0000000906067292 */ /* 0x000fc6000f8e3c3f */
[----:B------:R-:W-:-:S07]  /*b1e0*/  R2UR UR8, R3 ;  /* 0x00000000030872ca */ /* 0x000fce00000e0000 */
[----:B------:R-:W0:Y:S08]  /*b1f0*/  I2F.RP R0, UR10 ;  /* 0x0000000a00007d06 */ /* 0x000e300008209400 */
[----:B0-----:R-:W0:Y:S02]  /*b200*/  MUFU.RCP R0, R0 ;  /* 0x0000000000007308 */ /* 0x001e240000001000 */
        /* <DEDUP_REMOVED lines=20> */
.L_x_2234:
[----:B------:R-:W-:Y:S02]  /*b350*/  UIMAD UR50, UR44, UR40, URZ ;  /* 0x000000282c3272a4 */ /* 0x000fe4000f8e023f */
[----:B------:R-:W-:Y:S01]  /*b360*/  IMAD.U32 R0, RZ, RZ, UR40 ;  /* 0x00000028ff007e24 */ /* 0x000fe2000f8e00ff */
[----:B------:R-:W-:-:S03]  /*b370*/  MOV R6, 0x1 ;  /* 0x0000000100067802 */ /* 0x000fc60000000f00 */
        /* <DEDUP_REMOVED lines=21> */
[----:B------:R-:W-:Y:S01]  /*b4d0*/  MOV R12, 0x1 ;  /* 0x00000001000c7802 */ /* 0x000fe20000000f00 */
[----:B------:R-:W-:-:S02]  /*b4e0*/  IMAD.U32 R10, RZ, RZ, UR4 ;  /* 0x00000004ff0a7e24 */ /* 0x000fc4000f8e00ff */
[----:B------:R-:W-:Y:S02]  /*b4f0*/  IMAD.U32 R11, RZ, RZ, UR5 ;  /* 0x00000005ff0b7e24 */ /* 0x000fe4000f8e00ff */
[----:B------:R-:W-:Y:S02]  /*b500*/  IMAD.MOV.U32 R8, RZ, RZ, 0x70 ;  /* 0x00000070ff087424 */ /* 0x000fe400078e00ff */
[----:B------:R-:W-:-:S07]  /*b510*/  IMAD.MOV.U32 R13, RZ, RZ, RZ ;  /* 0x000000ffff0d7224 */ /* 0x000fce00078e00ff */
[----:B------:R-:W-:-:S07]  /*b520*/  LEPC R20, `(.L_x_2235) ;  /* 0x000000001014794e */ /* 0x000fce0000000000 */
[----:B0----5:R-:W-:Y:S05]  /*b530*/  CALL.ABS.NOINC R2 ;  /* 0x0000000002007343 */ /* 0x021fea0003c00000 */
.L_x_2235:
        /* <DEDUP_REMOVED lines=13> */
[----:B------:R-:W-:Y:S01]  /*b610*/  MOV R8, 0x70 ;  /* 0x0000007000087802 */ /* 0x000fe20000000f00 */
[----:B------:R-:W-:-:S02]  /*b620*/  IMAD.U32 R10, RZ, RZ, UR4 ;  /* 0x00000004ff0a7e24 */ /* 0x000fc4000f8e00ff */
[----:B------:R-:W-:Y:S02]  /*b630*/  IMAD.U32 R11, RZ, RZ, UR5 ;  /* 0x00000005ff0b7e24 */ /* 0x000fe4000f8e00ff */
[----:B------:R-:W-:Y:S02]  /*b640*/  IMAD.MOV.U32 R12, RZ, RZ, 0x1 ;  /* 0x00000001ff0c7424 */ /* 0x000fe400078e00ff */
[----:B0-----:R-:W-:-:S07]  /*b650*/  IMAD.MOV.U32 R13, RZ, RZ, RZ ;  /* 0x000000ffff0d7224 */ /* 0x001fce00078e00ff */
[----:B------:R-:W-:-:S07]  /*b660*/  LEPC R20, `(.L_x_2237) ;  /* 0x000000001014794e */ /* 0x000fce0000000000 */
[----:B-1---5:R-:W-:Y:S05]  /*b670*/  CALL.ABS.NOINC R2 ;  /* 0x0000000002007343 */ /* 0x022fea0003c00000 */
.L_x_2237:
[----:B------:R0:W1:Y:S01]  /*b680*/  LDC.64 R2, c[0x4][R16] ;  /* 0x0100000010027b82 */ /* 0x0000620000000a00 */
[----:B------:R-:W-:Y:S01]  /*b690*/  ULDC.64 UR4, c[0x4][0x88] ;  /* 0x0100220000047ab9 */ /* 0x000fe20000000a00 */
[----:B------:R-:W-:Y:S01]  /*b6a0*/  ULDC.64 UR6, c[0x4][0x90] ;  /* 0x0100240000067ab9 */ /* 0x000fe20000000a00 */
[----:B------:R-:W-:Y:S01]  /*b6b0*/  IMAD.U32 R4, RZ, RZ, UR4 ;  /* 0x00000004ff047e24 */ /* 0x000fe2000f8e00ff */
[----:B------:R-:W-:Y:S01]  /*b6c0*/  MOV R5, UR5 ;  /* 0x0000000500057c02 */ /* 0x000fe20008000f00 */
        /* <DEDUP_REMOVED lines=10> */
.L_x_2236:
[----:B------:R-:W0:Y:S01]  /*b770*/  LDC.64 R2, c[0x0][0x9f8] ;  /* 0x00027e00ff027b82 */ /* 0x000e220000000a00 */
[----:B------:R-:W-:-:S07]  /*b780*/  MOV R36, R26 ;  /* 0x0000001a00247202 */ /* 0x000fce0000000f00 */
        /* <DEDUP_REMOVED lines=19> */
[----:B------:R-:W-:Y:S02]  /*b8c0*/  @P1 LOP3.LUT R16, R16, 0x20, RZ, 0xfc, !PT ;  /* 0x0000002010101812 */ /* 0x000fe400078efcff */
[----:B------:R-:W-:Y:S02]  /*b8d0*/  ISETP.GT.U32.OR P0, PT, R37, 0x5f, P0 ;  /* 0x0000005f2500780c */ /* 0x000fe40000704470 */
[----:B------:R-:W-:-:S03]  /*b8e0*/  MOV R9, R10 ;  /* 0x0000000a00097202 */ /* 0x000fc60000000f00 */
        /* <DEDUP_REMOVED lines=19> */
[----:B-1----:R-:W-:-:S04]  /*ba20*/  SHF.L.U32 R4, R25, 0x3, RZ ;  /* 0x0000000319047819 */ /* 0x002fc800000006ff */
        /* <DEDUP_REMOVED lines=12> */
.L_x_2280:
        /* <DEDUP_REMOVED lines=16> */
.L_x_2239:
[----:B------:R-:W-:Y:S01]  /*bbf0*/  SHF.R.S32.HI R6, RZ, 0x1f, R10 ;  /* 0x0000001fff067819 */ /* 0x000fe2000001140a */
[----:B------:R-:W-:Y:S01]  /*bc00*/  ULDC.64 UR4, c[0x0][0x328] ;  /* 0x0000ca0000047ab9 */ /* 0x000fe20000000a00 */
[----:B------:R-:W-:-:S03]  /*bc10*/  R2UR UR6, R35 ;  /* 0x00000000230672ca */ /* 0x000fc600000e0000 */
[----:B------:R-:W-:-:S04]  /*bc20*/  IMAD R3, R6, UR4, RZ ;  /* 0x0000000406037c24 */ /* 0x000fc8000f8e02ff */
        /* <DEDUP_REMOVED lines=22> */
.L_x_2281:
        /* <DEDUP_REMOVED lines=26> */
[----:B------:R-:W-:Y:S01]  /*bf30*/  IADD3 R7, R3, UR4, RZ ;  /* 0x0000000403077c10 */ /* 0x000fe2000fffe0ff */
[----:B------:R-:W-:Y:S01]  /*bf40*/  UMOV UR4, 0xffffffff ;  /* 0xffffffff00047882 */ /* 0x000fe20000000000 */
[----:B------:R-:W-:Y:S02]  /*bf50*/  LOP3.LUT R3, R4, 0x1c0, RZ, 0xc0, !PT ;  /* 0x000001c004037812 */ /* 0x000fe400078ec0ff */
[----:B------:R-:W-:Y:S02]  /*bf60*/  LEA.HI.X R7, R2, UR7, R7, 0x1, P0 ;  /* 0x0000000702077c11 */ /* 0x000fe400080f0c07 */
[----:B------:R-:W-:Y:S02]  /*bf70*/  LOP3.LUT R4, R3, 0x38, R4, 0xf8, !PT ;  /* 0x0000003803047812 */ /* 0x000fe400078ef804 */
[----:B------:R-:W-:-:S02]  /*bf80*/  ISETP.GE.AND P0, PT, R6, 0x1, PT ;  /* 0x000000010600780c */ /* 0x000fc40003f06270 */
[----:B------:R-:W-:-:S04]  /*bf90*/  LOP3.LUT R25, R4, 0x38, R25, 0x78, !PT ;  /* 0x0000003804197812 */ /* 0x000fc800078e7819 */
[----:B------:R-:W-:Y:S01]  /*bfa0*/  LOP3.LUT R30, R25, 0x200, R30, 0xf8, !PT ;  /* 0x00000200191e7812 */ /* 0x000fe200078ef81e */
[----:B------:R-:W-:Y:S06]  /*bfb0*/  BRA.DIV UR4, `(.L_x_2241) ;  /* 0x0000002e04487947 */ /* 0x000fec000b800000 */
        /* <DEDUP_REMOVED lines=17> */
[----:B------:R-:W1:Y:S02]  /*c0d0*/  SHFL.IDX PT, R14, R0, 0x4, 0x181f ;  /* 0x00981f00000e7f89 */ /* 0x000e6400000e0000 */
[----:B--2---:R-:W-:Y:S02]  /*c0e0*/  IMAD.MOV.U32 R3, RZ, RZ, R8 ;  /* 0x000000ffff037224 */ /* 0x004fe400078e0008 */
[----:B------:R-:W-:Y:S04]  /*c0f0*/  @P0 LDGSTS.E.BYPASS.LTC128B.128 [R21+0x1ec00], desc[UR36][R4.64], !P3 ;  /* 0x1ec0000004150fae */ /* 0x000fe8000d901d64 */
[----:B------:R-:W-:Y:S04]  /*c100*/  @P0 LDGSTS.E.BYPASS.LTC128B.128 [R21+0x21c00], desc[UR36][R4.64+0x80], !P2 ;  /* 0x21c0008004150fae */ /* 0x000fe8000d101d64 */
[----:B------:R3:W-:Y:S01]  /*c110*/  @P0 LDGSTS.E.BYPASS.LTC128B.128 [R21+0x24c00], desc[UR36][R4.64+0x100], !P1 ;  /* 0x24c0010004150fae */ /* 0x0007e2000c901d64 */
[----:B------:R-:W-:-:S03]  /*c120*/  ISETP.GE.AND P0, PT, R6, 0x21, PT ;  /* 0x000000210600780c */ /* 0x000fc60003f06270 */
[----:B------:R-:W2:Y:S04]  /*c130*/  SHFL.IDX PT, R8, R7, 0x4, 0x181f ;  /* 0x00981f0007087f89 */ /* 0x000ea800000e0000 */
[----:B------:R-:W4:Y:S01]  /*c140*/  SHFL.IDX PT, R7, R7, 0x5, 0x181f ;  /* 0x00b81f0007077f89 */ /* 0x000f2200000e0000 */
        /* <DEDUP_REMOVED lines=9> */
[----:B--2---:R-:W-:-:S10]  /*c1e0*/  IMAD.MOV.U32 R3, RZ, RZ, R8 ;  /* 0x000000ffff037224 */ /* 0x004fd400078e0008 */
        /* <DEDUP_REMOVED lines=12> */
.L_x_2295:
        /* <DEDUP_REMOVED lines=18> */
.L_x_2242:
        /* <DEDUP_REMOVED lines=18> */
[----:B------:R-:W-:Y:S01]  /*c4f0*/  MOV R4, UR6 ;  /* 0x0000000600047c02 */ /* 0x000fe20008000f00 */
[----:B------:R-:W-:Y:S01]  /*c500*/  IMAD.U32 R5, RZ, RZ, UR7 ;  /* 0x00000007ff057e24 */ /* 0x000fe2000f8e00ff */
        /* <DEDUP_REMOVED lines=10> */
.L_x_2243:
[----:B------:R-:W-:Y:S01]  /*c5b0*/  UISETP.NE.AND UP0, UPT, UR49, URZ, UPT ;  /* 0x0000003f3100728c */ /* 0x000fe2000bf05270 */
[----:B------:R-:W-:Y:S01]  /*c5c0*/  IMAD.U32 R0, RZ, RZ, UR48 ;  /* 0x00000030ff007e24 */ /* 0x000fe2000f8e00ff */
[----:B------:R-:W-:Y:S01]  /*c5d0*/  MOV R4, UR38 ;  /* 0x0000002600047c02 */ /* 0x000fe20008000f00 */
[----:B------:R-:W-:Y:S01]  /*c5e0*/  IMAD.U32 R3, RZ, RZ, UR47 ;  /* 0x0000002fff037e24 */ /* 0x000fe2000f8e00ff */
[----:B------:R-:W-:Y:S01]  /*c5f0*/  ULDC.64 UR4, c[0x0][0x2e0] ;  /* 0x0000b80000047ab9 */ /* 0x000fe20000000a00 */
[----:B------:R-:W-:Y:S01]  /*c600*/  IMAD R7, R0, 0x80, R37 ;  /* 0x0000008000077824 */ /* 0x000fe200078e0225 */
[----:B------:R-:W-:Y:S01]  /*c610*/  PLOP3.LUT P0, PT, PT, PT, UP0, 0x80, 0x0 ;  /* 0x000000000000781c */ /* 0x000fe20003f0f008 */
[----:B------:R-:W0:Y:S01]  /*c620*/  LDC R0, c[0x0][0x448] ;  /* 0x00011200ff007b82 */ /* 0x000e220000000800 */
[----:B------:R-:W-:Y:S02]  /*c630*/  IMAD.MOV.U32 R2, RZ, RZ, R4 ;  /* 0x000000ffff027224 */ /* 0x000fe400078e0004 */
[----:B------:R-:W-:Y:S01]  /*c640*/  IMAD R25, R25, UR4, RZ ;  /* 0x0000000419197c24 */ /* 0x000fe2000f8e02ff */
[----:B------:R-:W-:Y:S01]  /*c650*/  @UP0 ULDC UR6, c[0x0][0x44c] ;  /* 0x0001130000060ab9 */ /* 0x000fe20000000800 */
[----:B------:R-:W-:Y:S01]  /*c660*/  IMAD.WIDE.U32 R2, R26, UR4, R2 ;  /* 0x000000041a027c25 */ /* 0x000fe2000f8e0002 */
[----:B------:R-:W-:-:S03]  /*c670*/  @UP0 ULDC UR4, c[0x0][0x450] ;  /* 0x0001140000040ab9 */ /* 0x000fc60000000800 */
[----:B------:R-:W-:Y:S02]  /*c680*/  IMAD.U32 R5, RZ, RZ, UR39 ;  /* 0x00000027ff057e24 */ /* 0x000fe4000f8e00ff */
[----:B------:R-:W-:Y:S02]  /*c690*/  IMAD.MOV.U32 R5, RZ, RZ, R7 ;  /* 0x000000ffff057224 */ /* 0x000fe400078e0007 */
[----:B------:R-:W-:Y:S01]  /*c6a0*/  @P0 IMAD.HI.U32 R6, R7, UR6, RZ ;  /* 0x0000000607060c27 */ /* 0x000fe2000f8e00ff */
[----:B------:R-:W-:-:S03]  /*c6b0*/  PLOP3.LUT P0, PT, PT, PT, UP0, 0x80, 0x0 ;  /* 0x000000000000781c */ /* 0x000fc60003f0f008 */
[----:B------:R-:W-:-:S05]  /*c6c0*/  IMAD R25, R26, UR5, R25 ;  /* 0x000000051a197c24 */ /* 0x000fca000f8e0219 */
[----:B------:R-:W-:-:S05]  /*c6d0*/  IADD3 R3, R3, R25, RZ ;  /* 0x0000001903037210 */ /* 0x000fca0007ffe0ff */
        /* <DEDUP_REMOVED lines=25> */
[----:B------:R-:W-:Y:S01]  /*c870*/  MOV R7, UR48 ;  /* 0x0000003000077c02 */ /* 0x000fe20008000f00 */
[----:B------:R-:W-:Y:S02]  /*c880*/  ULDC UR4, c[0x0][0x288] ;  /* 0x0000a20000047ab9 */ /* 0x000fe40000000800 */
[----:B------:R-:W0:Y:S01]  /*c890*/  SHFL.IDX PT, R2, R6, RZ, 0x181f ;  /* 0x00181fff06027589 */ /* 0x000e2200000e0000 */
[----:B------:R-:W-:Y:S02]  /*c8a0*/  IMAD R0, R0, UR4, RZ ;  /* 0x0000000400007c24 */ /* 0x000fe4000f8e02ff */
[----:B------:R-:W-:Y:S01]  /*c8b0*/  IMAD R7, R7, 0x80, R27 ;  /* 0x0000008007077824 */ /* 0x000fe200078e021b */
[----:B------:R-:W-:Y:S03]  /*c8c0*/  SHFL.IDX PT, R5, R8, 0x1, 0x181f ;  /* 0x00381f0008057f89 */ /* 0x000fe600000e0000 */
[C---:B------:R-:W-:Y:S01]  /*c8d0*/  VIADD R11, R7.reuse, 0x10 ;  /* 0x00000010070b7836 */ /* 0x040fe20000000000 */
[----:B------:R-:W-:Y:S01]  /*c8e0*/  ISETP.GE.AND P1, PT, R7, R0, PT ;  /* 0x000000000700720c */ /* 0x000fe20003f26270 */
[----:B------:R-:W1:Y:S04]  /*c8f0*/  SHFL.IDX PT, R4, R6, 0x1, 0x181f ;  /* 0x00381f0006047f89 */ /* 0x000e6800000e0000 */
[----:B------:R-:W-:Y:S08]  /*c900*/  SHFL.IDX PT, R14, R6, 0x7, 0x181f ;  /* 0x00f81f00060e7f89 */ /* 0x000ff000000e0000 */
[----:B------:R-:W-:Y:S01]  /*c910*/  @!P1 LEA R9, R30, UR46, 0x1 ;  /* 0x0000002e1e099c11 */ /* 0x000fe2000f8e08ff */
[----:B0-----:R-:W-:-:S05]  /*c920*/  @!P1 IMAD.WIDE.U32 R2, R23, 0x2, R2 ;  /* 0x0000000217029825 */ /* 0x001fca00078e0002 */
[----:B------:R-:W-:Y:S04]  /*c930*/  @!P1 LDGSTS.E.BYPASS.LTC128B.128 [R9+0x12400], desc[UR36][R2.64], !P3 ;  /* 0x1240000002099fae */ /* 0x000fe8000d901d64 */
[----:B------:R-:W-:Y:S04]  /*c940*/  @!P1 LDGSTS.E.BYPASS.LTC128B.128 [R9+0x16400], desc[UR36][R2.64+0x80], !P2 ;  /* 0x1640008002099fae */ /* 0x000fe8000d101d64 */
[----:B------:R0:W-:Y:S01]  /*c950*/  @!P1 LDGSTS.E.BYPASS.LTC128B.128 [R9+0x1a400], desc[UR36][R2.64+0x100], !P0 ;  /* 0x1a40010002099fae */ /* 0x0001e2000c101d64 */
[----:B------:R-:W-:Y:S02]  /*c960*/  ISETP.GE.AND P1, PT, R11, R0, PT ;  /* 0x000000000b00720c */ /* 0x000fe40003f26270 */
[C---:B------:R-:W-:Y:S01]  /*c970*/  IADD3 R11, R7.reuse, 0x30, RZ ;  /* 0x00000030070b7810 */ /* 0x040fe20007ffe0ff */
        /* <DEDUP_REMOVED lines=50> */
.L_x_2312:
        /* <DEDUP_REMOVED lines=14> */
.L_x_2246:
[----:B------:R-:W-:Y:S05]  /*cd80*/  BSYNC B0 ;  /* 0x0000000000007941 */ /* 0x000fea0003800000 */
.L_x_2245:
[----:B------:R-:W-:Y:S01]  /*cd90*/  NOP ;  /* 0x0000000000007918 */ /* 0x000fe20000000000 */
[----:B------:R-:W-:Y:S01]  /*cda0*/  SYNCS.ARRIVE.TRANS64.RED.A0T1 RZ, [UR46+0x30800], RZ ;  /* 0x030800ffffff79a7 */ /* 0x000fe2000820042e */
[----:B------:R-:W-:Y:S01]  /*cdb0*/  IMAD.MOV.U32 R0, RZ, RZ, 0x1 ;  /* 0x00000001ff007424 */ /* 0x000fe200078e00ff */
[----:B------:R-:W-:Y:S04]  /*cdc0*/  ARRIVES.LDGSTSBAR.64.TRANSCNT [UR46+0x30800] ;  /* 0x03080000ff0079b0 */ /* 0x000fe80008000aae */
[----:B------:R-:W-:Y:S01]  /*cdd0*/  SHF.L.U32 R0, R0, 0x1f, RZ ;  /* 0x0000001f00007819 */ /* 0x000fe200000006ff */
[----:B------:R-:W-:Y:S01]  /*cde0*/  NOP ;  /* 0x0000000000007918 */ /* 0x000fe20000000000 */
[----:B------:R-:W-:Y:S01]  /*cdf0*/  SYNCS.ARRIVE.TRANS64.A1T0 RZ, [UR46+0x30800], RZ ;  /* 0x030800ffffff79a7 */ /* 0x000fe2000810002e */
[----:B------:R-:W-:Y:S01]  /*ce00*/  IADD3 R19, R19, -0x2, RZ ;  /* 0xfffffffe13137810 */ /* 0x000fe20007ffe0ff */
[----:B------:R-:W1:Y:S02]  /*ce10*/  SYNCS.PHASECHK.TRANS64.TRYWAIT P0, [UR46+0x30820], R0 ;  /* 0x03082000ff0075a7 */ /* 0x000e64000800016e */
[----:B-1----:R-:W-:Y:S05]  /*ce20*/  @!P0 BRA `(.L_x_2247) ;  /* 0x00000030001c8947 */ /* 0x002fea0003800000 */
.L_x_2313:
[----:B------:R-:W-:Y:S01]  /*ce30*/  ISETP.GE.AND P0, PT, R19, UR50, PT ;  /* 0x0000003213007c0c */ /* 0x000fe2000bf06270 */
[----:B------:R-:W-:Y:S02]  /*ce40*/  IMAD.MOV.U32 R28, RZ, RZ, 0x1 ;  /* 0x00000001ff1c7424 */ /* 0x000fe400078e00ff */
[----:B------:R-:W-:-:S10]  /*ce50*/  IMAD.MOV.U32 R26, RZ, RZ, RZ ;  /* 0x000000ffff1a7224 */ /* 0x000fd400078e00ff */
[----:B------:R-:W-:Y:S05]  /*ce60*/  @!P0 BRA `(.L_x_2248) ;  /* 0x0000001000388947 */ /* 0x000fea0003800000 */
[----:B0-----:R-:W0:Y:S01]  /*ce70*/  S2R R2, SR_TID.X ;  /* 0x0000000000027919 */ /* 0x001e220000002100 */
[----:B------:R-:W-:Y:S01]  /*ce80*/  UIADD3 UR4, UR44, 0x1, URZ ;  /* 0x000000012c047890 */ /* 0x000fe2000fffe03f */
[----:B------:R-:W-:Y:S01]  /*ce90*/  LOP3.LUT R0, RZ, UR43, RZ, 0x33, !PT ;  /* 0x0000002bff007c12 */ /* 0x000fe2000f8e33ff */
[----:B------:R-:W-:Y:S01]  /*cea0*/  ULOP3.LUT UR5, URZ, UR45, URZ, 0x33, !UPT ;  /* 0x0000002d3f057292 */ /* 0x000fe2000f8e333f */
[----:B------:R-:W-:Y:S01]  /*ceb0*/  BSSY B0, `(.L_x_2248) ;  /* 0x0000109000007945 */ /* 0x000fe20003800000 */
[----:B------:R-:W-:Y:S01]  /*cec0*/  UIMAD UR4, UR4, UR40, URZ ;  /* 0x00000028040472a4 */ /* 0x000fe2000f8e023f */
[----:B------:R-:W-:Y:S02]  /*ced0*/  IMAD.MOV.U32 R27, RZ, RZ, 0x1 ;  /* 0x00000001ff1b7424 */ /* 0x000fe400078e00ff */
[----:B------:R-:W-:-:S03]  /*cee0*/  IMAD.MOV.U32 R25, RZ, RZ, RZ ;  /* 0x000000ffff197224 */ /* 0x000fc600078e00ff */
[----:B------:R-:W-:Y:S01]  /*cef0*/  LOP3.LUT R3, RZ, UR4, RZ, 0x33, !PT ;  /* 0x00000004ff037c12 */ /* 0x000fe2000f8e33ff */
[----:B------:R-:W-:Y:S02]  /*cf00*/  ULDC UR4, c[0x0][0x2f4] ;  /* 0x0000bd0000047ab9 */ /* 0x000fe40000000800 */
[----:B------:R-:W-:Y:S02]  /*cf10*/  ISETP.GE.AND P3, PT, R23, UR4, PT ;  /* 0x0000000417007c0c */ /* 0x000fe4000bf66270 */
[----:B------:R-:W-:Y:S02]  /*cf20*/  VIMNMX3 R0, R0, UR5, R3, !PT ;  /* 0x0000000500007c0f */ /* 0x000fe4000f800103 */
[----:B------:R-:W-:Y:S02]  /*cf30*/  ISETP.GE.AND P2, PT, R34, UR4, PT ;  /* 0x0000000422007c0c */ /* 0x000fe4000bf46270 */
[----:B------:R-:W-:Y:S02]  /*cf40*/  IADD3 R31, -R0, -0x2, RZ ;  /* 0xfffffffe001f7810 */ /* 0x000fe40007ffe1ff */
[----:B------:R-:W-:-:S02]  /*cf50*/  ISETP.GE.AND P1, PT, R33, UR4, PT ;  /* 0x0000000421007c0c */ /* 0x000fc4000bf26270 */
[----:B0-----:R-:W-:-:S04]  /*cf60*/  LOP3.LUT R2, R2, 0x7f, RZ, 0xc0, !PT ;  /* 0x0000007f02027812 */ /* 0x001fc800078ec0ff */
[----:B------:R-:W-:-:S04]  /*cf70*/  SHF.R.U32.HI R2, RZ, 0x3, R2 ;  /* 0x00000003ff027819 */ /* 0x000fc80000011602 */
[----:B------:R-:W-:Y:S02]  /*cf80*/  IADD3 R22, R24, R22, R2 ;  /* 0x0000001618167210 */ /* 0x000fe40007ffe002 */
[----:B------:R-:W-:Y:S01]  /*cf90*/  IADD3 R5, -R2, UR42, RZ ;  /* 0x0000002a02057c10 */ /* 0x000fe2000fffe1ff */
[----:B------:R-:W-:Y:S01]  /*cfa0*/  IMAD.SHL.U32 R2, R23, 0x2, RZ ;  /* 0x0000000217027824 */ /* 0x000fe200078e00ff */
[----:B------:R-:W-:-:S03]  /*cfb0*/  IADD3 R3, R22, -0x120, RZ ;  /* 0xfffffee016037810 */ /* 0x000fc60007ffe0ff */
[C---:B------:R-:W-:Y:S02]  /*cfc0*/  IMAD R5, R0.reuse, 0x60, R5 ;  /* 0x0000006000057824 */ /* 0x040fe400078e0205 */
[----:B------:R-:W-:Y:S02]  /*cfd0*/  IMAD R20, R0, -0x60, R3 ;  /* 0xffffffa000147824 */ /* 0x000fe400078e0203 */
[----:B------:R-:W-:-:S07]  /*cfe0*/  VIADD R0, R5, 0xc0 ;  /* 0x000000c005007836 */ /* 0x000fce0000000000 */
.L_x_2261:
[----:B------:R-:W2:Y:S01]  /*cff0*/  LDL R8, [R1] ;  /* 0x0000000001087983 */ /* 0x000ea20000100800 */
[----:B------:R-:W0:Y:S01]  /*d000*/  LDC R2, c[0x0][0x430] ;  /* 0x00010c00ff027b82 */ /* 0x000e220000000800 */
[----:B------:R-:W-:-:S13]  /*d010*/  ISETP.GT.U32.AND P5, PT, R37, 0x5f, PT ;  /* 0x0000005f2500780c */ /* 0x000fda0003fa4070 */
[----:B------:R-:W2:Y:S01]  /*d020*/  @!P5 LDC.64 R4, c[0x0][0x428] ;  /* 0x00010a00ff04db82 */ /* 0x000ea20000000a00 */
[----:B0-----:R-:W-:-:S13]  /*d030*/  ISETP.NE.AND P0, PT, R2, 0x1, PT ;  /* 0x000000010200780c */ /* 0x001fda0003f05270 */
[----:B------:R-:W0:Y:S08]  /*d040*/  @P0 LDC R3, c[0x0][0x434] ;  /* 0x00010d00ff030b82 */ /* 0x000e300000000800 */
[----:B------:R-:W1:Y:S01]  /*d050*/  @P0 LDC R7, c[0x0][0x438] ;  /* 0x00010e00ff070b82 */ /* 0x000e620000000800 */
[----:B------:R-:W-:Y:S01]  /*d060*/  MOV R9, R20 ;  /* 0x0000001400097202 */ /* 0x000fe20000000f00 */
        /* <DEDUP_REMOVED lines=21> */
.L_x_2249:
[----:B------:R-:W-:Y:S01]  /*d1c0*/  LEA R19, R26, UR46, 0x3 ;  /* 0x0000002e1a137c11 */ /* 0x000fe2000f8e18ff */
[----:B------:R-:W-:Y:S01]  /*d1d0*/  BSSY B1, `(.L_x_2250) ;  /* 0x0000004000017945 */ /* 0x000fe20003800000 */
[----:B------:R-:W-:-:S04]  /*d1e0*/  SHF.L.U32 R2, R28, 0x1f, RZ ;  /* 0x0000001f1c027819 */ /* 0x000fc800000006ff */
[----:B------:R-:W0:Y:S02]  /*d1f0*/  SYNCS.PHASECHK.TRANS64.TRYWAIT P0, [R19+URZ+0x30840], R2 ;  /* 0x03084002130075a7 */ /* 0x000e24000800017f */
[----:B0-----:R-:W-:Y:S05]  /*d200*/  @!P0 BRA `(.L_x_2251) ;  /* 0x0000002c003c8947 */ /* 0x001fea0003800000 */
.L_x_2314:
[----:B------:R-:W-:Y:S05]  /*d210*/  BSYNC B1 ;  /* 0x0000000000017941 */ /* 0x000fea0003800000 */
.L_x_2250:
        /* <DEDUP_REMOVED lines=26> */
[----:B------:R-:W-:Y:S01]  /*d3c0*/  IADD3 R3, R3, UR4, RZ ;  /* 0x0000000403037c10 */ /* 0x000fe2000fffe0ff */
[----:B------:R-:W-:-:S03]  /*d3d0*/  UMOV UR4, 0xffffffff ;  /* 0xffffffff00047882 */ /* 0x000fc60000000000 */
        /* <DEDUP_REMOVED lines=25> */
[----:B0-----:R-:W-:-:S02]  /*d570*/  IADD3.X R11, RZ, R7, RZ, P0, !PT ;  /* 0x00000007ff0b7210 */ /* 0x001fc400007fe4ff */
[-C--:B------:R-:W-:Y:S02]  /*d580*/  IADD3 R6, P0, R2, R12.reuse, RZ ;  /* 0x0000000c02067210 */ /* 0x080fe40007f1e0ff */
        /* <DEDUP_REMOVED lines=15> */
.L_x_2328:
        /* <DEDUP_REMOVED lines=12> */
.L_x_2253:
        /* <DEDUP_REMOVED lines=10> */
.L_x_2254:
[----:B------:R1:W-:Y:S01]  /*d7e0*/  SYNCS.ARRIVE.TRANS64.A1T0 RZ, [R19+URZ+0x30830], RZ ;  /* 0x030830ff13ff79a7 */ /* 0x0003e2000810003f */
[----:B------:R-:W-:Y:S05]  /*d7f0*/  @!P5 BRA `(.L_x_2255) ;  /* 0x000000000004d947 */ /* 0x000fea0003800000 */
[----:B------:R-:W-:Y:S01]  /*d800*/  BPT.TRAP 0x1 ;  /* 0x000000040000795c */ /* 0x000fe20000300000 */
.L_x_2255:
[----:B0-----:R-:W-:Y:S01]  /*d810*/  SHF.L.U32 R3, R27, 0x1f, RZ ;  /* 0x0000001f1b037819 */ /* 0x001fe200000006ff */
[----:B------:R-:W-:Y:S01]  /*d820*/  BSSY B1, `(.L_x_2256) ;  /* 0x0000004000017945 */ /* 0x000fe20003800000 */
[----:B------:R-:W-:-:S04]  /*d830*/  LEA R6, R25, UR46, 0x3 ;  /* 0x0000002e19067c11 */ /* 0x000fc8000f8e18ff */
[----:B------:R-:W0:Y:S02]  /*d840*/  SYNCS.PHASECHK.TRANS64.TRYWAIT P0, [R6+URZ+0x30860], R3 ;  /* 0x03086003060075a7 */ /* 0x000e24000800017f */
[----:B0-----:R-:W-:Y:S05]  /*d850*/  @!P0 BRA `(.L_x_2257) ;  /* 0x0000002c008c8947 */ /* 0x001fea0003800000 */
.L_x_2329:
[----:B------:R-:W-:Y:S05]  /*d860*/  BSYNC B1 ;  /* 0x0000000000017941 */ /* 0x000fea0003800000 */
.L_x_2256:
        /* <DEDUP_REMOVED lines=28> */
[----:B------:R-:W0:Y:S02]  /*da30*/  SHFL.IDX PT, R14, R17, 0x3, 0x181f ;  /* 0x00781f00110e7f89 */ /* 0x000e2400000e0000 */
[----:B--2---:R-:W-:Y:S02]  /*da40*/  IADD3.X R3, RZ, R8, RZ, P0, !PT ;  /* 0x00000008ff037210 */ /* 0x004fe400007fe4ff */
        /* <DEDUP_REMOVED lines=18> */
[----:B------:R3:W4:Y:S03]  /*db70*/  SHFL.IDX PT, R14, R17, 0x5, 0x181f ;  /* 0x00b81f00110e7f89 */ /* 0x00072600000e0000 */
[----:B--2---:R-:W-:Y:S01]  /*db80*/  IMAD.X R3, RZ, RZ, R8, P0 ;  /* 0x000000ffff037224 */ /* 0x004fe200000e0608 */
[----:B------:R-:W-:Y:S01]  /*db90*/  ISETP.LT.OR P0, PT, R0, 0x41, P3 ;  /* 0x000000410000780c */ /* 0x000fe20001f01670 */
[----:B------:R3:W2:-:S12]  /*dba0*/  SHFL.IDX PT, R8, R18, 0x5, 0x181f ;  /* 0x00b81f0012087f89 */ /* 0x00069800000e0000 */
[----:B------:R3:W-:Y:S01]  /*dbb0*/  LDGSTS.E.BYPASS.LTC128B.128 [R7+0x2400], desc[UR36][R2.64], !P0 ;  /* 0x0240000002077fae */ /* 0x0007e2000c101d64 */
[----:B------:R-:W-:-:S13]  /*dbc0*/  ISETP.LT.OR P0, PT, R0, 0x41, P2 ;  /* 0x000000410000780c */ /* 0x000fda0001701670 */
[----:B------:R3:W-:Y:S01]  /*dbd0*/  LDGSTS.E.BYPASS.LTC128B.128 [R7+0x5400], desc[UR36][R2.64+0x80], !P0 ;  /* 0x0540008002077fae */ /* 0x0007e2000c101d64 */
[----:B------:R-:W-:-:S13]  /*dbe0*/  ISETP.LT.OR P0, PT, R0, 0x41, P1 ;  /* 0x000000410000780c */ /* 0x000fda0000f01670 */
[----:B--2-4-:R3:W-:Y:S02]  /*dbf0*/  LDGSTS.E.BYPASS.LTC128B.128 [R7+0x8400], desc[UR36][R2.64+0x100], !P0 ;  /* 0x0840010002077fae */ /* 0x0147e4000c101d64 */
.L_x_2343:
[----:B0--3--:R-:W-:Y:S01]  /*dc00*/  IADD3 R2, P0, R14, R9, RZ ;  /* 0x000000090e027210 */ /* 0x009fe20007f1e0ff */
        /* <DEDUP_REMOVED lines=17> */
[----:B------:R-:W-:Y:S01]  /*dd20*/  IMAD R5, R32, UR4, RZ ;  /* 0x0000000420057c24 */ /* 0x000fe2000f8e02ff */
[----:B------:R-:W-:-:S03]  /*dd30*/  IADD3 R3, R3, R9, RZ ;  /* 0x0000000903037210 */ /* 0x000fc60007ffe0ff */
[C---:B------:R-:W-:Y:S02]  /*dd40*/  IMAD R5, R4.reuse, UR5, R5 ;  /* 0x0000000504057c24 */ /* 0x040fe4000f8e0205 */
[----:B------:R-:W-:-:S04]  /*dd50*/  IMAD.WIDE.U32 R2, R4, UR4, R2 ;  /* 0x0000000404027c25 */ /* 0x000fc8000f8e0002 */
[----:B-1----:R-:W-:-:S07]  /*dd60*/  IMAD.IADD R19, R3, 0x1, R5 ;  /* 0x0000000103137824 */ /* 0x002fce00078e0205 */
.L_x_2259:
        /* <DEDUP_REMOVED lines=10> */
.L_x_2260:
[----:B------:R-:W-:Y:S01]  /*de10*/  R2UR UR4, R35 ;  /* 0x00000000230472ca */ /* 0x000fe200000e0000 */
[----:B------:R-:W-:Y:S01]  /*de20*/  ULDC.64 UR6, c[0x0][0x330] ;  /* 0x0000cc0000067ab9 */ /* 0x000fe20000000a00 */
[----:B------:R-:W-:Y:S01]  /*de30*/  IMAD.MOV.U32 R18, RZ, RZ, R2 ;  /* 0x000000ffff127224 */ /* 0x000fe200078e0002 */
[----:B------:R0:W-:Y:S01]  /*de40*/  SYNCS.ARRIVE.TRANS64.A1T0 RZ, [R6+URZ+0x30850], RZ ;  /* 0x030850ff06ff79a7 */ /* 0x0001e2000810003f */
[----:B------:R-:W-:Y:S01]  /*de50*/  IMAD.U32 R3, RZ, RZ, UR6 ;  /* 0x00000006ff037e24 */ /* 0x000fe2000f8e00ff */
[----:B------:R-:W-:Y:S01]  /*de60*/  MOV R25, R26 ;  /* 0x0000001a00197202 */ /* 0x000fe20000000f00 */
[----:B------:R-:W-:Y:S02]  /*de70*/  VIADD R31, R31, 0xffffffff ;  /* 0xffffffff1f1f7836 */ /* 0x000fe40000000000 */
[----:B------:R-:W-:-:S04]  /*de80*/  IMAD.WIDE.U32 R18, R3, UR41, R18 ;  /* 0x0000002903127c25 */ /* 0x000fc8000f8e0012 */
[----:B------:R-:W-:Y:S01]  /*de90*/  VIADD R0, R0, 0x60 ;  /* 0x0000006000007836 */ /* 0x000fe20000000000 */
[----:B------:R-:W-:Y:S01]  /*dea0*/  UIMAD UR4, UR4, UR6, URZ ;  /* 0x00000006040472a4 */ /* 0x000fe2000f8e023f */
[----:B------:R-:W-:Y:S02]  /*deb0*/  VIADD R20, R20, 0xffffffa0 ;  /* 0xffffffa014147836 */ /* 0x000fe40000000000 */
        /* <DEDUP_REMOVED lines=9> */
.L_x_2248:
[----:B------:R-:W-:-:S13]  /*df50*/  LOP3.LUT P0, RZ, R16, 0x10, RZ, 0xc0, !PT ;  /* 0x0000001010ff7812 */ /* 0x000fda000780c0ff */
[----:B------:R-:W-:Y:S05]  /*df60*/  @!P0 BRA `(.L_x_2262) ;  /* 0x0000000000048947 */ /* 0x000fea0003800000 */
[----:B------:R-:W-:Y:S01]  /*df70*/  BPT.TRAP 0x1 ;  /* 0x000000040000795c */ /* 0x000fe20000300000 */
.L_x_2262:
        /* <DEDUP_REMOVED lines=12> */
.L_x_2344:
[----:B------:R-:W-:Y:S05]  /*e040*/  BSYNC B0 ;  /* 0x0000000000007941 */ /* 0x000fea0003800000 */
.L_x_2263:
        /* <DEDUP_REMOVED lines=25> */
[----:B------:R-:W0:Y:S03]  /*e1e0*/  SHFL.IDX PT, R14, R17, 0x3, 0x181f ;  /* 0x00781f00110e7f89 */ /* 0x000e2600000e0000 */
[----:B------:R-:W-:Y:S01]  /*e1f0*/  IMAD.WIDE.U32 R2, R23, 0x2, R2 ;  /* 0x0000000217027825 */ /* 0x000fe200078e0002 */
[----:B------:R-:W1:Y:S04]  /*e200*/  SHFL.IDX PT, R6, R18, 0x3, 0x181f ;  /* 0x00781f0012067f89 */ /* 0x000e6800000e0000 */
        /* <DEDUP_REMOVED lines=18> */
[----:B0-----:R-:W-:Y:S01]  /*e330*/  MOV R2, R14 ;  /* 0x0000000e00027202 */ /* 0x001fe20000000f00 */
[----:B-1----:R-:W-:Y:S02]  /*e340*/  IMAD.MOV.U32 R3, RZ, RZ, R6 ;  /* 0x000000ffff037224 */ /* 0x002fe400078e0006 */
[----:B------:R0:W1:Y:S01]  /*e350*/  SHFL.IDX PT, R14, R17, 0x5, 0x181f ;  /* 0x00b81f00110e7f89 */ /* 0x00006200000e0000 */
[----:B------:R-:W-:Y:S01]  /*e360*/  MOV R6, RZ ;  /* 0x000000ff00067202 */ /* 0x000fe20000000f00 */
        /* <DEDUP_REMOVED lines=13> */
.L_x_2358:
        /* <DEDUP_REMOVED lines=14> */
.L_x_2266:
        /* <DEDUP_REMOVED lines=10> */
.L_x_2267:
[----:B------:R1:W-:Y:S02]  /*e5c0*/  SYNCS.ARRIVE.TRANS64.A1T0 RZ, [R0+URZ+0x30850], RZ ;  /* 0x030850ff00ff79a7 */ /* 0x0003e4000810003f */
[----:B-1----:R-:W-:-:S05]  /*e5d0*/  VIADD R0, R26, 0x1 ;  /* 0x000000011a007836 */ /* 0x002fca0000000000 */
[----:B------:R-:W-:-:S04]  /*e5e0*/  ISETP.NE.AND P0, PT, R0, 0x2, PT ;  /* 0x000000020000780c */ /* 0x000fc80003f05270 */
[----:B0-----:R-:W-:Y:S02]  /*e5f0*/  SEL R3, RZ, 0x1, P0 ;  /* 0x00000001ff037807 */ /* 0x001fe40000000000 */
[----:B------:R-:W-:Y:S02]  /*e600*/  SEL R0, R0, RZ, P0 ;  /* 0x000000ff00007207 */ /* 0x000fe40000000000 */
[----:B------:R-:W-:-:S07]  /*e610*/  LOP3.LUT R28, R28, R3, RZ, 0x3c, !PT ;  /* 0x000000031c1c7212 */ /* 0x000fce00078e3cff */
.L_x_2233:
[----:B------:R-:W0:Y:S01]  /*e620*/  S2R R3, SR_CgaCtaId ;  /* 0x0000000000037919 */ /* 0x000e220000008800 */
[----:B------:R-:W-:Y:S02]  /*e630*/  MOV R2, 0x400 ;  /* 0x0000040000027802 */ /* 0x000fe40000000f00 */
[----:B------:R-:W-:Y:S02]  /*e640*/  SHF.L.U32 R6, R6, 0x1f, RZ ;  /* 0x0000001f06067819 */ /* 0x000fe400000006ff */
[----:B0-----:R-:W-:-:S04]  /*e650*/  LEA R7, R3, R2, 0x18 ;  /* 0x0000000203077211 */ /* 0x001fc800078ec0ff */
[----:B------:R-:W0:Y:S02]  /*e660*/  SYNCS.PHASECHK.TRANS64.TRYWAIT P0, [R7+URZ+0x30820], R6 ;  /* 0x03082006070075a7 */ /* 0x000e24000800017f */
[----:B0-----:R-:W-:Y:S05]  /*e670*/  @!P0 BRA `(.L_x_2268) ;  /* 0x0000003000748947 */ /* 0x001fea0003800000 */
.L_x_2359:
[----:B------:R-:W-:-:S03]  /*e680*/  UMOV UR4, 0xffffffff ;  /* 0xffffffff00047882 */ /* 0x000fc60000000000 */
[----:B------:R-:W-:Y:S05]  /*e690*/  BRA.DIV UR4, `(.L_x_2269) ;  /* 0x0000003204807947 */ /* 0x000fea000b800000 */
[----:B------:R-:W1:Y:S02]  /*e6a0*/  S2R R2, SR_TID.X ;  /* 0x0000000000027919 */ /* 0x000e640000002100 */
[----:B-1----:R-:W-:-:S04]  /*e6b0*/  SHF.R.U32.HI R2, RZ, 0x5, R2 ;  /* 0x00000005ff027819 */ /* 0x002fc80000011602 */
[----:B------:R-:W-:-:S05]  /*e6c0*/  LOP3.LUT R2, R2, 0x3, RZ, 0xc0, !PT ;  /* 0x0000000302027812 */ /* 0x000fca00078ec0ff */
[----:B------:R1:W2:Y:S02]  /*e6d0*/  SHFL.IDX PT, R14, R2, RZ, 0x1f ;  /* 0x00001fff020e7589 */ /* 0x0002a400000e0000 */
.L_x_2362:
[----:B--2---:R-:W-:-:S13]  /*e6e0*/  ISETP.NE.AND P0, PT, R14, RZ, PT ;  /* 0x000000ff0e00720c */ /* 0x004fda0003f05270 */
[----:B------:R-:W-:Y:S05]  /*e6f0*/  @P0 BRA `(.L_x_2189) ;  /* 0x0000000000900947 */ /* 0x000fea0003800000 */
[----:B------:R-:W-:-:S03]  /*e700*/  UMOV UR4, 0xffffffff ;  /* 0xffffffff00047882 */ /* 0x000fc60000000000 */
[----:B------:R-:W-:Y:S05]  /*e710*/  BRA.DIV UR4, `(.L_x_2270) ;  /* 0x0000003204947947 */ /* 0x000fea000b800000 */
[----:B------:R-:W-:-:S13]  /*e720*/  ELECT P6, URZ, PT ;  /* 0x00000000003f782f */ /* 0x000fda00038c0000 */
.L_x_2365:
[----:B------:R-:W-:Y:S05]  /*e730*/  @!P6 BRA `(.L_x_2189) ;  /* 0x000000000080e947 */ /* 0x000fea0003800000 */
[----:B-1----:R-:W2:Y:S02]  /*e740*/  LDL R2, [R1+0x4] ;  /* 0x0000040001027983 */ /* 0x002ea40000100800 */
[----:B--2---:R-:W-:-:S13]  /*e750*/  R2UR UR4, R2 ;  /* 0x00000000020472ca */ /* 0x004fda00000e0000 */
[----:B------:R-:W-:-:S06]  /*e760*/  ULOP3.LUT UR4, UR4, 0x2, URZ, 0xfc, !UPT ;  /* 0x0000000204047892 */ /* 0x000fcc000f8efc3f */
[----:B------:R-:W-:-:S04]  /*e770*/  MOV R2, UR4 ;  /* 0x0000000400027c02 */ /* 0x000fc80008000f00 */
[----:B------:R-:W-:-:S13]  /*e780*/  ISETP.NE.AND P0, PT, R2, 0x3, PT ;  /* 0x000000030200780c */ /* 0x000fda0003f05270 */
[----:B------:R-:W-:Y:S05]  /*e790*/  @!P0 BRA `(.L_x_2271) ;  /* 0x0000000000048947 */ /* 0x000fea0003800000 */
[----:B------:R-:W-:Y:S01]  /*e7a0*/  BPT.TRAP 0x1 ;  /* 0x000000040000795c */ /* 0x000fe20000300000 */
.L_x_2271:
[----:B------:R-:W-:Y:S01]  /*e7b0*/  IMAD R5, R0, 0x8, R7 ;  /* 0x0000000800057824 */ /* 0x000fe200078e0207 */
[----:B------:R-:W-:Y:S01]  /*e7c0*/  SHF.L.U32 R2, R28, 0x1f, RZ ;  /* 0x0000001f1c027819 */ /* 0x000fe200000006ff */
[----:B------:R-:W-:-:S03]  /*e7d0*/  VIADD R0, R0, 0x1 ;  /* 0x0000000100007836 */ /* 0x000fc60000000000 */
[----:B------:R-:W1:Y:S02]  /*e7e0*/  SYNCS.PHASECHK.TRANS64.TRYWAIT P1, [R5+URZ+0x30840], R2 ;  /* 0x03084002050075a7 */ /* 0x000e64000802017f */
[----:B------:R-:W-:-:S04]  /*e7f0*/  ISETP.NE.AND P2, PT, R0, 0x2, PT ;  /* 0x000000020000780c */ /* 0x000fc80003f45270 */
[----:B------:R-:W-:Y:S01]  /*e800*/  SEL R3, RZ, 0x1, P2 ;  /* 0x00000001ff037807 */ /* 0x000fe20001000000 */
[----:B-1----:R-:W-:Y:S08]  /*e810*/  @!P1 BRA `(.L_x_2272) ;  /* 0x0000003000749947 */ /* 0x002ff00003800000 */
.L_x_2366:
[----:B------:R-:W-:Y:S02]  /*e820*/  SEL R0, R0, RZ, P2 ;  /* 0x000000ff00007207 */ /* 0x000fe40001000000 */
[----:B------:R-:W-:Y:S01]  /*e830*/  LOP3.LUT R3, R28, R3, RZ, 0x3c, !PT ;  /* 0x000000031c037212 */ /* 0x000fe200078e3cff */
[----:B------:R-:W-:Y:S06]  /*e840*/  @!P0 BRA `(.L_x_2273) ;  /* 0x0000000000048947 */ /* 0x000fec0003800000 */
[----:B------:R-:W-:Y:S01]  /*e850*/  BPT.TRAP 0x1 ;  /* 0x000000040000795c */ /* 0x000fe20000300000 */
.L_x_2273:
[----:B0-----:R-:W-:Y:S01]  /*e860*/  IMAD R7, R0, 0x8, R7 ;  /* 0x0000000800077824 */ /* 0x001fe200078e0207 */
[----:B------:R-:W-:-:S04]  /*e870*/  SHF.L.U32 R0, R3, 0x1f, RZ ;  /* 0x0000001f03007819 */ /* 0x000fc800000006ff */
[----:B------:R-:W0:Y:S02]  /*e880*/  SYNCS.PHASECHK.TRANS64.TRYWAIT P1, [R7+URZ+0x30840], R0 ;  /* 0x03084000070075a7 */ /* 0x000e24000802017f */
[----:B0-----:R-:W-:Y:S05]  /*e890*/  @!P1 BRA `(.L_x_2274) ;  /* 0x0000003000689947 */ /* 0x001fea0003800000 */
.L_x_2367:
[----:B------:R-:W-:Y:S05]  /*e8a0*/  @!P0 BRA `(.L_x_2275) ;  /* 0x0000000000048947 */ /* 0x000fea0003800000 */
[----:B------:R-:W-:Y:S01]  /*e8b0*/  BPT.TRAP 0x1 ;  /* 0x000000040000795c */ /* 0x000fe20000300000 */
.L_x_2275:
[----:B------:R-:W2:Y:S02]  /*e8c0*/  SYNCS.PHASECHK.TRANS64.TRYWAIT P1, [R5+URZ+0x30860], R2 ;  /* 0x03086002050075a7 */ /* 0x000ea4000802017f */
[----:B--2---:R-:W-:Y:S05]  /*e8d0*/  @!P1 BRA `(.L_x_2276) ;  /* 0x00000030006c9947 */ /* 0x004fea0003800000 */
.L_x_2368:
[----:B------:R-:W-:Y:S05]  /*e8e0*/  @!P0 BRA `(.L_x_2277) ;  /* 0x0000000000048947 */ /* 0x000fea0003800000 */
[----:B------:R-:W-:Y:S01]  /*e8f0*/  BPT.TRAP 0x1 ;  /* 0x000000040000795c */ /* 0x000fe20000300000 */
.L_x_2277:
[----:B---3--:R3:W4:Y:S02]  /*e900*/  SYNCS.PHASECHK.TRANS64.TRYWAIT P0, [R7+URZ+0x30860], R0 ;  /* 0x03086000070075a7 */ /* 0x008724000800017f */
[----:B----4-:R-:W-:Y:S05]  /*e910*/  @!P0 NANOSLEEP.SYNCS 0x989680 ;  /* 0x009896800000895d */ /* 0x010fea0003900000 */
[----:B------:R-:W4:Y:S02]  /*e920*/  @!P0 SYNCS.PHASECHK.TRANS64 P0, [R7+URZ+0x30860], R0 ;  /* 0x03086000070085a7 */ /* 0x000f24000800007f */
[----:B----4-:R-:W-:Y:S05]  /*e930*/  @!P0 BRA `(.L_x_2277) ;  /* 0xfffffffc00f08947 */ /* 0x010fea000383ffff */
.L_x_2189:
[----:B------:R-:W-:Y:S05]  /*e940*/  BSYNC B6 ;  /* 0x0000000000067941 */ /* 0x000fea0003800000 */
.L_x_2186:
[----:B------:R-:W-:Y:S05]  /*e950*/  EXIT ;  /* 0x000000000000794d */ /* 0x000fea0003800000 */
.L_x_2193:
[----:B-1----:R-:W-:-:S04]  /*e960*/  MOV R3, UR39 ;  /* 0x0000002700037c02 */ /* 0x002fc80008000f00 */
[----:B------:R1:W2:Y:S03]  /*e970*/  SYNCS.PHASECHK.TRANS64.TRYWAIT P0, [R3+URZ+0x30800], R0 ;  /* 0x03080000030075a7 */ /* 0x0002a6000800017f */
[----:B--2---:R-:W-:Y:S05]  /*e980*/  @!P0 NANOSLEEP.SYNCS 0x989680 ;  /* 0x009896800000895d */ /* 0x004fea0003900000 */
[----:B------:R-:W2:Y:S02]  /*e990*/  @!P0 SYNCS.PHASECHK.TRANS64 P0, [R3+URZ+0x30800], R0 ;  /* 0x03080000030085a7 */ /* 0x000ea4000800007f */
[----:B--2---:R-:W-:Y:S05]  /*e9a0*/  @!P0 BRA `(.L_x_2193) ;  /* 0xfffffffc00ec8947 */ /* 0x004fea000383ffff */
[----:B------:R-:W-:Y:S05]  /*e9b0*/  BRA `(.L_x_2278) ;  /* 0xffffff2800c47947 */ /* 0x000fea000383ffff */
.L_x_2197:
[----:B-1----:R-:W-:-:S04]  /*e9c0*/  IMAD.U32 R3, RZ, RZ, UR39 ;  /* 0x00000027ff037e24 */ /* 0x002fc8000f8e00ff */
[----:B------:R1:W2:Y:S03]  /*e9d0*/  SYNCS.PHASECHK.TRANS64.TRYWAIT P1, [R3+URZ+0x30830], R0 ;  /* 0x03083000030075a7 */ /* 0x0002a6000802017f */
[----:B--2---:R-:W-:Y:S05]  /*e9e0*/  @!P1 NANOSLEEP.SYNCS 0x989680 ;  /* 0x009896800000995d */ /* 0x004fea0003900000 */
[----:B------:R-:W2:Y:S02]  /*e9f0*/  @!P1 SYNCS.PHASECHK.TRANS64 P1, [R3+URZ+0x30830], R0 ;  /* 0x03083000030095a7 */ /* 0x000ea4000802007f */
[----:B--2---:R-:W-:Y:S05]  /*ea00*/  @!P1 BRA `(.L_x_2197) ;  /* 0xfffffffc00ec9947 */ /* 0x004fea000383ffff */
[----:B------:R-:W-:Y:S05]  /*ea10*/  BRA `(.L_x_2196) ;  /* 0xffffff2800e87947 */ /* 0x000fea000383ffff */
.L_x_2203:
[----:B-1----:R-:W-:-:S04]  /*ea20*/  IMAD.U32 R5, RZ, RZ, UR38 ;  /* 0x00000026ff057e24 */ /* 0x002fc8000f8e00ff */
[----:B------:R1:W2:Y:S03]  /*ea30*/  SYNCS.PHASECHK.TRANS64.TRYWAIT P1, [R5+URZ+0x30830], R2 ;  /* 0x03083002050075a7 */ /* 0x0002a6000802017f */
[----:B--2---:R-:W-:Y:S05]  /*ea40*/  @!P1 NANOSLEEP.SYNCS 0x989680 ;  /* 0x009896800000995d */ /* 0x004fea0003900000 */
[----:B------:R-:W2:Y:S02]  /*ea50*/  @!P1 SYNCS.PHASECHK.TRANS64 P1, [R5+URZ+0x30830], R2 ;  /* 0x03083002050095a7 */ /* 0x000ea4000802007f */
[----:B--2---:R-:W-:Y:S05]  /*ea60*/  @!P1 BRA `(.L_x_2203) ;  /* 0xfffffffc00ec9947 */ /* 0x004fea000383ffff */
[----:B------:R-:W-:Y:S05]  /*ea70*/  BRA `(.L_x_2202) ;  /* 0xffffff4c00e47947 */ /* 0x000fea000383ffff */
.L_x_2207:
[----:B---3--:R-:W-:-:S04]  /*ea80*/  IMAD.U32 R3, RZ, RZ, UR14 ;  /* 0x0000000eff037e24 */ /* 0x008fc8000f8e00ff */
[----:B------:R3:W4:Y:S03]  /*ea90*/  SYNCS.PHASECHK.TRANS64.TRYWAIT P1, [R3+URZ+0x30850], R0 ;  /* 0x03085000030075a7 */ /* 0x000726000802017f */
[----:B----4-:R-:W-:Y:S05]  /*eaa0*/  @!P1 NANOSLEEP.SYNCS 0x989680 ;  /* 0x009896800000995d */ /* 0x010fea0003900000 */
[----:B------:R-:W4:Y:S02]  /*eab0*/  @!P1 SYNCS.PHASECHK.TRANS64 P1, [R3+URZ+0x30850], R0 ;  /* 0x03085000030095a7 */ /* 0x000f24000802007f */
[----:B----4-:R-:W-:Y:S05]  /*eac0*/  @!P1 BRA `(.L_x_2207) ;  /* 0xfffffffc00ec9947 */ /* 0x010fea000383ffff */
[----:B------:R-:W-:Y:S05]  /*ead0*/  BRA `(.L_x_2206) ;  /* 0xffffff5800787947 */ /* 0x000fea000383ffff */
.L_x_2215:
[----:B-1----:R-:W-:-:S04]  /*eae0*/  MOV R5, UR38 ;  /* 0x0000002600057c02 */ /* 0x002fc80008000f00 */
[----:B------:R1:W2:Y:S03]  /*eaf0*/  SYNCS.PHASECHK.TRANS64.TRYWAIT P1, [R5+URZ+0x30830], R2 ;  /* 0x03083002050075a7 */ /* 0x0002a6000802017f */
[----:B--2---:R-:W-:Y:S05]  /*eb00*/  @!P1 NANOSLEEP.SYNCS 0x989680 ;  /* 0x009896800000995d */ /* 0x004fea0003900000 */
[----:B------:R-:W2:Y:S02]  /*eb10*/  @!P1 SYNCS.PHASECHK.TRANS64 P1, [R5+URZ+0x30830], R2 ;  /* 0x03083002050095a7 */ /* 0x000ea4000802007f */
[----:B--2---:R-:W-:Y:S05]  /*eb20*/  @!P1 BRA `(.L_x_2215) ;  /* 0xfffffffc00ec9947 */ /* 0x004fea000383ffff */
[----:B------:R-:W-:Y:S05]  /*eb30*/  BRA `(.L_x_2214) ;  /* 0xffffff7400307947 */ /* 0x000fea000383ffff */
.L_x_2219:
[----:B---3--:R-:W-:-:S04]  /*eb40*/  IMAD.U32 R3, RZ, RZ, UR5 ;  /* 0x00000005ff037e24 */ /* 0x008fc8000f8e00ff */
[----:B------:R3:W4:Y:S03]  /*eb50*/  SYNCS.PHASECHK.TRANS64.TRYWAIT P1, [R3+URZ+0x30850], R0 ;  /* 0x03085000030075a7 */ /* 0x000726000802017f */
[----:B----4-:R-:W-:Y:S05]  /*eb60*/  @!P1 NANOSLEEP.SYNCS 0x989680 ;  /* 0x009896800000995d */ /* 0x010fea0003900000 */
[----:B------:R-:W4:Y:S02]  /*eb70*/  @!P1 SYNCS.PHASECHK.TRANS64 P1, [R3+URZ+0x30850], R0 ;  /* 0x03085000030095a7 */ /* 0x000f24000802007f */
[----:B----4-:R-:W-:Y:S05]  /*eb80*/  @!P1 BRA `(.L_x_2219) ;  /* 0xfffffffc00ec9947 */ /* 0x010fea000383ffff */
[----:B------:R-:W-:Y:S05]  /*eb90*/  BRA `(.L_x_2218) ;  /* 0xffffff7c00c47947 */ /* 0x000fea000383ffff */
.L_x_2226:
[----:B-1----:R-:W-:-:S04]  /*eba0*/  IMAD.U32 R3, RZ, RZ, UR5 ;  /* 0x00000005ff037e24 */ /* 0x002fc8000f8e00ff */
[----:B------:R1:W2:Y:S03]  /*ebb0*/  SYNCS.PHASECHK.TRANS64.TRYWAIT P1, [R3+URZ+0x30850], R0 ;  /* 0x03085000030075a7 */ /* 0x0002a6000802017f */
[----:B--2---:R-:W-:Y:S05]  /*ebc0*/  @!P1 NANOSLEEP.SYNCS 0x989680 ;  /* 0x009896800000995d */ /* 0x004fea0003900000 */
[----:B------:R-:W2:Y:S02]  /*ebd0*/  @!P1 SYNCS.PHASECHK.TRANS64 P1, [R3+URZ+0x30850], R0 ;  /* 0x03085000030095a7 */ /* 0x000ea4000802007f */
[----:B--2---:R-:W-:Y:S05]  /*ebe0*/  @!P1 BRA `(.L_x_2226) ;  /* 0xfffffffc00ec9947 */ /* 0x004fea000383ffff */
[----:B------:R-:W-:Y:S05]  /*ebf0*/  BRA `(.L_x_2225) ;  /* 0xffffff9400dc7947 */ /* 0x000fea000383ffff */
.L_x_2238:
[----:B------:R-:W-:Y:S01]  /*ec00*/  IMAD.MOV.U32 R13, RZ, RZ, R18 ;  /* 0x000000ffff0d7224 */ /* 0x000fe200078e0012 */
[----:B------:R-:W-:Y:S01]  /*ec10*/  MOV R12, RZ ;  /* 0x000000ff000c7202 */ /* 0x000fe20000000f00 */
[----:B------:R-:W-:Y:S02]  /*ec20*/  IMAD.MOV.U32 R11, RZ, RZ, 0x1f ;  /* 0x0000001fff0b7424 */ /* 0x000fe400078e00ff */
[----:B------:R-:W-:-:S07]  /*ec30*/  IMAD.MOV.U32 R15, RZ, RZ, -0x1 ;  /* 0xffffffffff0f7424 */ /* 0x000fce00078e00ff */
[----:B-----5:R-:W-:Y:S05]  /*ec40*/  WARPSYNC.COLLECTIVE R15, `(.L_x_2279) ;  /* 0x000000000f087348 */ /* 0x020fea0003c00000 */
[----:B------:R0:W1:Y:S02]  /*ec50*/  SHFL.IDX P6, R14, R13, R12, R11 ;  /* 0x0000000c0d0e7389 */ /* 0x00006400000c000b */
[----:B01---5:R-:W-:Y:S01]  /*ec60*/  ENDCOLLECTIVE ;  /* 0x000000000000791b */ /* 0x023fe20003800000 */
.L_x_2279:
[----:B------:R-:W-:Y:S05]  /*ec70*/  BRA `(.L_x_2280) ;  /* 0xffffffcc009c7947 */ /* 0x000fea000383ffff */
.L_x_2240:
[----:B0-----:R-:W-:-:S04]  /*ec80*/  IMAD.U32 R3, RZ, RZ, UR46 ;  /* 0x0000002eff037e24 */ /* 0x001fc8000f8e00ff */
[----:B------:R0:W1:Y:S03]  /*ec90*/  SYNCS.PHASECHK.TRANS64.TRYWAIT P0, [R3+URZ+0x30840], R2 ;  /* 0x03084002030075a7 */ /* 0x000066000800017f */
[----:B-1----:R-:W-:Y:S05]  /*eca0*/  @!P0 NANOSLEEP.SYNCS 0x989680 ;  /* 0x009896800000895d */ /* 0x002fea0003900000 */
[----:B------:R-:W1:Y:S02]  /*ecb0*/  @!P0 SYNCS.PHASECHK.TRANS64 P0, [R3+URZ+0x30840], R2 ;  /* 0x03084002030085a7 */ /* 0x000e64000800007f */
[----:B-1----:R-:W-:Y:S05]  /*ecc0*/  @!P0 BRA `(.L_x_2240) ;  /* 0xfffffffc00ec8947 */ /* 0x002fea000383ffff */
[----:B------:R-:W-:Y:S05]  /*ecd0*/  BRA `(.L_x_2281) ;  /* 0xffffffd0002c7947 */ /* 0x000fea000383ffff */
.L_x_2241:
        /* <DEDUP_REMOVED lines=8> */
.L_x_2283:
[----:B------:R-:W-:Y:S05]  /*ed60*/  BSYNC B0 ;  /* 0x0000000000007941 */ /* 0x000fea0003800000 */
.L_x_2282:
[----:B------:R-:W-:Y:S01]  /*ed70*/  IMAD.MOV.U32 R13, RZ, RZ, R0 ;  /* 0x000000ffff0d7224 */ /* 0x000fe200078e0000 */
[----:B------:R-:W-:Y:S01]  /*ed80*/  MOV R15, 0xffffffff ;  /* 0xffffffff000f7802 */ /* 0x000fe20000000f00 */
[----:B------:R-:W-:Y:S01]  /*ed90*/  IMAD.MOV.U32 R12, RZ, RZ, RZ ;  /* 0x000000ffff0c7224 */ /* 0x000fe200078e00ff */
[----:B------:R-:W-:Y:S01]  /*eda0*/  MOV R3, R14 ;  /* 0x0000000e00037202 */ /* 0x000fe20000000f00 */
[----:B------:R-:W-:Y:S01]  /*edb0*/  IMAD.MOV.U32 R11, RZ, RZ, 0x181f ;  /* 0x0000181fff0b7424 */ /* 0x000fe200078e00ff */
[----:B------:R-:W-:-:S07]  /*edc0*/  @P0 LEA R9, R30, UR46, 0x1 ;  /* 0x0000002e1e090c11 */ /* 0x000fce000f8e08ff */
[----:B------:R-:W-:Y:S05]  /*edd0*/  WARPSYNC.COLLECTIVE R15, `(.L_x_2284) ;  /* 0x000000000f087348 */ /* 0x000fea0003c00000 */
[----:B------:R0:W1:Y:S02]  /*ede0*/  SHFL.IDX P6, R14, R13, R12, R11 ;  /* 0x0000000c0d0e7389 */ /* 0x00006400000c000b */
[----:B01----:R-:W-:Y:S01]  /*edf0*/  ENDCOLLECTIVE ;  /* 0x000000000000791b */ /* 0x003fe20003800000 */
.L_x_2284:
[----:B------:R-:W-:Y:S02]  /*ee00*/  IMAD.MOV.U32 R13, RZ, RZ, R7 ;  /* 0x000000ffff0d7224 */ /* 0x000fe400078e0007 */
[----:B------:R-:W-:Y:S02]  /*ee10*/  IMAD.MOV.U32 R12, RZ, RZ, 0x1 ;  /* 0x00000001ff0c7424 */ /* 0x000fe400078e00ff */
[----:B------:R-:W-:-:S07]  /*ee20*/  IMAD.MOV.U32 R2, RZ, RZ, R14 ;  /* 0x000000ffff027224 */ /* 0x000fce00078e000e */
[----:B------:R-:W-:Y:S05]  /*ee30*/  WARPSYNC.COLLECTIVE R15, `(.L_x_2285) ;  /* 0x000000000f087348 */ /* 0x000fea0003c00000 */
[----:B------:R0:W1:Y:S02]  /*ee40*/  SHFL.IDX P6, R14, R13, R12, R11 ;  /* 0x0000000c0d0e7389 */ /* 0x00006400000c000b */
[----:B01----:R-:W-:Y:S01]  /*ee50*/  ENDCOLLECTIVE ;  /* 0x000000000000791b */ /* 0x003fe20003800000 */
.L_x_2285:
        /* <DEDUP_REMOVED lines=13> */
.L_x_2286:
[----:B------:R-:W-:Y:S01]  /*ef30*/  @P0 LEA R21, R30, UR46, 0x1 ;  /* 0x0000002e1e150c11 */ /* 0x000fe2000f8e08ff */
[----:B------:R-:W-:Y:S01]  /*ef40*/  IMAD.MOV.U32 R13, RZ, RZ, R7 ;  /* 0x000000ffff0d7224 */ /* 0x000fe200078e0007 */
[----:B------:R-:W-:Y:S01]  /*ef50*/  MOV R12, 0x2 ;  /* 0x00000002000c7802 */ /* 0x000fe20000000f00 */
[----:B------:R-:W-:-:S07]  /*ef60*/  IMAD.MOV.U32 R4, RZ, RZ, R14 ;  /* 0x000000ffff047224 */ /* 0x000fce00078e000e */
[----:B------:R-:W-:Y:S05]  /*ef70*/  WARPSYNC.COLLECTIVE R15, `(.L_x_2287) ;  /* 0x000000000f087348 */ /* 0x000fea0003c00000 */
[----:B------:R0:W1:Y:S02]  /*ef80*/  SHFL.IDX P6, R14, R13, R12, R11 ;  /* 0x0000000c0d0e7389 */ /* 0x00006400000c000b */
[----:B01----:R-:W-:Y:S01]  /*ef90*/  ENDCOLLECTIVE ;  /* 0x000000000000791b */ /* 0x003fe20003800000 */
.L_x_2287:
        /* <DEDUP_REMOVED lines=13> */
.L_x_2288:
        /* <DEDUP_REMOVED lines=8> */
.L_x_2289:
[----:B------:R-:W-:-:S05]  /*f0f0*/  @P0 IMAD.WIDE.U32 R2, R23, 0x2, R2 ;  /* 0x0000000217020825 */ /* 0x000fca00078e0002 */
[----:B------:R-:W-:Y:S01]  /*f100*/  @!PT LDS RZ, [RZ] ;  /* 0x00000000fffff984 */ /* 0x000fe20000000800 */
[----:B------:R-:W-:Y:S01]  /*f110*/  @!PT LDS RZ, [RZ] ;  /* 0x00000000fffff984 */ /* 0x000fe20000000800 */
[----:B------:R-:W-:Y:S01]  /*f120*/  @!PT LDS RZ, [RZ] ;  /* 0x00000000fffff984 */ /* 0x000fe20000000800 */
[----:B------:R0:W-:Y:S04]  /*f130*/  @P0 LDGSTS.E.BYPASS.LTC128B.128 [R25+0x1f400], desc[UR36][R2.64], !P3 ;  /* 0x1f40000002190fae */ /* 0x0001e8000d901d64 */
[----:B------:R0:W-:Y:S01]  /*f140*/  @P0 LDGSTS.E.BYPASS.LTC128B.128 [R25+0x22400], desc[UR36][R2.64+0x80], !P2 ;  /* 0x2240008002190fae */ /* 0x0001e2000d101d64 */
[----:B------:R-:W-:-:S03]  /*f150*/  MOV R13, R0 ;  /* 0x00000000000d7202 */ /* 0x000fc60000000f00 */
[----:B------:R0:W-:Y:S01]  /*f160*/  @P0 LDGSTS.E.BYPASS.LTC128B.128 [R25+0x25400], desc[UR36][R2.64+0x100], !P1 ;  /* 0x2540010002190fae */ /* 0x0001e2000c901d64 */
[----:B------:R-:W-:Y:S01]  /*f170*/  ISETP.GE.AND P0, PT, R6, 0x31, PT ;  /* 0x000000310600780c */ /* 0x000fe20003f06270 */
[----:B------:R-:W-:-:S12]  /*f180*/  IMAD.MOV.U32 R9, RZ, RZ, R14 ;  /* 0x000000ffff097224 */ /* 0x000fd800078e000e */
[----:B0-----:R-:W-:Y:S05]  /*f190*/  WARPSYNC.COLLECTIVE R15, `(.L_x_2290) ;  /* 0x000000000f087348 */ /* 0x001fea0003c00000 */
[----:B------:R1:W2:Y:S02]  /*f1a0*/  SHFL.IDX P6, R14, R13, R12, R11 ;  /* 0x0000000c0d0e7389 */ /* 0x0002a400000c000b */
[----:B012---:R-:W-:Y:S01]  /*f1b0*/  ENDCOLLECTIVE ;  /* 0x000000000000791b */ /* 0x007fe20003800000 */
.L_x_2290:
[----:B------:R-:W-:Y:S01]  /*f1c0*/  IMAD.MOV.U32 R5, RZ, RZ, R9 ;  /* 0x000000ffff057224 */ /* 0x000fe200078e0009 */
[----:B------:R-:W-:Y:S02]  /*f1d0*/  @P0 LEA R9, R30, UR46, 0x1 ;  /* 0x0000002e1e090c11 */ /* 0x000fe4000f8e08ff */
[----:B------:R-:W-:Y:S01]  /*f1e0*/  MOV R13, R7 ;  /* 0x00000007000d7202 */ /* 0x000fe20000000f00 */
[----:B------:R-:W-:Y:S02]  /*f1f0*/  IMAD.MOV.U32 R12, RZ, RZ, 0x4 ;  /* 0x00000004ff0c7424 */ /* 0x000fe400078e00ff */
[----:B------:R-:W-:-:S07]  /*f200*/  IMAD.MOV.U32 R10, RZ, RZ, R14 ;  /* 0x000000ffff0a7224 */ /* 0x000fce00078e000e */
[----:B------:R-:W-:Y:S05]  /*f210*/  WARPSYNC.COLLECTIVE R15, `(.L_x_2291) ;  /* 0x000000000f087348 */ /* 0x000fea0003c00000 */
[----:B------:R0:W1:Y:S02]  /*f220*/  SHFL.IDX P6, R14, R13, R12, R11 ;  /* 0x0000000c0d0e7389 */ /* 0x00006400000c000b */
[----:B01----:R-:W-:Y:S01]  /*f230*/  ENDCOLLECTIVE ;  /* 0x000000000000791b */ /* 0x003fe20003800000 */
.L_x_2291:
        /* <DEDUP_REMOVED lines=14> */
.L_x_2292:
[----:B------:R-:W-:Y:S01]  /*f320*/  IMAD.MOV.U32 R3, RZ, RZ, R8 ;  /* 0x000000ffff037224 */ /* 0x000fe200078e0008 */
[----:B------:R-:W-:Y:S01]  /*f330*/  @P0 LEA R21, R30, UR46, 0x1 ;  /* 0x0000002e1e150c11 */ /* 0x000fe2000f8e08ff */
[----:B------:R-:W-:Y:S02]  /*f340*/  IMAD.MOV.U32 R13, RZ, RZ, R7 ;  /* 0x000000ffff0d7224 */ /* 0x000fe400078e0007 */
[----:B------:R-:W-:Y:S01]  /*f350*/  IMAD.MOV.U32 R12, RZ, RZ, 0x5 ;  /* 0x00000005ff0c7424 */ /* 0x000fe200078e00ff */
[----:B------:R-:W-:-:S07]  /*f360*/  MOV R2, R14 ;  /* 0x0000000e00027202 */ /* 0x000fce0000000f00 */
[----:B------:R-:W-:Y:S05]  /*f370*/  WARPSYNC.COLLECTIVE R15, `(.L_x_2293) ;  /* 0x000000000f087348 */ /* 0x000fea0003c00000 */
[----:B------:R0:W1:Y:S02]  /*f380*/  SHFL.IDX P6, R14, R13, R12, R11 ;  /* 0x0000000c0d0e7389 */ /* 0x00006400000c000b */
[----:B01----:R-:W-:Y:S01]  /*f390*/  ENDCOLLECTIVE ;  /* 0x000000000000791b */ /* 0x003fe20003800000 */
.L_x_2293:
        /* <DEDUP_REMOVED lines=8> */
[----:B------:R-:W-:-:S07]  /*f420*/  MOV R7, R14 ;  /* 0x0000000e00077202 */ /* 0x000fce0000000f00 */
[----:B0-----:R-:W-:Y:S05]  /*f430*/  WARPSYNC.COLLECTIVE R15, `(.L_x_2294) ;  /* 0x000000000f087348 */ /* 0x001fea0003c00000 */
[----:B------:R1:W2:Y:S02]  /*f440*/  SHFL.IDX P6, R14, R13, R12, R11 ;  /* 0x0000000c0d0e7389 */ /* 0x0002a400000c000b */
[----:B012---:R-:W-:Y:S01]  /*f450*/  ENDCOLLECTIVE ;  /* 0x000000000000791b */ /* 0x007fe20003800000 */
.L_x_2294:
[----:B------:R-:W-:Y:S05]  /*f460*/  BRA `(.L_x_2295) ;  /* 0xffffffcc00907947 */ /* 0x000fea000383ffff */
.L_x_2244:
[----:B------:R-:W-:Y:S01]  /*f470*/  IMAD.MOV.U32 R13, RZ, RZ, R8 ;  /* 0x000000ffff0d7224 */ /* 0x000fe200078e0008 */
[----:B------:R-:W-:Y:S01]  /*f480*/  MOV R11, 0x181f ;  /* 0x0000181f000b7802 */ /* 0x000fe20000000f00 */
[----:B------:R-:W-:Y:S02]  /*f490*/  IMAD.MOV.U32 R12, RZ, RZ, RZ ;  /* 0x000000ffff0c7224 */ /* 0x000fe400078e00ff */
[----:B------:R-:W-:Y:S02]  /*f4a0*/  IMAD.MOV.U32 R15, RZ, RZ, -0x1 ;  /* 0xffffffffff0f7424 */ /* 0x000fe400078e00ff */
[----:B------:R-:W-:-:S07]  /*f4b0*/  IMAD.U32 R7, RZ, RZ, UR48 ;  /* 0x00000030ff077e24 */ /* 0x000fce000f8e00ff */
[----:B------:R-:W-:Y:S05]  /*f4c0*/  WARPSYNC.COLLECTIVE R15, `(.L_x_2296) ;  /* 0x000000000f087348 */ /* 0x000fea0003c00000 */
[----:B------:R0:W1:Y:S02]  /*f4d0*/  SHFL.IDX P6, R14, R13, R12, R11 ;  /* 0x0000000c0d0e7389 */ /* 0x00006400000c000b */
[----:B01----:R-:W-:Y:S01]  /*f4e0*/  ENDCOLLECTIVE ;  /* 0x000000000000791b */ /* 0x003fe20003800000 */
.L_x_2296:
[----:B------:R-:W-:-:S04]  /*f4f0*/  IMAD R7, R7, 0x80, R27 ;  /* 0x0000008007077824 */ /* 0x000fc800078e021b */
[----:B------:R-:W-:Y:S02]  /*f500*/  VIADD R5, R7, 0x10 ;  /* 0x0000001007057836 */ /* 0x000fe40000000000 */
[----:B------:R-:W-:Y:S02]  /*f510*/  IMAD.MOV.U32 R13, RZ, RZ, R6 ;  /* 0x000000ffff0d7224 */ /* 0x000fe400078e0006 */
[----:B------:R-:W-:-:S07]  /*f520*/  IMAD.MOV.U32 R3, RZ, RZ, R14 ;  /* 0x000000ffff037224 */ /* 0x000fce00078e000e */
[----:B------:R-:W-:Y:S05]  /*f530*/  WARPSYNC.COLLECTIVE R15, `(.L_x_2297) ;  /* 0x000000000f087348 */ /* 0x000fea0003c00000 */
[----:B------:R0:W1:Y:S02]  /*f540*/  SHFL.IDX P6, R14, R13, R12, R11 ;  /* 0x0000000c0d0e7389 */ /* 0x00006400000c000b */
[----:B01----:R-:W-:Y:S01]  /*f550*/  ENDCOLLECTIVE ;  /* 0x000000000000791b */ /* 0x003fe20003800000 */
.L_x_2297:
        /* <DEDUP_REMOVED lines=10> */
.L_x_2298:
        /* <DEDUP_REMOVED lines=13> */
.L_x_2299:
[----:B------:R-:W-:Y:S01]  /*f6d0*/  VIADD R3, R7, 0x20 ;  /* 0x0000002007037836 */ /* 0x000fe20000000000 */
[----:B------:R-:W-:Y:S01]  /*f6e0*/  @!P1 LEA R21, R30, UR46, 0x1 ;  /* 0x0000002e1e159c11 */ /* 0x000fe2000f8e08ff */
[----:B------:R-:W-:Y:S02]  /*f6f0*/  IMAD.MOV.U32 R13, RZ, RZ, R8 ;  /* 0x000000ffff0d7224 */ /* 0x000fe400078e0008 */
[----:B------:R-:W-:Y:S01]  /*f700*/  IMAD.MOV.U32 R12, RZ, RZ, 0x2 ;  /* 0x00000002ff0c7424 */ /* 0x000fe200078e00ff */
[----:B------:R-:W-:-:S07]  /*f710*/  MOV R4, R14 ;  /* 0x0000000e00047202 */ /* 0x000fce0000000f00 */
[----:B------:R-:W-:Y:S05]  /*f720*/  WARPSYNC.COLLECTIVE R15, `(.L_x_2300) ;  /* 0x000000000f087348 */ /* 0x000fea0003c00000 */
[----:B------:R0:W1:Y:S02]  /*f730*/  SHFL.IDX P6, R14, R13, R12, R11 ;  /* 0x0000000c0d0e7389 */ /* 0x00006400000c000b */
[----:B01----:R-:W-:Y:S01]  /*f740*/  ENDCOLLECTIVE ;  /* 0x000000000000791b */ /* 0x003fe20003800000 */
.L_x_2300:
        /* <DEDUP_REMOVED lines=8> */
[----:B------:R-:W-:Y:S02]  /*f7d0*/  ISETP.GE.AND P1, PT, R3, R0, PT ;  /* 0x000000000300720c */ /* 0x000fe40003f26270 */
[----:B------:R-:W-:-:S11]  /*f7e0*/  MOV R3, R14 ;  /* 0x0000000e00037202 */ /* 0x000fd60000000f00 */
[----:B0-----:R-:W-:Y:S05]  /*f7f0*/  WARPSYNC.COLLECTIVE R15, `(.L_x_2301) ;  /* 0x000000000f087348 */ /* 0x001fea0003c00000 */
[----:B------:R1:W2:Y:S02]  /*f800*/  SHFL.IDX P6, R14, R13, R12, R11 ;  /* 0x0000000c0d0e7389 */ /* 0x0002a400000c000b */
[----:B012---:R-:W-:Y:S01]  /*f810*/  ENDCOLLECTIVE ;  /* 0x000000000000791b */ /* 0x007fe20003800000 */
.L_x_2301:
        /* <DEDUP_REMOVED lines=8> */
.L_x_2302:
        /* <DEDUP_REMOVED lines=13> */
.L_x_2303:
        /* <DEDUP_REMOVED lines=8> */
.L_x_2304:
        /* <DEDUP_REMOVED lines=13> */
.L_x_2305:
        /* <DEDUP_REMOVED lines=8> */
.L_x_2306:
        /* <DEDUP_REMOVED lines=13> */
.L_x_2307:
        /* <DEDUP_REMOVED lines=8> */
.L_x_2308:
        /* <DEDUP_REMOVED lines=13> */
.L_x_2309:
[----:B------:R-:W-:Y:S01]  /*fd60*/  @!P1 LEA R9, R30, UR46, 0x1 ;  /* 0x0000002e1e099c11 */ /* 0x000fe2000f8e08ff */
[----:B------:R-:W-:Y:S01]  /*fd70*/  IMAD.MOV.U32 R13, RZ, RZ, R8 ;  /* 0x000000ffff0d7224 */ /* 0x000fe200078e0008 */
[----:B------:R-:W-:Y:S01]  /*fd80*/  MOV R12, 0x7 ;  /* 0x00000007000c7802 */ /* 0x000fe20000000f00 */
[----:B------:R-:W-:-:S07]  /*fd90*/  IMAD.MOV.U32 R2, RZ, RZ, R14 ;  /* 0x000000ffff027224 */ /* 0x000fce00078e000e */
[----:B------:R-:W-:Y:S05]  /*fda0*/  WARPSYNC.COLLECTIVE R15, `(.L_x_2310) ;  /* 0x000000000f087348 */ /* 0x000fea0003c00000 */
[----:B------:R0:W1:Y:S02]  /*fdb0*/  SHFL.IDX P6, R14, R13, R12, R11 ;  /* 0x0000000c0d0e7389 */ /* 0x00006400000c000b */
[----:B01----:R-:W-:Y:S01]  /*fdc0*/  ENDCOLLECTIVE ;  /* 0x000000000000791b */ /* 0x003fe20003800000 */
.L_x_2310:
        /* <DEDUP_REMOVED lines=12> */
.L_x_2311:
[----:B------:R-:W-:Y:S05]  /*fe90*/  BRA `(.L_x_2312) ;  /* 0xffffffcc00807947 */ /* 0x000fea000383ffff */
.L_x_2247:
[----:B0-----:R-:W-:-:S04]  /*fea0*/  IMAD.U32 R3, RZ, RZ, UR46 ;  /* 0x0000002eff037e24 */ /* 0x001fc8000f8e00ff */
[----:B------:R0:W1:Y:S03]  /*feb0*/  SYNCS.PHASECHK.TRANS64.TRYWAIT P0, [R3+URZ+0x30820], R0 ;  /* 0x03082000030075a7 */ /* 0x000066000800017f */
[----:B-1----:R-:W-:Y:S05]  /*fec0*/  @!P0 NANOSLEEP.SYNCS 0x989680 ;  /* 0x009896800000895d */ /* 0x002fea0003900000 */
[----:B------:R-:W1:Y:S02]  /*fed0*/  @!P0 SYNCS.PHASECHK.TRANS64 P0, [R3+URZ+0x30820], R0 ;  /* 0x03082000030085a7 */ /* 0x000e64000800007f */
[----:B-1----:R-:W-:Y:S05]  /*fee0*/  @!P0 BRA `(.L_x_2247) ;  /* 0xfffffffc00ec8947 */ /* 0x002fea000383ffff */
[----:B------:R-:W-:Y:S05]  /*fef0*/  BRA `(.L_x_2313) ;  /* 0xffffffcc00cc7947 */ /* 0x000fea000383ffff */
.L_x_2251:
[----:B0-----:R0:W1:Y:S02]  /*ff00*/  SYNCS.PHASECHK.TRANS64.TRYWAIT P0, [R19+URZ+0x30840], R2 ;  /* 0x03084002130075a7 */ /* 0x001064000800017f */
[----:B-1----:R-:W-:Y:S05]  /*ff10*/  @!P0 NANOSLEEP.SYNCS 0x989680 ;  /* 0x009896800000895d */ /* 0x002fea0003900000 */
[----:B------:R-:W1:Y:S02]  /*ff20*/  @!P0 SYNCS.PHASECHK.TRANS64 P0, [R19+URZ+0x30840], R2 ;  /* 0x03084002130085a7 */ /* 0x000e64000800007f */
[----:B-1----:R-:W-:Y:S05]  /*ff30*/  @!P0 BRA `(.L_x_2251) ;  /* 0xfffffffc00f08947 */ /* 0x002fea000383ffff */
[----:B------:R-:W-:Y:S05]  /*ff40*/  BRA `(.L_x_2314) ;  /* 0xffffffd000b07947 */ /* 0x000fea000383ffff */
.L_x_2252:
        /* <DEDUP_REMOVED lines=8> */
.L_x_2316:
[----:B------:R-:W-:Y:S05]  /*ffd0*/  BSYNC B1 ;  /* 0x0000000000017941 */ /* 0x000fea0003800000 */
.L_x_2315:
[----:B------:R-:W-:Y:S01]  /*ffe0*/  IMAD.MOV.U32 R13, RZ, RZ, R21 ;  /* 0x000000ffff0d7224 */ /* 0x000fe200078e0015 */
[----:B------:R-:W-:Y:S01]  /*fff0*/  MOV R3, R14 ;  /* 0x0000000e00037202 */ /* 0x000fe20000000f00 */
[----:B------:R-:W-:Y:S01]  /*10000*/  IMAD.MOV.U32 R12, RZ, RZ, RZ ;  /* 0x000000ffff0c7224 */ /* 0x000fe200078e00ff */
[----:B------:R-:W-:Y:S01]  /*10010*/  SHF.L.U32 R8, R23, 0x1, RZ ;  /* 0x0000000117087819 */ /* 0x000fe200000006ff */
[----:B------:R-:W-:Y:S01]  /*10020*/  IMAD.MOV.U32 R11, RZ, RZ, 0x181f ;  /* 0x0000181fff0b7424 */ /* 0x000fe200078e00ff */
[----:B------:R-:W-:Y:S01]  /*10030*/  P2R R6, PR, RZ, 0x2 ;  /* 0x00000002ff067803 */ /* 0x000fe20000000000 */
[----:B------:R-:W-:Y:S01]  /*10040*/  IMAD.MOV.U32 R15, RZ, RZ, -0x1 ;  /* 0xffffffffff0f7424 */ /* 0x000fe200078e00ff */
[----:B------:R-:W-:Y:S02]  /*10050*/  LOP3.LUT P1, RZ, R16, 0x4, RZ, 0xc0, !PT ;  /* 0x0000000410ff7812 */ /* 0x000fe4000782c0ff */
[----:B------:R-:W-:-:S11]  /*10060*/  LEA R22, R22, UR46, 0x1 ;  /* 0x0000002e16167c11 */ /* 0x000fd6000f8e08ff */
[----:B------:R-:W-:Y:S05]  /*10070*/  WARPSYNC.COLLECTIVE R15, `(.L_x_2317) ;  /* 0x000000000f087348 */ /* 0x000fea0003c00000 */
[----:B------:R0:W1:Y:S02]  /*10080*/  SHFL.IDX P6, R14, R13, R12, R11 ;  /* 0x0000000c0d0e7389 */ /* 0x00006400000c000b */
[----:B01----:R-:W-:Y:S01]  /*10090*/  ENDCOLLECTIVE ;  /* 0x000000000000791b */ /* 0x003fe20003800000 */
.L_x_2317:
[----:B------:R-:W-:Y:S01]  /*100a0*/  IMAD.MOV.U32 R13, RZ, RZ, R24 ;  /* 0x000000ffff0d7224 */ /* 0x000fe200078e0018 */
[----:B------:R-:W-:Y:S02]  /*100b0*/  MOV R12, 0x1 ;  /* 0x00000001000c7802 */ /* 0x000fe40000000f00 */
[----:B------:R-:W-:-:S13]  /*100c0*/  IADD3 R2, P0, R14, R8, RZ ;  /* 0x000000080e027210 */ /* 0x000fda0007f1e0ff */
[----:B------:R-:W-:Y:S05]  /*100d0*/  WARPSYNC.COLLECTIVE R15, `(.L_x_2318) ;  /* 0x000000000f087348 */ /* 0x000fea0003c00000 */
[----:B------:R0:W1:Y:S02]  /*100e0*/  SHFL.IDX P6, R14, R13, R12, R11 ;  /* 0x0000000c0d0e7389 */ /* 0x00006400000c000b */
[----:B01----:R-:W-:Y:S01]  /*100f0*/  ENDCOLLECTIVE ;  /* 0x000000000000791b */ /* 0x003fe20003800000 */
.L_x_2318:
        /* <DEDUP_REMOVED lines=12> */
.L_x_2319:
[----:B------:R-:W-:Y:S01]  /*101c0*/  MOV R13, R24 ;  /* 0x00000018000d7202 */ /* 0x000fe20000000f00 */
[----:B------:R-:W-:Y:S01]  /*101d0*/  IMAD.MOV.U32 R12, RZ, RZ, 0x2 ;  /* 0x00000002ff0c7424 */ /* 0x000fe200078e00ff */
[----:B------:R-:W-:-:S13]  /*101e0*/  IADD3 R2, P0, R14, R8, RZ ;  /* 0x000000080e027210 */ /* 0x000fda0007f1e0ff */
[----:B------:R-:W-:Y:S05]  /*101f0*/  WARPSYNC.COLLECTIVE R15, `(.L_x_2320) ;  /* 0x000000000f087348 */ /* 0x000fea0003c00000 */
[----:B------:R0:W1:Y:S02]  /*10200*/  SHFL.IDX P6, R14, R13, R12, R11 ;  /* 0x0000000c0d0e7389 */ /* 0x00006400000c000b */
[----:B01----:R-:W-:Y:S01]  /*10210*/  ENDCOLLECTIVE ;  /* 0x000000000000791b */ /* 0x003fe20003800000 */
.L_x_2320:
        /* <DEDUP_REMOVED lines=12> */
.L_x_2321:
[----:B------:R-:W-:Y:S01]  /*102e0*/  IMAD.MOV.U32 R13, RZ, RZ, R24 ;  /* 0x000000ffff0d7224 */ /* 0x000fe200078e0018 */
[----:B------:R-:W-:Y:S02]  /*102f0*/  MOV R12, 0x3 ;  /* 0x00000003000c7802 */ /* 0x000fe40000000f00 */
[----:B------:R-:W-:-:S07]  /*10300*/  MOV R10, R14 ;  /* 0x0000000e000a7202 */ /* 0x000fce0000000f00 */
[----:B------:R-:W-:Y:S05]  /*10310*/  WARPSYNC.COLLECTIVE R15, `(.L_x_2322) ;  /* 0x000000000f087348 */ /* 0x000fea0003c00000 */
[----:B------:R0:W1:Y:S02]  /*10320*/  SHFL.IDX P6, R14, R13, R12, R11 ;  /* 0x0000000c0d0e7389 */ /* 0x00006400000c000b */
[----:B01----:R-:W-:Y:S01]  /*10330*/  ENDCOLLECTIVE ;  /* 0x000000000000791b */ /* 0x003fe20003800000 */
.L_x_2322:
        /* <DEDUP_REMOVED lines=13> */
.L_x_2323:
[----:B------:R-:W-:Y:S01]  /*10410*/  IMAD.MOV.U32 R13, RZ, RZ, R24 ;  /* 0x000000ffff0d7224 */ /* 0x000fe200078e0018 */
[----:B------:R-:W-:Y:S02]  /*10420*/  MOV R12, 0x4 ;  /* 0x00000004000c7802 */ /* 0x000fe40000000f00 */
[----:B------:R-:W-:-:S07]  /*10430*/  MOV R2, R14 ;  /* 0x0000000e00027202 */ /* 0x000fce0000000f00 */
[----:B------:R-:W-:Y:S05]  /*10440*/  WARPSYNC.COLLECTIVE R15, `(.L_x_2324) ;  /* 0x000000000f087348 */ /* 0x000fea0003c00000 */
[----:B------:R0:W1:Y:S02]  /*10450*/  SHFL.IDX P6, R14, R13, R12, R11 ;  /* 0x0000000c0d0e7389 */ /* 0x00006400000c000b */
[----:B01----:R-:W-:Y:S01]  /*10460*/  ENDCOLLECTIVE ;  /* 0x000000000000791b */ /* 0x003fe20003800000 */
.L_x_2324:
        /* <DEDUP_REMOVED lines=13> */
.L_x_2325:
[----:B------:R-:W-:Y:S01]  /*10540*/  IMAD.MOV.U32 R13, RZ, RZ, R24 ;  /* 0x000000ffff0d7224 */ /* 0x000fe200078e0018 */
[----:B------:R-:W-:Y:S02]  /*10550*/  MOV R12, 0x5 ;  /* 0x00000005000c7802 */ /* 0x000fe40000000f00 */
[----:B------:R-:W-:-:S07]  /*10560*/  MOV R2, R14 ;  /* 0x0000000e00027202 */ /* 0x000fce0000000f00 */
[----:B------:R-:W-:Y:S05]  /*10570*/  WARPSYNC.COLLECTIVE R15, `(.L_x_2326) ;  /* 0x000000000f087348 */ /* 0x000fea0003c00000 */
[----:B------:R0:W1:Y:S02]  /*10580*/  SHFL.IDX P6, R14, R13, R12, R11 ;  /* 0x0000000c0d0e7389 */ /* 0x00006400000c000b */
[----:B01----:R-:W-:Y:S01]  /*10590*/  ENDCOLLECTIVE ;  /* 0x000000000000791b */ /* 0x003fe20003800000 */
.L_x_2326:
        /* <DEDUP_REMOVED lines=14> */
.L_x_2327:
[----:B------:R-:W-:Y:S05]  /*10680*/  BRA `(.L_x_2328) ;  /* 0xffffffcc00fc7947 */ /* 0x000fea000383ffff */
.L_x_2257:
[----:B0-----:R0:W2:Y:S02]  /*10690*/  SYNCS.PHASECHK.TRANS64.TRYWAIT P0, [R6+URZ+0x30860], R3 ;  /* 0x03086003060075a7 */ /* 0x0010a4000800017f */
[----:B--2---:R-:W-:Y:S05]  /*106a0*/  @!P0 NANOSLEEP.SYNCS 0x989680 ;  /* 0x009896800000895d */ /* 0x004fea0003900000 */
[----:B------:R-:W2:Y:S02]  /*106b0*/  @!P0 SYNCS.PHASECHK.TRANS64 P0, [R6+URZ+0x30860], R3 ;  /* 0x03086003060085a7 */ /* 0x000ea4000800007f */
[----:B--2---:R-:W-:Y:S05]  /*106c0*/  @!P0 BRA `(.L_x_2257) ;  /* 0xfffffffc00f08947 */ /* 0x004fea000383ffff */
[----:B------:R-:W-:Y:S05]  /*106d0*/  BRA `(.L_x_2329) ;  /* 0xffffffd000607947 */ /* 0x000fea000383ffff */
.L_x_2258:
        /* <DEDUP_REMOVED lines=8> */
.L_x_2331:
[----:B------:R-:W-:Y:S05]  /*10760*/  BSYNC B1 ;  /* 0x0000000000017941 */ /* 0x000fea0003800000 */
.L_x_2330:
        /* <DEDUP_REMOVED lines=9> */
.L_x_2332:
[----:B------:R-:W-:Y:S02]  /*10800*/  IMAD.MOV.U32 R13, RZ, RZ, R18 ;  /* 0x000000ffff0d7224 */ /* 0x000fe400078e0012 */
[----:B------:R-:W-:Y:S01]  /*10810*/  IMAD.MOV.U32 R12, RZ, RZ, 0x1 ;  /* 0x00000001ff0c7424 */ /* 0x000fe200078e00ff */
[----:B------:R-:W-:-:S13]  /*10820*/  IADD3 R2, P0, R14, R9, RZ ;  /* 0x000000090e027210 */ /* 0x000fda0007f1e0ff */
[----:B------:R-:W-:Y:S05]  /*10830*/  WARPSYNC.COLLECTIVE R15, `(.L_x_2333) ;  /* 0x000000000f087348 */ /* 0x000fea0003c00000 */
[----:B------:R0:W1:Y:S02]  /*10840*/  SHFL.IDX P6, R14, R13, R12, R11 ;  /* 0x0000000c0d0e7389 */ /* 0x00006400000c000b */
[----:B01----:R-:W-:Y:S01]  /*10850*/  ENDCOLLECTIVE ;  /* 0x000000000000791b */ /* 0x003fe20003800000 */
.L_x_2333:
        /* <DEDUP_REMOVED lines=12> */
.L_x_2334:
        /* <DEDUP_REMOVED lines=12> */
.L_x_2335:
        /* <DEDUP_REMOVED lines=12> */
.L_x_2336:
        /* <DEDUP_REMOVED lines=12> */
.L_x_2337:
        /* <DEDUP_REMOVED lines=12> */
.L_x_2338:
        /* <DEDUP_REMOVED lines=12> */
.L_x_2339:
        /* <DEDUP_REMOVED lines=12> */
.L_x_2340:
        /* <DEDUP_REMOVED lines=12> */
.L_x_2341:
        /* <DEDUP_REMOVED lines=12> */
.L_x_2342:
[----:B------:R-:W-:Y:S01]  /*10f20*/  @!PT LDS RZ, [RZ] ;  /* 0x00000000fffff984 */ /* 0x000fe20000000800 */
[----:B------:R-:W-:Y:S01]  /*10f30*/  @!PT LDS RZ, [RZ] ;  /* 0x00000000fffff984 */ /* 0x000fe20000000800 */
[----:B------:R-:W-:Y:S01]  /*10f40*/  @!PT LDS RZ, [RZ] ;  /* 0x00000000fffff984 */ /* 0x000fe20000000800 */
[----:B------:R0:W-:Y:S01]  /*10f50*/  LDGSTS.E.BYPASS.LTC128B.128 [R7+0x5400], desc[UR36][R2.64+0x80], !P0 ;  /* 0x0540008002077fae */ /* 0x0001e2000c101d64 */
[----:B------:R-:W-:-:S13]  /*10f60*/  ISETP.LT.OR P0, PT, R0, 0x41, P1 ;  /* 0x000000410000780c */ /* 0x000fda0000f01670 */
[----:B------:R0:W-:Y:S01]  /*10f70*/  LDGSTS.E.BYPASS.LTC128B.128 [R7+0x8400], desc[UR36][R2.64+0x100], !P0 ;  /* 0x0840010002077fae */ /* 0x0001e2000c101d64 */
[----:B------:R-:W-:Y:S05]  /*10f80*/  BRA `(.L_x_2343) ;  /* 0xffffffcc001c7947 */ /* 0x000fea000383ffff */
.L_x_2264:
[----:B0-----:R0:W1:Y:S02]  /*10f90*/  SYNCS.PHASECHK.TRANS64.TRYWAIT P0, [R0+URZ+0x30860], R3 ;  /* 0x03086003000075a7 */ /* 0x001064000800017f */
[----:B-1----:R-:W-:Y:S05]  /*10fa0*/  @!P0 NANOSLEEP.SYNCS 0x989680 ;  /* 0x009896800000895d */ /* 0x002fea0003900000 */
[----:B------:R-:W1:Y:S02]  /*10fb0*/  @!P0 SYNCS.PHASECHK.TRANS64 P0, [R0+URZ+0x30860], R3 ;  /* 0x03086003000085a7 */ /* 0x000e64000800007f */
[----:B-1----:R-:W-:Y:S05]  /*10fc0*/  @!P0 BRA `(.L_x_2264) ;  /* 0xfffffffc00f08947 */ /* 0x002fea000383ffff */
[----:B------:R-:W-:Y:S05]  /*10fd0*/  BRA `(.L_x_2344) ;  /* 0xffffffd000187947 */ /* 0x000fea000383ffff */
.L_x_2265:
        /* <DEDUP_REMOVED lines=8> */
.L_x_2346:
[----:B------:R-:W-:Y:S05]  /*11060*/  BSYNC B0 ;  /* 0x0000000000007941 */ /* 0x000fea0003800000 */
.L_x_2345:
        /* <DEDUP_REMOVED lines=9> */
.L_x_2347:
        /* <DEDUP_REMOVED lines=13> */
.L_x_2348:
        /* <DEDUP_REMOVED lines=15> */
.L_x_2349:
[----:B------:R-:W-:Y:S02]  /*112c0*/  IMAD.MOV.U32 R3, RZ, RZ, R6 ;  /* 0x000000ffff037224 */ /* 0x000fe400078e0006 */
[----:B------:R-:W-:Y:S01]  /*112d0*/  IMAD.MOV.U32 R13, RZ, RZ, R18 ;  /* 0x000000ffff0d7224 */ /* 0x000fe200078e0012 */
[----:B------:R-:W-:Y:S02]  /*112e0*/  MOV R12, 0x2 ;  /* 0x00000002000c7802 */ /* 0x000fe40000000f00 */
[----:B------:R-:W-:-:S07]  /*112f0*/  MOV R2, R14 ;  /* 0x0000000e00027202 */ /* 0x000fce0000000f00 */
[----:B------:R-:W-:Y:S05]  /*11300*/  WARPSYNC.COLLECTIVE R15, `(.L_x_2350) ;  /* 0x000000000f087348 */ /* 0x000fea0003c00000 */
[----:B------:R0:W1:Y:S02]  /*11310*/  SHFL.IDX P6, R14, R13, R12, R11 ;  /* 0x0000000c0d0e7389 */ /* 0x00006400000c000b */
[----:B01----:R-:W-:Y:S01]  /*11320*/  ENDCOLLECTIVE ;  /* 0x000000000000791b */ /* 0x003fe20003800000 */
.L_x_2350:
        /* <DEDUP_REMOVED lines=15> */
.L_x_2351:
[----:B------:R-:W-:Y:S01]  /*11420*/  IMAD.MOV.U32 R3, RZ, RZ, R7 ;  /* 0x000000ffff037224 */ /* 0x000fe200078e0007 */
[----:B------:R-:W-:Y:S01]  /*11430*/  MOV R13, R18 ;  /* 0x00000012000d7202 */ /* 0x000fe20000000f00 */
[----:B------:R-:W-:Y:S01]  /*11440*/  IMAD.MOV.U32 R12, RZ, RZ, 0x3 ;  /* 0x00000003ff0c7424 */ /* 0x000fe200078e00ff */
[----:B------:R-:W-:-:S07]  /*11450*/  MOV R8, R14 ;  /* 0x0000000e00087202 */ /* 0x000fce0000000f00 */
[----:B------:R-:W-:Y:S05]  /*11460*/  WARPSYNC.COLLECTIVE R15, `(.L_x_2352) ;  /* 0x000000000f087348 */ /* 0x000fea0003c00000 */
[----:B------:R0:W1:Y:S02]  /*11470*/  SHFL.IDX P6, R14, R13, R12, R11 ;  /* 0x0000000c0d0e7389 */ /* 0x00006400000c000b */
[----:B01----:R-:W-:Y:S01]  /*11480*/  ENDCOLLECTIVE ;  /* 0x000000000000791b */ /* 0x003fe20003800000 */
.L_x_2352:
        /* <DEDUP_REMOVED lines=16> */
.L_x_2353:
        /* <DEDUP_REMOVED lines=8> */
.L_x_2354:
        /* <DEDUP_REMOVED lines=15> */
.L_x_2355:
[----:B------:R-:W-:Y:S01]  /*11700*/  MOV R3, R7 ;  /* 0x0000000700037202 */ /* 0x000fe20000000f00 */
[----:B------:R-:W-:Y:S02]  /*11710*/  IMAD.MOV.U32 R13, RZ, RZ, R18 ;  /* 0x000000ffff0d7224 */ /* 0x000fe400078e0012 */
[----:B------:R-:W-:Y:S02]  /*11720*/  IMAD.MOV.U32 R12, RZ, RZ, 0x5 ;  /* 0x00000005ff0c7424 */ /* 0x000fe400078e00ff */
[----:B------:R-:W-:-:S07]  /*11730*/  IMAD.MOV.U32 R8, RZ, RZ, R14 ;  /* 0x000000ffff087224 */ /* 0x000fce00078e000e */
[----:B------:R-:W-:Y:S05]  /*11740*/  WARPSYNC.COLLECTIVE R15, `(.L_x_2356) ;  /* 0x000000000f087348 */ /* 0x000fea0003c00000 */
[----:B------:R0:W1:Y:S02]  /*11750*/  SHFL.IDX P6, R14, R13, R12, R11 ;  /* 0x0000000c0d0e7389 */ /* 0x00006400000c000b */
[----:B01----:R-:W-:Y:S01]  /*11760*/  ENDCOLLECTIVE ;  /* 0x000000000000791b */ /* 0x003fe20003800000 */
.L_x_2356:
        /* <DEDUP_REMOVED lines=13> */
.L_x_2357:
[----:B------:R-:W-:Y:S05]  /*11840*/  BRA `(.L_x_2358) ;  /* 0xffffffc800fc7947 */ /* 0x000fea000383ffff */
.L_x_2268:
[----:B0-----:R0:W1:Y:S02]  /*11850*/  SYNCS.PHASECHK.TRANS64.TRYWAIT P0, [R7+URZ+0x30820], R6 ;  /* 0x03082006070075a7 */ /* 0x001064000800017f */
[----:B-1----:R-:W-:Y:S05]  /*11860*/  @!P0 NANOSLEEP.SYNCS 0x989680 ;  /* 0x009896800000895d */ /* 0x002fea0003900000 */
[----:B------:R-:W1:Y:S02]  /*11870*/  @!P0 SYNCS.PHASECHK.TRANS64 P0, [R7+URZ+0x30820], R6 ;  /* 0x03082006070085a7 */ /* 0x000e64000800007f */
[----:B-1----:R-:W-:Y:S05]  /*11880*/  @!P0 BRA `(.L_x_2268) ;  /* 0xfffffffc00f08947 */ /* 0x002fea000383ffff */
[----:B------:R-:W-:Y:S05]  /*11890*/  BRA `(.L_x_2359) ;  /* 0xffffffcc00787947 */ /* 0x000fea000383ffff */
.L_x_2269:
        /* <DEDUP_REMOVED lines=11> */
.L_x_2361:
[----:B------:R-:W-:Y:S05]  /*11950*/  BSYNC B0 ;  /* 0x0000000000007941 */ /* 0x000fea0003800000 */
.L_x_2360:
[----:B------:R-:W-:Y:S05]  /*11960*/  BRA `(.L_x_2362) ;  /* 0xffffffcc005c7947 */ /* 0x000fea000383ffff */
.L_x_2270:
[----:B------:R-:W-:Y:S01]  /*11970*/  BSSY B0, `(.L_x_2363) ;  /* 0x0000006000007945 */ /* 0x000fe20003800000 */
[----:B------:R-:W-:-:S07]  /*11980*/  IMAD.MOV.U32 R15, RZ, RZ, -0x1 ;  /* 0xffffffffff0f7424 */ /* 0x000fce00078e00ff */
[----:B01---5:R-:W-:Y:S05]  /*11990*/  WARPSYNC.COLLECTIVE R15, `(.L_x_2364) ;  /* 0x000000000f0c7348 */ /* 0x023fea0003c00000 */
[----:B------:R-:W-:Y:S02]  /*119a0*/  ELECT P6, UR62, PT ;  /* 0x00000000003e782f */ /* 0x000fe400038c0000 */
[----:B------:R-:W-:Y:S01]  /*119b0*/  MOV R14, UR62 ;  /* 0x0000003e000e7c02 */ /* 0x000fe20008000f00 */
[----:B01---5:R-:W-:Y:S10]  /*119c0*/  ENDCOLLECTIVE ;  /* 0x000000000000791b */ /* 0x023ff40003800000 */
.L_x_2364:
[----:B------:R-:W-:Y:S05]  /*119d0*/  BSYNC B0 ;  /* 0x0000000000007941 */ /* 0x000fea0003800000 */
.L_x_2363:
[----:B------:R-:W-:Y:S05]  /*119e0*/  BRA `(.L_x_2365) ;  /* 0xffffffcc00507947 */ /* 0x000fea000383ffff */
.L_x_2272:
[----:B-1----:R1:W2:Y:S02]  /*119f0*/  SYNCS.PHASECHK.TRANS64.TRYWAIT P1, [R5+URZ+0x30840], R2 ;  /* 0x03084002050075a7 */ /* 0x0022a4000802017f */
[----:B--2---:R-:W-:Y:S05]  /*11a00*/  @!P1 NANOSLEEP.SYNCS 0x989680 ;  /* 0x009896800000995d */ /* 0x004fea0003900000 */
[----:B------:R-:W2:Y:S02]  /*11a10*/  @!P1 SYNCS.PHASECHK.TRANS64 P1, [R5+URZ+0x30840], R2 ;  /* 0x03084002050095a7 */ /* 0x000ea4000802007f */
[----:B--2---:R-:W-:Y:S05]  /*11a20*/  @!P1 BRA `(.L_x_2272) ;  /* 0xfffffffc00f09947 */ /* 0x004fea000383ffff */
[----:B------:R-:W-:Y:S05]  /*11a30*/  BRA `(.L_x_2366) ;  /* 0xffffffcc00787947 */ /* 0x000fea000383ffff */
.L_x_2274:
[----:B0-----:R0:W2:Y:S02]  /*11a40*/  SYNCS.PHASECHK.TRANS64.TRYWAIT P1, [R7+URZ+0x30840], R0 ;  /* 0x03084000070075a7 */ /* 0x0010a4000802017f */
[----:B--2---:R-:W-:Y:S05]  /*11a50*/  @!P1 NANOSLEEP.SYNCS 0x989680 ;  /* 0x009896800000995d */ /* 0x004fea0003900000 */
[----:B------:R-:W2:Y:S02]  /*11a60*/  @!P1 SYNCS.PHASECHK.TRANS64 P1, [R7+URZ+0x30840], R0 ;  /* 0x03084000070095a7 */ /* 0x000ea4000802007f */
[----:B--2---:R-:W-:Y:S05]  /*11a70*/  @!P1 BRA `(.L_x_2274) ;  /* 0xfffffffc00f09947 */ /* 0x004fea000383ffff */
[----:B------:R-:W-:Y:S05]  /*11a80*/  BRA `(.L_x_2367) ;  /* 0xffffffcc00847947 */ /* 0x000fea000383ffff */
.L_x_2276:
[----:B--2---:R2:W3:Y:S02]  /*11a90*/  SYNCS.PHASECHK.TRANS64.TRYWAIT P1, [R5+URZ+0x30860], R2 ;  /* 0x03086002050075a7 */ /* 0x0044e4000802017f */
[----:B---3--:R-:W-:Y:S05]  /*11aa0*/  @!P1 NANOSLEEP.SYNCS 0x989680 ;  /* 0x009896800000995d */ /* 0x008fea0003900000 */
[----:B------:R-:W3:Y:S02]  /*11ab0*/  @!P1 SYNCS.PHASECHK.TRANS64 P1, [R5+URZ+0x30860], R2 ;  /* 0x03086002050095a7 */ /* 0x000ee4000802007f */
[----:B---3--:R-:W-:Y:S05]  /*11ac0*/  @!P1 BRA `(.L_x_2276) ;  /* 0xfffffffc00f09947 */ /* 0x008fea000383ffff */
[----:B------:R-:W-:Y:S05]  /*11ad0*/  BRA `(.L_x_2368) ;  /* 0xffffffcc00807947 */ /* 0x000fea000383ffff */
.L_x_2369:
        /* <DEDUP_REMOVED lines=10> */
.L_x_3216:


//--------------------- .text._ZN7cutlass13device_kernelIN5flash11enable_sm90INS1_16FlashAttnFwdSm90INS1_25CollectiveMainloopFwdSm90ILi2EN4cute5tupleIJNS5_1CILi1EEES8_S8_EEENS6_IJNS7_ILi128EEENS7_ILi96EEENS7_ILi192EEEEEELi192ENS_6half_tEfNS_4arch4Sm90ELb1ELb0ELb0ELb1ELb1ELb0ELb0ELb1ELb1ELb1ELb1ELb0EEENS1_21CollectiveEpilogueFwdINS6_IJSA_SC_SB_EEES9_SE_SG_Li256ELb1ELb1ELb1ELb0EEENS1_36VarlenDynamicPersistentTileSchedulerILi128ELi96ELi256ELi128ELb1ELb1ELb1ELb1ELb1ELb1EEEEEEEEEvNT_6ParamsE --------------------------
	.section	.text._ZN7cutlass13device_kernelIN5flash11enable_sm90INS1_16FlashAttnFwdSm90INS1_25CollectiveMainloopFwdSm90ILi2EN4cute5tupleIJNS5_1CILi1EEES8_S8_EEENS6_IJNS7_ILi128EEENS7_ILi96EEENS7_ILi192EEEEEELi192ENS_6half_tEfNS_4arch4Sm90ELb1ELb0ELb0ELb1ELb1ELb0ELb0ELb1ELb1ELb1ELb1ELb0EEENS1_21CollectiveEpilogueFwdINS6_IJSA_SC_SB_EEES9_SE_SG_Li256ELb1ELb1ELb1ELb0EEENS1_36VarlenDynamicPersistentTileSchedulerILi128ELi96ELi256ELi128ELb1ELb1ELb1ELb1ELb1ELb1EEEEEEEEEvNT_6ParamsE,"ax",@progbits
	.align	128
.text._ZN7cutlass13device_kernelIN5flash11enable_sm90INS1_16FlashAttnFwdSm90INS1_25CollectiveMainloopFwdSm90ILi2EN4cute5tupleIJNS5_1CILi1EEES8_S8_EEENS6_IJNS7_ILi128EEENS7_ILi96EEENS7_ILi192EEEEEELi192ENS_6half_tEfNS_4arch4Sm90ELb1ELb0ELb0ELb1ELb1ELb0ELb0ELb1ELb1ELb1ELb1ELb0EEENS1_21CollectiveEpilogueFwdINS6_IJSA_SC_SB_EEES9_SE_SG_Li256ELb1ELb1ELb1ELb0EEENS1_36VarlenDynamicPersistentTileSchedulerILi128ELi96ELi256ELi128ELb1ELb1ELb1ELb1ELb1ELb1EEEEEEEEEvNT_6ParamsE:
        .type           _ZN7cutlass13device_kernelIN5flash11enable_sm90INS1_16FlashAttnFwdSm90INS1_25CollectiveMainloopFwdSm90ILi2EN4cute5tupleIJNS5_1CILi1EEES8_S8_EEENS6_IJNS7_ILi128EEENS7_ILi96EEENS7_ILi192EEEEEELi192ENS_6half_tEfNS_4arch4Sm90ELb1ELb0ELb0ELb1ELb1ELb0ELb0ELb1ELb1ELb1ELb1ELb0EEENS1_21CollectiveEpilogueFwdINS6_IJSA_SC_SB_EEES9_SE_SG_Li256ELb1ELb1ELb1ELb0EEENS1_36VarlenDynamicPersistentTileSchedulerILi128ELi96ELi256ELi128ELb1ELb1ELb1ELb1ELb1ELb1EEEEEEEEEvNT_6ParamsE,@function
        .size           _ZN7cutlass13device_kernelIN5flash11enable_sm90INS1_16FlashAttnFwdSm90INS1_25CollectiveMainloopFwdSm90ILi2EN4cute5tupleIJNS5_1CILi1EEES8_S8_EEENS6_IJNS7_ILi128EEENS7_ILi96EEENS7_ILi192EEEEEELi192ENS_6half_tEfNS_4arch4Sm90ELb1ELb0ELb0ELb1ELb1ELb0ELb0ELb1ELb1ELb1ELb1ELb0EEENS1_21CollectiveEpilogueFwdINS6_IJSA_SC_SB_EEES9_SE_SG_Li256ELb1ELb1ELb1ELb0EEENS1_36VarlenDynamicPersistentTileSchedulerILi128ELi96ELi256ELi128ELb1ELb1ELb1ELb1ELb1ELb1EEEEEEEEEvNT_6ParamsE,(.L_x_3217 - _ZN7cutlass13device_kernelIN5flash11enable_sm90INS1_16FlashAttnFwdSm90INS1_25CollectiveMainloopFwdSm90ILi2EN4cute5tupleIJNS5_1CILi1EEES8_S8_EEENS6_IJNS7_ILi128EEENS7_ILi96EEENS7_ILi192EEEEEELi192ENS_6half_tEfNS_4arch4Sm90ELb1ELb0ELb0ELb1ELb1ELb0ELb0ELb1ELb1ELb1ELb1ELb0EEENS1_21CollectiveEpilogueFwdINS6_IJSA_SC_SB_EEES9_SE_SG_Li256ELb1ELb1ELb1ELb0EEENS1_36VarlenDynamicPersistentTileSchedulerILi128ELi96ELi256ELi128ELb1ELb1ELb1ELb1ELb1ELb1EEEEEEEEEvNT_6ParamsE)
        .other          _ZN7cutlass13device_kernelIN5flash11enable_sm90INS1_16FlashAttnFwdSm90INS1_25CollectiveMainloopFwdSm90ILi2EN4cute5tupleIJNS5_1CILi1EEES8_S8_EEENS6_IJNS7_ILi128EEENS7_ILi96EEENS7_ILi192EEEEEELi192ENS_6half_tEfNS_4arch4Sm90ELb1ELb0ELb0ELb1ELb1ELb0ELb0ELb1ELb1ELb1ELb1ELb0EEENS1_21CollectiveEpilogueFwdINS6_IJSA_SC_SB_EEES9_SE_SG_Li256ELb1ELb1ELb1ELb0EEENS1_36VarlenDynamicPersistentTileSchedulerILi128ELi96ELi256ELi128ELb1ELb1ELb1ELb1ELb1ELb1EEEEEEEEEvNT_6ParamsE,@"STO_CUDA_ENTRY STV_DEFAULT"
_ZN7cutlass13device_kernelIN5flash11enable_sm90INS1_16FlashAttnFwdSm90INS1_25CollectiveMainloopFwdSm90ILi2EN4cute5tupleIJNS5_1CILi1EEES8_S8_EEENS6_IJNS7_ILi128EEENS7_ILi96EEENS7_ILi192EEEEEELi192ENS_6half_tEfNS_4arch4Sm90ELb1ELb0ELb0ELb1ELb1ELb0ELb0ELb1ELb1ELb1ELb1ELb0EEENS1_21CollectiveEpilogueFwdINS6_IJSA_SC_SB_EEES9_SE_SG_Li256ELb1ELb1ELb1ELb0EEENS1_36VarlenDynamicPersistentTileSchedulerILi128ELi96ELi256ELi128ELb1ELb1ELb1ELb1ELb1ELb1EEEEEEEEEvNT_6ParamsE:
        /* <DEDUP_REMOVED lines=45> */
.L_x_2370:
        /* <DEDUP_REMOVED lines=22> */
.L_x_2371:
        /* <DEDUP_REMOVED lines=18> */
.L_x_2372:
        /* <DEDUP_REMOVED lines=22> */
.L_x_2373:
        /* <DEDUP_REMOVED lines=23> */
.L_x_2374:
        /* <DEDUP_REMOVED lines=10> */
.L_x_2376:
        /* <DEDUP_REMOVED lines=109> */
[----:B------:R-:W-:Y:S02]  /*0f90*/  VIADD R23, R17, 0x40 ;  /* 0x0000004011177836 */ /* 0x000fe40000000000 */
[----:B------:R-:W-:-:S07]  /*0fa0*/  IMAD R18, R4, 0x8, R5 ;  /* 0x0000000804127824 */ /* 0x000fce00078e0205 */
.L_x_2440:
[----:B------:R-:W-:Y:S01]  /*0fb0*/  ULDC.64 UR8, c[0x0][0xc88] ;  /* 0x0003220000087ab9 */ /* 0x000fe20000000a00 */
[----:B------:R-:W-:Y:S01]  /*0fc0*/  ULDC.64 UR10, c[0x0][0xa18] ;  /* 0x00028600000a7ab9 */ /* 0x000fe20000000a00 */
[----:B------:R-:W-:Y:S02]  /*0fd0*/  UIMAD.WIDE UR8, UR7, 0x4, UR8 ;  /* 0x00000004070878a5 */ /* 0x000fe4000f8e0208 */
[----:B------:R-:W-:Y:S01]  /*0fe0*/  UISETP.NE.U32.AND UP1, UPT, UR10, URZ, UPT ;  /* 0x0000003f0a00728c */ /* 0x000fe2000bf25070 */
[----:B------:R-:W-:-:S03]  /*0ff0*/  ULDC UR7, c[0x0][0x2f0] ;  /* 0x0000bc0000077ab9 */ /* 0x000fc60000000800 */
[----:B0123--:R-:W-:Y:S02]  /*1000*/  IMAD.U32 R2, RZ, RZ, UR8 ;  /* 0x00000008ff027e24 */ /* 0x00ffe4000f8e00ff */
        /* <DEDUP_REMOVED lines=10> */
[----:B------:R-:W-:Y:S01]  /*10b0*/  IMAD.U32 R197, RZ, RZ, UR4 ;  /* 0x00000004ffc57e24 */ /* 0x000fe2000f8e00ff */
        /* <DEDUP_REMOVED lines=8> */
[----:B------:R-:W-:Y:S01]  /*1140*/  IMAD.U32 R4, RZ, RZ, UR10 ;  /* 0x0000000aff047e24 */ /* 0x000fe2000f8e00ff */
[----:B------:R-:W-:Y:S02]  /*1150*/  ULDC UR4, c[0x0][0x424] ;  /* 0x0001090000047ab9 */ /* 0x000fe40000000800 */
[----:B----4-:R-:W-:Y:S01]  /*1160*/  IMAD.U32 R5, RZ, RZ, UR11 ;  /* 0x0000000bff057e24 */ /* 0x010fe2000f8e00ff */
[----:B------:R-:W2:Y:S01]  /*1170*/  @P0 LDG.E R2, desc[UR36][R2.64] ;  /* 0x0000002402020981 */ /* 0x000ea2000c1e1900 */
[----:B------:R-:W-:Y:S01]  /*1180*/  UISETP.NE.U32.AND UP0, UPT, UR8, URZ, UPT ;  /* 0x0000003f0800728c */ /* 0x000fe2000bf05070 */
[----:B------:R-:W-:Y:S02]  /*1190*/  ULDC.64 UR10, c[0x0][0xa20] ;  /* 0x00028800000a7ab9 */ /* 0x000fe40000000a00 */
[----:B------:R-:W3:Y:S01]  /*11a0*/  @P2 LDG.E R4, desc[UR36][R4.64] ;  /* 0x0000002404042981 */ /* 0x000ee2000c1e1900 */
[----:B------:R-:W-:Y:S01]  /*11b0*/  UISETP.NE.AND.EX UP0, UPT, UR9, URZ, UPT, UP0 ;  /* 0x0000003f0900728c */ /* 0x000fe2000bf05300 */
[----:B------:R-:W-:Y:S01]  /*11c0*/  ISETP.NE.U32.AND P1, PT, RZ, UR10, PT ;  /* 0x0000000aff007c0c */ /* 0x000fe2000bf25070 */
[----:B------:R-:W-:-:S02]  /*11d0*/  ULOP3.LUT UR8, UR5, 0xffff, URZ, 0xc0, !UPT ;  /* 0x0000ffff05087892 */ /* 0x000fc4000f8ec03f */
[----:B------:R-:W-:Y:S01]  /*11e0*/  USEL UR4, UR4, 0x1, UP0 ;  /* 0x0000000104047887 */ /* 0x000fe20008000000 */
[----:B------:R-:W-:Y:S01]  /*11f0*/  ISETP.NE.AND.EX P1, PT, RZ, UR11, PT, P1 ;  /* 0x0000000bff007c0c */ /* 0x000fe2000bf25310 */
[----:B------:R-:W-:Y:S02]  /*1200*/  UMOV UR60, URZ ;  /* 0x0000003f003c7c82 */ /* 0x000fe40008000000 */
[----:B------:R-:W-:Y:S01]  /*1210*/  IMAD.U32 R214, RZ, RZ, UR8 ;  /* 0x00000008ffd67e24 */ /* 0x000fe2000f8e00ff */
[----:B------:R-:W-:Y:S01]  /*1220*/  UIMAD UR4, UR4, UR7, URZ ;  /* 0x00000007040472a4 */ /* 0x000fe2000f8e023f */
[----:B--2---:R-:W-:Y:S02]  /*1230*/  @P0 R2UR UR60, R2 ;  /* 0x00000000023c02ca */ /* 0x004fe400000e0000 */
[----:B---3--:R-:W-:Y:S01]  /*1240*/  @P2 R2UR UR42, R4 ;  /* 0x00000000042a22ca */ /* 0x008fe200000e0000 */
[----:B-----5:R-:W-:-:S14]  /*1250*/  @P2 BRA `(.L_x_2377) ;  /* 0x00000000003c2947 */ /* 0x020fdc0003800000 */
[----:B------:R-:W-:Y:S01]  /*1260*/  ULDC.64 UR8, c[0x0][0xa00] ;  /* 0x0002800000087ab9 */ /* 0x000fe20000000a00 */
[----:B------:R-:W-:Y:S01]  /*1270*/  ULDC UR42, c[0x0][0x288] ;  /* 0x0000a200002a7ab9 */ /* 0x000fe20000000800 */
[----:B------:R-:W-:-:S04]  /*1280*/  ISETP.NE.U32.AND P0, PT, RZ, UR8, PT ;  /* 0x00000008ff007c0c */ /* 0x000fc8000bf05070 */
[----:B------:R-:W-:-:S13]  /*1290*/  ISETP.NE.AND.EX P0, PT, RZ, UR9, PT, P0 ;  /* 0x00000009ff007c0c */ /* 0x000fda000bf05300 */
[----:B------:R-:W-:Y:S05]  /*12a0*/  @!P0 BRA `(.L_x_2377) ;  /* 0x0000000000288947 */ /* 0x000fea0003800000 */
[----:B------:R-:W-:Y:S01]  /*12b0*/  R2UR UR7, R197 ;  /* 0x00000000c50772ca */ /* 0x000fe200000e0000 */
[----:B------:R-:W-:-:S12]  /*12c0*/  ULDC.64 UR8, c[0x0][0xa00] ;  /* 0x0002800000087ab9 */ /* 0x000fd80000000a00 */
[----:B------:R-:W-:-:S06]  /*12d0*/  UIMAD.WIDE UR8, UR7, 0x4, UR8 ;  /* 0x00000004070878a5 */ /* 0x000fcc000f8e0208 */
[----:B------:R-:W-:Y:S02]  /*12e0*/  IMAD.U32 R2, RZ, RZ, UR8 ;  /* 0x00000008ff027e24 */ /* 0x000fe4000f8e00ff */
[----:B------:R-:W-:-:S05]  /*12f0*/  IMAD.U32 R3, RZ, RZ, UR9 ;  /* 0x00000009ff037e24 */ /* 0x000fca000f8e00ff */
[----:B------:R-:W2:Y:S04]  /*1300*/  LDG.E R4, desc[UR36][R2.64] ;  /* 0x0000002402047981 */ /* 0x000ea8000c1e1900 */
[----:B------:R-:W3:Y:S01]  /*1310*/  LDG.E R0, desc[UR36][R2.64+0x4] ;  /* 0x0000042402007981 */ /* 0x000ee2000c1e1900 */
[----:B--2---:R-:W-:Y:S02]  /*1320*/  R2UR UR42, R4 ;  /* 0x00000000042a72ca */ /* 0x004fe400000e0000 */
[----:B---3--:R-:W-:-:S13]  /*1330*/  R2UR UR7, R0 ;  /* 0x00000000000772ca */ /* 0x008fda00000e0000 */
[----:B------:R-:W-:-:S12]  /*1340*/  UIADD3 UR42, -UR42, UR7, URZ ;  /* 0x000000072a2a7290 */ /* 0x000fd8000fffe13f */
.L_x_2377:
[----:B------:R-:W-:Y:S05]  /*1350*/  @!P1 BRA `(.L_x_2378) ;  /* 0x0000000000249947 */ /* 0x000fea0003800000 */
[----:B------:R-:W-:Y:S02]  /*1360*/  R2UR UR7, R197 ;  /* 0x00000000c50772ca */ /* 0x000fe400000e0000 */
[----:B------:R-:W-:-:S11]  /*1370*/  R2UR UR8, R216 ;  /* 0x00000000d80872ca */ /* 0x000fd600000e0000 */
[----:B------:R-:W-:-:S04]  /*1380*/  ULEA UR4, UP0, UR7, UR10, 0x2 ;  /* 0x0000000a07047291 */ /* 0x000fc8000f80103f */
[----:B------:R-:W-:Y:S02]  /*1390*/  ULEA.HI.X UR7, UR7, UR11, UR8, 0x2, UP0 ;  /* 0x0000000b07077291 */ /* 0x000fe400080f1408 */
[----:B------:R-:W-:-:S04]  /*13a0*/  IMAD.U32 R2, RZ, RZ, UR4 ;  /* 0x00000004ff027e24 */ /* 0x000fc8000f8e00ff */
[----:B------:R-:W-:-:S05]  /*13b0*/  IMAD.U32 R3, RZ, RZ, UR7 ;  /* 0x00000007ff037e24 */ /* 0x000fca000f8e00ff */
[----:B------:R-:W2:Y:S02]  /*13c0*/  LDG.E R2, desc[UR36][R2.64] ;  /* 0x0000002402027981 */ /* 0x000ea4000c1e1900 */
[----:B--2---:R-:W-:Y:S01]  /*13d0*/  R2UR UR4, R2 ;  /* 0x00000000020472ca */ /* 0x004fe200000e0000 */
[----:B------:R-:W-:-:S14]  /*13e0*/  BRA `(.L_x_2379) ;  /* 0x0000000000387947 */ /* 0x000fdc0003800000 */
.L_x_2378:
[----:B------:R-:W-:Y:S02]  /*13f0*/  ULDC.64 UR8, c[0x0][0xa08] ;  /* 0x0002820000087ab9 */ /* 0x000fe40000000a00 */
        /* <DEDUP_REMOVED lines=13> */
.L_x_2379:
[----:B------:R-:W-:Y:S01]  /*14d0*/  ULDC UR7, c[0x0][0x448] ;  /* 0x0001120000077ab9 */ /* 0x000fe20000000800 */
[----:B------:R-:W-:Y:S02]  /*14e0*/  USHF.L.U32 UR43, UR6, 0x7, URZ ;  /* 0x00000007062b7899 */ /* 0x000fe4000800063f */
[----:B------:R-:W-:Y:S02]  /*14f0*/  UISETP.NE.AND UP0, UPT, UR7, 0x1, UPT ;  /* 0x000000010700788c */ /* 0x000fe4000bf05270 */
[----:B------:R-:W-:Y:S02]  /*1500*/  UIADD3 UR8, UR43, 0x7f, URZ ;  /* 0x0000007f2b087890 */ /* 0x000fe4000fffe03f */
[----:B------:R-:W-:Y:S02]  /*1510*/  UIADD3 UR60, -UR60, UR4, URZ ;  /* 0x000000043c3c7290 */ /* 0x000fe4000fffe13f */
[----:B------:R-:W-:-:S05]  /*1520*/  UP2UR UR4, UPR, URZ, 0x1 ;  /* 0x000000013f047883 */ /* 0x000fca0008000000 */
[----:B------:R-:W-:Y:S01]  /*1530*/  @UP0 ULDC UR6, c[0x0][0x44c] ;  /* 0x0001130000060ab9 */ /* 0x000fe20000000800 */
[----:B------:R-:W-:Y:S01]  /*1540*/  @UP0 ULDC UR9, c[0x0][0x450] ;  /* 0x0001140000090ab9 */ /* 0x000fe20000000800 */
[----:B------:R-:W-:Y:S01]  /*1550*/  UIMAD.WIDE.U32 UR6, UR8, UR6, URZ ;  /* 0x00000006080672a5 */ /* 0x000fe2000f8e003f */
[----:B------:R-:W-:Y:S01]  /*1560*/  IMAD.U32 R16, RZ, RZ, UR4 ;  /* 0x00000004ff107e24 */ /* 0x000fe2000f8e00ff */
[----:B------:R-:W-:Y:S02]  /*1570*/  UIADD3 UR4, UR60, 0x60, -UR42 ;  /* 0x000000603c047890 */ /* 0x000fe4000fffe82a */
[----:B------:R-:W-:Y:S02]  /*1580*/  @UP0 USHF.R.U32.HI UR8, URZ, UR9, UR7 ;  /* 0x000000093f080299 */ /* 0x000fe40008011607 */
[----:B------:R-:W-:Y:S02]  /*1590*/  UIADD3 UR6, UR60, 0x5f, URZ ;  /* 0x0000005f3c067890 */ /* 0x000fe4000fffe03f */
[----:B------:R-:W-:-:S02]  /*15a0*/  UIADD3 UR8, UR4, UR8, URZ ;  /* 0x0000000804087290 */ /* 0x000fc4000fffe03f */
[----:B------:R-:W-:Y:S02]  /*15b0*/  UIMAD.WIDE UR6, UR6, 0x2aaaaaab, URZ ;  /* 0x2aaaaaab060678a5 */ /* 0x000fe4000f8e023f */
[----:B------:R-:W-:Y:S02]  /*15c0*/  UIMAD.WIDE UR8, UR8, 0x2aaaaaab, URZ ;  /* 0x2aaaaaab080878a5 */ /* 0x000fe4000f8e023f */
[----:B------:R-:W-:Y:S02]  /*15d0*/  USHF.R.U32.HI UR4, URZ, 0x1f, UR7 ;  /* 0x0000001f3f047899 */ /* 0x000fe40008011607 */
[----:B------:R-:W-:Y:S02]  /*15e0*/  USHF.R.U32.HI UR6, URZ, 0x1f, UR9 ;  /* 0x0000001f3f067899 */ /* 0x000fe40008011609 */
[----:B------:R-:W-:Y:S02]  /*15f0*/  ULEA.HI.SX32 UR7, UR7, UR4, 0x1c ;  /* 0x0000000407077291 */ /* 0x000fe4000f8fe23f */
[----:B------:R-:W-:-:S02]  /*1600*/  ULEA.HI.SX32 UR6, UR9, UR6, 0x1c ;  /* 0x0000000609067291 */ /* 0x000fc4000f8fe23f */
[----:B------:R-:W-:Y:S02]  /*1610*/  ULOP3.LUT UR4, UR5, 0xff000000, URZ, 0xc0, !UPT ;  /* 0xff00000005047892 */ /* 0x000fe4000f8ec03f */
[----:B------:R-:W-:Y:S02]  /*1620*/  UISETP.LT.AND UP0, UPT, UR7, UR6, UPT ;  /* 0x000000060700728c */ /* 0x000fe4000bf01270 */
[----:B------:R-:W-:Y:S02]  /*1630*/  ULOP3.LUT UR5, UR5, 0xff0000, URZ, 0xc0, !UPT ;  /* 0x00ff000005057892 */ /* 0x000fe4000f8ec03f */
[----:B------:R-:W-:Y:S02]  /*1640*/  USEL UR9, UR7, UR6, UP0 ;  /* 0x0000000607097287 */ /* 0x000fe40008000000 */
[----:B------:R-:W-:Y:S02]  /*1650*/  USHF.R.U32.HI UR4, URZ, 0x8, UR4 ;  /* 0x000000083f047899 */ /* 0x000fe40008011604 */
[----:B------:R-:W-:-:S02]  /*1660*/  UISETP.GE.AND UP0, UPT, UR9, 0x1, UPT ;  /* 0x000000010900788c */ /* 0x000fc4000bf06270 */
[----:B------:R-:W-:-:S03]  /*1670*/  ULEA.HI UR5, UR5, UR4, URZ, 0x10 ;  /* 0x0000000405057291 */ /* 0x000fc6000f8f803f */
[----:B------:R-:W-:Y:S01]  /*1680*/  UMOV UR4, URZ ;  /* 0x0000003f00047c82 */ /* 0x000fe20008000000 */
[----:B------:R-:W-:Y:S01]  /*1690*/  PLOP3.LUT P0, PT, PT, PT, UP0, 0x80, 0x0 ;  /* 0x000000000000781c */ /* 0x000fe20003f0f008 */
[----:B------:R-:W-:Y:S02]  /*16a0*/  ULOP3.LUT UR6, UR5, 0xff, URZ, 0xc0, !UPT ;  /* 0x000000ff05067892 */ /* 0x000fe4000f8ec03f */
[----:B------:R-:W-:-:S04]  /*16b0*/  USHF.R.U32.HI UR5, URZ, 0x10, UR5 ;  /* 0x000000103f057899 */ /* 0x000fc80008011605 */
[----:B------:R-:W-:Y:S02]  /*16c0*/  IMAD.U32 R196, RZ, RZ, UR6 ;  /* 0x00000006ffc47e24 */ /* 0x000fe4000f8e00ff */
[----:B------:R-:W-:-:S04]  /*16d0*/  IMAD.U32 R22, RZ, RZ, UR5 ;  /* 0x00000005ff167e24 */ /* 0x000fc8000f8e00ff */
[----:B------:R-:W-:Y:S05]  /*16e0*/  @!P0 BRA `(.L_x_2380) ;  /* 0x0000000000948947 */ /* 0x000fea0003800000 */
        /* <DEDUP_REMOVED lines=37> */
.L_x_2380:
        /* <DEDUP_REMOVED lines=19> */
[----:B------:R-:W-:Y:S01]  /*1a70*/  VIADDMNMX R3, R3, UR61, R0, PT ;  /* 0x0000003d03037c46 */ /* 0x000fe2000b800100 */
[----:B------:R-:W-:Y:S01]  /*1a80*/  IMAD.MOV.U32 R0, RZ, RZ, RZ ;  /* 0x000000ffff007224 */ /* 0x000fe200078e00ff */
[----:B------:R-:W-:Y:S02]  /*1a90*/  CS2R R20, SRZ ;  /* 0x0000000000147805 */ /* 0x000fe4000001ff00 */
[----:B------:R-:W-:-:S02]  /*1aa0*/  CS2R R90, SRZ ;  /* 0x00000000005a7805 */ /* 0x000fc4000001ff00 */
[----:B------:R-:W-:Y:S02]  /*1ab0*/  R2UR UR5, R3 ;  /* 0x00000000030572ca */ /* 0x000fe400000e0000 */
        /* <DEDUP_REMOVED lines=12> */
[----:B------:R-:W-:Y:S02]  /*1b80*/  UISETP.GT.AND UP0, UPT, UR5, UR61, UPT ;  /* 0x0000003d0500728c */ /* 0x000fe4000bf04270 */
[----:B------:R-:W-:Y:S01]  /*1b90*/  IMAD.U32 R92, RZ, RZ, UR5 ;  /* 0x00000005ff5c7e24 */ /* 0x000fe2000f8e00ff */
        /* <DEDUP_REMOVED lines=59> */
.L_x_2382:
        /* <DEDUP_REMOVED lines=12> */
.L_x_2529:
[----:B------:R-:W-:Y:S05]  /*2010*/  @!P0 BRA `(.L_x_2384) ;  /* 0x0000000000048947 */ /* 0x000fea0003800000 */
[----:B------:R-:W-:Y:S01]  /*2020*/  BPT.TRAP 0x1 ;  /* 0x000000040000795c */ /* 0x000fe20000300000 */
.L_x_2384:
[----:B0-----:R-:W-:Y:S02]  /*2030*/  IMAD.U32 R0, RZ, RZ, UR39 ;  /* 0x00000027ff007e24 */ /* 0x001fe4000f8e00ff */
[----:B------:R-:W-:-:S03]  /*2040*/  IMAD.U32 R3, RZ, RZ, UR38 ;  /* 0x00000026ff037e24 */ /* 0x000fc6000f8e00ff */
[----:B------:R-:W-:Y:S02]  /*2050*/  LEA R0, R0, UR40, 0x3 ;  /* 0x0000002800007c11 */ /* 0x000fe4000f8e18ff */
[----:B------:R-:W-:-:S04]  /*2060*/  SHF.L.U32 R3, R3, 0x1f, RZ ;  /* 0x0000001f03037819 */ /* 0x000fc800000006ff */
[----:B------:R0:W1:Y:S01]  /*2070*/  SYNCS.PHASECHK.TRANS64.TRYWAIT P1, [R0+URZ+0x30830], R3 ;  /* 0x03083003000075a7 */ /* 0x000062000802017f */
[----:B------:R-:W-:Y:S05]  /*2080*/  @!P0 BRA `(.L_x_2385) ;  /* 0x0000000000048947 */ /* 0x000fea0003800000 */
[----:B------:R-:W-:Y:S01]  /*2090*/  BPT.TRAP 0x1 ;  /* 0x000000040000795c */ /* 0x000fe20000300000 */
.L_x_2385:
[----:B-1----:R-:W-:Y:S05]  /*20a0*/  @P1 BRA `(.L_x_2386) ;  /* 0x0000000000081947 */ /* 0x002fea0003800000 */
[----:B------:R-:W1:Y:S02]  /*20b0*/  SYNCS.PHASECHK.TRANS64.TRYWAIT P1, [R0+URZ+0x30830], R3 ;  /* 0x03083003000075a7 */ /* 0x000e64000802017f */
[----:B-1----:R-:W-:Y:S05]  /*20c0*/  @!P1 BRA `(.L_x_2387) ;  /* 0x0000011400fc9947 */ /* 0x002fea0003800000 */
.L_x_2386:
        /* <DEDUP_REMOVED lines=13> */
[----:B------:R-:W-:Y:S02]  /*21a0*/  ULOP3.LUT UR4, UR44, 0x10000, URZ, 0xfc, !UPT ;  /* 0x000100002c047892 */ /* 0x000fe4000f8efc3f */
[----:B------:R-:W-:Y:S02]  /*21b0*/  UIMAD UR5, UR39, 0x900, UR41 ;  /* 0x00000900270578a4 */ /* 0x000fe4000f8e0229 */
[----:B------:R-:W-:Y:S02]  /*21c0*/  UIADD3 UR6, UR4, 0x2, URZ ;  /* 0x0000000204067890 */ /* 0x000fe4000fffe03f */
[----:B------:R-:W-:Y:S01]  /*21d0*/  UIADD3 UR7, UR5, 0x2, URZ ;  /* 0x0000000205077890 */ /* 0x000fe2000fffe03f */
[----:B------:R-:W-:Y:S02]  /*21e0*/  UMOV UR8, UR4 ;  /* 0x0000000400087c82 */ /* 0x000fe40008000000 */
[----:B------:R-:W-:Y:S01]  /*21f0*/  UMOV UR10, UR5 ;  /* 0x00000005000a7c82 */ /* 0x000fe20008000000 */
[----:B------:R-:W-:Y:S01]  /*2200*/  IMAD.U32 R8, RZ, RZ, UR8 ;  /* 0x00000008ff087e24 */ /* 0x000fe2000f8e00ff */
[----:B------:R-:W-:Y:S01]  /*2210*/  HGMMA.64x96x16.F32 R24, gdesc[UR8], RZ, !UPT, gsb0 ;  /* 0x01600000081879f0 */ /* 0x000fe2000c0008ff */
[----:B------:R-:W-:Y:S01]  /*2220*/  UMOV UR8, UR6 ;  /* 0x0000000600087c82 */ /* 0x000fe20008000000 */
[----:B------:R-:W-:Y:S01]  /*2230*/  UMOV UR9, 0x40000040 ;  /* 0x4000004000097882 */ /* 0x000fe20000000000 */
[----:B------:R-:W-:Y:S01]  /*2240*/  UMOV UR10, UR7 ;  /* 0x00000007000a7c82 */ /* 0x000fe20008000000 */
[----:B------:R-:W-:Y:S01]  /*2250*/  UMOV UR11, 0x40000040 ;  /* 0x40000040000b7882 */ /* 0x000fe20000000000 */
[----:B------:R-:W-:Y:S01]  /*2260*/  UIADD3 UR56, UR4, 0x4, URZ ;  /* 0x0000000404387890 */ /* 0x000fe2000fffe03f */
[----:B------:R-:W-:Y:S01]  /*2270*/  IMAD.U32 R6, RZ, RZ, UR8 ;  /* 0x00000008ff067e24 */ /* 0x000fe2000f8e00ff */
[----:B------:R-:W-:Y:S01]  /*2280*/  UIADD3 UR58, UR5, 0x4, URZ ;  /* 0x00000004053a7890 */ /* 0x000fe2000fffe03f */
[----:B------:R-:W-:Y:S01]  /*2290*/  IMAD.U32 R7, RZ, RZ, UR9 ;  /* 0x00000009ff077e24 */ /* 0x000fe2000f8e00ff */
        /* <DEDUP_REMOVED lines=70> */
.L_x_2388:
[----:B------:R-:W-:Y:S01]  /*2700*/  R2UR UR4, R16 ;  /* 0x00000000100472ca */ /* 0x000fe200000e0000 */
[----:B------:R-:W-:Y:S01]  /*2710*/  VIADD R2, R18, UR43 ;  /* 0x0000002b12027c36 */ /* 0x000fe20008000000 */
[----:B------:R-:W-:Y:S01]  /*2720*/  R2UR UR6, R92 ;  /* 0x000000005c0672ca */ /* 0x000fe200000e0000 */
[----:B------:R-:W-:Y:S01]  /*2730*/  IMAD.U32 R11, RZ, RZ, UR42 ;  /* 0x0000002aff0b7e24 */ /* 0x000fe2000f8e00ff */
[----:B------:R-:W-:Y:S01]  /*2740*/  ULDC UR14, c[0x0][0x988] ;  /* 0x00026200000e7ab9 */ /* 0x000fe20000000800 */
[----:B------:R-:W-:Y:S01]  /*2750*/  R2UR UR10, R0 ;  /* 0x00000000000a72ca */ /* 0x000fe200000e0000 */
[----:B------:R-:W2:Y:S01]  /*2760*/  S2UR UR15, SR_CgaCtaId ;  /* 0x00000000000f79c3 */ /* 0x000ea20000008800 */
[----:B------:R-:W-:Y:S02]  /*2770*/  CS2R R118, SRZ ;  /* 0x0000000000767805 */ /* 0x000fe4000001ff00 */
[----:B------:R-:W-:Y:S02]  /*2780*/  CS2R R116, SRZ ;  /* 0x0000000000747805 */ /* 0x000fe4000001ff00 */
[----:B------:R-:W-:-:S02]  /*2790*/  CS2R R114, SRZ ;  /* 0x0000000000727805 */ /* 0x000fc4000001ff00 */
[----:B------:R-:W-:Y:S02]  /*27a0*/  CS2R R112, SRZ ;  /* 0x0000000000707805 */ /* 0x000fe4000001ff00 */
[----:B------:R-:W-:Y:S02]  /*27b0*/  CS2R R110, SRZ ;  /* 0x00000000006e7805 */ /* 0x000fe4000001ff00 */
[----:B------:R-:W-:Y:S01]  /*27c0*/  CS2R R108, SRZ ;  /* 0x00000000006c7805 */ /* 0x000fe2000001ff00 */
[----:B------:R-:W-:Y:S01]  /*27d0*/  UISETP.NE.AND UP0, UPT, UR4, URZ, UPT ;  /* 0x0000003f0400728c */ /* 0x000fe2000bf05270 */
[----:B------:R-:W-:Y:S01]  /*27e0*/  CS2R R106, SRZ ;  /* 0x00000000006a7805 */ /* 0x000fe2000001ff00 */
[----:B------:R-:W-:Y:S01]  /*27f0*/  UIMAD UR5, UR6, -0x60, UR60 ;  /* 0xffffffa0060578a4 */ /* 0x000fe2000f8e023c */
[----:B------:R-:W-:Y:S02]  /*2800*/  CS2R R104, SRZ ;  /* 0x0000000000687805 */ /* 0x000fe4000001ff00 */
[----:B------:R-:W-:-:S02]  /*2810*/  CS2R R102, SRZ ;  /* 0x0000000000667805 */ /* 0x000fc4000001ff00 */
[----:B------:R-:W-:Y:S02]  /*2820*/  CS2R R100, SRZ ;  /* 0x0000000000647805 */ /* 0x000fe4000001ff00 */
[----:B------:R-:W-:Y:S02]  /*2830*/  PLOP3.LUT P1, PT, PT, PT, UP0, 0x80, 0x0 ;  /* 0x000000000000781c */ /* 0x000fe40003f2f008 */
[----:B------:R-:W-:Y:S02]  /*2840*/  CS2R R98, SRZ ;  /* 0x0000000000627805 */ /* 0x000fe4000001ff00 */
[----:B------:R-:W-:Y:S01]  /*2850*/  PLOP3.LUT P2, PT, PT, PT, UP0, 0x80, 0x0 ;  /* 0x000000000000781c */ /* 0x000fe20003f4f008 */
[----:B------:R-:W-:Y:S01]  /*2860*/  IMAD.U32 R10, RZ, RZ, UR5 ;  /* 0x00000005ff0a7e24 */ /* 0x000fe2000f8e00ff */
[----:B------:R-:W-:Y:S01]  /*2870*/  UMOV UR5, UR43 ;  /* 0x0000002b00057c82 */ /* 0x000fe20008000000 */
[----:B------:R-:W-:Y:S01]  /*2880*/  @UP0 ULDC UR4, c[0x0][0x44c] ;  /* 0x0001130000040ab9 */ /* 0x000fe20000000800 */
[----:B------:R-:W-:Y:S01]  /*2890*/  @UP0 ULDC UR11, c[0x0][0x450] ;  /* 0x00011400000b0ab9 */ /* 0x000fe20000000800 */
[----:B------:R-:W-:-:S02]  /*28a0*/  CS2R R96, SRZ ;  /* 0x0000000000607805 */ /* 0x000fc4000001ff00 */
[----:B------:R-:W-:Y:S02]  /*28b0*/  CS2R R94, SRZ ;  /* 0x00000000005e7805 */ /* 0x000fe4000001ff00 */
[----:B------:R-:W-:Y:S02]  /*28c0*/  CS2R R92, SRZ ;  /* 0x00000000005c7805 */ /* 0x000fe4000001ff00 */
[----:B------:R-:W-:Y:S01]  /*28d0*/  CS2R R90, SRZ ;  /* 0x00000000005a7805 */ /* 0x000fe2000001ff00 */
[----:B01----:R-:W-:Y:S01]  /*28e0*/  @P1 IMAD.HI.U32 R3, R2, UR4, RZ ;  /* 0x0000000402031c27 */ /* 0x003fe2000f8e00ff */
[----:B------:R-:W-:-:S04]  /*28f0*/  @UP0 ULDC UR4, c[0x0][0x450] ;  /* 0x0001140000040ab9 */ /* 0x000fc80000000800 */
[----:B------:R-:W-:Y:S01]  /*2900*/  @P2 SHF.R.U32.HI R2, RZ, UR4, R3 ;  /* 0x00000004ff022c19 */ /* 0x000fe20008011603 */
[----:B------:R-:W-:Y:S01]  /*2910*/  UIMAD UR4, UR6, -0x60, URZ ;  /* 0xffffffa0060478a4 */ /* 0x000fe2000f8e023f */
[----:B------:R-:W-:-:S03]  /*2920*/  IADD3 R3, -R17, 0x60, R10 ;  /* 0x0000006011037810 */ /* 0x000fc60007ffe10a */
[----:B------:R-:W0:Y:S02]  /*2930*/  SHFL.IDX PT, R5, R2, 0x1, 0x1c1f ;  /* 0x003c1f0002057f89 */ /* 0x000e2400000e0000 */
[----:B------:R-:W-:Y:S01]  /*2940*/  IMAD.U32 R4, RZ, RZ, UR4 ;  /* 0x00000004ff047e24 */ /* 0x000fe2000f8e00ff */
[----:B------:R-:W-:Y:S01]  /*2950*/  UIADD3 UR4, UR6, -0x2, URZ ;  /* 0xfffffffe06047890 */ /* 0x000fe2000fffe03f */
[----:B------:R-:W1:Y:S02]  /*2960*/  SHFL.IDX PT, R2, R2, RZ, 0x1c1f ;  /* 0x001c1fff02027589 */ /* 0x000e6400000e0000 */
[----:B------:R-:W-:Y:S01]  /*2970*/  @UP0 ULDC UR6, c[0x0][0x44c] ;  /* 0x0001130000060ab9 */ /* 0x000fe20000000800 */
[----:B------:R-:W-:Y:S01]  /*2980*/  IADD3 R4, -R17, 0x61, R4 ;  /* 0x0000006111047810 */ /* 0x000fe20007ffe104 */
[----:B------:R-:W-:-:S03]  /*2990*/  UIMAD.WIDE.U32 UR6, UR43, UR6, URZ ;  /* 0x000000062b0672a5 */ /* 0x000fc6000f8e003f */
[----:B------:R-:W-:Y:S01]  /*29a0*/  IADD3 R4, -R11, UR60, R4 ;  /* 0x0000003c0b047c10 */ /* 0x000fe2000fffe104 */
[----:B------:R-:W-:-:S04]  /*29b0*/  @UP0 USHF.R.U32.HI UR5, URZ, UR11, UR7 ;  /* 0x0000000b3f050299 */ /* 0x000fc80008011607 */
[----:B------:R-:W-:Y:S02]  /*29c0*/  UIADD3 UR6, UR5, UR60, -UR42 ;  /* 0x0000003c05067290 */ /* 0x000fe4000fffe82a */
[----:B------:R-:W-:Y:S02]  /*29d0*/  UIADD3 UR5, UR10, 0x30840, URZ ;  /* 0x000308400a057890 */ /* 0x000fe4000fffe03f */
[----:B------:R-:W-:Y:S02]  /*29e0*/  UIMAD.WIDE UR6, UR6, 0x2aaaaaab, URZ ;  /* 0x2aaaaaab060678a5 */ /* 0x000fe4000f8e023f */
[----:B--2---:R-:W-:Y:S01]  /*29f0*/  UPRMT UR5, UR15, 0x654, UR5 ;  /* 0x000006540f057896 */ /* 0x004fe20008000005 */
[----:B0-----:R-:W-:Y:S01]  /*2a00*/  VIADDMNMX R5, R5, R4, R3, PT ;  /* 0x0000000405057246 */ /* 0x001fe20003800103 */
[----:B------:R-:W-:-:S03]  /*2a10*/  USHF.R.U32.HI UR6, URZ, 0x1f, UR7 ;  /* 0x0000001f3f067899 */ /* 0x000fc60008011607 */
[C---:B------:R-:W-:Y:S01]  /*2a20*/  ISETP.GT.AND P1, PT, R5.reuse, RZ, PT ;  /* 0x000000ff0500720c */ /* 0x040fe20003f24270 */
[----:B------:R-:W-:Y:S01]  /*2a30*/  ULEA.HI.SX32 UR6, UR7, UR6, 0x1c ;  /* 0x0000000607067291 */ /* 0x000fe2000f8fe23f */
[C---:B------:R-:W-:Y:S02]  /*2a40*/  ISETP.GT.AND P2, PT, R5.reuse, 0x1, PT ;  /* 0x000000010500780c */ /* 0x040fe40003f44270 */
[----:B------:R-:W-:Y:S01]  /*2a50*/  SYNCS.ARRIVE.TRANS64.RED.A1T0 RZ, [UR5], RZ ;  /* 0x000000ffffff79a7 */ /* 0x000fe20008100405 */
[----:B------:R-:W-:Y:S01]  /*2a60*/  ISETP.GT.AND P3, PT, R5, 0x8, PT ;  /* 0x000000080500780c */ /* 0x000fe20003f64270 */
[----:B------:R-:W-:Y:S01]  /*2a70*/  UISETP.LT.AND UP0, UPT, UR61, UR6, UPT ;  /* 0x000000063d00728c */ /* 0x000fe2000bf01270 */
[----:B------:R-:W-:Y:S02]  /*2a80*/  FSEL R13, R26, -INF , P1 ;  /* 0xff8000001a0d7808 */ /* 0x000fe40000800000 */
[----:B------:R-:W-:Y:S01]  /*2a90*/  FSEL R27, R27, -INF , P2 ;  /* 0xff8000001b1b7808 */ /* 0x000fe20001000000 */
[----:B------:R-:W-:Y:S01]  /*2aa0*/  USEL UR11, UR61, UR6, !UP0 ;  /* 0x000000063d0b7287 */ /* 0x000fe2000c000000 */
[----:B------:R-:W-:-:S02]  /*2ab0*/  ISETP.GT.AND P1, PT, R5, 0x9, PT ;  /* 0x000000090500780c */ /* 0x000fc40003f24270 */
[----:B------:R-:W-:Y:S01]  /*2ac0*/  FSEL R15, R30, -INF , P3 ;  /* 0xff8000001e0f7808 */ /* 0x000fe20001800000 */
[----:B------:R-:W-:Y:S01]  /*2ad0*/  UISETP.GE.AND UP0, UPT, UR4, UR11, UPT ;  /* 0x0000000b0400728c */ /* 0x000fe2000bf06270 */
[----:B------:R-:W-:Y:S02]  /*2ae0*/  FMNMX.FTZ R10, R13, R27, !PT ;  /* 0x0000001b0d0a7209 */ /* 0x000fe40007810000 */
[----:B------:R-:W-:Y:S02]  /*2af0*/  ISETP.GT.AND P2, PT, R5, 0x10, PT ;  /* 0x000000100500780c */ /* 0x000fe40003f44270 */
[----:B------:R-:W-:Y:S02]  /*2b00*/  FSEL R31, R31, -INF , P1 ;  /* 0xff8000001f1f7808 */ /* 0x000fe40000800000 */
[----:B------:R-:W-:Y:S02]  /*2b10*/  FMNMX.FTZ R10, R15, R10, !PT ;  /* 0x0000000a0f0a7209 */ /* 0x000fe40007810000 */
        /* <DEDUP_REMOVED lines=58> */
[----:B------:R-:W-:Y:S02]  /*2ec0*/  FMNMX.FTZ R10, R89, R10, !PT ;  /* 0x0000000a590a7209 */ /* 0x000fe40007810000 */
[----:B-1----:R-:W-:Y:S02]  /*2ed0*/  VIADDMNMX R4, R2, R4, R3, PT ;  /* 0x0000000402047246 */ /* 0x002fe40003800103 */
[----:B------:R-:W-:-:S02]  /*2ee0*/  FMNMX.FTZ R10, R71, R10, !PT ;  /* 0x0000000a470a7209 */ /* 0x000fc40007810000 */
[C---:B------:R-:W-:Y:S02]  /*2ef0*/  ISETP.GT.AND P1, PT, R4.reuse, RZ, PT ;  /* 0x000000ff0400720c */ /* 0x040fe40003f24270 */
[C---:B------:R-:W-:Y:S01]  /*2f00*/  ISETP.GT.AND P2, PT, R4.reuse, 0x1, PT ;  /* 0x000000010400780c */ /* 0x040fe20003f44270 */
[----:B------:R-:W0:Y:S01]  /*2f10*/  SHFL.BFLY PT, R5, R10, 0x2, 0x1f ;  /* 0x0c401f000a057f89 */ /* 0x000e2200000e0000 */
[C---:B------:R-:W-:Y:S02]  /*2f20*/  ISETP.GT.AND P3, PT, R4.reuse, 0x8, PT ;  /* 0x000000080400780c */ /* 0x040fe40003f64270 */
[----:B------:R-:W-:Y:S02]  /*2f30*/  FSEL R34, R25, -INF , P2 ;  /* 0xff80000019227808 */ /* 0x000fe40001000000 */
[----:B------:R-:W-:-:S04]  /*2f40*/  ISETP.GT.AND P2, PT, R4, 0x10, PT ;  /* 0x000000100400780c */ /* 0x000fc80003f44270 */
[----:B------:R-:W-:Y:S02]  /*2f50*/  FSEL R32, R32, -INF , P2 ;  /* 0xff80000020207808 */ /* 0x000fe40001000000 */
[----:B0-----:R-:W-:Y:S02]  /*2f60*/  FMNMX.FTZ R12, R10, R5, !PT ;  /* 0x000000050a0c7209 */ /* 0x001fe40007810000 */
[----:B------:R-:W-:Y:S02]  /*2f70*/  FSEL R5, R24, -INF , P1 ;  /* 0xff80000018057808 */ /* 0x000fe40000800000 */
[----:B------:R-:W-:Y:S01]  /*2f80*/  ISETP.GT.AND P1, PT, R4, 0x9, PT ;  /* 0x000000090400780c */ /* 0x000fe20003f24270 */
[----:B------:R-:W0:Y:S01]  /*2f90*/  SHFL.BFLY PT, R11, R12, 0x1, 0x1f ;  /* 0x0c201f000c0b7f89 */ /* 0x000e2200000e0000 */
[----:B------:R-:W-:Y:S02]  /*2fa0*/  FMNMX.FTZ R2, R5, R34, !PT ;  /* 0x0000002205027209 */ /* 0x000fe40007810000 */
[----:B------:R-:W-:-:S02]  /*2fb0*/  FSEL R29, R29, -INF , P1 ;  /* 0xff8000001d1d7808 */ /* 0x000fc40000800000 */
[----:B------:R-:W-:-:S04]  /*2fc0*/  ISETP.GT.AND P1, PT, R4, 0x11, PT ;  /* 0x000000110400780c */ /* 0x000fc80003f24270 */
[----:B------:R-:W-:Y:S02]  /*2fd0*/  FSEL R33, R33, -INF , P1 ;  /* 0xff80000021217808 */ /* 0x000fe40000800000 */
[----:B------:R-:W-:-:S04]  /*2fe0*/  ISETP.GT.AND P1, PT, R4, 0x19, PT ;  /* 0x000000190400780c */ /* 0x000fc80003f24270 */
[----:B------:R-:W-:Y:S02]  /*2ff0*/  FSEL R37, R37, -INF , P1 ;  /* 0xff80000025257808 */ /* 0x000fe40000800000 */
[----:B------:R-:W-:-:S04]  /*3000*/  ISETP.GT.AND P1, PT, R4, 0x21, PT ;  /* 0x000000210400780c */ /* 0x000fc80003f24270 */
[----:B------:R-:W-:Y:S02]  /*3010*/  FSEL R41, R41, -INF , P1 ;  /* 0xff80000029297808 */ /* 0x000fe40000800000 */
[----:B------:R-:W-:Y:S02]  /*3020*/  ISETP.GT.AND P1, PT, R4, 0x29, PT ;  /* 0x000000290400780c */ /* 0x000fe40003f24270 */
[----:B0-----:R-:W-:Y:S02]  /*3030*/  FMNMX.FTZ R3, R12, R11, !PT ;  /* 0x0000000b0c037209 */ /* 0x001fe40007810000 */
[----:B------:R-:W-:Y:S02]  /*3040*/  FSEL R11, R28, -INF , P3 ;  /* 0xff8000001c0b7808 */ /* 0x000fe40001800000 */
[----:B------:R-:W-:Y:S02]  /*3050*/  ISETP.GT.AND P3, PT, R4, 0x18, PT ;  /* 0x000000180400780c */ /* 0x000fe40003f64270 */
[----:B------:R-:W-:-:S02]  /*3060*/  FMNMX.FTZ R2, R11, R2, !PT ;  /* 0x000000020b027209 */ /* 0x000fc40007810000 */
[----:B------:R-:W-:Y:S02]  /*3070*/  FSETP.NEU.FTZ.AND P2, PT, R3, -INF , PT ;  /* 0xff8000000300780b */ /* 0x000fe40003f5d000 */
[----:B------:R-:W-:Y:S01]  /*3080*/  FMNMX.FTZ R25, R29, R2, !PT ;  /* 0x000000021d197209 */ /* 0x000fe20007810000 */
[----:B------:R-:W-:Y:S01]  /*3090*/  FMUL.FTZ R2, R3, UR14 ;  /* 0x0000000e03027c20 */ /* 0x000fe20008410000 */
[----:B------:R-:W-:Y:S02]  /*30a0*/  FSEL R36, R36, -INF , P3 ;  /* 0xff80000024247808 */ /* 0x000fe40001800000 */
[----:B------:R-:W-:Y:S02]  /*30b0*/  FMNMX.FTZ R10, R32, R25, !PT ;  /* 0x00000019200a7209 */ /* 0x000fe40007810000 */
[----:B------:R-:W-:Y:S02]  /*30c0*/  FSEL R2, R2, RZ, P2 ;  /* 0x000000ff02027208 */ /* 0x000fe40001000000 */
[----:B------:R-:W-:-:S02]  /*30d0*/  FMNMX.FTZ R25, R33, R10, !PT ;  /* 0x0000000a21197209 */ /* 0x000fc40007810000 */
[----:B------:R-:W-:Y:S01]  /*30e0*/  ISETP.GT.AND P2, PT, R4, 0x20, PT ;  /* 0x000000200400780c */ /* 0x000fe20003f44270 */
[--C-:B------:R-:W-:Y:S01]  /*30f0*/  FFMA.FTZ R189, R13, UR14, -R2.reuse ;  /* 0x0000000e0dbd7c23 */ /* 0x100fe20008010802 */
[----:B------:R-:W-:Y:S01]  /*3100*/  FMNMX.FTZ R10, R36, R25, !PT ;  /* 0x00000019240a7209 */ /* 0x000fe20007810000 */
[--C-:B------:R-:W-:Y:S01]  /*3110*/  FFMA.FTZ R191, R15, UR14, -R2.reuse ;  /* 0x0000000e0fbf7c23 */ /* 0x100fe20008010802 */
[----:B------:R-:W-:Y:S01]  /*3120*/  FSEL R40, R40, -INF , P2 ;  /* 0xff80000028287808 */ /* 0x000fe20001000000 */
[--C-:B------:R-:W-:Y:S01]  /*3130*/  FFMA.FTZ R185, R21, UR14, -R2.reuse ;  /* 0x0000000e15b97c23 */ /* 0x100fe20008010802 */
[----:B------:R-:W-:Y:S01]  /*3140*/  FMNMX.FTZ R13, R37, R10, !PT ;  /* 0x0000000a250d7209 */ /* 0x000fe20007810000 */
[--C-:B------:R-:W-:Y:S01]  /*3150*/  FFMA.FTZ R10, R27, UR14, -R2.reuse ;  /* 0x0000000e1b0a7c23 */ /* 0x100fe20008010802 */
[----:B------:R-:W-:Y:S01]  /*3160*/  ISETP.GT.AND P2, PT, R4, 0x28, PT ;  /* 0x000000280400780c */ /* 0x000fe20003f44270 */
[----:B------:R-:W-:Y:S01]  /*3170*/  MUFU.EX2 R189, R189 ;  /* 0x000000bd00bd7308 */ /* 0x000fe20000000800 */
[----:B------:R-:W-:Y:S01]  /*3180*/  FMNMX.FTZ R12, R40, R13, !PT ;  /* 0x0000000d280c7209 */ /* 0x000fe20007810000 */
[--C-:B------:R-:W-:Y:S01]  /*3190*/  FFMA.FTZ R73, R73, UR14, -R2.reuse ;  /* 0x0000000e49497c23 */ /* 0x100fe20008010802 */
[----:B------:R-:W-:Y:S01]  /*31a0*/  FSEL R44, R44, -INF , P2 ;  /* 0xff8000002c2c7808 */ /* 0x000fe20001000000 */
[--C-:B------:R-:W-:Y:S01]  /*31b0*/  FFMA.FTZ R39, R39, UR14, -R2.reuse ;  /* 0x0000000e27277c23 */ /* 0x100fe20008010802 */
[----:B------:R-:W-:Y:S01]  /*31c0*/  FMNMX.FTZ R13, R41, R12, !PT ;  /* 0x0000000c290d7209 */ /* 0x000fe20007810000 */
[--C-:B------:R-:W-:Y:S01]  /*31d0*/  FFMA.FTZ R75, R75, UR14, -R2.reuse ;  /* 0x0000000e4b4b7c23 */ /* 0x100fe20008010802 */
[----:B------:R-:W-:Y:S01]  /*31e0*/  ISETP.GT.AND P2, PT, R4, 0x30, PT ;  /* 0x000000300400780c */ /* 0x000fe20003f44270 */
[----:B------:R-:W0:Y:S01]  /*31f0*/  MUFU.EX2 R10, R10 ;  /* 0x0000000a000a7308 */ /* 0x000e220000000800 */
[----:B------:R-:W-:Y:S01]  /*3200*/  FSEL R45, R45, -INF , P1 ;  /* 0xff8000002d2d7808 */ /* 0x000fe20000800000 */
[--C-:B------:R-:W-:Y:S01]  /*3210*/  FFMA.FTZ R43, R43, UR14, -R2.reuse ;  /* 0x0000000e2b2b7c23 */ /* 0x100fe20008010802 */
[----:B------:R-:W-:Y:S01]  /*3220*/  FMNMX.FTZ R12, R44, R13, !PT ;  /* 0x0000000d2c0c7209 */ /* 0x000fe20007810000 */
[--C-:B------:R-:W-:Y:S01]  /*3230*/  FFMA.FTZ R77, R77, UR14, -R2.reuse ;  /* 0x0000000e4d4d7c23 */ /* 0x100fe20008010802 */
[----:B------:R-:W-:Y:S01]  /*3240*/  ISETP.GT.AND P1, PT, R4, 0x31, PT ;  /* 0x000000310400780c */ /* 0x000fe20003f24270 */
[--C-:B------:R-:W-:Y:S01]  /*3250*/  FFMA.FTZ R47, R47, UR14, -R2.reuse ;  /* 0x0000000e2f2f7c23 */ /* 0x100fe20008010802 */
[----:B------:R-:W-:Y:S01]  /*3260*/  FSEL R48, R48, -INF , P2 ;  /* 0xff80000030307808 */ /* 0x000fe20001000000 */
[----:B------:R-:W1:Y:S01]  /*3270*/  MUFU.EX2 R191, R191 ;  /* 0x000000bf00bf7308 */ /* 0x000e620000000800 */
[----:B------:R-:W-:Y:S01]  /*3280*/  FMNMX.FTZ R13, R45, R12, !PT ;  /* 0x0000000c2d0d7209 */ /* 0x000fe20007810000 */
[--C-:B------:R-:W-:Y:S01]  /*3290*/  FFMA.FTZ R12, R31, UR14, -R2.reuse ;  /* 0x0000000e1f0c7c23 */ /* 0x100fe20008010802 */
[----:B------:R-:W-:Y:S01]  /*32a0*/  ISETP.GT.AND P2, PT, R4, 0x38, PT ;  /* 0x000000380400780c */ /* 0x000fe20003f44270 */
[--C-:B------:R-:W-:Y:S01]  /*32b0*/  FFMA.FTZ R177, R79, UR14, -R2.reuse ;  /* 0x0000000e4fb17c23 */ /* 0x100fe20008010802 */
[----:B------:R-:W-:Y:S01]  /*32c0*/  FSEL R49, R49, -INF , P1 ;  /* 0xff80000031317808 */ /* 0x000fe20000800000 */
[----:B------:R-:W-:Y:S01]  /*32d0*/  FFMA.FTZ R179, R81, UR14, -R2 ;  /* 0x0000000e51b37c23 */ /* 0x000fe20008010802 */
[----:B------:R-:W-:Y:S01]  /*32e0*/  FMNMX.FTZ R14, R48, R13, !PT ;  /* 0x0000000d300e7209 */ /* 0x000fe20007810000 */
[----:B------:R-:W-:Y:S01]  /*32f0*/  MUFU.EX2 R12, R12 ;  /* 0x0000000c000c7308 */ /* 0x000fe20000000800 */
[----:B------:R-:W-:Y:S01]  /*3300*/  ISETP.GT.AND P1, PT, R4, 0x39, PT ;  /* 0x000000390400780c */ /* 0x000fe20003f24270 */
[----:B0-----:R-:W-:Y:S01]  /*3310*/  FADD.FTZ R58, R189, R10 ;  /* 0x0000000abd3a7221 */ /* 0x001fe20000010000 */
[----:B------:R-:W-:Y:S01]  /*3320*/  FSEL R52, R52, -INF , P2 ;  /* 0xff80000034347808 */ /* 0x000fe20001000000 */
[--C-:B------:R-:W-:Y:S01]  /*3330*/  FFMA.FTZ R24, R55, UR14, -R2.reuse ;  /* 0x0000000e37187c23 */ /* 0x100fe20008010802 */
[----:B------:R-:W-:Y:S01]  /*3340*/  FMNMX.FTZ R13, R49, R14, !PT ;  /* 0x0000000e310d7209 */ /* 0x000fe20007810000 */
[----:B------:R-:W-:Y:S01]  /*3350*/  FFMA.FTZ R173, R83, UR14, -R2 ;  /* 0x0000000e53ad7c23 */ /* 0x000fe20008010802 */
[----:B------:R-:W-:Y:S01]  /*3360*/  ISETP.GT.AND P2, PT, R4, 0x40, PT ;  /* 0x000000400400780c */ /* 0x000fe20003f44270 */
[----:B------:R-:W-:Y:S01]  /*3370*/  MUFU.EX2 R185, R185 ;  /* 0x000000b900b97308 */ /* 0x000fe20000000800 */
[----:B------:R-:W-:Y:S01]  /*3380*/  FSEL R53, R53, -INF , P1 ;  /* 0xff80000035357808 */ /* 0x000fe20000800000 */
[----:B-1----:R-:W-:Y:S01]  /*3390*/  FADD.FTZ R15, R191, R58 ;  /* 0x0000003abf0f7221 */ /* 0x002fe20000010000 */
[----:B------:R-:W-:Y:S01]  /*33a0*/  FMNMX.FTZ R14, R52, R13, !PT ;  /* 0x0000000d340e7209 */ /* 0x000fe20007810000 */
[--C-:B------:R-:W-:Y:S01]  /*33b0*/  FFMA.FTZ R26, R59, UR14, -R2.reuse ;  /* 0x0000000e3b1a7c23 */ /* 0x100fe20008010802 */
[----:B------:R-:W-:Y:S01]  /*33c0*/  ISETP.GT.AND P1, PT, R4, 0x41, PT ;  /* 0x000000410400780c */ /* 0x000fe20003f24270 */
[--C-:B------:R-:W-:Y:S01]  /*33d0*/  FFMA.FTZ R175, R85, UR14, -R2.reuse ;  /* 0x0000000e55af7c23 */ /* 0x100fe20008010802 */
[----:B------:R-:W-:Y:S01]  /*33e0*/  FSEL R56, R56, -INF , P2 ;  /* 0xff80000038387808 */ /* 0x000fe20001000000 */
[----:B------:R-:W-:Y:S01]  /*33f0*/  MUFU.EX2 R73, R73 ;  /* 0x0000004900497308 */ /* 0x000fe20000000800 */
[----:B------:R-:W-:Y:S01]  /*3400*/  FMNMX.FTZ R13, R53, R14, !PT ;  /* 0x0000000e350d7209 */ /* 0x000fe20007810000 */
[--C-:B------:R-:W-:Y:S01]  /*3410*/  FFMA.FTZ R14, R35, UR14, -R2.reuse ;  /* 0x0000000e230e7c23 */ /* 0x100fe20008010802 */
[----:B------:R-:W-:Y:S01]  /*3420*/  ISETP.GT.AND P2, PT, R4, 0x48, PT ;  /* 0x000000480400780c */ /* 0x000fe20003f44270 */
[--C-:B------:R-:W-:Y:S01]  /*3430*/  FFMA.FTZ R28, R63, UR14, -R2.reuse ;  /* 0x0000000e3f1c7c23 */ /* 0x100fe20008010802 */
[----:B------:R-:W-:Y:S01]  /*3440*/  FSEL R57, R57, -INF , P1 ;  /* 0xff80000039397808 */ /* 0x000fe20000800000 */
[--C-:B------:R-:W-:Y:S01]  /*3450*/  FFMA.FTZ R169, R87, UR14, -R2.reuse ;  /* 0x0000000e57a97c23 */ /* 0x100fe20008010802 */
[----:B------:R-:W-:Y:S01]  /*3460*/  FMNMX.FTZ R20, R56, R13, !PT ;  /* 0x0000000d38147209 */ /* 0x000fe20007810000 */
[----:B------:R-:W-:Y:S01]  /*3470*/  MUFU.EX2 R14, R14 ;  /* 0x0000000e000e7308 */ /* 0x000fe20000000800 */
[----:B------:R-:W-:Y:S01]  /*3480*/  ISETP.GT.AND P1, PT, R4, 0x49, PT ;  /* 0x000000490400780c */ /* 0x000fe20003f24270 */
[--C-:B------:R-:W-:Y:S01]  /*3490*/  FFMA.FTZ R30, R67, UR14, -R2.reuse ;  /* 0x0000000e431e7c23 */ /* 0x100fe20008010802 */
[----:B------:R-:W-:Y:S01]  /*34a0*/  FSEL R60, R60, -INF , P2 ;  /* 0xff8000003c3c7808 */ /* 0x000fe20001000000 */
[----:B------:R-:W-:Y:S01]  /*34b0*/  FFMA.FTZ R171, R89, UR14, -R2 ;  /* 0x0000000e59ab7c23 */ /* 0x000fe20008010802 */
[----:B------:R-:W-:-:S02]  /*34c0*/  FMNMX.FTZ R13, R57, R20, !PT ;  /* 0x00000014390d7209 */ /* 0x000fc40007810000 */
[----:B------:R-:W-:Y:S02]  /*34d0*/  CS2R R88, SRZ ;  /* 0x0000000000587805 */ /* 0x000fe4000001ff00 */
[----:B------:R-:W-:Y:S01]  /*34e0*/  ISETP.GT.AND P2, PT, R4, 0x50, PT ;  /* 0x000000500400780c */ /* 0x000fe20003f44270 */
[----:B------:R-:W0:Y:S01]  /*34f0*/  MUFU.EX2 R42, R39 ;  /* 0x00000027002a7308 */ /* 0x000e220000000800 */
[----:B------:R-:W-:Y:S02]  /*3500*/  FSEL R61, R61, -INF , P1 ;  /* 0xff8000003d3d7808 */ /* 0x000fe40000800000 */
[----:B------:R-:W-:Y:S02]  /*3510*/  CS2R R86, SRZ ;  /* 0x0000000000567805 */ /* 0x000fe4000001ff00 */
[----:B------:R-:W-:Y:S02]  /*3520*/  FMNMX.FTZ R20, R60, R13, !PT ;  /* 0x0000000d3c147209 */ /* 0x000fe40007810000 */
[----:B------:R-:W-:-:S02]  /*3530*/  CS2R R84, SRZ ;  /* 0x0000000000547805 */ /* 0x000fc4000001ff00 */
[----:B------:R-:W-:Y:S02]  /*3540*/  ISETP.GT.AND P1, PT, R4, 0x51, PT ;  /* 0x000000510400780c */ /* 0x000fe40003f24270 */
[----:B------:R-:W-:Y:S02]  /*3550*/  CS2R R82, SRZ ;  /* 0x0000000000527805 */ /* 0x000fe4000001ff00 */
[----:B------:R-:W-:Y:S01]  /*3560*/  FSEL R64, R64, -INF , P2 ;  /* 0xff80000040407808 */ /* 0x000fe20001000000 */
[----:B------:R-:W-:Y:S01]  /*3570*/  MUFU.EX2 R75, R75 ;  /* 0x0000004b004b7308 */ /* 0x000fe20000000800 */
[----:B------:R-:W-:Y:S02]  /*3580*/  FMNMX.FTZ R13, R61, R20, !PT ;  /* 0x000000143d0d7209 */ /* 0x000fe40007810000 */
[----:B------:R-:W-:Y:S02]  /*3590*/  CS2R R80, SRZ ;  /* 0x0000000000507805 */ /* 0x000fe4000001ff00 */
[----:B------:R-:W-:-:S02]  /*35a0*/  ISETP.GT.AND P2, PT, R4, 0x58, PT ;  /* 0x000000580400780c */ /* 0x000fc40003f44270 */
[----:B------:R-:W-:Y:S02]  /*35b0*/  CS2R R78, SRZ ;  /* 0x00000000004e7805 */ /* 0x000fe4000001ff00 */
[----:B------:R-:W-:Y:S02]  /*35c0*/  FSEL R65, R65, -INF , P1 ;  /* 0xff80000041417808 */ /* 0x000fe40000800000 */
[----:B------:R-:W-:Y:S02]  /*35d0*/  CS2R R66, SRZ ;  /* 0x0000000000427805 */ /* 0x000fe4000001ff00 */
[----:B------:R-:W-:Y:S01]  /*35e0*/  FMNMX.FTZ R20, R64, R13, !PT ;  /* 0x0000000d40147209 */ /* 0x000fe20007810000 */
[----:B------:R-:W1:Y:S01]  /*35f0*/  MUFU.EX2 R46, R43 ;  /* 0x0000002b002e7308 */ /* 0x000e620000000800 */
[----:B------:R-:W-:Y:S02]  /*3600*/  ISETP.GT.AND P1, PT, R4, 0x59, PT ;  /* 0x000000590400780c */ /* 0x000fe40003f24270 */
[----:B------:R-:W-:-:S02]  /*3610*/  CS2R R62, SRZ ;  /* 0x00000000003e7805 */ /* 0x000fc4000001ff00 */
[----:B------:R-:W-:Y:S02]  /*3620*/  FSEL R68, R68, -INF , P2 ;  /* 0xff80000044447808 */ /* 0x000fe40001000000 */
[----:B------:R-:W-:Y:S02]  /*3630*/  CS2R R58, SRZ ;  /* 0x00000000003a7805 */ /* 0x000fe4000001ff00 */
[----:B------:R-:W-:Y:S01]  /*3640*/  FMNMX.FTZ R13, R65, R20, !PT ;  /* 0x00000014410d7209 */ /* 0x000fe20007810000 */
[--C-:B------:R-:W-:Y:S01]  /*3650*/  FFMA.FTZ R20, R51, UR14, -R2.reuse ;  /* 0x0000000e33147c23 */ /* 0x100fe20008010802 */
[----:B------:R-:W-:Y:S01]  /*3660*/  FSEL R69, R69, -INF , P1 ;  /* 0xff80000045457808 */ /* 0x000fe20000800000 */
[----:B------:R-:W-:Y:S01]  /*3670*/  MUFU.EX2 R77, R77 ;  /* 0x0000004d004d7308 */ /* 0x000fe20000000800 */
[----:B------:R-:W-:Y:S01]  /*3680*/  FMNMX.FTZ R4, R68, R13, !PT ;  /* 0x0000000d44047209 */ /* 0x000fe20007810000 */
[----:B------:R-:W-:Y:S01]  /*3690*/  FFMA.FTZ R2, R71, UR14, -R2 ;  /* 0x0000000e47027c23 */ /* 0x000fe20008010802 */
[----:B------:R-:W-:-:S02]  /*36a0*/  F2FP.F16.F32.PACK_AB R189, R10, R189 ;  /* 0x000000bd0abd723e */ /* 0x000fc400000000ff */
[----:B------:R-:W-:Y:S02]  /*36b0*/  CS2R R70, SRZ ;  /* 0x0000000000467805 */ /* 0x000fe4000001ff00 */
[----:B------:R-:W-:Y:S02]  /*36c0*/  FMNMX.FTZ R4, R69, R4, !PT ;  /* 0x0000000445047209 */ /* 0x000fe40007810000 */
[----:B0-----:R-:W-:Y:S01]  /*36d0*/  F2FP.F16.F32.PACK_AB R187, R42, R73 ;  /* 0x000000492abb723e */ /* 0x001fe200000000ff */
[----:B------:R-:W0:Y:S01]  /*36e0*/  MUFU.EX2 R50, R47 ;  /* 0x0000002f00327308 */ /* 0x000e220000000800 */
[----:B-1----:R-:W-:Y:S01]  /*36f0*/  F2FP.F16.F32.PACK_AB R181, R46, R75 ;  /* 0x0000004b2eb5723e */ /* 0x002fe200000000ff */
[----:B------:R-:W1:Y:S01]  /*3700*/  SHFL.BFLY PT, R13, R4, 0x2, 0x1f ;  /* 0x0c401f00040d7f89 */ /* 0x000e6200000e0000 */
[----:B------:R-:W-:-:S05]  /*3710*/  F2FP.F16.F32.PACK_AB R191, R12, R191 ;  /* 0x000000bf0cbf723e */ /* 0x000fca00000000ff */
[----:B------:R-:W-:Y:S08]  /*3720*/  MUFU.EX2 R177, R177 ;  /* 0x000000b100b17308 */ /* 0x000ff00000000800 */
[----:B------:R-:W-:Y:S01]  /*3730*/  MUFU.EX2 R20, R20 ;  /* 0x0000001400147308 */ /* 0x000fe20000000800 */
[----:B0-----:R-:W-:-:S07]  /*3740*/  F2FP.F16.F32.PACK_AB R183, R50, R77 ;  /* 0x0000004d32b7723e */ /* 0x001fce00000000ff */
[----:B------:R-:W-:Y:S01]  /*3750*/  MUFU.EX2 R179, R179 ;  /* 0x000000b300b37308 */ /* 0x000fe20000000800 */
[----:B-1----:R-:W-:-:S05]  /*3760*/  FMNMX.FTZ R13, R4, R13, !PT ;  /* 0x0000000d040d7209 */ /* 0x002fca0007810000 */
[----:B------:R-:W0:Y:S02]  /*3770*/  SHFL.BFLY PT, R4, R13, 0x1, 0x1f ;  /* 0x0c201f000d047f89 */ /* 0x000e2400000e0000 */
[----:B------:R-:W-:Y:S08]  /*3780*/  MUFU.EX2 R24, R24 ;  /* 0x0000001800187308 */ /* 0x000ff00000000800 */
[----:B------:R-:W-:Y:S08]  /*3790*/  MUFU.EX2 R173, R173 ;  /* 0x000000ad00ad7308 */ /* 0x000ff00000000800 */
[----:B------:R-:W-:Y:S01]  /*37a0*/  MUFU.EX2 R26, R26 ;  /* 0x0000001a001a7308 */ /* 0x000fe20000000800 */
[----:B0-----:R-:W-:-:S07]  /*37b0*/  FMNMX.FTZ R4, R13, R4, !PT ;  /* 0x000000040d047209 */ /* 0x001fce0007810000 */
[----:B------:R-:W-:Y:S01]  /*37c0*/  MUFU.EX2 R175, R175 ;  /* 0x000000af00af7308 */ /* 0x000fe20000000800 */
[C---:B------:R-:W-:Y:S01]  /*37d0*/  FSETP.NEU.FTZ.AND P1, PT, R4.reuse, -INF , PT ;  /* 0xff8000000400780b */ /* 0x040fe20003f3d000 */
[----:B------:R-:W-:-:S06]  /*37e0*/  FMUL.FTZ R13, R4, UR14 ;  /* 0x0000000e040d7c20 */ /* 0x000fcc0008410000 */
[----:B------:R-:W-:Y:S01]  /*37f0*/  MUFU.EX2 R28, R28 ;  /* 0x0000001c001c7308 */ /* 0x000fe20000000800 */
[----:B------:R-:W-:Y:S02]  /*3800*/  FSEL R38, R13, RZ, P1 ;  /* 0x000000ff0d267208 */ /* 0x000fe40000800000 */
[----:B------:R-:W-:-:S03]  /*3810*/  PLOP3.LUT P1, PT, PT, PT, UP0, 0x80, 0x0 ;  /* 0x000000000000781c */ /* 0x000fc60003f2f008 */
        /* <DEDUP_REMOVED lines=14> */
[----:B------:R-:W0:Y:S01]  /*3900*/  MUFU.EX2 R34, R34 ;  /* 0x0000002200227308 */ /* 0x000e220000000800 */
[--C-:B------:R-:W-:Y:S01]  /*3910*/  FFMA.FTZ R49, R49, UR14, -R38.reuse ;  /* 0x0000000e31317c23 */ /* 0x100fe20008010826 */
[--C-:B------:R-:W-:Y:S01]  /*3920*/  FFMA.FTZ R52, R52, UR14, -R38.reuse ;  /* 0x0000000e34347c23 */ /* 0x100fe20008010826 */
[--C-:B------:R-:W-:Y:S01]  /*3930*/  FFMA.FTZ R53, R53, UR14, -R38.reuse ;  /* 0x0000000e35357c23 */ /* 0x100fe20008010826 */
[--C-:B------:R-:W-:Y:S01]  /*3940*/  FFMA.FTZ R56, R56, UR14, -R38.reuse ;  /* 0x0000000e38387c23 */ /* 0x100fe20008010826 */
[--C-:B------:R-:W-:Y:S01]  /*3950*/  FFMA.FTZ R57, R57, UR14, -R38.reuse ;  /* 0x0000000e39397c23 */ /* 0x100fe20008010826 */
[--C-:B------:R-:W-:Y:S01]  /*3960*/  FFMA.FTZ R60, R60, UR14, -R38.reuse ;  /* 0x0000000e3c3c7c23 */ /* 0x100fe20008010826 */
[--C-:B------:R-:W-:Y:S01]  /*3970*/  FFMA.FTZ R61, R61, UR14, -R38.reuse ;  /* 0x0000000e3d3d7c23 */ /* 0x100fe20008010826 */
[----:B------:R-:W1:Y:S01]  /*3980*/  MUFU.EX2 R11, R11 ;  /* 0x0000000b000b7308 */ /* 0x000e620000000800 */
[--C-:B------:R-:W-:Y:S01]  /*3990*/  FFMA.FTZ R64, R64, UR14, -R38.reuse ;  /* 0x0000000e40407c23 */ /* 0x100fe20008010826 */
[--C-:B------:R-:W-:Y:S01]  /*39a0*/  FFMA.FTZ R65, R65, UR14, -R38.reuse ;  /* 0x0000000e41417c23 */ /* 0x100fe20008010826 */
[--C-:B------:R-:W-:Y:S01]  /*39b0*/  FFMA.FTZ R68, R68, UR14, -R38.reuse ;  /* 0x0000000e44447c23 */ /* 0x100fe20008010826 */
[----:B------:R-:W-:-:S04]  /*39c0*/  FFMA.FTZ R38, R69, UR14, -R38 ;  /* 0x0000000e45267c23 */ /* 0x000fc80008010826 */
[----:B------:R-:W2:Y:S01]  /*39d0*/  MUFU.EX2 R190, R29 ;  /* 0x0000001d00be7308 */ /* 0x000ea20000000800 */
[----:B0-----:R-:W-:Y:S01]  /*39e0*/  FADD.FTZ R54, R5, R34 ;  /* 0x0000002205367221 */ /* 0x001fe20000010000 */
[----:B------:R-:W-:Y:S02]  /*39f0*/  F2FP.F16.F32.PACK_AB R188, R34, R5 ;  /* 0x0000000522bc723e */ /* 0x000fe400000000ff */
[----:B------:R-:W-:-:S04]  /*3a00*/  CS2R R34, SRZ ;  /* 0x0000000000227805 */ /* 0x000fc8000001ff00 */
[----:B------:R-:W0:Y:S01]  /*3a10*/  MUFU.EX2 R32, R32 ;  /* 0x0000002000207308 */ /* 0x000e220000000800 */
[----:B-1----:R-:W-:Y:S01]  /*3a20*/  FADD.FTZ R13, R11, R54 ;  /* 0x000000360b0d7221 */ /* 0x002fe20000010000 */
[----:B------:R-:W-:-:S06]  /*3a30*/  FADD.FTZ R54, R12, R15 ;  /* 0x0000000f0c367221 */ /* 0x000fcc0000010000 */
[----:B------:R-:W1:Y:S01]  /*3a40*/  MUFU.EX2 R33, R33 ;  /* 0x0000002100217308 */ /* 0x000e620000000800 */
[C---:B--2---:R-:W-:Y:S01]  /*3a50*/  FADD.FTZ R13, R190.reuse, R13 ;  /* 0x0000000dbe0d7221 */ /* 0x044fe20000010000 */
[----:B------:R-:W-:-:S06]  /*3a60*/  F2FP.F16.F32.PACK_AB R190, R190, R11 ;  /* 0x0000000bbebe723e */ /* 0x000fcc00000000ff */
[----:B------:R-:W2:Y:S01]  /*3a70*/  MUFU.EX2 R36, R36 ;  /* 0x0000002400247308 */ /* 0x000ea20000000800 */
[----:B0-----:R-:W-:Y:S01]  /*3a80*/  FADD.FTZ R0, R32, R13 ;  /* 0x0000000d20007221 */ /* 0x001fe20000010000 */
[----:B------:R-:W-:Y:S01]  /*3a90*/  FADD.FTZ R13, R185, R54 ;  /* 0x00000036b90d7221 */ /* 0x000fe20000010000 */
[----:B------:R-:W-:-:S05]  /*3aa0*/  F2FP.F16.F32.PACK_AB R185, R14, R185 ;  /* 0x000000b90eb9723e */ /* 0x000fca00000000ff */
[----:B------:R-:W0:Y:S01]  /*3ab0*/  MUFU.EX2 R37, R37 ;  /* 0x0000002500257308 */ /* 0x000e220000000800 */
[C---:B-1----:R-:W-:Y:S01]  /*3ac0*/  FADD.FTZ R15, R33.reuse, R0 ;  /* 0x00000000210f7221 */ /* 0x042fe20000010000 */
[----:B------:R-:W-:Y:S01]  /*3ad0*/  FADD.FTZ R0, R14, R13 ;  /* 0x0000000d0e007221 */ /* 0x000fe20000010000 */
[----:B------:R-:W-:Y:S02]  /*3ae0*/  F2FP.F16.F32.PACK_AB R184, R33, R32 ;  /* 0x0000002021b8723e */ /* 0x000fe400000000ff */
[----:B------:R-:W-:Y:S01]  /*3af0*/  CS2R R32, SRZ ;  /* 0x0000000000207805 */ /* 0x000fe2000001ff00 */
[----:B------:R-:W-:Y:S01]  /*3b00*/  FADD.FTZ R13, R73, R0 ;  /* 0x00000000490d7221 */ /* 0x000fe20000010000 */
[----:B------:R-:W-:Y:S01]  /*3b10*/  CS2R R72, SRZ ;  /* 0x0000000000487805 */ /* 0x000fe2000001ff00 */
[----:B------:R-:W1:Y:S01]  /*3b20*/  MUFU.EX2 R40, R40 ;  /* 0x0000002800287308 */ /* 0x000e620000000800 */
[----:B--2---:R-:W-:Y:S01]  /*3b30*/  FADD.FTZ R54, R36, R15 ;  /* 0x0000000f24367221 */ /* 0x004fe20000010000 */
[----:B------:R-:W-:Y:S01]  /*3b40*/  FADD.FTZ R0, R42, R13 ;  /* 0x0000000d2a007221 */ /* 0x000fe20000010000 */
[----:B------:R-:W-:-:S03]  /*3b50*/  CS2R R42, SRZ ;  /* 0x00000000002a7805 */ /* 0x000fc6000001ff00 */
[----:B------:R-:W-:Y:S01]  /*3b60*/  FADD.FTZ R13, R75, R0 ;  /* 0x000000004b0d7221 */ /* 0x000fe20000010000 */
[----:B------:R-:W-:Y:S01]  /*3b70*/  CS2R R74, SRZ ;  /* 0x00000000004a7805 */ /* 0x000fe2000001ff00 */
[----:B------:R-:W2:Y:S01]  /*3b80*/  MUFU.EX2 R41, R41 ;  /* 0x0000002900297308 */ /* 0x000ea20000000800 */
[C---:B0-----:R-:W-:Y:S01]  /*3b90*/  FADD.FTZ R15, R37.reuse, R54 ;  /* 0x00000036250f7221 */ /* 0x041fe20000010000 */
[----:B------:R-:W-:Y:S01]  /*3ba0*/  FADD.FTZ R0, R46, R13 ;  /* 0x0000000d2e007221 */ /* 0x000fe20000010000 */
[----:B------:R-:W-:Y:S02]  /*3bb0*/  F2FP.F16.F32.PACK_AB R186, R37, R36 ;  /* 0x0000002425ba723e */ /* 0x000fe400000000ff */
[----:B------:R-:W-:Y:S02]  /*3bc0*/  CS2R R46, SRZ ;  /* 0x00000000002e7805 */ /* 0x000fe4000001ff00 */
[----:B------:R-:W-:Y:S01]  /*3bd0*/  CS2R R36, SRZ ;  /* 0x0000000000247805 */ /* 0x000fe2000001ff00 */
[----:B------:R-:W-:Y:S01]  /*3be0*/  FADD.FTZ R13, R77, R0 ;  /* 0x000000004d0d7221 */ /* 0x000fe20000010000 */
[----:B------:R-:W-:Y:S01]  /*3bf0*/  CS2R R76, SRZ ;  /* 0x00000000004c7805 */ /* 0x000fe2000001ff00 */
[----:B------:R-:W0:Y:S01]  /*3c00*/  MUFU.EX2 R44, R44 ;  /* 0x0000002c002c7308 */ /* 0x000e220000000800 */
[----:B-1----:R-:W-:Y:S01]  /*3c10*/  FADD.FTZ R54, R40, R15 ;  /* 0x0000000f28367221 */ /* 0x002fe20000010000 */
[----:B------:R-:W-:Y:S01]  /*3c20*/  FADD.FTZ R0, R50, R13 ;  /* 0x0000000d32007221 */ /* 0x000fe20000010000 */
[----:B------:R-:W-:-:S03]  /*3c30*/  CS2R R50, SRZ ;  /* 0x0000000000327805 */ /* 0x000fc6000001ff00 */
[----:B------:R-:W-:Y:S01]  /*3c40*/  FADD.FTZ R13, R177, R0 ;  /* 0x00000000b10d7221 */ /* 0x000fe20000010000 */
[C---:B------:R-:W-:Y:S01]  /*3c50*/  F2FP.F16.F32.PACK_AB R177, R20.reuse, R177 ;  /* 0x000000b114b1723e */ /* 0x040fe200000000ff */
[----:B------:R-:W1:Y:S01]  /*3c60*/  MUFU.EX2 R45, R45 ;  /* 0x0000002d002d7308 */ /* 0x000e620000000800 */
[C---:B--2---:R-:W-:Y:S01]  /*3c70*/  FADD.FTZ R15, R41.reuse, R54 ;  /* 0x00000036290f7221 */ /* 0x044fe20000010000 */
[----:B------:R-:W-:Y:S01]  /*3c80*/  FADD.FTZ R0, R20, R13 ;  /* 0x0000000d14007221 */ /* 0x000fe20000010000 */
[----:B------:R-:W-:Y:S02]  /*3c90*/  F2FP.F16.F32.PACK_AB R180, R41, R40 ;  /* 0x0000002829b4723e */ /* 0x000fe400000000ff */
[----:B------:R-:W-:Y:S02]  /*3ca0*/  CS2R R54, SRZ ;  /* 0x0000000000367805 */ /* 0x000fe4000001ff00 */
[----:B------:R-:W-:Y:S01]  /*3cb0*/  CS2R R40, SRZ ;  /* 0x0000000000287805 */ /* 0x000fe2000001ff00 */
[----:B------:R-:W-:Y:S01]  /*3cc0*/  FADD.FTZ R5, R179, R0 ;  /* 0x00000000b3057221 */ /* 0x000fe20000010000 */
[----:B------:R-:W-:Y:S01]  /*3cd0*/  F2FP.F16.F32.PACK_AB R179, R24, R179 ;  /* 0x000000b318b3723e */ /* 0x000fe200000000ff */
[----:B------:R-:W2:Y:S01]  /*3ce0*/  MUFU.EX2 R48, R48 ;  /* 0x0000003000307308 */ /* 0x000ea20000000800 */
[----:B0-----:R-:W-:Y:S01]  /*3cf0*/  FADD.FTZ R10, R44, R15 ;  /* 0x0000000f2c0a7221 */ /* 0x001fe20000010000 */
[----:B------:R-:W-:Y:S01]  /*3d00*/  FADD.FTZ R0, R24, R5 ;  /* 0x0000000518007221 */ /* 0x000fe20000010000 */
[----:B------:R-:W-:-:S05]  /*3d10*/  CS2R R24, SRZ ;  /* 0x0000000000187805 */ /* 0x000fca000001ff00 */
[----:B------:R-:W0:Y:S01]  /*3d20*/  MUFU.EX2 R49, R49 ;  /* 0x0000003100317308 */ /* 0x000e220000000800 */
[C---:B-1----:R-:W-:Y:S01]  /*3d30*/  FADD.FTZ R15, R45.reuse, R10 ;  /* 0x0000000a2d0f7221 */ /* 0x042fe20000010000 */
[----:B------:R-:W-:Y:S02]  /*3d40*/  F2FP.F16.F32.PACK_AB R182, R45, R44 ;  /* 0x0000002c2db6723e */ /* 0x000fe400000000ff */
[----:B------:R-:W-:-:S04]  /*3d50*/  CS2R R44, SRZ ;  /* 0x00000000002c7805 */ /* 0x000fc8000001ff00 */
[----:B------:R-:W1:Y:S01]  /*3d60*/  MUFU.EX2 R52, R52 ;  /* 0x0000003400347308 */ /* 0x000e620000000800 */
[----:B--2---:R-:W-:-:S07]  /*3d70*/  FADD.FTZ R10, R48, R15 ;  /* 0x0000000f300a7221 */ /* 0x004fce0000010000 */
[----:B------:R-:W2:Y:S01]  /*3d80*/  MUFU.EX2 R53, R53 ;  /* 0x0000003500357308 */ /* 0x000ea20000000800 */
[C---:B0-----:R-:W-:Y:S01]  /*3d90*/  FADD.FTZ R15, R49.reuse, R10 ;  /* 0x0000000a310f7221 */ /* 0x041fe20000010000 */
[----:B------:R-:W-:Y:S02]  /*3da0*/  F2FP.F16.F32.PACK_AB R176, R49, R48 ;  /* 0x0000003031b0723e */ /* 0x000fe400000000ff */
[----:B------:R-:W-:-:S04]  /*3db0*/  CS2R R48, SRZ ;  /* 0x0000000000307805 */ /* 0x000fc8000001ff00 */
[----:B------:R-:W0:Y:S01]  /*3dc0*/  MUFU.EX2 R56, R56 ;  /* 0x0000003800387308 */ /* 0x000e220000000800 */
[----:B-1----:R-:W-:-:S07]  /*3dd0*/  FADD.FTZ R10, R52, R15 ;  /* 0x0000000f340a7221 */ /* 0x002fce0000010000 */
[----:B------:R-:W1:Y:S01]  /*3de0*/  MUFU.EX2 R57, R57 ;  /* 0x0000003900397308 */ /* 0x000e620000000800 */
[C---:B--2---:R-:W-:Y:S01]  /*3df0*/  FADD.FTZ R11, R53.reuse, R10 ;  /* 0x0000000a350b7221 */ /* 0x044fe20000010000 */
[----:B------:R-:W-:Y:S02]  /*3e00*/  F2FP.F16.F32.PACK_AB R178, R53, R52 ;  /* 0x0000003435b2723e */ /* 0x000fe400000000ff */
[----:B------:R-:W-:-:S04]  /*3e10*/  CS2R R52, SRZ ;  /* 0x0000000000347805 */ /* 0x000fc8000001ff00 */
[----:B------:R-:W2:Y:S01]  /*3e20*/  MUFU.EX2 R60, R60 ;  /* 0x0000003c003c7308 */ /* 0x000ea20000000800 */
[----:B0-----:R-:W-:Y:S01]  /*3e30*/  FADD.FTZ R10, R56, R11 ;  /* 0x0000000b380a7221 */ /* 0x001fe20000010000 */
[----:B------:R-:W-:Y:S01]  /*3e40*/  FADD.FTZ R11, R173, R0 ;  /* 0x00000000ad0b7221 */ /* 0x000fe20000010000 */
[----:B------:R-:W-:-:S03]  /*3e50*/  F2FP.F16.F32.PACK_AB R173, R26, R173 ;  /* 0x000000ad1aad723e */ /* 0x000fc600000000ff */
[----:B------:R-:W-:Y:S01]  /*3e60*/  FADD.FTZ R0, R26, R11 ;  /* 0x0000000b1a007221 */ /* 0x000fe20000010000 */
[----:B------:R-:W-:Y:S01]  /*3e70*/  CS2R R26, SRZ ;  /* 0x00000000001a7805 */ /* 0x000fe2000001ff00 */
[----:B------:R-:W0:Y:S01]  /*3e80*/  MUFU.EX2 R61, R61 ;  /* 0x0000003d003d7308 */ /* 0x000e220000000800 */
[----:B-1----:R-:W-:Y:S01]  /*3e90*/  FADD.FTZ R13, R57, R10 ;  /* 0x0000000a390d7221 */ /* 0x002fe20000010000 */
[----:B------:R-:W-:Y:S01]  /*3ea0*/  FADD.FTZ R11, R175, R0 ;  /* 0x00000000af0b7221 */ /* 0x000fe20000010000 */
[----:B------:R-:W-:Y:S02]  /*3eb0*/  F2FP.F16.F32.PACK_AB R172, R57, R56 ;  /* 0x0000003839ac723e */ /* 0x000fe400000000ff */
[----:B------:R-:W-:Y:S02]  /*3ec0*/  CS2R R56, SRZ ;  /* 0x0000000000387805 */ /* 0x000fe4000001ff00 */
[C---:B------:R-:W-:Y:S01]  /*3ed0*/  F2FP.F16.F32.PACK_AB R175, R28.reuse, R175 ;  /* 0x000000af1caf723e */ /* 0x040fe200000000ff */
[----:B------:R-:W-:Y:S01]  /*3ee0*/  FADD.FTZ R0, R28, R11 ;  /* 0x0000000b1c007221 */ /* 0x000fe20000010000 */
[----:B------:R-:W-:Y:S01]  /*3ef0*/  CS2R R28, SRZ ;  /* 0x00000000001c7805 */ /* 0x000fe2000001ff00 */
        /* <DEDUP_REMOVED lines=9> */
[----:B--2---:R-:W-:-:S07]  /*3f90*/  FADD.FTZ R11, R169, R0 ;  /* 0x00000000a90b7221 */ /* 0x004fce0000010000 */
[----:B------:R-:W2:Y:S01]  /*3fa0*/  MUFU.EX2 R68, R68 ;  /* 0x0000004400447308 */ /* 0x000ea20000000800 */
[C---:B0-----:R-:W-:Y:S01]  /*3fb0*/  FADD.FTZ R13, R65.reuse, R10 ;  /* 0x0000000a410d7221 */ /* 0x041fe20000010000 */
[----:B------:R-:W-:Y:S02]  /*3fc0*/  F2FP.F16.F32.PACK_AB R168, R65, R64 ;  /* 0x0000004041a8723e */ /* 0x000fe400000000ff */
[----:B------:R-:W-:-:S04]  /*3fd0*/  CS2R R64, SRZ ;  /* 0x0000000000407805 */ /* 0x000fc8000001ff00 */
[----:B------:R-:W0:Y:S01]  /*3fe0*/  MUFU.EX2 R171, R171 ;  /* 0x000000ab00ab7308 */ /* 0x000e220000000800 */
[C---:B-1----:R-:W-:Y:S01]  /*3ff0*/  FADD.FTZ R0, R30.reuse, R11 ;  /* 0x0000000b1e007221 */ /* 0x042fe20000010000 */
[----:B------:R-:W-:Y:S02]  /*4000*/  F2FP.F16.F32.PACK_AB R169, R30, R169 ;  /* 0x000000a91ea9723e */ /* 0x000fe400000000ff */
[----:B------:R-:W-:-:S04]  /*4010*/  CS2R R30, SRZ ;  /* 0x00000000001e7805 */ /* 0x000fc8000001ff00 */
[----:B------:R1:W3:Y:S01]  /*4020*/  MUFU.EX2 R5, R38 ;  /* 0x0000002600057308 */ /* 0x0002e20000000800 */
[----:B--2---:R-:W-:-:S07]  /*4030*/  FADD.FTZ R10, R68, R13 ;  /* 0x0000000d440a7221 */ /* 0x004fce0000010000 */
[----:B------:R-:W2:Y:S01]  /*4040*/  MUFU.EX2 R2, R2 ;  /* 0x0000000200027308 */ /* 0x000ea20000000800 */
[----:B0-----:R-:W-:Y:S01]  /*4050*/  FADD.FTZ R11, R171, R0 ;  /* 0x00000000ab0b7221 */ /* 0x001fe20000010000 */
[----:B------:R-:W-:Y:S01]  /*4060*/  IMAD.MOV.U32 R0, RZ, RZ, 0x3f800000 ;  /* 0x3f800000ff007424 */ /* 0x000fe200078e00ff */
[----:B-1----:R-:W-:Y:S01]  /*4070*/  CS2R R38, SRZ ;  /* 0x0000000000267805 */ /* 0x002fe2000001ff00 */
[C---:B---3--:R-:W-:Y:S01]  /*4080*/  FADD.FTZ R10, R5.reuse, R10 ;  /* 0x0000000a050a7221 */ /* 0x048fe20000010000 */
[----:B------:R-:W-:Y:S02]  /*4090*/  F2FP.F16.F32.PACK_AB R170, R5, R68 ;  /* 0x0000004405aa723e */ /* 0x000fe400000000ff */
[----:B------:R-:W-:Y:S01]  /*40a0*/  CS2R R68, SRZ ;  /* 0x0000000000447805 */ /* 0x000fe2000001ff00 */
[C---:B--2---:R-:W-:Y:S01]  /*40b0*/  FADD.FTZ R5, R2.reuse, R11 ;  /* 0x0000000b02057221 */ /* 0x044fe20000010000 */
[----:B------:R-:W-:Y:S01]  /*40c0*/  F2FP.F16.F32.PACK_AB R171, R2, R171 ;  /* 0x000000ab02ab723e */ /* 0x000fe200000000ff */
[----:B------:R-:W-:Y:S01]  /*40d0*/  IMAD.MOV.U32 R2, RZ, RZ, 0x3f800000 ;  /* 0x3f800000ff027424 */ /* 0x000fe200078e00ff */
[----:B------:R-:W-:Y:S06]  /*40e0*/  @!P1 BRA `(.L_x_2389) ;  /* 0x0000002400a09947 */ /* 0x000fec0003800000 */
[----:B------:R-:W-:Y:S01]  /*40f0*/  IMAD.MOV.U32 R11, RZ, RZ, R3 ;  /* 0x000000ffff0b7224 */ /* 0x000fe200078e0003 */
[----:B------:R-:W-:Y:S01]  /*4100*/  MOV R12, R4 ;  /* 0x00000004000c7202 */ /* 0x000fe20000000f00 */
[----:B------:R-:W-:Y:S01]  /*4110*/  IMAD.MOV.U32 R2, RZ, RZ, 0x3f800000 ;  /* 0x3f800000ff027424 */ /* 0x000fe200078e00ff */
[----:B------:R-:W-:Y:S01]  /*4120*/  UMOV UR5, UR38 ;  /* 0x0000002600057c82 */ /* 0x000fe20008000000 */
[----:B------:R-:W-:Y:S01]  /*4130*/  IMAD.MOV.U32 R119, RZ, RZ, RZ ;  /* 0x000000ffff777224 */ /* 0x000fe200078e00ff */
[----:B------:R-:W-:Y:S01]  /*4140*/  UMOV UR6, UR39 ;  /* 0x0000002700067c82 */ /* 0x000fe20008000000 */
[----:B------:R-:W-:-:S05]  /*4150*/  ULDC UR34, c[0x0][0x988] ;  /* 0x0002620000227ab9 */ /* 0x000fca0000000800 */
.L_x_2400:
[----:B------:R-:W-:-:S04]  /*4160*/  UISETP.NE.AND UP0, UPT, UR6, 0x1, UPT ;  /* 0x000000010600788c */ /* 0x000fc8000bf05270 */
[----:B------:R-:W-:-:S04]  /*4170*/  USEL UR38, URZ, 0x1, UP0 ;  /* 0x000000013f267887 */ /* 0x000fc80008000000 */
[----:B------:R-:W-:Y:S01]  /*4180*/  ULOP3.LUT UR38, UR5, UR38, URZ, 0x3c, !UPT ;  /* 0x0000002605267292 */ /* 0x000fe2000f8e3c3f */
[----:B------:R-:W-:Y:S11]  /*4190*/  @!P0 BRA `(.L_x_2390) ;  /* 0x0000000000048947 */ /* 0x000ff60003800000 */
[----:B------:R-:W-:Y:S01]  /*41a0*/  BPT.TRAP 0x1 ;  /* 0x000000040000795c */ /* 0x000fe20000300000 */
.L_x_2390:
        /* <DEDUP_REMOVED lines=9> */
.L_x_2391:
[----:B-1----:R-:W-:Y:S05]  /*4240*/  @P1 BRA `(.L_x_2392) ;  /* 0x0000000000081947 */ /* 0x002fea0003800000 */
[----:B------:R-:W1:Y:S02]  /*4250*/  SYNCS.PHASECHK.TRANS64.TRYWAIT P1, [UR7+0x30830], R3 ;  /* 0x03083003ff0075a7 */ /* 0x000e640008020147 */
[----:B-1----:R-:W-:Y:S05]  /*4260*/  @!P1 BRA `(.L_x_2393) ;  /* 0x000000f400a89947 */ /* 0x002fea0003800000 */
.L_x_2392:
        /* <DEDUP_REMOVED lines=175> */
.L_x_2394:
[----:B------:R-:W-:Y:S01]  /*4d60*/  ULEA UR10, UR6, UR40, 0x3 ;  /* 0x00000028060a7291 */ /* 0x000fe2000f8e183f */
[----:B------:R-:W-:-:S05]  /*4d70*/  IMAD.U32 R0, RZ, RZ, UR5 ;  /* 0x00000005ff007e24 */ /* 0x000fca000f8e00ff */
[----:B------:R-:W-:-:S04]  /*4d80*/  SHF.L.U32 R0, R0, 0x1f, RZ ;  /* 0x0000001f00007819 */ /* 0x000fc800000006ff */
[----:B------:R2:W3:Y:S01]  /*4d90*/  SYNCS.PHASECHK.TRANS64.TRYWAIT P1, [UR10+0x30850], R0 ;  /* 0x03085000ff0075a7 */ /* 0x0004e2000802014a */
[----:B------:R-:W-:Y:S05]  /*4da0*/  @!P0 BRA `(.L_x_2395) ;  /* 0x0000000000048947 */ /* 0x000fea0003800000 */
[----:B------:R-:W-:Y:S01]  /*4db0*/  BPT.TRAP 0x1 ;  /* 0x000000040000795c */ /* 0x000fe20000300000 */
.L_x_2395:
[----:B---3--:R-:W-:Y:S05]  /*4dc0*/  @P1 BRA `(.L_x_2396) ;  /* 0x0000000000081947 */ /* 0x008fea0003800000 */
[----:B------:R-:W3:Y:S02]  /*4dd0*/  SYNCS.PHASECHK.TRANS64.TRYWAIT P1, [UR10+0x30850], R0 ;  /* 0x03085000ff0075a7 */ /* 0x000ee4000802014a */
[----:B---3--:R-:W-:Y:S05]  /*4de0*/  @!P1 BRA `(.L_x_2397) ;  /* 0x000000e800e09947 */ /* 0x008fea0003800000 */
.L_x_2396:
        /* <DEDUP_REMOVED lines=37> */
.L_x_2398:
[----:B------:R-:W-:Y:S01]  /*5040*/  R2UR UR5, R16 ;  /* 0x00000000100572ca */ /* 0x000fe200000e0000 */
[----:B--23--:R-:W-:Y:S01]  /*5050*/  VIADD R0, R18, UR43 ;  /* 0x0000002b12007c36 */ /* 0x00cfe20008000000 */
[----:B------:R-:W-:Y:S01]  /*5060*/  UMOV UR14, UR34 ;  /* 0x00000022000e7c82 */ /* 0x000fe20008000000 */
[----:B------:R-:W-:Y:S01]  /*5070*/  IMAD.U32 R13, RZ, RZ, UR42 ;  /* 0x0000002aff0d7e24 */ /* 0x000fe2000f8e00ff */
[----:B------:R-:W2:Y:S01]  /*5080*/  S2UR UR6, SR_CgaCtaId ;  /* 0x00000000000679c3 */ /* 0x000ea20000008800 */
[----:B------:R-:W-:-:S08]  /*5090*/  UIADD3 UR7, UR7, 0x30840, URZ ;  /* 0x0003084007077890 */ /* 0x000fd0000fffe03f */
[----:B------:R-:W-:-:S06]  /*50a0*/  UISETP.NE.AND UP0, UPT, UR5, URZ, UPT ;  /* 0x0000003f0500728c */ /* 0x000fcc000bf05270 */
[----:B------:R-:W-:Y:S02]  /*50b0*/  PLOP3.LUT P1, PT, PT, PT, UP0, 0x80, 0x0 ;  /* 0x000000000000781c */ /* 0x000fe40003f2f008 */
[----:B------:R-:W-:-:S03]  /*50c0*/  PLOP3.LUT P2, PT, PT, PT, UP0, 0x80, 0x0 ;  /* 0x000000000000781c */ /* 0x000fc60003f4f008 */
[----:B------:R-:W-:Y:S01]  /*50d0*/  @UP0 ULDC UR5, c[0x0][0x44c] ;  /* 0x0001130000050ab9 */ /* 0x000fe20000000800 */
[----:B--2---:R-:W-:-:S07]  /*50e0*/  UPRMT UR7, UR6, 0x654, UR7 ;  /* 0x0000065406077896 */ /* 0x004fce0008000007 */
[----:B------:R-:W-:Y:S01]  /*50f0*/  @P1 IMAD.HI.U32 R2, R0, UR5, RZ ;  /* 0x0000000500021c27 */ /* 0x000fe2000f8e00ff */
[----:B------:R-:W-:-:S04]  /*5100*/  @UP0 ULDC UR5, c[0x0][0x450] ;  /* 0x0001140000050ab9 */ /* 0x000fc80000000800 */
[----:B------:R-:W-:Y:S01]  /*5110*/  @P2 SHF.R.U32.HI R0, RZ, UR5, R2 ;  /* 0x00000005ff002c19 */ /* 0x000fe20008011602 */
[----:B------:R-:W-:Y:S01]  /*5120*/  UIMAD UR5, UR4, -0x60, URZ ;  /* 0xffffffa0040578a4 */ /* 0x000fe2000f8e023f */
[----:B------:R-:W-:Y:S03]  /*5130*/  SYNCS.ARRIVE.TRANS64.RED.A1T0 RZ, [UR7], RZ ;  /* 0x000000ffffff79a7 */ /* 0x000fe60008100407 */
[----:B01----:R-:W0:Y:S02]  /*5140*/  SHFL.IDX PT, R3, R0, RZ, 0x1c1f ;  /* 0x001c1fff00037589 */ /* 0x003e2400000e0000 */
[----:B------:R-:W-:-:S05]  /*5150*/  IMAD.U32 R2, RZ, RZ, UR5 ;  /* 0x00000005ff027e24 */ /* 0x000fca000f8e00ff */
[----:B------:R-:W-:-:S04]  /*5160*/  IADD3 R2, -R17, 0x1, R2 ;  /* 0x0000000111027810 */ /* 0x000fc80007ffe102 */
[----:B------:R-:W-:-:S05]  /*5170*/  IADD3 R2, -R13, UR60, R2 ;  /* 0x0000003c0d027c10 */ /* 0x000fca000fffe102 */
[----:B0-----:R-:W-:-:S05]  /*5180*/  IMAD.IADD R3, R2, 0x1, R3 ;  /* 0x0000000102037824 */ /* 0x001fca00078e0203 */
[C---:B------:R-:W-:Y:S02]  /*5190*/  ISETP.GT.AND P1, PT, R3.reuse, RZ, PT ;  /* 0x000000ff0300720c */ /* 0x040fe40003f24270 */
[C---:B------:R-:W-:Y:S02]  /*51a0*/  ISETP.GT.AND P2, PT, R3.reuse, 0x1, PT ;  /* 0x000000010300780c */ /* 0x040fe40003f44270 */
[----:B------:R-:W-:Y:S02]  /*51b0*/  FSEL R120, R120, -INF , P1 ;  /* 0xff80000078787808 */ /* 0x000fe40000800000 */
        /* <DEDUP_REMOVED lines=66> */
[----:B------:R-:W-:Y:S02]  /*55e0*/  FSEL R165, R165, -INF , P2 ;  /* 0xff800000a5a57808 */ /* 0x000fe40001000000 */
[----:B------:R-:W-:Y:S02]  /*55f0*/  FMNMX.FTZ R4, R164, R3, !PT ;  /* 0x00000003a4047209 */ /* 0x000fe40007810000 */
[----:B------:R-:W0:Y:S02]  /*5600*/  SHFL.IDX PT, R3, R0, 0x1, 0x1c1f ;  /* 0x003c1f0000037f89 */ /* 0x000e2400000e0000 */
[----:B------:R-:W-:-:S05]  /*5610*/  FMNMX.FTZ R13, R165, R4, !PT ;  /* 0x00000004a50d7209 */ /* 0x000fca0007810000 */
[----:B------:R-:W1:Y:S01]  /*5620*/  SHFL.BFLY PT, R4, R13, 0x2, 0x1f ;  /* 0x0c401f000d047f89 */ /* 0x000e6200000e0000 */
[----:B0-----:R-:W-:-:S05]  /*5630*/  IMAD.IADD R2, R2, 0x1, R3 ;  /* 0x0000000102027824 */ /* 0x001fca00078e0203 */
[C---:B------:R-:W-:Y:S02]  /*5640*/  ISETP.GT.AND P1, PT, R2.reuse, RZ, PT ;  /* 0x000000ff0200720c */ /* 0x040fe40003f24270 */
[----:B-1----:R-:W-:Y:S02]  /*5650*/  FMNMX.FTZ R14, R13, R4, !PT ;  /* 0x000000040d0e7209 */ /* 0x002fe40007810000 */
[----:B------:R-:W-:Y:S02]  /*5660*/  ISETP.GT.AND P2, PT, R2, 0x1, PT ;  /* 0x000000010200780c */ /* 0x000fe40003f44270 */
[----:B------:R-:W-:Y:S01]  /*5670*/  FSEL R122, R122, -INF , P1 ;  /* 0xff8000007a7a7808 */ /* 0x000fe20000800000 */
[----:B------:R-:W0:Y:S01]  /*5680*/  SHFL.BFLY PT, R15, R14, 0x1, 0x1f ;  /* 0x0c201f000e0f7f89 */ /* 0x000e2200000e0000 */
[----:B------:R-:W-:Y:S02]  /*5690*/  ISETP.GT.AND P3, PT, R2, 0x8, PT ;  /* 0x000000080200780c */ /* 0x000fe40003f64270 */
[----:B------:R-:W-:-:S02]  /*56a0*/  FSEL R123, R123, -INF , P2 ;  /* 0xff8000007b7b7808 */ /* 0x000fc40001000000 */
[----:B------:R-:W-:Y:S02]  /*56b0*/  FMNMX.FTZ R0, R122, R11, !PT ;  /* 0x0000000b7a007209 */ /* 0x000fe40007810000 */
[----:B------:R-:W-:Y:S02]  /*56c0*/  ISETP.GT.AND P4, PT, R2, 0x9, PT ;  /* 0x000000090200780c */ /* 0x000fe40003f84270 */
[----:B------:R-:W-:Y:S02]  /*56d0*/  FSEL R126, R126, -INF , P3 ;  /* 0xff8000007e7e7808 */ /* 0x000fe40001800000 */
[----:B------:R-:W-:Y:S02]  /*56e0*/  FMNMX.FTZ R3, R123, R0, !PT ;  /* 0x000000007b037209 */ /* 0x000fe40007810000 */
[----:B------:R-:W-:Y:S02]  /*56f0*/  ISETP.GT.AND P2, PT, R2, 0x10, PT ;  /* 0x000000100200780c */ /* 0x000fe40003f44270 */
[----:B------:R-:W-:-:S02]  /*5700*/  FSEL R127, R127, -INF , P4 ;  /* 0xff8000007f7f7808 */ /* 0x000fc40002000000 */
[----:B------:R-:W-:Y:S02]  /*5710*/  ISETP.GT.AND P3, PT, R2, 0x11, PT ;  /* 0x000000110200780c */ /* 0x000fe40003f64270 */
[----:B------:R-:W-:Y:S02]  /*5720*/  FSEL R130, R130, -INF , P2 ;  /* 0xff80000082827808 */ /* 0x000fe40001000000 */
[----:B------:R-:W-:Y:S02]  /*5730*/  ISETP.GT.AND P2, PT, R2, 0x18, PT ;  /* 0x000000180200780c */ /* 0x000fe40003f44270 */
[----:B------:R-:W-:Y:S02]  /*5740*/  FSEL R131, R131, -INF , P3 ;  /* 0xff80000083837808 */ /* 0x000fe40001800000 */
[----:B0-----:R-:W-:Y:S02]  /*5750*/  FMNMX.FTZ R4, R14, R15, !PT ;  /* 0x0000000f0e047209 */ /* 0x001fe40007810000 */
[----:B------:R-:W-:-:S02]  /*5760*/  FMNMX.FTZ R14, R126, R3, !PT ;  /* 0x000000037e0e7209 */ /* 0x000fc40007810000 */
[----:B------:R-:W-:Y:S01]  /*5770*/  ISETP.GT.AND P3, PT, R2, 0x19, PT ;  /* 0x000000190200780c */ /* 0x000fe20003f64270 */
[----:B------:R-:W-:Y:S01]  /*5780*/  FMUL.FTZ R13, R4, UR14 ;  /* 0x0000000e040d7c20 */ /* 0x000fe20008410000 */
[----:B------:R-:W-:Y:S02]  /*5790*/  FMNMX.FTZ R3, R127, R14, !PT ;  /* 0x0000000e7f037209 */ /* 0x000fe40007810000 */
[----:B------:R-:W-:Y:S02]  /*57a0*/  FSEL R134, R134, -INF , P2 ;  /* 0xff80000086867808 */ /* 0x000fe40001000000 */
[----:B------:R-:W-:Y:S02]  /*57b0*/  FMNMX.FTZ R14, R130, R3, !PT ;  /* 0x00000003820e7209 */ /* 0x000fe40007810000 */
[----:B------:R-:W-:Y:S02]  /*57c0*/  ISETP.GT.AND P2, PT, R2, 0x20, PT ;  /* 0x000000200200780c */ /* 0x000fe40003f44270 */
[----:B------:R-:W-:-:S02]  /*57d0*/  FMNMX.FTZ R3, R131, R14, !PT ;  /* 0x0000000e83037209 */ /* 0x000fc40007810000 */
        /* <DEDUP_REMOVED lines=29> */
[----:B------:R-:W-:-:S02]  /*59b0*/  FSETP.NEU.FTZ.AND P1, PT, R4, -INF , PT ;  /* 0xff8000000400780b */ /* 0x000fc40003f3d000 */
[----:B------:R-:W-:Y:S02]  /*59c0*/  ISETP.GT.AND P2, PT, R2, 0x48, PT ;  /* 0x000000480200780c */ /* 0x000fe40003f44270 */
[----:B------:R-:W-:Y:S02]  /*59d0*/  FSEL R155, R155, -INF , P3 ;  /* 0xff8000009b9b7808 */ /* 0x000fe40001800000 */
[----:B------:R-:W-:Y:S02]  /*59e0*/  FMNMX.FTZ R20, R154, R3, !PT ;  /* 0x000000039a147209 */ /* 0x000fe40007810000 */
[----:B------:R-:W-:Y:S02]  /*59f0*/  FSEL R0, R13, RZ, P1 ;  /* 0x000000ff0d007208 */ /* 0x000fe40000800000 */
[----:B------:R-:W-:Y:S02]  /*5a00*/  ISETP.GT.AND P3, PT, R2, 0x49, PT ;  /* 0x000000490200780c */ /* 0x000fe40003f64270 */
[----:B------:R-:W-:Y:S01]  /*5a10*/  FSEL R158, R158, -INF , P2 ;  /* 0xff8000009e9e7808 */ /* 0x000fe20001000000 */
[--C-:B------:R-:W-:Y:S01]  /*5a20*/  FFMA.FTZ R188, R120, UR14, -R0.reuse ;  /* 0x0000000e78bc7c23 */ /* 0x100fe20008010800 */
        /* <DEDUP_REMOVED lines=13> */
[----:B------:R0:W-:Y:S01]  /*5b00*/  MUFU.EX2 R14, R125 ;  /* 0x0000007d000e7308 */ /* 0x0001e20000000800 */
[----:B------:R-:W-:Y:S01]  /*5b10*/  ISETP.GT.AND P2, PT, R2, 0x58, PT ;  /* 0x000000580200780c */ /* 0x000fe20003f44270 */
[--C-:B------:R-:W-:Y:S01]  /*5b20*/  FFMA.FTZ R15, R129, UR14, -R0.reuse ;  /* 0x0000000e810f7c23 */ /* 0x100fe20008010800 */
[----:B------:R-:W-:Y:S01]  /*5b30*/  FSEL R163, R163, -INF , P3 ;  /* 0xff800000a3a37808 */ /* 0x000fe20001800000 */
[--C-:B------:R-:W-:Y:S01]  /*5b40*/  FFMA.FTZ R186, R132, UR14, -R0.reuse ;  /* 0x0000000e84ba7c23 */ /* 0x100fe20008010800 */
[----:B------:R-:W-:Y:S01]  /*5b50*/  FMNMX.FTZ R120, R162, R3, !PT ;  /* 0x00000003a2787209 */ /* 0x000fe20007810000 */
[--C-:B------:R-:W-:Y:S01]  /*5b60*/  FFMA.FTZ R180, R136, UR14, -R0.reuse ;  /* 0x0000000e88b47c23 */ /* 0x100fe20008010800 */
[----:B------:R-:W-:Y:S01]  /*5b70*/  ISETP.GT.AND P3, PT, R2, 0x59, PT ;  /* 0x000000590200780c */ /* 0x000fe20003f64270 */
[--C-:B------:R-:W-:Y:S01]  /*5b80*/  FFMA.FTZ R129, R137, UR14, -R0.reuse ;  /* 0x0000000e89817c23 */ /* 0x100fe20008010800 */
[----:B------:R-:W-:Y:S01]  /*5b90*/  FSEL R166, R166, -INF , P2 ;  /* 0xff800000a6a67808 */ /* 0x000fe20001000000 */
[--C-:B------:R-:W-:Y:S01]  /*5ba0*/  FFMA.FTZ R182, R140, UR14, -R0.reuse ;  /* 0x0000000e8cb67c23 */ /* 0x100fe20008010800 */
[----:B------:R-:W-:Y:S01]  /*5bb0*/  FMNMX.FTZ R3, R163, R120, !PT ;  /* 0x00000078a3037209 */ /* 0x000fe20007810000 */
[--C-:B------:R-:W-:Y:S01]  /*5bc0*/  FFMA.FTZ R128, R141, UR14, -R0.reuse ;  /* 0x0000000e8d807c23 */ /* 0x100fe20008010800 */
[----:B------:R-:W-:Y:S01]  /*5bd0*/  FSEL R167, R167, -INF , P3 ;  /* 0xff800000a7a77808 */ /* 0x000fe20001800000 */
[--C-:B------:R-:W-:Y:S01]  /*5be0*/  FFMA.FTZ R176, R144, UR14, -R0.reuse ;  /* 0x0000000e90b07c23 */ /* 0x100fe20008010800 */
[----:B------:R-:W-:Y:S01]  /*5bf0*/  FMNMX.FTZ R2, R166, R3, !PT ;  /* 0x00000003a6027209 */ /* 0x000fe20007810000 */
[--C-:B0-----:R-:W-:Y:S01]  /*5c00*/  FFMA.FTZ R125, R145, UR14, -R0.reuse ;  /* 0x0000000e917d7c23 */ /* 0x101fe20008010800 */
[--C-:B------:R-:W-:Y:S01]  /*5c10*/  FFMA.FTZ R178, R148, UR14, -R0.reuse ;  /* 0x0000000e94b27c23 */ /* 0x100fe20008010800 */
[--C-:B------:R-:W-:Y:S01]  /*5c20*/  FFMA.FTZ R124, R149, UR14, -R0.reuse ;  /* 0x0000000e957c7c23 */ /* 0x100fe20008010800 */
[----:B------:R-:W-:Y:S01]  /*5c30*/  FMNMX.FTZ R2, R167, R2, !PT ;  /* 0x00000002a7027209 */ /* 0x000fe20007810000 */
[--C-:B------:R-:W-:Y:S01]  /*5c40*/  FFMA.FTZ R172, R152, UR14, -R0.reuse ;  /* 0x0000000e98ac7c23 */ /* 0x100fe20008010800 */
[--C-:B------:R-:W-:Y:S01]  /*5c50*/  FFMA.FTZ R121, R153, UR14, -R0.reuse ;  /* 0x0000000e99797c23 */ /* 0x100fe20008010800 */
[--C-:B------:R-:W-:Y:S01]  /*5c60*/  FFMA.FTZ R174, R156, UR14, -R0.reuse ;  /* 0x0000000e9cae7c23 */ /* 0x100fe20008010800 */
[--C-:B------:R-:W-:Y:S01]  /*5c70*/  FFMA.FTZ R120, R157, UR14, -R0.reuse ;  /* 0x0000000e9d787c23 */ /* 0x100fe20008010800 */
[----:B------:R-:W0:Y:S01]  /*5c80*/  SHFL.BFLY PT, R3, R2, 0x2, 0x1f ;  /* 0x0c401f0002037f89 */ /* 0x000e2200000e0000 */
[--C-:B------:R-:W-:Y:S01]  /*5c90*/  FFMA.FTZ R168, R160, UR14, -R0.reuse ;  /* 0x0000000ea0a87c23 */ /* 0x100fe20008010800 */
[--C-:B------:R-:W-:Y:S01]  /*5ca0*/  FFMA.FTZ R161, R161, UR14, -R0.reuse ;  /* 0x0000000ea1a17c23 */ /* 0x100fe20008010800 */
[--C-:B------:R-:W-:Y:S01]  /*5cb0*/  FFMA.FTZ R170, R164, UR14, -R0.reuse ;  /* 0x0000000ea4aa7c23 */ /* 0x100fe20008010800 */
[----:B------:R-:W-:Y:S01]  /*5cc0*/  FFMA.FTZ R132, R165, UR14, -R0 ;  /* 0x0000000ea5847c23 */ /* 0x000fe20008010800 */
[----:B------:R-:W-:Y:S08]  /*5cd0*/  MUFU.EX2 R188, R188 ;  /* 0x000000bc00bc7308 */ /* 0x000ff00000000800 */
[----:B------:R-:W-:Y:S08]  /*5ce0*/  MUFU.EX2 R13, R13 ;  /* 0x0000000d000d7308 */ /* 0x000ff00000000800 */
[----:B------:R-:W-:Y:S01]  /*5cf0*/  MUFU.EX2 R190, R190 ;  /* 0x000000be00be7308 */ /* 0x000fe20000000800 */
[----:B0-----:R-:W-:-:S05]  /*5d00*/  FMNMX.FTZ R21, R2, R3, !PT ;  /* 0x0000000302157209 */ /* 0x001fca0007810000 */
[----:B------:R-:W0:Y:S02]  /*5d10*/  SHFL.BFLY PT, R2, R21, 0x1, 0x1f ;  /* 0x0c201f0015027f89 */ /* 0x000e2400000e0000 */
[----:B------:R-:W-:Y:S08]  /*5d20*/  MUFU.EX2 R184, R184 ;  /* 0x000000b800b87308 */ /* 0x000ff00000000800 */
[----:B------:R-:W-:Y:S08]  /*5d30*/  MUFU.EX2 R15, R15 ;  /* 0x0000000f000f7308 */ /* 0x000ff00000000800 */
[----:B------:R-:W-:Y:S01]  /*5d40*/  MUFU.EX2 R186, R186 ;  /* 0x000000ba00ba7308 */ /* 0x000fe20000000800 */
[----:B0-----:R-:W-:-:S07]  /*5d50*/  FMNMX.FTZ R3, R21, R2, !PT ;  /* 0x0000000215037209 */ /* 0x001fce0007810000 */
[----:B------:R-:W-:Y:S01]  /*5d60*/  MUFU.EX2 R180, R180 ;  /* 0x000000b400b47308 */ /* 0x000fe20000000800 */
[C---:B------:R-:W-:Y:S01]  /*5d70*/  FSETP.NEU.FTZ.AND P2, PT, R3.reuse, -INF , PT ;  /* 0xff8000000300780b */ /* 0x040fe20003f5d000 */
[----:B------:R-:W-:-:S03]  /*5d80*/  FMUL.FTZ R133, R3, UR14 ;  /* 0x0000000e03857c20 */ /* 0x000fc60008410000 */
[----:B------:R-:W-:-:S03]  /*5d90*/  FSEL R0, R3, RZ, P2 ;  /* 0x000000ff03007208 */ /* 0x000fc60001000000 */
[----:B------:R-:W-:Y:S01]  /*5da0*/  MUFU.EX2 R129, R129 ;  /* 0x0000008100817308 */ /* 0x000fe20000000800 */
[----:B------:R-:W-:Y:S01]  /*5db0*/  FSEL R133, R133, RZ, P2 ;  /* 0x000000ff85857208 */ /* 0x000fe20001000000 */
[----:B------:R-:W-:-:S04]  /*5dc0*/  FADD.FTZ R2, -R0, R11 ;  /* 0x0000000b00027221 */ /* 0x000fc80000010100 */
[--C-:B------:R-:W-:Y:S01]  /*5dd0*/  FFMA.FTZ R191, R126, UR14, -R133.reuse ;  /* 0x0000000e7ebf7c23 */ /* 0x100fe20008010885 */
[--C-:B------:R-:W-:Y:S01]  /*5de0*/  FFMA.FTZ R126, R131, UR14, -R133.reuse ;  /* 0x0000000e837e7c23 */ /* 0x100fe20008010885 */
[----:B------:R-:W-:Y:S01]  /*5df0*/  FSEL R131, R4, RZ, P1 ;  /* 0x000000ff04837208 */ /* 0x000fe20000800000 */
[--C-:B------:R-:W-:Y:S01]  /*5e00*/  FFMA.FTZ R189, R122, UR14, -R133.reuse ;  /* 0x0000000e7abd7c23 */ /* 0x100fe20008010885 */
[----:B------:R-:W-:Y:S01]  /*5e10*/  FMUL.FTZ R2, R2, UR14 ;  /* 0x0000000e02027c20 */ /* 0x000fe20008410000 */
[--C-:B------:R-:W-:Y:S01]  /*5e20*/  FFMA.FTZ R136, R123, UR14, -R133.reuse ;  /* 0x0000000e7b887c23 */ /* 0x100fe20008010885 */
[--C-:B------:R-:W-:Y:S01]  /*5e30*/  FFMA.FTZ R127, R127, UR14, -R133.reuse ;  /* 0x0000000e7f7f7c23 */ /* 0x100fe20008010885 */
[----:B------:R-:W-:Y:S01]  /*5e40*/  FADD.FTZ R131, -R131, R12 ;  /* 0x0000000c83837221 */ /* 0x000fe20000010100 */
[----:B------:R-:W-:Y:S01]  /*5e50*/  MUFU.EX2 R191, R191 ;  /* 0x000000bf00bf7308 */ /* 0x000fe20000000800 */
[--C-:B------:R-:W-:Y:S01]  /*5e60*/  FFMA.FTZ R185, R130, UR14, -R133.reuse ;  /* 0x0000000e82b97c23 */ /* 0x100fe20008010885 */
[--C-:B------:R-:W-:Y:S01]  /*5e70*/  FFMA.FTZ R187, R134, UR14, -R133.reuse ;  /* 0x0000000e86bb7c23 */ /* 0x100fe20008010885 */
[----:B------:R-:W-:Y:S01]  /*5e80*/  FMUL.FTZ R131, R131, UR14 ;  /* 0x0000000e83837c20 */ /* 0x000fe20008410000 */
[--C-:B------:R-:W-:Y:S01]  /*5e90*/  FFMA.FTZ R123, R135, UR14, -R133.reuse ;  /* 0x0000000e877b7c23 */ /* 0x100fe20008010885 */
[--C-:B------:R-:W-:Y:S01]  /*5ea0*/  FFMA.FTZ R181, R138, UR14, -R133.reuse ;  /* 0x0000000e8ab57c23 */ /* 0x100fe20008010885 */
[--C-:B------:R-:W-:Y:S01]  /*5eb0*/  FFMA.FTZ R122, R139, UR14, -R133.reuse ;  /* 0x0000000e8b7a7c23 */ /* 0x100fe20008010885 */
[--C-:B------:R-:W-:Y:S01]  /*5ec0*/  FFMA.FTZ R183, R142, UR14, -R133.reuse ;  /* 0x0000000e8eb77c23 */ /* 0x100fe20008010885 */
[----:B------:R0:W1:Y:S01]  /*5ed0*/  MUFU.EX2 R0, R131 ;  /* 0x0000008300007308 */ /* 0x0000620000000800 */
        /* <DEDUP_REMOVED lines=8> */
[--C-:B0-----:R-:W-:Y:S01]  /*5f60*/  FFMA.FTZ R131, R151, UR14, -R133.reuse ;  /* 0x0000000e97837c23 */ /* 0x101fe20008010885 */
[--C-:B------:R-:W-:Y:S01]  /*5f70*/  FFMA.FTZ R169, R162, UR14, -R133.reuse ;  /* 0x0000000ea2a97c23 */ /* 0x100fe20008010885 */
[----:B------:R-:W-:-:S05]  /*5f80*/  FFMA.FTZ R171, R166, UR14, -R133 ;  /* 0x0000000ea6ab7c23 */ /* 0x000fca0008010885 */
[----:B------:R-:W0:Y:S01]  /*5f90*/  MUFU.EX2 R2, R2 ;  /* 0x0000000200027308 */ /* 0x000e220000000800 */
[----:B-1----:R-:W-:-:S04]  /*5fa0*/  FFMA.FTZ R10, R0, R10, R188 ;  /* 0x0000000a000a7223 */ /* 0x002fc800000100bc */
[----:B------:R-:W-:-:S03]  /*5fb0*/  FADD.FTZ R11, R13, R10 ;  /* 0x0000000a0d0b7221 */ /* 0x000fc60000010000 */
[----:B------:R-:W1:Y:S01]  /*5fc0*/  MUFU.EX2 R136, R136 ;  /* 0x0000008800887308 */ /* 0x000e620000000800 */
[----:B------:R-:W-:-:S04]  /*5fd0*/  FADD.FTZ R11, R190, R11 ;  /* 0x0000000bbe0b7221 */ /* 0x000fc80000010000 */
[----:B------:R-:W-:-:S03]  /*5fe0*/  FADD.FTZ R11, R14, R11 ;  /* 0x0000000b0e0b7221 */ /* 0x000fc60000010000 */
[----:B------:R-:W2:Y:S01]  /*5ff0*/  MUFU.EX2 R127, R127 ;  /* 0x0000007f007f7308 */ /* 0x000ea20000000800 */
[----:B0-----:R-:W-:Y:S01]  /*6000*/  FFMA.FTZ R5, R2, R5, R189 ;  /* 0x0000000502057223 */ /* 0x001fe200000100bd */
[----:B------:R-:W-:-:S04]  /*6010*/  FADD.FTZ R12, R184, R11 ;  /* 0x0000000bb80c7221 */ /* 0x000fc80000010000 */
[----:B------:R-:W-:Y:S02]  /*6020*/  FADD.FTZ R11, R15, R12 ;  /* 0x0000000c0f0b7221 */ /* 0x000fe40000010000 */
[----:B------:R-:W0:Y:S01]  /*6030*/  MUFU.EX2 R185, R185 ;  /* 0x000000b900b97308 */ /* 0x000e220000000800 */
[----:B-1----:R-:W-:Y:S01]  /*6040*/  FADD.FTZ R10, R136, R5 ;  /* 0x00000005880a7221 */ /* 0x002fe20000010000 */
[----:B------:R-:W-:-:S03]  /*6050*/  FADD.FTZ R11, R186, R11 ;  /* 0x0000000bba0b7221 */ /* 0x000fc60000010000 */
[----:B------:R-:W-:Y:S01]  /*6060*/  FADD.FTZ R10, R191, R10 ;  /* 0x0000000abf0a7221 */ /* 0x000fe20000010000 */
[----:B------:R-:W-:Y:S02]  /*6070*/  FADD.FTZ R11, R20, R11 ;  /* 0x0000000b140b7221 */ /* 0x000fe40000010000 */
[----:B------:R-:W1:Y:S01]  /*6080*/  MUFU.EX2 R126, R126 ;  /* 0x0000007e007e7308 */ /* 0x000e620000000800 */
[----:B--2---:R-:W-:Y:S01]  /*6090*/  FADD.FTZ R10, R127, R10 ;  /* 0x0000000a7f0a7221 */ /* 0x004fe20000010000 */
[----:B------:R-:W-:-:S04]  /*60a0*/  FADD.FTZ R12, R180, R11 ;  /* 0x0000000bb40c7221 */ /* 0x000fc80000010000 */
[----:B------:R-:W-:Y:S01]  /*60b0*/  FADD.FTZ R11, R129, R12 ;  /* 0x0000000c810b7221 */ /* 0x000fe20000010000 */
[----:B------:R-:W-:Y:S01]  /*60c0*/  FFMA.FTZ R12, R159, UR14, -R133 ;  /* 0x0000000e9f0c7c23 */ /* 0x000fe20008010885 */
        /* <DEDUP_REMOVED lines=22> */
[--C-:B------:R-:W-:Y:S01]  /*6230*/  FFMA.FTZ R11, R163, UR14, -R133.reuse ;  /* 0x0000000ea30b7c23 */ /* 0x100fe20008010885 */
[----:B------:R-:W-:-:S05]  /*6240*/  FFMA.FTZ R133, R167, UR14, -R133 ;  /* 0x0000000ea7857c23 */ /* 0x000fca0008010885 */
        /* <DEDUP_REMOVED lines=46> */
.L_x_2399:
        /* <DEDUP_REMOVED lines=36> */
.L_x_2389:
[----:B------:R-:W-:-:S06]  /*6770*/  UISETP.GE.AND UP0, UPT, UR4, UR61, UPT ;  /* 0x0000003d0400728c */ /* 0x000fcc000bf06270 */
[----:B------:R-:W-:-:S13]  /*6780*/  PLOP3.LUT P1, PT, PT, PT, UP0, 0x80, 0x0 ;  /* 0x000000000000781c */ /* 0x000fda0003f2f008 */
[----:B------:R-:W-:Y:S05]  /*6790*/  @!P1 BRA `(.L_x_2401) ;  /* 0x0000001c00bc9947 */ /* 0x000fea0003800000 */
[----:B------:R-:W-:Y:S01]  /*67a0*/  IMAD.MOV.U32 R11, RZ, RZ, R3 ;  /* 0x000000ffff0b7224 */ /* 0x000fe200078e0003 */
[----:B------:R-:W-:Y:S01]  /*67b0*/  UMOV UR5, UR38 ;  /* 0x0000002600057c82 */ /* 0x000fe20008000000 */
[----:B------:R-:W-:Y:S01]  /*67c0*/  IMAD.MOV.U32 R12, RZ, RZ, R4 ;  /* 0x000000ffff0c7224 */ /* 0x000fe200078e0004 */
[----:B------:R-:W-:Y:S01]  /*67d0*/  UMOV UR6, UR39 ;  /* 0x0000002700067c82 */ /* 0x000fe20008000000 */
[----:B------:R-:W-:-:S05]  /*67e0*/  ULDC UR11, c[0x0][0x988] ;  /* 0x00026200000b7ab9 */ /* 0x000fca0000000800 */
.L_x_2412:
[----:B------:R-:W-:-:S04]  /*67f0*/  UIADD3 UR10, UR6, 0x1, URZ ;  /* 0x00000001060a7890 */ /* 0x000fc8000fffe03f */
[----:B------:R-:W-:-:S04]  /*6800*/  UISETP.NE.AND UP0, UPT, UR10, 0x2, UPT ;  /* 0x000000020a00788c */ /* 0x000fc8000bf05270 */
[----:B------:R-:W-:Y:S02]  /*6810*/  USEL UR10, UR10, URZ, UP0 ;  /* 0x0000003f0a0a7287 */ /* 0x000fe40008000000 */
[----:B------:R-:W-:-:S04]  /*6820*/  USEL UR38, URZ, 0x1, UP0 ;  /* 0x000000013f267887 */ /* 0x000fc80008000000 */
[----:B------:R-:W-:Y:S01]  /*6830*/  ULOP3.LUT UR38, UR5, UR38, URZ, 0x3c, !UPT ;  /* 0x0000002605267292 */ /* 0x000fe2000f8e3c3f */
[----:B------:R-:W-:Y:S01]  /*6840*/  UMOV UR39, UR10 ;  /* 0x0000000a00277c82 */ /* 0x000fe20008000000 */
[----:B------:R-:W-:Y:S10]  /*6850*/  @!P0 BRA `(.L_x_2402) ;  /* 0x0000000000048947 */ /* 0x000ff40003800000 */
[----:B------:R-:W-:Y:S01]  /*6860*/  BPT.TRAP 0x1 ;  /* 0x000000040000795c */ /* 0x000fe20000300000 */
.L_x_2402:
[----:B------:R-:W-:Y:S01]  /*6870*/  ULEA UR7, UR39, UR40, 0x3 ;  /* 0x0000002827077291 */ /* 0x000fe2000f8e183f */
[----:B------:R-:W-:-:S05]  /*6880*/  IMAD.U32 R3, RZ, RZ, UR38 ;  /* 0x00000026ff037e24 */ /* 0x000fca000f8e00ff */
[----:B------:R-:W-:-:S04]  /*6890*/  SHF.L.U32 R3, R3, 0x1f, RZ ;  /* 0x0000001f03037819 */ /* 0x000fc800000006ff */
[----:B------:R0:W1:Y:S01]  /*68a0*/  SYNCS.PHASECHK.TRANS64.TRYWAIT P1, [UR7+0x30830], R3 ;  /* 0x03083003ff0075a7 */ /* 0x0000620008020147 */
[----:B------:R-:W-:Y:S05]  /*68b0*/  @!P0 BRA `(.L_x_2403) ;  /* 0x0000000000048947 */ /* 0x000fea0003800000 */
[----:B------:R-:W-:Y:S01]  /*68c0*/  BPT.TRAP 0x1 ;  /* 0x000000040000795c */ /* 0x000fe20000300000 */
.L_x_2403:
[----:B-1----:R-:W-:Y:S05]  /*68d0*/  @P1 BRA `(.L_x_2404) ;  /* 0x0000000000081947 */ /* 0x002fea0003800000 */
[----:B------:R-:W1:Y:S02]  /*68e0*/  SYNCS.PHASECHK.TRANS64.TRYWAIT P1, [UR7+0x30830], R3 ;  /* 0x03083003ff0075a7 */ /* 0x000e640008020147 */
[----:B-1----:R-:W-:Y:S05]  /*68f0*/  @!P1 BRA `(.L_x_2405) ;  /* 0x000000d000349947 */ /* 0x002fea0003800000 */
.L_x_2404:
        /* <DEDUP_REMOVED lines=175> */
.L_x_2406:
[----:B------:R-:W-:Y:S01]  /*73f0*/  ULEA UR15, UR6, UR40, 0x3 ;  /* 0x00000028060f7291 */ /* 0x000fe2000f8e183f */
[----:B------:R-:W-:-:S05]  /*7400*/  IMAD.U32 R0, RZ, RZ, UR5 ;  /* 0x00000005ff007e24 */ /* 0x000fca000f8e00ff */
[----:B------:R-:W-:-:S04]  /*7410*/  SHF.L.U32 R0, R0, 0x1f, RZ ;  /* 0x0000001f00007819 */ /* 0x000fc800000006ff */
[----:B------:R2:W3:Y:S01]  /*7420*/  SYNCS.PHASECHK.TRANS64.TRYWAIT P1, [UR15+0x30850], R0 ;  /* 0x03085000ff0075a7 */ /* 0x0004e2000802014f */
[----:B------:R-:W-:Y:S05]  /*7430*/  @!P0 BRA `(.L_x_2407) ;  /* 0x0000000000048947 */ /* 0x000fea0003800000 */
[----:B------:R-:W-:Y:S01]  /*7440*/  BPT.TRAP 0x1 ;  /* 0x000000040000795c */ /* 0x000fe20000300000 */
.L_x_2407:
[----:B---3--:R-:W-:Y:S05]  /*7450*/  @P1 BRA `(.L_x_2408) ;  /* 0x0000000000081947 */ /* 0x008fea0003800000 */
[----:B------:R-:W3:Y:S02]  /*7460*/  SYNCS.PHASECHK.TRANS64.TRYWAIT P1, [UR15+0x30850], R0 ;  /* 0x03085000ff0075a7 */ /* 0x000ee4000802014f */
[----:B---3--:R-:W-:Y:S05]  /*7470*/  @!P1 BRA `(.L_x_2409) ;  /* 0x000000c4006c9947 */ /* 0x008fea0003800000 */
.L_x_2408:
        /* <DEDUP_REMOVED lines=37> */
.L_x_2410:
[----:B---3--:R-:W-:Y:S01]  /*76d0*/  FMNMX.FTZ R2, R122, R11, !PT ;  /* 0x0000000b7a027209 */ /* 0x008fe20007810000 */
[----:B------:R-:W-:Y:S01]  /*76e0*/  UMOV UR14, UR11 ;  /* 0x0000000b000e7c82 */ /* 0x000fe20008000000 */
[----:B--2---:R-:W-:Y:S01]  /*76f0*/  FMNMX.FTZ R0, R120, R12, !PT ;  /* 0x0000000c78007209 */ /* 0x004fe20007810000 */
[----:B------:R-:W2:Y:S01]  /*7700*/  S2UR UR6, SR_CgaCtaId ;  /* 0x00000000000679c3 */ /* 0x000ea20000008800 */
[----:B------:R-:W-:Y:S01]  /*7710*/  FMNMX.FTZ R13, R123, R2, !PT ;  /* 0x000000027b0d7209 */ /* 0x000fe20007810000 */
[----:B------:R-:W-:Y:S01]  /*7720*/  ULEA UR5, UR10, UR40, 0x3 ;  /* 0x000000280a057291 */ /* 0x000fe2000f8e183f */
[----:B01----:R-:W-:Y:S02]  /*7730*/  FMNMX.FTZ R3, R121, R0, !PT ;  /* 0x0000000079037209 */ /* 0x003fe40007810000 */
[----:B------:R-:W-:Y:S01]  /*7740*/  FMNMX.FTZ R2, R126, R13, !PT ;  /* 0x0000000d7e027209 */ /* 0x000fe20007810000 */
[----:B------:R-:W-:Y:S01]  /*7750*/  UIADD3 UR5, UR5, 0x30840, URZ ;  /* 0x0003084005057890 */ /* 0x000fe2000fffe03f */
        /* <DEDUP_REMOVED lines=55> */
[C---:B------:R-:W-:Y:S01]  /*7ad0*/  FMUL.FTZ R11, R4.reuse, UR14 ;  /* 0x0000000e040b7c20 */ /* 0x040fe20008410000 */
[----:B------:R-:W-:-:S03]  /*7ae0*/  FADD.FTZ R12, -R4, R12 ;  /* 0x0000000c040c7221 */ /* 0x000fc60000010100 */
[--C-:B------:R-:W-:Y:S01]  /*7af0*/  FFMA.FTZ R190, R124, UR14, -R11.reuse ;  /* 0x0000000e7cbe7c23 */ /* 0x100fe2000801080b */
[--C-:B------:R-:W-:Y:S01]  /*7b00*/  FFMA.FTZ R124, R125, UR14, -R11.reuse ;  /* 0x0000000e7d7c7c23 */ /* 0x100fe2000801080b */
[----:B------:R-:W-:Y:S01]  /*7b10*/  FMUL.FTZ R125, R3, UR14 ;  /* 0x0000000e037d7c20 */ /* 0x000fe20008410000 */
[--C-:B------:R-:W-:Y:S01]  /*7b20*/  FFMA.FTZ R188, R120, UR14, -R11.reuse ;  /* 0x0000000e78bc7c23 */ /* 0x100fe2000801080b */
[----:B------:R-:W-:Y:S01]  /*7b30*/  FMUL.FTZ R12, R12, UR14 ;  /* 0x0000000e0c0c7c20 */ /* 0x000fe20008410000 */
[----:B------:R-:W-:Y:S01]  /*7b40*/  FFMA.FTZ R169, R121, UR14, -R11 ;  /* 0x0000000e79a97c23 */ /* 0x000fe2000801080b */
[----:B------:R-:W-:Y:S01]  /*7b50*/  FFMA.FTZ R189, R122, UR14, -R125 ;  /* 0x0000000e7abd7c23 */ /* 0x000fe2000801087d */
[----:B------:R-:W-:Y:S01]  /*7b60*/  FFMA.FTZ R21, R137, UR14, -R11 ;  /* 0x0000000e89157c23 */ /* 0x000fe2000801080b */
[--C-:B------:R-:W-:Y:S01]  /*7b70*/  FFMA.FTZ R137, R123, UR14, -R125.reuse ;  /* 0x0000000e7b897c23 */ /* 0x100fe2000801087d */
[----:B------:R-:W-:Y:S01]  /*7b80*/  MUFU.EX2 R0, R12 ;  /* 0x0000000c00007308 */ /* 0x000fe20000000800 */
[----:B------:R-:W-:Y:S01]  /*7b90*/  FFMA.FTZ R191, R126, UR14, -R125 ;  /* 0x0000000e7ebf7c23 */ /* 0x000fe2000801087d */
[----:B------:R-:W-:Y:S01]  /*7ba0*/  FFMA.FTZ R180, R136, UR14, -R11 ;  /* 0x0000000e88b47c23 */ /* 0x000fe2000801080b */
[----:B------:R-:W-:Y:S01]  /*7bb0*/  FFMA.FTZ R136, R127, UR14, -R125 ;  /* 0x0000000e7f887c23 */ /* 0x000fe2000801087d */
[----:B------:R-:W-:Y:S01]  /*7bc0*/  FFMA.FTZ R184, R128, UR14, -R11 ;  /* 0x0000000e80b87c23 */ /* 0x000fe2000801080b */
[----:B------:R-:W-:Y:S01]  /*7bd0*/  FFMA.FTZ R185, R130, UR14, -R125 ;  /* 0x0000000e82b97c23 */ /* 0x000fe2000801087d */
[--C-:B------:R-:W-:Y:S01]  /*7be0*/  FFMA.FTZ R121, R129, UR14, -R11.reuse ;  /* 0x0000000e81797c23 */ /* 0x100fe2000801080b */
[----:B------:R-:W-:Y:S01]  /*7bf0*/  FFMA.FTZ R120, R133, UR14, -R11 ;  /* 0x0000000e85787c23 */ /* 0x000fe2000801080b */
[----:B------:R-:W0:Y:S01]  /*7c00*/  MUFU.EX2 R188, R188 ;  /* 0x000000bc00bc7308 */ /* 0x000e220000000800 */
[----:B------:R-:W-:Y:S01]  /*7c10*/  FFMA.FTZ R133, R131, UR14, -R125 ;  /* 0x0000000e83857c23 */ /* 0x000fe2000801087d */
[----:B------:R-:W-:Y:S01]  /*7c20*/  FFMA.FTZ R186, R132, UR14, -R11 ;  /* 0x0000000e84ba7c23 */ /* 0x000fe2000801080b */
[--C-:B------:R-:W-:Y:S01]  /*7c30*/  FFMA.FTZ R187, R134, UR14, -R125.reuse ;  /* 0x0000000e86bb7c23 */ /* 0x100fe2000801087d */
[--C-:B------:R-:W-:Y:S01]  /*7c40*/  FFMA.FTZ R132, R135, UR14, -R125.reuse ;  /* 0x0000000e87847c23 */ /* 0x100fe2000801087d */
[--C-:B------:R-:W-:Y:S01]  /*7c50*/  FFMA.FTZ R181, R138, UR14, -R125.reuse ;  /* 0x0000000e8ab57c23 */ /* 0x100fe2000801087d */
[----:B------:R-:W-:Y:S01]  /*7c60*/  FFMA.FTZ R131, R139, UR14, -R125 ;  /* 0x0000000e8b837c23 */ /* 0x000fe2000801087d */
[----:B------:R-:W-:Y:S01]  /*7c70*/  FFMA.FTZ R182, R140, UR14, -R11 ;  /* 0x0000000e8cb67c23 */ /* 0x000fe2000801080b */
        /* <DEDUP_REMOVED lines=26> */
[--C-:B------:R-:W-:Y:S01]  /*7e20*/  FFMA.FTZ R12, R161, UR14, -R11.reuse ;  /* 0x0000000ea10c7c23 */ /* 0x100fe2000801080b */
[----:B------:R-:W-:Y:S01]  /*7e30*/  FFMA.FTZ R170, R164, UR14, -R11 ;  /* 0x0000000ea4aa7c23 */ /* 0x000fe2000801080b */
[----:B------:R-:W-:Y:S01]  /*7e40*/  FFMA.FTZ R171, R166, UR14, -R125 ;  /* 0x0000000ea6ab7c23 */ /* 0x000fe2000801087d */
        /* <DEDUP_REMOVED lines=35> */
[----:B------:R-:W-:-:S06]  /*8080*/  FFMA.FTZ R122, R162, UR14, -R125 ;  /* 0x0000000ea27a7c23 */ /* 0x000fcc000801087d */
        /* <DEDUP_REMOVED lines=9> */
[----:B0-----:R-:W-:Y:S01]  /*8120*/  FADD.FTZ R10, R130, R123 ;  /* 0x0000007b820a7221 */ /* 0x001fe20000010000 */
[--C-:B------:R-:W-:Y:S01]  /*8130*/  FFMA.FTZ R123, R163, UR14, -R125.reuse ;  /* 0x0000000ea37b7c23 */ /* 0x100fe2000801087d */
[----:B------:R-:W-:-:S05]  /*8140*/  FFMA.FTZ R125, R167, UR14, -R125 ;  /* 0x0000000ea77d7c23 */ /* 0x000fca000801087d */
        /* <DEDUP_REMOVED lines=48> */
.L_x_2411:
        /* <DEDUP_REMOVED lines=36> */
.L_x_2401:
        /* <DEDUP_REMOVED lines=99> */
.L_x_2413:
[----:B------:R-:W-:Y:S01]  /*8cc0*/  ULEA UR5, UR39, UR40, 0x3 ;  /* 0x0000002827057291 */ /* 0x000fe2000f8e183f */
[----:B------:R-:W-:-:S05]  /*8cd0*/  IMAD.U32 R0, RZ, RZ, UR38 ;  /* 0x00000026ff007e24 */ /* 0x000fca000f8e00ff */
[----:B------:R-:W-:-:S04]  /*8ce0*/  SHF.L.U32 R0, R0, 0x1f, RZ ;  /* 0x0000001f00007819 */ /* 0x000fc800000006ff */
[----:B------:R0:W1:Y:S01]  /*8cf0*/  SYNCS.PHASECHK.TRANS64.TRYWAIT P1, [UR5+0x30850], R0 ;  /* 0x03085000ff0075a7 */ /* 0x0000620008020145 */
[----:B------:R-:W-:Y:S05]  /*8d00*/  @!P0 BRA `(.L_x_2414) ;  /* 0x0000000000048947 */ /* 0x000fea0003800000 */
[----:B------:R-:W-:Y:S01]  /*8d10*/  BPT.TRAP 0x1 ;  /* 0x000000040000795c */ /* 0x000fe20000300000 */
.L_x_2414:
[----:B-1----:R-:W-:Y:S05]  /*8d20*/  @P1 BRA `(.L_x_2415) ;  /* 0x0000000000081947 */ /* 0x002fea0003800000 */
[----:B------:R-:W1:Y:S02]  /*8d30*/  SYNCS.PHASECHK.TRANS64.TRYWAIT P1, [UR5+0x30850], R0 ;  /* 0x03085000ff0075a7 */ /* 0x000e640008020145 */
[----:B-1----:R-:W-:Y:S05]  /*8d40*/  @!P1 BRA `(.L_x_2416) ;  /* 0x000000ac00509947 */ /* 0x002fea0003800000 */
.L_x_2415:
[----:B------:R-:W-:Y:S01]  /*8d50*/  UIADD3 UR40, UR40, 0x400, URZ ;  /* 0x0000040028287890 */ /* 0x000fe2000fffe03f */
[----:B------:R-:W-:Y:S01]  /*8d60*/  WARPGROUP.ARRIVE ;  /* 0x00000000000079c5 */ /* 0x000fe20000000000 */
[----:B------:R-:W-:Y:S01]  /*8d70*/  UMOV UR7, 0x40000040 ;  /* 0x4000004000077882 */ /* 0x000fe20000000000 */
[----:B-1----:R-:W1:Y:S01]  /*8d80*/  SHFL.BFLY PT, R7, R10, 0x2, 0x1f ;  /* 0x0c401f000a077f89 */ /* 0x002e6200000e0000 */
[----:B------:R-:W-:Y:S01]  /*8d90*/  USHF.R.U32.HI UR40, URZ, 0x4, UR40 ;  /* 0x000000043f287899 */ /* 0x000fe20008011628 */
[----:B------:R-:W-:Y:S02]  /*8da0*/  IMAD.MOV.U32 R6, RZ, RZ, RZ ;  /* 0x000000ffff067224 */ /* 0x000fe400078e00ff */
[----:B0-----:R-:W0:Y:S01]  /*8db0*/  SHFL.BFLY PT, R0, R5, 0x2, 0x1f ;  /* 0x0c401f0005007f89 */ /* 0x001e2200000e0000 */
[----:B------:R-:W-:Y:S01]  /*8dc0*/  ULOP3.LUT UR40, UR40, 0x3fff, URZ, 0xc0, !UPT ;  /* 0x00003fff28287892 */ /* 0x000fe2000f8ec03f */
[----:B------:R-:W-:-:S03]  /*8dd0*/  IMAD.U32 R13, RZ, RZ, UR14 ;  /* 0x0000000eff0d7e24 */ /* 0x000fc6000f8e00ff */
        /* <DEDUP_REMOVED lines=8> */
[----:B------:R-:W-:Y:S02]  /*8e60*/  IMAD.MOV.U32 R5, RZ, RZ, RZ ;  /* 0x000000ffff057224 */ /* 0x000fe400078e00ff */
[----:B------:R-:W0:Y:S04]  /*8e70*/  SHFL.BFLY PT, R0, R7, 0x1, 0x1f ;  /* 0x0c201f0007007f89 */ /* 0x000e2800000e0000 */
[----:B------:R-:W1:Y:S01]  /*8e80*/  SHFL.BFLY PT, R9, R2, 0x1, 0x1f ;  /* 0x0c201f0002097f89 */ /* 0x000e6200000e0000 */
[----:B0-----:R-:W-:Y:S01]  /*8e90*/  FADD.FTZ R11, R7, R0 ;  /* 0x00000000070b7221 */ /* 0x001fe20000010000 */
[----:B------:R-:W-:-:S02]  /*8ea0*/  IMAD.U32 R7, RZ, RZ, UR14 ;  /* 0x0000000eff077e24 */ /* 0x000fc4000f8e00ff */
[----:B------:R-:W-:Y:S02]  /*8eb0*/  IMAD.MOV.U32 R0, RZ, RZ, -0x800000 ;  /* 0xff800000ff007424 */ /* 0x000fe400078e00ff */
        /* <DEDUP_REMOVED lines=38> */
[----:B0-23--:R-:W-:Y:S05]  /*9120*/  @!P0 BRA `(.L_x_2417) ;  /* 0x0000000000048947 */ /* 0x00dfea0003800000 */
[----:B------:R-:W-:Y:S01]  /*9130*/  BPT.TRAP 0x1 ;  /* 0x000000040000795c */ /* 0x000fe20000300000 */
.L_x_2417:
        /* <DEDUP_REMOVED lines=109> */
.L_x_2381:
        /* <DEDUP_REMOVED lines=16> */
[----:B------:R-:W-:Y:S02]  /*9910*/  R2UR UR18, R197 ;  /* 0x00000000c51272ca */ /* 0x000fe400000e0000 */
[----:B------:R-:W-:Y:S02]  /*9920*/  R2UR UR17, R216 ;  /* 0x00000000d81172ca */ /* 0x000fe400000e0000 */
[----:B------:R-:W-:Y:S02]  /*9930*/  R2UR UR19, R196 ;  /* 0x00000000c41372ca */ /* 0x000fe400000e0000 */
[----:B------:R-:W-:-:S09]  /*9940*/  R2UR UR23, R214 ;  /* 0x00000000d61772ca */ /* 0x000fd200000e0000 */
[----:B------:R-:W-:Y:S01]  /*9950*/  USHF.L.U64.HI UR16, UR18, 0x2, UR17 ;  /* 0x0000000212107899 */ /* 0x000fe20008010211 */
[----:B------:R-:W-:Y:S01]  /*9960*/  UMOV UR10, UR8 ;  /* 0x00000008000a7c82 */ /* 0x000fe20008000000 */
[----:B0-----:R-:W-:Y:S01]  /*9970*/  UMOV UR11, UR4 ;  /* 0x00000004000b7c82 */ /* 0x001fe20008000000 */
[----:B------:R-:W-:-:S04]  /*9980*/  USHF.L.U32 UR4, UR18, 0x2, URZ ;  /* 0x0000000212047899 */ /* 0x000fc8000800063f */
[----:B------:R-:W-:-:S04]  /*9990*/  UIADD3 UR9, UP0, UR4, UR14, URZ ;  /* 0x0000000e04097290 */ /* 0x000fc8000ff1e03f */
[----:B------:R-:W-:Y:S01]  /*99a0*/  UIADD3.X UR12, UR16, UR15, URZ, UP0, !UPT ;  /* 0x0000000f100c7290 */ /* 0x000fe200087fe43f */
        /* <DEDUP_REMOVED lines=37> */
[----:B------:R-:W-:Y:S02]  /*9c00*/  LOP3.LUT R14, R133, 0x380, RZ, 0xc0, !PT ;  /* 0x00000380850e7812 */ /* 0x000fe400078ec0ff */
[----:B------:R-:W-:Y:S02]  /*9c10*/  SHF.R.U64 R3, R3, 0x3, RZ ;  /* 0x0000000303037819 */ /* 0x000fe400000012ff */
[----:B------:R-:W-:Y:S02]  /*9c20*/  SHF.R.U64 R16, R16, 0x3, RZ ;  /* 0x0000000310107819 */ /* 0x000fe400000012ff */
[----:B------:R-:W-:-:S02]  /*9c30*/  LOP3.LUT R6, R137, 0x380, RZ, 0xc0, !PT ;  /* 0x0000038089067812 */ /* 0x000fc400078ec0ff */
[----:B------:R-:W-:Y:S02]  /*9c40*/  LOP3.LUT R7, R98, 0x380, RZ, 0xc0, !PT ;  /* 0x0000038062077812 */ /* 0x000fe400078ec0ff */
[----:B------:R-:W-:Y:S02]  /*9c50*/  LOP3.LUT R126, R8, R139, RZ, 0x3c, !PT ;  /* 0x0000008b087e7212 */ /* 0x000fe400078e3cff */
[----:B------:R-:W-:Y:S02]  /*9c60*/  SHF.R.U64 R14, R14, 0x3, RZ ;  /* 0x000000030e0e7819 */ /* 0x000fe400000012ff */
[----:B------:R-:W-:Y:S02]  /*9c70*/  LOP3.LUT R94, R3, R22, RZ, 0x3c, !PT ;  /* 0x00000016035e7212 */ /* 0x000fe400078e3cff */
[----:B------:R-:W-:Y:S02]  /*9c80*/  LOP3.LUT R8, R141, 0x380, RZ, 0xc0, !PT ;  /* 0x000003808d087812 */ /* 0x000fe400078ec0ff */
[----:B------:R-:W-:-:S02]  /*9c90*/  LOP3.LUT R92, R16, R135, RZ, 0x3c, !PT ;  /* 0x00000087105c7212 */ /* 0x000fc400078e3cff */
[----:B------:R-:W-:Y:S02]  /*9ca0*/  LOP3.LUT R22, R145, 0x380, RZ, 0xc0, !PT ;  /* 0x0000038091167812 */ /* 0x000fe400078ec0ff */
[----:B------:R-:W-:Y:S02]  /*9cb0*/  SHF.R.U64 R6, R6, 0x3, RZ ;  /* 0x0000000306067819 */ /* 0x000fe400000012ff */
[----:B------:R-:W-:Y:S02]  /*9cc0*/  SHF.R.U64 R7, R7, 0x3, RZ ;  /* 0x0000000307077819 */ /* 0x000fe400000012ff */
[----:B------:R-:W-:Y:S02]  /*9cd0*/  LOP3.LUT R16, R143, 0x380, RZ, 0xc0, !PT ;  /* 0x000003808f107812 */ /* 0x000fe400078ec0ff */
[----:B------:R-:W-:Y:S02]  /*9ce0*/  LOP3.LUT R14, R14, R133, RZ, 0x3c, !PT ;  /* 0x000000850e0e7212 */ /* 0x000fe400078e3cff */
[----:B------:R-:W-:-:S02]  /*9cf0*/  SHF.R.U64 R8, R8, 0x3, RZ ;  /* 0x0000000308087819 */ /* 0x000fc400000012ff */
[----:B------:R-:W-:Y:S02]  /*9d00*/  SHF.R.U64 R22, R22, 0x3, RZ ;  /* 0x0000000316167819 */ /* 0x000fe400000012ff */
[----:B------:R-:W-:Y:S02]  /*9d10*/  LOP3.LUT R96, R6, R137, RZ, 0x3c, !PT ;  /* 0x0000008906607212 */ /* 0x000fe400078e3cff */
[----:B------:R-:W-:Y:S02]  /*9d20*/  LOP3.LUT R98, R7, R98, RZ, 0x3c, !PT ;  /* 0x0000006207627212 */ /* 0x000fe400078e3cff */
[----:B------:R-:W-:Y:S02]  /*9d30*/  MOV R3, R4 ;  /* 0x0000000400037202 */ /* 0x000fe40000000f00 */
[----:B------:R-:W-:Y:S02]  /*9d40*/  SHF.R.U64 R16, R16, 0x3, RZ ;  /* 0x0000000310107819 */ /* 0x000fe400000012ff */
[----:B------:R-:W-:-:S02]  /*9d50*/  F2FP.F16.F32.PACK_AB R4, R25, R24 ;  /* 0x000000181904723e */ /* 0x000fc400000000ff */
[----:B------:R-:W-:Y:S02]  /*9d60*/  F2FP.F16.F32.PACK_AB R5, R27, R26 ;  /* 0x0000001a1b05723e */ /* 0x000fe400000000ff */
[----:B------:R-:W-:Y:S02]  /*9d70*/  F2FP.F16.F32.PACK_AB R6, R29, R28 ;  /* 0x0000001c1d06723e */ /* 0x000fe400000000ff */
[----:B------:R-:W-:Y:S02]  /*9d80*/  F2FP.F16.F32.PACK_AB R7, R31, R30 ;  /* 0x0000001e1f07723e */ /* 0x000fe400000000ff */
[----:B------:R-:W-:Y:S02]  /*9d90*/  LOP3.LUT R128, R8, R141, RZ, 0x3c, !PT ;  /* 0x0000008d08807212 */ /* 0x000fe400078e3cff */
[----:B------:R-:W-:Y:S01]  /*9da0*/  MOV R135, R12 ;  /* 0x0000000c00877202 */ /* 0x000fe20000000f00 */
[----:B------:R0:W-:Y:S01]  /*9db0*/  STSM.16.M88.4 [R3], R4 ;  /* 0x0000000403007844 */ /* 0x0001e20000000200 */
[----:B------:R-:W-:-:S02]  /*9dc0*/  MOV R134, R14 ;  /* 0x0000000e00867202 */ /* 0x000fc40000000f00 */
[----:B------:R-:W-:Y:S02]  /*9dd0*/  LOP3.LUT R8, R22, R145, RZ, 0x3c, !PT ;  /* 0x0000009116087212 */ /* 0x000fe400078e3cff */
[----:B------:R-:W-:Y:S02]  /*9de0*/  MOV R136, R10 ;  /* 0x0000000a00887202 */ /* 0x000fe40000000f00 */
[----:B------:R-:W-:Y:S02]  /*9df0*/  F2FP.F16.F32.PACK_AB R12, R33, R32 ;  /* 0x00000020210c723e */ /* 0x000fe400000000ff */
[----:B------:R-:W-:Y:S02]  /*9e00*/  F2FP.F16.F32.PACK_AB R13, R35, R34 ;  /* 0x00000022230d723e */ /* 0x000fe400000000ff */
[----:B------:R-:W-:Y:S02]  /*9e10*/  F2FP.F16.F32.PACK_AB R14, R37, R36 ;  /* 0x00000024250e723e */ /* 0x000fe400000000ff */
[----:B------:R-:W-:-:S02]  /*9e20*/  F2FP.F16.F32.PACK_AB R15, R39, R38 ;  /* 0x00000026270f723e */ /* 0x000fc400000000ff */
[----:B------:R-:W-:Y:S02]  /*9e30*/  LOP3.LUT R130, R16, R143, RZ, 0x3c, !PT ;  /* 0x0000008f10827212 */ /* 0x000fe400078e3cff */
[----:B------:R-:W-:Y:S01]  /*9e40*/  MOV R133, R92 ;  /* 0x0000005c00857202 */ /* 0x000fe20000000f00 */
[----:B------:R1:W-:Y:S01]  /*9e50*/  STSM.16.M88.4 [R136], R12 ;  /* 0x0000000c88007844 */ /* 0x0003e20000000200 */
[----:B------:R-:W-:Y:S02]  /*9e60*/  MOV R132, R94 ;  /* 0x0000005e00847202 */ /* 0x000fe40000000f00 */
[----:B------:R-:W-:Y:S02]  /*9e70*/  MOV R22, R96 ;  /* 0x0000006000167202 */ /* 0x000fe40000000f00 */
[----:B------:R-:W-:Y:S02]  /*9e80*/  MOV R16, R98 ;  /* 0x0000006200107202 */ /* 0x000fe40000000f00 */
[----:B------:R-:W-:-:S02]  /*9e90*/  F2FP.F16.F32.PACK_AB R92, R41, R40 ;  /* 0x00000028295c723e */ /* 0x000fc400000000ff */
[----:B------:R-:W-:Y:S02]  /*9ea0*/  F2FP.F16.F32.PACK_AB R93, R43, R42 ;  /* 0x0000002a2b5d723e */ /* 0x000fe400000000ff */
[----:B------:R-:W-:Y:S02]  /*9eb0*/  F2FP.F16.F32.PACK_AB R94, R45, R44 ;  /* 0x0000002c2d5e723e */ /* 0x000fe400000000ff */
[----:B------:R-:W-:Y:S02]  /*9ec0*/  F2FP.F16.F32.PACK_AB R95, R47, R46 ;  /* 0x0000002e2f5f723e */ /* 0x000fe400000000ff */
[----:B------:R-:W-:Y:S02]  /*9ed0*/  F2FP.F16.F32.PACK_AB R96, R49, R48 ;  /* 0x000000303160723e */ /* 0x000fe400000000ff */
[----:B------:R-:W-:Y:S01]  /*9ee0*/  F2FP.F16.F32.PACK_AB R97, R51, R50 ;  /* 0x000000323361723e */ /* 0x000fe200000000ff */
[----:B------:R2:W-:Y:S01]  /*9ef0*/  STSM.16.M88.4 [R135], R92 ;  /* 0x0000005c87007844 */ /* 0x0005e20000000200 */
[----:B------:R-:W-:-:S02]  /*9f00*/  F2FP.F16.F32.PACK_AB R98, R53, R52 ;  /* 0x000000343562723e */ /* 0x000fc400000000ff */
[----:B------:R-:W-:Y:S02]  /*9f10*/  F2FP.F16.F32.PACK_AB R99, R55, R54 ;  /* 0x000000363763723e */ /* 0x000fe400000000ff */
[----:B0-----:R-:W-:Y:S02]  /*9f20*/  MOV R3, R8 ;  /* 0x0000000800037202 */ /* 0x001fe40000000f00 */
[----:B------:R-:W-:Y:S01]  /*9f30*/  F2FP.F16.F32.PACK_AB R4, R57, R56 ;  /* 0x000000383904723e */ /* 0x000fe200000000ff */
[----:B------:R0:W-:Y:S01]  /*9f40*/  STSM.16.M88.4 [R134], R96 ;  /* 0x0000006086007844 */ /* 0x0001e20000000200 */
[----:B------:R-:W-:Y:S02]  /*9f50*/  F2FP.F16.F32.PACK_AB R5, R59, R58 ;  /* 0x0000003a3b05723e */ /* 0x000fe400000000ff */
[----:B------:R-:W-:Y:S02]  /*9f60*/  F2FP.F16.F32.PACK_AB R6, R61, R60 ;  /* 0x0000003c3d06723e */ /* 0x000fe400000000ff */
[----:B------:R-:W-:-:S02]  /*9f70*/  F2FP.F16.F32.PACK_AB R7, R63, R62 ;  /* 0x0000003e3f07723e */ /* 0x000fc400000000ff */
[----:B------:R-:W-:Y:S02]  /*9f80*/  F2FP.F16.F32.PACK_AB R8, R65, R64 ;  /* 0x000000404108723e */ /* 0x000fe400000000ff */
[----:B------:R-:W-:Y:S01]  /*9f90*/  F2FP.F16.F32.PACK_AB R9, R67, R66 ;  /* 0x000000424309723e */ /* 0x000fe200000000ff */
[----:B------:R3:W-:Y:S01]  /*9fa0*/  STSM.16.M88.4 [R133], R4 ;  /* 0x0000000485007844 */ /* 0x0007e20000000200 */
[----:B------:R-:W-:Y:S02]  /*9fb0*/  F2FP.F16.F32.PACK_AB R10, R69, R68 ;  /* 0x00000044450a723e */ /* 0x000fe400000000ff */
[----:B------:R-:W-:Y:S02]  /*9fc0*/  F2FP.F16.F32.PACK_AB R11, R71, R70 ;  /* 0x00000046470b723e */ /* 0x000fe400000000ff */
[----:B-1----:R-:W-:Y:S02]  /*9fd0*/  F2FP.F16.F32.PACK_AB R12, R73, R72 ;  /* 0x00000048490c723e */ /* 0x002fe400000000ff */
[----:B------:R-:W-:Y:S01]  /*9fe0*/  F2FP.F16.F32.PACK_AB R13, R75, R74 ;  /* 0x0000004a4b0d723e */ /* 0x000fe200000000ff */
[----:B------:R-:W-:Y:S01]  /*9ff0*/  STSM.16.M88.4 [R132], R8 ;  /* 0x0000000884007844 */ /* 0x000fe20000000200 */
[----:B------:R-:W-:-:S02]  /*a000*/  F2FP.F16.F32.PACK_AB R14, R77, R76 ;  /* 0x0000004c4d0e723e */ /* 0x000fc400000000ff */
[----:B------:R-:W-:Y:S02]  /*a010*/  F2FP.F16.F32.PACK_AB R15, R79, R78 ;  /* 0x0000004e4f0f723e */ /* 0x000fe400000000ff */
[----:B--2---:R-:W-:Y:S02]  /*a020*/  F2FP.F16.F32.PACK_AB R92, R81, R80 ;  /* 0x00000050515c723e */ /* 0x004fe400000000ff */
[----:B------:R-:W-:Y:S01]  /*a030*/  F2FP.F16.F32.PACK_AB R93, R83, R82 ;  /* 0x00000052535d723e */ /* 0x000fe200000000ff */
[----:B------:R-:W-:Y:S01]  /*a040*/  STSM.16.M88.4 [R22], R12 ;  /* 0x0000000c16007844 */ /* 0x000fe20000000200 */
[----:B------:R-:W-:Y:S02]  /*a050*/  F2FP.F16.F32.PACK_AB R94, R85, R84 ;  /* 0x00000054555e723e */ /* 0x000fe400000000ff */
[----:B------:R-:W-:Y:S02]  /*a060*/  F2FP.F16.F32.PACK_AB R95, R87, R86 ;  /* 0x00000056575f723e */ /* 0x000fe400000000ff */
[----:B------:R-:W-:-:S02]  /*a070*/  MOV R126, R126 ;  /* 0x0000007e007e7202 */ /* 0x000fc40000000f00 */
[----:B0-----:R-:W-:Y:S01]  /*a080*/  F2FP.F16.F32.PACK_AB R96, R89, R88 ;  /* 0x000000585960723e */ /* 0x001fe200000000ff */
[----:B------:R0:W-:Y:S01]  /*a090*/  STSM.16.M88.4 [R16], R92 ;  /* 0x0000005c10007844 */ /* 0x0001e20000000200 */
[----:B------:R-:W-:Y:S02]  /*a0a0*/  F2FP.F16.F32.PACK_AB R97, R91, R90 ;  /* 0x0000005a5b61723e */ /* 0x000fe400000000ff */
[----:B------:R-:W-:Y:S02]  /*a0b0*/  F2FP.F16.F32.PACK_AB R98, R21, R20 ;  /* 0x000000141562723e */ /* 0x000fe400000000ff */
[----:B------:R-:W-:Y:S02]  /*a0c0*/  F2FP.F16.F32.PACK_AB R99, R123, R122 ;  /* 0x0000007a7b63723e */ /* 0x000fe400000000ff */
[----:B------:R-:W-:Y:S02]  /*a0d0*/  MOV R128, R128 ;  /* 0x0000008000807202 */ /* 0x000fe40000000f00 */
[----:B---3--:R-:W-:Y:S01]  /*a0e0*/  F2FP.F16.F32.PACK_AB R4, R121, R120 ;  /* 0x000000787904723e */ /* 0x008fe200000000ff */
[----:B------:R-:W-:Y:S01]  /*a0f0*/  STSM.16.M88.4 [R126], R96 ;  /* 0x000000607e007844 */ /* 0x000fe20000000200 */
[----:B------:R-:W-:-:S02]  /*a100*/  F2FP.F16.F32.PACK_AB R5, R125, R124 ;  /* 0x0000007c7d05723e */ /* 0x000fc400000000ff */
[----:B------:R-:W-:Y:S02]  /*a110*/  F2FP.F16.F32.PACK_AB R6, R101, R100 ;  /* 0x000000646506723e */ /* 0x000fe400000000ff */
[----:B------:R-:W-:Y:S01]  /*a120*/  F2FP.F16.F32.PACK_AB R7, R103, R102 ;  /* 0x000000666707723e */ /* 0x000fe200000000ff */
[----:B0-----:R-:W-:Y:S01]  /*a130*/  IMAD.U32 R92, RZ, RZ, UR9 ;  /* 0x00000009ff5c7e24 */ /* 0x001fe2000f8e00ff */
[----:B------:R-:W-:Y:S01]  /*a140*/  MOV R130, R130 ;  /* 0x0000008200827202 */ /* 0x000fe20000000f00 */
[----:B------:R-:W-:Y:S01]  /*a150*/  IMAD.U32 R93, RZ, RZ, UR12 ;  /* 0x0000000cff5d7e24 */ /* 0x000fe2000f8e00ff */
[----:B------:R-:W-:Y:S01]  /*a160*/  F2FP.F16.F32.PACK_AB R8, R105, R104 ;  /* 0x000000686908723e */ /* 0x000fe200000000ff */
[----:B------:R-:W-:Y:S01]  /*a170*/  STSM.16.M88.4 [R128], R4 ;  /* 0x0000000480007844 */ /* 0x000fe20000000200 */
[----:B------:R-:W-:Y:S01]  /*a180*/  F2FP.F16.F32.PACK_AB R9, R107, R106 ;  /* 0x0000006a6b09723e */ /* 0x000fe200000000ff */
[----:B------:R-:W-:Y:S01]  /*a190*/  ULDC.64 UR12, c[0x0][0xc08] ;  /* 0x00030200000c7ab9 */ /* 0x000fe20000000a00 */
        /* <DEDUP_REMOVED lines=10> */
[----:B------:R-:W-:-:S07]  /*a240*/  ISETP.NE.AND.EX P0, PT, RZ, UR15, PT, P0 ;  /* 0x0000000fff007c0c */ /* 0x000fce000bf05300 */
[----:B0-----:R-:W0:Y:S06]  /*a250*/  LDC R3, c[0x0][0xbe8] ;  /* 0x0002fa00ff037b82 */ /* 0x001e2c0000000800 */
[----:B------:R-:W2:Y:S01]  /*a260*/  @P0 LDG.E R22, desc[UR36][R92.64] ;  /* 0x000000245c160981 */ /* 0x000ea2000c1e1900 */
[----:B------:R-:W-:-:S04]  /*a270*/  UISETP.NE.U32.AND UP0, UPT, UR12, URZ, UPT ;  /* 0x0000003f0c00728c */ /* 0x000fc8000bf05070 */
[----:B------:R-:W-:-:S06]  /*a280*/  UISETP.NE.AND.EX UP0, UPT, UR13, URZ, UPT, UP0 ;  /* 0x0000003f0d00728c */ /* 0x000fcc000bf05300 */
[----:B------:R-:W-:Y:S02]  /*a290*/  PLOP3.LUT P4, PT, PT, PT, UP0, 0x80, 0x0 ;  /* 0x000000000000781c */ /* 0x000fe40003f8f008 */
[----:B0-----:R-:W-:-:S03]  /*a2a0*/  ISETP.NE.AND P1, PT, R3, 0x1, PT ;  /* 0x000000010300780c */ /* 0x001fc60003f25270 */
[----:B------:R-:W-:-:S03]  /*a2b0*/  @UP0 UIADD3 UR12, UP1, UR4, UR12, URZ ;  /* 0x0000000c040c0290 */ /* 0x000fc6000ff3e03f */
[----:B------:R-:W-:Y:S01]  /*a2c0*/  ULDC UR4, c[0x0][0xa88] ;  /* 0x0002a20000047ab9 */ /* 0x000fe20000000800 */
[----:B------:R-:W-:Y:S01]  /*a2d0*/  @UP0 UIADD3.X UR13, UR16, UR13, URZ, UP1, !UPT ;  /* 0x0000000d100d0290 */ /* 0x000fe20008ffe43f */
[----:B------:R-:W-:Y:S01]  /*a2e0*/  IMAD.U32 R16, RZ, RZ, UR4 ;  /* 0x00000004ff107e24 */ /* 0x000fe2000f8e00ff */
[----:B------:R-:W-:Y:S01]  /*a2f0*/  UISETP.NE.AND UP0, UPT, UR20, URZ, UPT ;  /* 0x0000003f1400728c */ /* 0x000fe2000bf05270 */
[----:B------:R-:W-:Y:S01]  /*a300*/  IMAD.U32 R4, RZ, RZ, UR12 ;  /* 0x0000000cff047e24 */ /* 0x000fe2000f8e00ff */
[----:B------:R-:W-:Y:S02]  /*a310*/  ULDC UR4, c[0x0][0xad4] ;  /* 0x0002b50000047ab9 */ /* 0x000fe40000000800 */
[----:B------:R-:W0:Y:S01]  /*a320*/  @P1 LDC R6, c[0x0][0xbec] ;  /* 0x0002fb00ff061b82 */ /* 0x000e220000000800 */
[----:B------:R-:W-:Y:S01]  /*a330*/  USEL UR4, UR20, UR4, UP0 ;  /* 0x0000000414047287 */ /* 0x000fe20008000000 */
[----:B------:R-:W-:Y:S01]  /*a340*/  IMAD.U32 R5, RZ, RZ, UR13 ;  /* 0x0000000dff057e24 */ /* 0x000fe2000f8e00ff */
[----:B------:R-:W-:-:S02]  /*a350*/  UMOV UR22, 0x9b8 ;  /* 0x000009b800167882 */ /* 0x000fc40000000000 */
[----:B------:R-:W-:-:S03]  /*a360*/  UISETP.GT.AND UP1, UPT, UR4, 0x1, UPT ;  /* 0x000000010400788c */ /* 0x000fc6000bf24270 */
[----:B------:R-:W1:Y:S01]  /*a370*/  @P1 LDC R9, c[0x0][0xbf0] ;  /* 0x0002fc00ff091b82 */ /* 0x000e620000000800 */
[----:B------:R-:W-:Y:S01]  /*a380*/  USEL UR22, UR22, 0x978, UP1 ;  /* 0x0000097816167887 */ /* 0x000fe20008800000 */
[----:B------:R-:W-:Y:S01]  /*a390*/  VIADD R13, R18, UR43 ;  /* 0x0000002b120d7c36 */ /* 0x000fe20008000000 */
[----:B------:R-:W-:Y:S01]  /*a3a0*/  UISETP.NE.U32.AND UP0, UPT, UR14, URZ, UPT ;  /* 0x0000003f0e00728c */ /* 0x000fe2000bf05070 */
[----:B------:R0:W5:Y:S01]  /*a3b0*/  @P4 LDG.E R16, desc[UR36][R4.64] ;  /* 0x0000002404104981 */ /* 0x000162000c1e1900 */
[----:B------:R-:W-:Y:S01]  /*a3c0*/  UMOV UR4, URZ ;  /* 0x0000003f00047c82 */ /* 0x000fe20008000000 */
[----:B------:R-:W-:Y:S01]  /*a3d0*/  USEL UR20, UR19, URZ, UP1 ;  /* 0x0000003f13147287 */ /* 0x000fe20008800000 */
[----:B------:R-:W-:Y:S01]  /*a3e0*/  IMAD.MOV.U32 R7, RZ, RZ, R13 ;  /* 0x000000ffff077224 */ /* 0x000fe200078e000d */
[----:B------:R-:W-:-:S04]  /*a3f0*/  UISETP.NE.AND.EX UP0, UPT, UR15, URZ, UPT, UP0 ;  /* 0x0000003f0f00728c */ /* 0x000fc8000bf05300 */
[----:B------:R-:W-:Y:S02]  /*a400*/  USEL UR9, UR18, URZ, !UP0 ;  /* 0x0000003f12097287 */ /* 0x000fe4000c000000 */
[----:B------:R-:W-:Y:S01]  /*a410*/  USEL UR21, UR17, URZ, !UP0 ;  /* 0x0000003f11157287 */ /* 0x000fe2000c000000 */
[----:B------:R-:W-:Y:S02]  /*a420*/  ULDC.64 UR12, c[0x0][UR22+0x218] ;  /* 0x00008600160c7abb */ /* 0x000fe40008000a00 */
[----:B------:R-:W-:Y:S01]  /*a430*/  ULDC.64 UR16, c[0x0][UR22+0x220] ;  /* 0x0000880016107abb */ /* 0x000fe20008000a00 */
[----:B------:R-:W-:Y:S01]  /*a440*/  ULDC.64 UR18, c[0x0][UR22+0x228] ;  /* 0x00008a0016127abb */ /* 0x000fe20008000a00 */
[----:B------:R-:W-:Y:S01]  /*a450*/  UIMAD.WIDE.U32 UR14, UR12, UR23, URZ ;  /* 0x000000170c0e72a5 */ /* 0x000fe2000f8e003f */
[----:B0-----:R-:W-:Y:S01]  /*a460*/  @P1 IMAD.HI.U32 R4, R13, R6, RZ ;  /* 0x000000060d041227 */ /* 0x001fe200078e00ff */
[----:B------:R-:W-:Y:S02]  /*a470*/  UIMAD UR23, UR13, UR23, URZ ;  /* 0x000000170d1772a4 */ /* 0x000fe4000f8e023f */
[----:B------:R-:W-:-:S02]  /*a480*/  UIMAD UR17, UR17, UR9, URZ ;  /* 0x00000009111172a4 */ /* 0x000fc4000f8e023f */
[----:B------:R-:W-:Y:S01]  /*a490*/  UIMAD.WIDE.U32 UR24, UR18, UR20, URZ ;  /* 0x00000014121872a5 */ /* 0x000fe2000f8e003f */
[----:B-1----:R-:W-:Y:S01]  /*a4a0*/  @P1 SHF.R.U32.HI R7, RZ, R9, R4 ;  /* 0x00000009ff071219 */ /* 0x002fe20000011604 */
[----:B------:R-:W-:Y:S02]  /*a4b0*/  UIMAD.WIDE.U32 UR12, UR16, UR9, URZ ;  /* 0x00000009100c72a5 */ /* 0x000fe4000f8e003f */
[----:B------:R-:W-:Y:S02]  /*a4c0*/  UIMAD UR18, UR19, UR20, URZ ;  /* 0x00000014131272a4 */ /* 0x000fe4000f8e023f */
[----:B------:R-:W-:Y:S01]  /*a4d0*/  UIMAD UR17, UR16, UR21, UR17 ;  /* 0x00000015101172a4 */ /* 0x000fe2000f8e0211 */
[----:B------:R-:W-:Y:S01]  /*a4e0*/  IMAD.U32 R4, RZ, RZ, UR24 ;  /* 0x00000018ff047e24 */ /* 0x000fe2000f8e00ff */
[----:B------:R-:W-:Y:S01]  /*a4f0*/  UIADD3 UR18, UR25, UR18, URZ ;  /* 0x0000001219127290 */ /* 0x000fe2000fffe03f */
[----:B------:R-:W-:Y:S01]  /*a500*/  IMAD.MOV R6, RZ, RZ, -R7 ;  /* 0x000000ffff067224 */ /* 0x000fe200078e0a07 */
[----:B------:R-:W-:Y:S01]  /*a510*/  UIADD3 UR23, UR15, UR23, URZ ;  /* 0x000000170f177290 */ /* 0x000fe2000fffe03f */
[----:B------:R-:W-:Y:S01]  /*a520*/  IMAD.U32 R5, RZ, RZ, UR25 ;  /* 0x00000019ff057e24 */ /* 0x000fe2000f8e00ff */
[----:B------:R-:W-:Y:S01]  /*a530*/  UIADD3 UR17, UR13, UR17, URZ ;  /* 0x000000110d117290 */ /* 0x000fe2000fffe03f */
[----:B------:R-:W-:Y:S01]  /*a540*/  IMAD R9, R3, R6, R13 ;  /* 0x0000000603097224 */ /* 0x000fe200078e020d */
[----:B------:R-:W-:Y:S01]  /*a550*/  SHF.R.S32.HI R5, RZ, 0x1f, R7 ;  /* 0x0000001fff057819 */ /* 0x000fe20000011407 */
[----:B------:R-:W-:-:S03]  /*a560*/  IMAD.U32 R8, RZ, RZ, UR18 ;  /* 0x00000012ff087e24 */ /* 0x000fc6000f8e00ff */
[----:B------:R-:W-:Y:S02]  /*a570*/  SHF.R.S32.HI R6, RZ, 0x1f, R9 ;  /* 0x0000001fff067819 */ /* 0x000fe40000011409 */
[----:B--2---:R-:W-:-:S13]  /*a580*/  @P0 R2UR UR4, R22 ;  /* 0x00000000160402ca */ /* 0x004fda00000e0000 */
[----:B------:R-:W-:Y:S02]  /*a590*/  UIADD3 UR14, UP0, UP2, UR12, UR14, UR4 ;  /* 0x0000000e0c0e7290 */ /* 0x000fe4000fa1e004 */
[----:B------:R-:W-:Y:S01]  /*a5a0*/  USHF.R.S32.HI UR16, URZ, 0x1f, UR4 ;  /* 0x0000001f3f107899 */ /* 0x000fe20008011404 */
[----:B------:R-:W-:-:S03]  /*a5b0*/  ULDC.64 UR12, c[0x0][UR22+0x210] ;  /* 0x00008400160c7abb */ /* 0x000fc60008000a00 */
[----:B------:R-:W-:Y:S01]  /*a5c0*/  IADD3 R4, P2, P3, R7, UR14, R4 ;  /* 0x0000000e07047c10 */ /* 0x000fe2000fb5e004 */
[----:B------:R-:W-:Y:S01]  /*a5d0*/  UIADD3.X UR14, UR17, UR23, UR16, UP0, UP2 ;  /* 0x00000017110e7290 */ /* 0x000fe200087e4410 */
[----:B------:R-:W-:-:S04]  /*a5e0*/  IMAD R7, R9, UR13, RZ ;  /* 0x0000000d09077c24 */ /* 0x000fc8000f8e02ff */
[----:B------:R-:W-:Y:S01]  /*a5f0*/  IMAD R7, R6, UR12, R7 ;  /* 0x0000000c06077c24 */ /* 0x000fe2000f8e0207 */
[----:B------:R-:W-:Y:S01]  /*a600*/  IADD3.X R5, R5, UR14, R8, P2, P3 ;  /* 0x0000000e05057c10 */ /* 0x000fe200097e6408 */
        /* <DEDUP_REMOVED lines=12> */
.L_x_2420:
[----:B------:R-:W2:Y:S01]  /*a6d0*/  LDL R9, [R1+0x18] ;  /* 0x0000180001097983 */ /* 0x000ea20000100800 */
[----:B-----5:R-:W-:Y:S01]  /*a6e0*/  IMAD R16, R16, R3, RZ ;  /* 0x0000000310107224 */ /* 0x020fe200078e02ff */
[----:B------:R-:W-:Y:S02]  /*a6f0*/  LOP3.LUT P0, RZ, R218, 0x3, RZ, 0xc0, !PT ;  /* 0x00000003daff7812 */ /* 0x000fe4000780c0ff */
[----:B------:R-:W-:Y:S01]  /*a700*/  SHFL.IDX PT, R4, R8, RZ, 0x1c1f ;  /* 0x001c1fff08047589 */ /* 0x000fe200000e0000 */
[----:B------:R-:W-:-:S03]  /*a710*/  PLOP3.LUT P3, PT, PT, PT, UP1, 0x80, 0x0 ;  /* 0x000000000000781c */ /* 0x000fc60003f6f018 */
[----:B------:R-:W0:Y:S04]  /*a720*/  SHFL.IDX PT, R5, R10, RZ, 0x1c1f ;  /* 0x001c1fff0a057589 */ /* 0x000e2800000e0000 */
[----:B------:R-:W-:Y:S04]  /*a730*/  SHFL.IDX PT, R6, R8, 0x1, 0x1c1f ;  /* 0x003c1f0008067f89 */ /* 0x000fe800000e0000 */
[----:B------:R-:W1:Y:S01]  /*a740*/  SHFL.IDX PT, R7, R10, 0x1, 0x1c1f ;  /* 0x003c1f000a077f89 */ /* 0x000e6200000e0000 */
[----:B--2---:R-:W-:-:S04]  /*a750*/  VIADD R11, R9, UR43 ;  /* 0x0000002b090b7c36 */ /* 0x004fc80008000000 */
        /* <DEDUP_REMOVED lines=8> */
[----:B------:R-:W-:Y:S01]  /*a7e0*/  IMAD.SHL.U32 R69, R19, 0x8, RZ ;  /* 0x0000000813457824 */ /* 0x000fe200078e00ff */
[----:B------:R-:W1:Y:S01]  /*a7f0*/  @P1 LDC R21, c[0x0][0xbec] ;  /* 0x0002fb00ff151b82 */ /* 0x000e620000000800 */
[----:B0-----:R-:W-:Y:S01]  /*a800*/  IMAD.MOV.U32 R5, RZ, RZ, 0x2 ;  /* 0x00000002ff057424 */ /* 0x001fe200078e00ff */
[----:B------:R-:W-:Y:S01]  /*a810*/  ULDC.64 UR14, c[0x0][0xaa0] ;  /* 0x0002a800000e7ab9 */ /* 0x000fe20000000a00 */
[----:B------:R-:W-:Y:S01]  /*a820*/  IMAD R4, R215, 0x40, R69 ;  /* 0x00000040d7047824 */ /* 0x000fe200078e0245 */
[----:B------:R-:W-:-:S03]  /*a830*/  R2UR UR17, R214 ;  /* 0x00000000d61172ca */ /* 0x000fc600000e0000 */
[----:B------:R-:W-:Y:S01]  /*a840*/  IMAD.WIDE R4, R4, R5, UR10 ;  /* 0x0000000a04047e25 */ /* 0x000fe2000f8e0205 */
[----:B------:R-:W0:Y:S02]  /*a850*/  @P1 LDC R63, c[0x0][0xbf0] ;  /* 0x0002fc00ff3f1b82 */ /* 0x000e240000000800 */
[C---:B------:R-:W-:Y:S01]  /*a860*/  IADD3 R33, P2, R4.reuse, 0x5000, RZ ;  /* 0x0000500004217810 */ /* 0x040fe20007f5e0ff */
[----:B------:R-:W-:Y:S01]  /*a870*/  UIMAD UR12, UR16, UR14, URZ ;  /* 0x0000000e100c72a4 */ /* 0x000fe2000f8e023f */
[C---:B------:R-:W-:Y:S02]  /*a880*/  IADD3 R9, P4, R4.reuse, 0x1000, RZ ;  /* 0x0000100004097810 */ /* 0x040fe40007f9e0ff */
[----:B------:R-:W-:Y:S02]  /*a890*/  LOP3.LUT R32, R33, 0x380, RZ, 0xc0, !PT ;  /* 0x0000038021207812 */ /* 0x000fe400078ec0ff */
[----:B------:R-:W-:Y:S02]  /*a8a0*/  IADD3 R13, P3, R4, 0x2000, RZ ;  /* 0x00002000040d7810 */ /* 0x000fe40007f7e0ff */
[----:B------:R-:W-:-:S02]  /*a8b0*/  SHF.R.U64 R32, R32, 0x3, RZ ;  /* 0x0000000320207819 */ /* 0x000fc400000012ff */
[----:B------:R-:W-:Y:S02]  /*a8c0*/  IADD3 R25, P6, R4, 0x3000, RZ ;  /* 0x0000300004197810 */ /* 0x000fe40007fde0ff */
[----:B------:R-:W-:Y:S01]  /*a8d0*/  LOP3.LUT R32, R32, R33, RZ, 0x3c, !PT ;  /* 0x0000002120207212 */ /* 0x000fe200078e3cff */
[--C-:B------:R-:W-:Y:S01]  /*a8e0*/  IMAD.X R33, RZ, RZ, R5.reuse, P2 ;  /* 0x000000ffff217224 */ /* 0x100fe200010e0605 */
[C---:B------:R-:W-:Y:S02]  /*a8f0*/  IADD3 R7, P2, R4.reuse, 0xb000, RZ ;  /* 0x0000b00004077810 */ /* 0x040fe40007f5e0ff */
        /* <DEDUP_REMOVED lines=10> */
[----:B------:R-:W-:Y:S01]  /*a9a0*/  LOP3.LUT R28, R29, 0x380, RZ, 0xc0, !PT ;  /* 0x000003801d1c7812 */ /* 0x000fe200078ec0ff */
[----:B------:R-:W-:Y:S01]  /*a9b0*/  UIADD3 UR11, UR11, UR12, URZ ;  /* 0x0000000c0b0b7290 */ /* 0x000fe2000fffe03f */
[----:B------:R-:W-:Y:S01]  /*a9c0*/  LOP3.LUT R56, R0, R7, RZ, 0x3c, !PT ;  /* 0x0000000700387212 */ /* 0x000fe200078e3cff */
[----:B------:R-:W-:Y:S01]  /*a9d0*/  IMAD R0, R19, 0x20, R215 ;  /* 0x0000002013007824 */ /* 0x000fe200078e02d7 */
[----:B------:R-:W-:Y:S01]  /*a9e0*/  SHF.R.U64 R8, R8, 0x3, RZ ;  /* 0x0000000308087819 */ /* 0x000fe200000012ff */
[----:B------:R-:W-:Y:S01]  /*a9f0*/  ULDC.64 UR12, c[0x0][0xae8] ;  /* 0x0002ba00000c7ab9 */ /* 0x000fe20000000a00 */
[----:B------:R-:W-:Y:S02]  /*aa00*/  SHF.R.U64 R12, R12, 0x3, RZ ;  /* 0x000000030c0c7819 */ /* 0x000fe400000012ff */
[----:B------:R-:W-:Y:S02]  /*aa10*/  SHF.R.U64 R24, R24, 0x3, RZ ;  /* 0x0000000318187819 */ /* 0x000fe400000012ff */
[----:B------:R-:W-:Y:S01]  /*aa20*/  SHF.R.U64 R28, R28, 0x3, RZ ;  /* 0x000000031c1c7819 */ /* 0x000fe200000012ff */
[----:B------:R-:W-:Y:S01]  /*aa30*/  UIMAD.WIDE.U32 UR10, UR17, UR12, UR10 ;  /* 0x0000000c110a72a5 */ /* 0x000fe2000f8e000a */
[----:B------:R-:W-:Y:S01]  /*aa40*/  LOP3.LUT R8, R8, R9, RZ, 0x3c, !PT ;  /* 0x0000000908087212 */ /* 0x000fe200078e3cff */
[----:B------:R-:W-:Y:S01]  /*aa50*/  VIADD R22, R0, UR43 ;  /* 0x0000002b00167c36 */ /* 0x000fe20008000000 */
[----:B------:R-:W-:Y:S01]  /*aa60*/  LOP3.LUT R12, R12, R13, RZ, 0x3c, !PT ;  /* 0x0000000d0c0c7212 */ /* 0x000fe200078e3cff */
[--C-:B------:R-:W-:Y:S01]  /*aa70*/  IMAD.X R9, RZ, RZ, R5.reuse, P4 ;  /* 0x000000ffff097224 */ /* 0x100fe200020e0605 */
[----:B------:R-:W-:Y:S01]  /*aa80*/  LOP3.LUT R24, R24, R25, RZ, 0x3c, !PT ;  /* 0x0000001918187212 */ /* 0x000fe200078e3cff */
[--C-:B------:R-:W-:Y:S01]  /*aa90*/  IMAD.X R13, RZ, RZ, R5.reuse, P3 ;  /* 0x000000ffff0d7224 */ /* 0x100fe200018e0605 */
[----:B------:R-:W-:Y:S01]  /*aaa0*/  LOP3.LUT R28, R28, R29, RZ, 0x3c, !PT ;  /* 0x0000001d1c1c7212 */ /* 0x000fe200078e3cff */
[--C-:B------:R-:W-:Y:S01]  /*aab0*/  IMAD.X R25, RZ, RZ, R5.reuse, P6 ;  /* 0x000000ffff197224 */ /* 0x100fe200030e0605 */
[C---:B------:R-:W-:Y:S01]  /*aac0*/  IADD3 R37, P0, R4.reuse, 0x6000, RZ ;  /* 0x0000600004257810 */ /* 0x040fe20007f1e0ff */
[----:B------:R-:W-:Y:S01]  /*aad0*/  IMAD.X R29, RZ, RZ, R5, P5 ;  /* 0x000000ffff1d7224 */ /* 0x000fe200028e0605 */
[C---:B------:R-:W-:Y:S01]  /*aae0*/  IADD3 R41, P4, R4.reuse, 0x7000, RZ ;  /* 0x0000700004297810 */ /* 0x040fe20007f9e0ff */
[----:B------:R-:W-:Y:S01]  /*aaf0*/  USHF.R.S32.HI UR4, URZ, 0x1f, UR9 ;  /* 0x0000001f3f047899 */ /* 0x000fe20008011409 */
[C---:B------:R-:W-:Y:S01]  /*ab00*/  IADD3 R45, P3, R4.reuse, 0x8000, RZ ;  /* 0x00008000042d7810 */ /* 0x040fe20007f7e0ff */
[----:B------:R-:W-:Y:S01]  /*ab10*/  UIMAD UR11, UR17, UR13, UR11 ;  /* 0x0000000d110b72a4 */ /* 0x000fe2000f8e020b */
[----:B------:R-:W-:Y:S01]  /*ab20*/  IADD3 R49, P6, R4, 0x9000, RZ ;  /* 0x0000900004317810 */ /* 0x000fe20007fde0ff */
[----:B-1----:R-:W-:Y:S01]  /*ab30*/  @P1 IMAD.HI.U32 R0, R22, R21, RZ ;  /* 0x0000001516001227 */ /* 0x002fe200078e00ff */
[----:B------:R-:W-:Y:S01]  /*ab40*/  IADD3 R53, P5, R4, 0xa000, RZ ;  /* 0x0000a00004357810 */ /* 0x000fe20007fbe0ff */
[----:B------:R-:W-:Y:S01]  /*ab50*/  ULDC.64 UR12, c[0x0][0xaf0] ;  /* 0x0002bc00000c7ab9 */ /* 0x000fe20000000a00 */
[----:B------:R-:W-:Y:S01]  /*ab60*/  LOP3.LUT R36, R37, 0x380, RZ, 0xc0, !PT ;  /* 0x0000038025247812 */ /* 0x000fe200078ec0ff */
[----:B------:R-:W-:Y:S01]  /*ab70*/  UIMAD UR4, UR4, UR12, URZ ;  /* 0x0000000c040472a4 */ /* 0x000fe2000f8e023f */
[----:B------:R-:W-:Y:S01]  /*ab80*/  LOP3.LUT R40, R41, 0x380, RZ, 0xc0, !PT ;  /* 0x0000038029287812 */ /* 0x000fe200078ec0ff */
[----:B------:R-:W-:Y:S01]  /*ab90*/  IMAD.MOV.U32 R61, RZ, RZ, R22 ;  /* 0x000000ffff3d7224 */ /* 0x000fe200078e0016 */
[----:B------:R-:W-:Y:S01]  /*aba0*/  LOP3.LUT R44, R45, 0x380, RZ, 0xc0, !PT ;  /* 0x000003802d2c7812 */ /* 0x000fe200078ec0ff */
[----:B------:R-:W5:Y:S01]  /*abb0*/  LD.E.128 R12, desc[UR36][R12.64] ;  /* 0x000000240c0c7980 */ /* 0x000f62000c101d00 */
[----:B------:R-:W-:-:S02]  /*abc0*/  LOP3.LUT R48, R49, 0x380, RZ, 0xc0, !PT ;  /* 0x0000038031307812 */ /* 0x000fc400078ec0ff */
[----:B------:R-:W-:Y:S02]  /*abd0*/  LOP3.LUT R52, R53, 0x380, RZ, 0xc0, !PT ;  /* 0x0000038035347812 */ /* 0x000fe400078ec0ff */
[----:B------:R-:W-:Y:S01]  /*abe0*/  LOP3.LUT R11, R4, 0x380, RZ, 0xc0, !PT ;  /* 0x00000380040b7812 */ /* 0x000fe200078ec0ff */
[----:B------:R-:W-:Y:S01]  /*abf0*/  UIMAD UR4, UR9, UR13, UR4 ;  /* 0x0000000d090472a4 */ /* 0x000fe2000f8e0204 */
[----:B0-----:R-:W-:Y:S01]  /*ac00*/  @P1 SHF.R.U32.HI R61, RZ, R63, R0 ;  /* 0x0000003fff3d1219 */ /* 0x001fe20000011600 */
[----:B------:R-:W-:Y:S01]  /*ac10*/  UIMAD.WIDE.U32 UR10, UR9, UR12, UR10 ;  /* 0x0000000c090a72a5 */ /* 0x000fe2000f8e000a */
[----:B------:R-:W-:Y:S01]  /*ac20*/  SHF.R.U64 R36, R36, 0x3, RZ ;  /* 0x0000000324247819 */ /* 0x000fe200000012ff */
[----:B------:R-:W5:Y:S01]  /*ac30*/  LD.E.128 R24, desc[UR36][R24.64] ;  /* 0x0000002418187980 */ /* 0x000f62000c101d00 */
[----:B------:R-:W-:Y:S02]  /*ac40*/  SHF.R.U64 R40, R40, 0x3, RZ ;  /* 0x0000000328287819 */ /* 0x000fe400000012ff */
[----:B------:R-:W-:Y:S01]  /*ac50*/  SHF.R.U64 R44, R44, 0x3, RZ ;  /* 0x000000032c2c7819 */ /* 0x000fe200000012ff */
[----:B------:R-:W5:Y:S01]  /*ac60*/  LD.E.128 R28, desc[UR36][R28.64] ;  /* 0x000000241c1c7980 */ /* 0x000f62000c101d00 */
[----:B------:R-:W-:-:S02]  /*ac70*/  SHF.R.U64 R48, R48, 0x3, RZ ;  /* 0x0000000330307819 */ /* 0x000fc400000012ff */
[----:B------:R-:W-:Y:S01]  /*ac80*/  SHF.R.U64 R52, R52, 0x3, RZ ;  /* 0x0000000334347819 */ /* 0x000fe200000012ff */
[----:B------:R-:W5:Y:S01]  /*ac90*/  LD.E.128 R56, desc[UR36][R56.64] ;  /* 0x0000002438387980 */ /* 0x000f62000c101d00 */
[----:B------:R-:W-:Y:S01]  /*aca0*/  SHF.R.U64 R11, R11, 0x3, RZ ;  /* 0x000000030b0b7819 */ /* 0x000fe200000012ff */
[----:B------:R-:W-:Y:S01]  /*acb0*/  UIADD3 UR4, UR11, UR4, URZ ;  /* 0x000000040b047290 */ /* 0x000fe2000fffe03f */
[--C-:B------:R-:W-:Y:S01]  /*acc0*/  SHF.R.S32.HI R0, RZ, 0x1f, R61.reuse ;  /* 0x0000001fff007819 */ /* 0x100fe2000001143d */
[----:B------:R-:W-:Y:S01]  /*acd0*/  IMAD.MOV R2, RZ, RZ, -R61 ;  /* 0x000000ffff027224 */ /* 0x000fe200078e0a3d */
        /* <DEDUP_REMOVED lines=11> */
[----:B------:R-:W-:Y:S01]  /*ad90*/  ULDC.64 UR12, c[0x0][0xae0] ;  /* 0x0002b800000c7ab9 */ /* 0x000fe20000000a00 */
[----:B------:R-:W-:Y:S01]  /*ada0*/  IMAD R63, R3, R2, R22 ;  /* 0x00000002033f7224 */ /* 0x000fe200078e0216 */
[----:B------:R-:W5:Y:S01]  /*adb0*/  LD.E.128 R8, desc[UR36][R8.64] ;  /* 0x0000002408087980 */ /* 0x000f62000c101d00 */
[----:B------:R-:W-:-:S02]  /*adc0*/  IMAD R0, R0, UR12, RZ ;  /* 0x0000000c00007c24 */ /* 0x000fc4000f8e02ff */
[----:B------:R-:W-:Y:S01]  /*add0*/  IMAD.U32 R21, RZ, RZ, UR11 ;  /* 0x0000000bff157e24 */ /* 0x000fe2000f8e00ff */
[----:B------:R-:W5:Y:S01]  /*ade0*/  LD.E.128 R4, desc[UR36][R4.64] ;  /* 0x0000002404047980 */ /* 0x000f62000c101d00 */
[----:B------:R-:W-:Y:S01]  /*adf0*/  IMAD.U32 R20, RZ, RZ, UR10 ;  /* 0x0000000aff147e24 */ /* 0x000fe2000f8e00ff */
[----:B------:R-:W-:Y:S01]  /*ae00*/  ULDC.64 UR10, c[0x0][0xad8] ;  /* 0x0002b600000a7ab9 */ /* 0x000fe20000000a00 */
[----:B------:R-:W-:Y:S01]  /*ae10*/  IMAD.U32 R21, RZ, RZ, UR4 ;  /* 0x00000004ff157e24 */ /* 0x000fe2000f8e00ff */
[----:B------:R-:W5:Y:S01]  /*ae20*/  LD.E.128 R36, desc[UR36][R36.64] ;  /* 0x0000002424247980 */ /* 0x000f62000c101d00 */
[C---:B------:R-:W-:Y:S01]  /*ae30*/  IMAD R65, R61.reuse, UR13, R0 ;  /* 0x0000000d3d417c24 */ /* 0x040fe2000f8e0200 */
[----:B------:R-:W-:Y:S02]  /*ae40*/  SHF.R.S32.HI R0, RZ, 0x1f, R63 ;  /* 0x0000001fff007819 */ /* 0x000fe4000001143f */
[----:B------:R-:W5:Y:S01]  /*ae50*/  LD.E.128 R40, desc[UR36][R40.64] ;  /* 0x0000002428287980 */ /* 0x000f62000c101d00 */
[----:B------:R-:W-:-:S03]  /*ae60*/  IMAD.WIDE.U32 R2, R61, UR12, R20 ;  /* 0x0000000c3d027c25 */ /* 0x000fc6000f8e0014 */
[----:B------:R-:W5:Y:S04]  /*ae70*/  LD.E.128 R44, desc[UR36][R44.64] ;  /* 0x000000242c2c7980 */ /* 0x000f68000c101d00 */
        /* <DEDUP_REMOVED lines=8> */
[----:B------:R-:W-:-:S02]  /*af00*/  IMAD.IADD R3, R3, 0x1, R65 ;  /* 0x0000000103037824 */ /* 0x000fc400078e0241 */
[----:B------:R-:W-:Y:S02]  /*af10*/  IMAD R0, R0, UR10, RZ ;  /* 0x0000000a00007c24 */ /* 0x000fe4000f8e02ff */
[----:B------:R-:W-:Y:S01]  /*af20*/  VIADD R67, R215, UR43 ;  /* 0x0000002bd7437c36 */ /* 0x000fe20008000000 */
[----:B------:R-:W-:Y:S01]  /*af30*/  UIADD3 UR8, UR8, 0x30820, URZ ;  /* 0x0003082008087890 */ /* 0x000fe2000fffe03f */
[C---:B------:R-:W-:Y:S02]  /*af40*/  IMAD R65, R63.reuse, UR11, R0 ;  /* 0x0000000b3f417c24 */ /* 0x040fe4000f8e0200 */
[----:B------:R-:W-:Y:S01]  /*af50*/  IMAD.WIDE.U32 R2, R63, UR10, R2 ;  /* 0x0000000a3f027c25 */ /* 0x000fe2000f8e0002 */
[----:B------:R-:W-:Y:S01]  /*af60*/  ISETP.GE.AND P2, PT, R67, R16, PT ;  /* 0x000000104300720c */ /* 0x000fe20003f46270 */
[----:B------:R-:W-:Y:S01]  /*af70*/  ULDC.64 UR10, c[0x0][0xa80] ;  /* 0x0002a000000a7ab9 */ /* 0x000fe20000000a00 */
[----:B------:R-:W-:Y:S01]  /*af80*/  UPRMT UR8, URZ, 0x654, UR8 ;  /* 0x000006543f087896 */ /* 0x000fe20008000008 */
[----:B------:R-:W-:Y:S01]  /*af90*/  IMAD.IADD R3, R3, 0x1, R65 ;  /* 0x0000000103037824 */ /* 0x000fe200078e0241 */
[----:B------:R-:W-:Y:S01]  /*afa0*/  LEA R0, P3, R2, UR10, 0x1 ;  /* 0x0000000a02007c11 */ /* 0x000fe2000f8608ff */
[----:B------:R-:W-:-:S03]  /*afb0*/  VIADD R61, R67, 0x40 ;  /* 0x00000040433d7836 */ /* 0x000fc60000000000 */
[----:B------:R-:W-:Y:S01]  /*afc0*/  LEA.HI.X R22, R2, UR11, R3, 0x1, P3 ;  /* 0x0000000b02167c11 */ /* 0x000fe200098f0c03 */
[----:B------:R-:W-:Y:S01]  /*afd0*/  VIADD R21, R67, 0x20 ;  /* 0x0000002043157836 */ /* 0x000fe20000000000 */
[-C--:B------:R-:W-:Y:S01]  /*afe0*/  ISETP.GE.AND P1, PT, R61, R16.reuse, PT ;  /* 0x000000103d00720c */ /* 0x080fe20003f26270 */
[C---:B------:R-:W-:Y:S02]  /*aff0*/  VIADD R63, R69.reuse, 0x80 ;  /* 0x00000080453f7836 */ /* 0x040fe40000000000 */
[----:B------:R-:W-:Y:S01]  /*b000*/  VIADD R65, R69, 0x40 ;  /* 0x0000004045417836 */ /* 0x000fe20000000000 */
[----:B0-----:R-:W-:Y:S01]  /*b010*/  SYNCS.ARRIVE.TRANS64.RED.A1T0 RZ, [UR8], RZ ;  /* 0x000000ffffff79a7 */ /* 0x001fe20008100408 */
        /* <DEDUP_REMOVED lines=13> */
[-C--:B------:R-:W-:Y:S02]  /*b0f0*/  @!P3 LEA R20, P5, R65, R60.reuse, 0x1 ;  /* 0x0000003c4114b211 */ /* 0x080fe400078a08ff */
[-C--:B--2---:R-:W-:Y:S02]  /*b100*/  @!P4 LEA.HI.X R3, R69, R61.reuse, R64, 0x1, P6 ;  /* 0x0000003d4503c211 */ /* 0x084fe400030f0c40 */
[----:B------:R-:W-:Y:S02]  /*b110*/  @!P2 LEA R60, P6, R63, R60, 0x1 ;  /* 0x0000003c3f3ca211 */ /* 0x000fe400078c08ff */
[-C--:B------:R-:W-:Y:S01]  /*b120*/  @!P3 LEA.HI.X R21, R65, R61.reuse, R66, 0x1, P5 ;  /* 0x0000003d4115b211 */ /* 0x080fe200028f0c42 */
[----:B-----5:R0:W-:Y:S01]  /*b130*/  @!P4 ST.E.128 desc[UR36][R2.64], R4 ;  /* 0x000000040200c985 */ /* 0x0201e2000c101d24 */
[----:B------:R-:W-:-:S03]  /*b140*/  @!P2 LEA.HI.X R61, R63, R61, R62, 0x1, P6 ;  /* 0x0000003d3f3da211 */ /* 0x000fc600030f0c3e */
[----:B------:R0:W-:Y:S04]  /*b150*/  @!P3 ST.E.128 desc[UR36][R20.64], R28 ;  /* 0x0000001c1400b985 */ /* 0x0001e8000c101d24 */
[----:B------:R0:W-:Y:S02]  /*b160*/  @!P2 ST.E.128 desc[UR36][R60.64], R44 ;  /* 0x0000002c3c00a985 */ /* 0x0001e4000c101d24 */
.L_x_2423:
[----:B------:R-:W-:Y:S05]  /*b170*/  BSYNC B1 ;  /* 0x0000000000017941 */ /* 0x000fea0003800000 */
.L_x_2422:
        /* <DEDUP_REMOVED lines=17> */
.L_x_2425:
[----:B------:R-:W-:Y:S05]  /*b290*/  BSYNC B1 ;  /* 0x0000000000017941 */ /* 0x000fea0003800000 */
.L_x_2424:
        /* <DEDUP_REMOVED lines=17> */
.L_x_2427:
[----:B------:R-:W-:Y:S05]  /*b3b0*/  BSYNC B1 ;  /* 0x0000000000017941 */ /* 0x000fea0003800000 */
.L_x_2426:
[----:B0-----:R-:W-:Y:S01]  /*b3c0*/  VIADD R3, R67, 0x60 ;  /* 0x0000006043037836 */ /* 0x001fe20000000000 */
[----:B---3--:R-:W0:Y:S04]  /*b3d0*/  SHFL.IDX PT, R22, R22, 0x3, 0x181f ;  /* 0x00781f0016167f89 */ /* 0x008e2800000e0000 */
[----:B------:R-:W-:Y:S01]  /*b3e0*/  ISETP.GE.AND P0, PT, R3, R16, PT ;  /* 0x000000100300720c */ /* 0x000fe20003f06270 */
[----:B------:R-:W3:-:S12]  /*b3f0*/  SHFL.IDX PT, R0, R0, 0x3, 0x181f ;  /* 0x00781f0000007f89 */ /* 0x000ed800000e0000 */
[----:B------:R-:W-:Y:S05]  /*b400*/  @P0 BRA `(.L_x_2428) ;  /* 0x0000002000180947 */ /* 0x000fea0003800000 */
[----:B------:R-:W-:Y:S02]  /*b410*/  ULDC UR4, c[0x0][0xac8] ;  /* 0x0002b20000047ab9 */ /* 0x000fe40000000800 */
[----:B------:R-:W-:Y:S02]  /*b420*/  ISETP.GE.AND P2, PT, R69, UR4, PT ;  /* 0x0000000445007c0c */ /* 0x000fe4000bf46270 */
[----:B------:R-:W-:-:S11]  /*b430*/  ISETP.GE.AND P3, PT, R65, UR4, PT ;  /* 0x0000000441007c0c */ /* 0x000fd6000bf66270 */
[-C--:B---3--:R-:W-:Y:S02]  /*b440*/  @!P2 LEA R2, P0, R69, R0.reuse, 0x1 ;  /* 0x000000004502a211 */ /* 0x088fe400078008ff */
        /* <DEDUP_REMOVED lines=11> */
.L_x_2421:
        /* <DEDUP_REMOVED lines=16> */
[----:B------:R-:W-:Y:S01]  /*b600*/  UIMAD.WIDE.U32 UR10, UR18, UR12, UR10 ;  /* 0x0000000c120a72a5 */ /* 0x000fe2000f8e000a */
[----:B------:R-:W-:Y:S01]  /*b610*/  SHF.R.S32.HI R92, RZ, 0x1f, R211 ;  /* 0x0000001fff5c7819 */ /* 0x000fe200000114d3 */
[----:B------:R-:W-:Y:S01]  /*b620*/  UPRMT UR8, URZ, 0x654, UR8 ;  /* 0x000006543f087896 */ /* 0x000fe20008000008 */
[----:B------:R-:W-:Y:S01]  /*b630*/  SHF.R.S32.HI R93, RZ, 0x1f, R212 ;  /* 0x0000001fff5d7819 */ /* 0x000fe200000114d4 */
[----:B------:R-:W-:Y:S01]  /*b640*/  UIMAD UR11, UR18, UR13, UR11 ;  /* 0x0000000d120b72a4 */ /* 0x000fe2000f8e020b */
[----:B------:R-:W-:-:S02]  /*b650*/  SHF.R.S32.HI R94, RZ, 0x1f, R213 ;  /* 0x0000001fff5e7819 */ /* 0x000fc400000114d5 */
        /* <DEDUP_REMOVED lines=12> */
[----:B------:R-:W-:-:S03]  /*b720*/  UIMAD UR4, UR17, UR13, UR11 ;  /* 0x0000000d110472a4 */ /* 0x000fc6000f8e020b */
[----:B------:R-:W-:Y:S01]  /*b730*/  ULDC.64 UR12, c[0x0][0xb30] ;  /* 0x0002cc00000c7ab9 */ /* 0x000fe20000000a00 */
[----:B------:R-:W-:Y:S02]  /*b740*/  IMAD R7, R3, R2, R13 ;  /* 0x0000000203077224 */ /* 0x000fe400078e020d */
[----:B------:R-:W-:Y:S02]  /*b750*/  IMAD R0, R0, UR12, RZ ;  /* 0x0000000c00007c24 */ /* 0x000fe4000f8e02ff */
[----:B------:R-:W-:Y:S01]  /*b760*/  IMAD.U32 R3, RZ, RZ, UR11 ;  /* 0x0000000bff037e24 */ /* 0x000fe2000f8e00ff */
[----:B------:R-:W-:Y:S01]  /*b770*/  MOV R3, UR4 ;  /* 0x0000000400037c02 */ /* 0x000fe20008000f00 */
[----:B------:R-:W-:Y:S01]  /*b780*/  IMAD.U32 R2, RZ, RZ, UR10 ;  /* 0x0000000aff027e24 */ /* 0x000fe2000f8e00ff */
        /* <DEDUP_REMOVED lines=22> */
[----:B------:R-:W-:-:S02]  /*b8f0*/  SHF.R.S32.HI R9, RZ, 0x1f, R195 ;  /* 0x0000001fff097819 */ /* 0x000fc400000114c3 */
[----:B------:R-:W-:Y:S02]  /*b900*/  SHF.R.S32.HI R12, RZ, 0x1f, R11 ;  /* 0x0000001fff0c7819 */ /* 0x000fe4000001140b */
[----:B------:R-:W-:Y:S01]  /*b910*/  SHF.R.S32.HI R15, RZ, 0x1f, R194 ;  /* 0x0000001fff0f7819 */ /* 0x000fe200000114c2 */
[----:B-12---:R-:W-:Y:S02]  /*b920*/  @!P4 IMAD.WIDE R4, R17, 0x4, R2 ;  /* 0x000000041104c825 */ /* 0x006fe400078e0202 */
[-C--:B------:R-:W-:Y:S02]  /*b930*/  @!P1 LEA R6, P5, R213, R2.reuse, 0x2 ;  /* 0x00000002d5069211 */ /* 0x080fe400078a10ff */
[----:B------:R-:W-:Y:S01]  /*b940*/  @!P2 LEA R8, P6, R195, R2, 0x2 ;  /* 0x00000002c308a211 */ /* 0x000fe200078c10ff */
[----:B------:R1:W-:Y:S01]  /*b950*/  @!P4 ST.E.64 desc[UR36][R4.64], R24 ;  /* 0x000000180400c985 */ /* 0x0003e2000c101b24 */
[----:B------:R-:W-:Y:S02]  /*b960*/  ISETP.GE.AND P4, PT, R13, UR4, PT ;  /* 0x000000040d007c0c */ /* 0x000fe4000bf86270 */
[----:B------:R-:W-:-:S02]  /*b970*/  @!P1 LEA.HI.X R7, R213, R3, R94, 0x2, P5 ;  /* 0x00000003d5079211 */ /* 0x000fc400028f145e */
[----:B------:R-:W-:Y:S02]  /*b980*/  ISETP.GE.AND P5, PT, R194, UR4, PT ;  /* 0x00000004c2007c0c */ /* 0x000fe4000bfa6270 */
[----:B------:R-:W-:Y:S01]  /*b990*/  @!P2 LEA.HI.X R9, R195, R3, R9, 0x2, P6 ;  /* 0x00000003c309a211 */ /* 0x000fe200030f1409 */
[----:B------:R2:W-:Y:S01]  /*b9a0*/  @!P1 ST.E.64 desc[UR36][R6.64], R28 ;  /* 0x0000001c06009985 */ /* 0x0005e2000c101b24 */
[----:B------:R-:W-:-:S03]  /*b9b0*/  @!P3 LEA R10, P6, R11, R2, 0x2 ;  /* 0x000000020b0ab211 */ /* 0x000fc600078c10ff */
[----:B------:R3:W-:Y:S01]  /*b9c0*/  @!P2 ST.E.64 desc[UR36][R8.64], R32 ;  /* 0x000000200800a985 */ /* 0x0007e2000c101b24 */
[----:B------:R-:W-:Y:S02]  /*b9d0*/  ISETP.GE.AND P2, PT, R193, UR4, PT ;  /* 0x00000004c1007c0c */ /* 0x000fe4000bf46270 */
[----:B-1----:R-:W-:Y:S02]  /*b9e0*/  SHF.R.S32.HI R5, RZ, 0x1f, R13 ;  /* 0x0000001fff057819 */ /* 0x002fe4000001140d */
[-C--:B------:R-:W-:Y:S02]  /*b9f0*/  @!P4 LEA R4, P1, R13, R2.reuse, 0x2 ;  /* 0x000000020d04c211 */ /* 0x080fe400078210ff */
[-C--:B------:R-:W-:Y:S02]  /*ba00*/  @!P3 LEA.HI.X R11, R11, R3.reuse, R12, 0x2, P6 ;  /* 0x000000030b0bb211 */ /* 0x080fe400030f140c */
[----:B------:R-:W-:Y:S02]  /*ba10*/  @!P4 LEA.HI.X R5, R13, R3, R5, 0x2, P1 ;  /* 0x000000030d05c211 */ /* 0x000fe400008f1405 */
[----:B------:R-:W-:Y:S01]  /*ba20*/  ISETP.GE.AND P1, PT, R192, UR4, PT ;  /* 0x00000004c0007c0c */ /* 0x000fe2000bf26270 */
[----:B------:R-:W-:Y:S01]  /*ba30*/  @!P3 ST.E.64 desc[UR36][R10.64], R36 ;  /* 0x000000240a00b985 */ /* 0x000fe2000c101b24 */
[----:B------:R-:W-:-:S02]  /*ba40*/  @!P5 LEA R12, P6, R194, R2, 0x2 ;  /* 0x00000002c20cd211 */ /* 0x000fc400078c10ff */
[----:B--2---:R-:W-:Y:S01]  /*ba50*/  SHF.R.S32.HI R7, RZ, 0x1f, R193 ;  /* 0x0000001fff077819 */ /* 0x004fe200000114c1 */
[----:B------:R1:W-:Y:S01]  /*ba60*/  @!P4 ST.E.64 desc[UR36][R4.64], R40 ;  /* 0x000000280400c985 */ /* 0x0003e2000c101b24 */
[----:B------:R-:W-:Y:S02]  /*ba70*/  @!P5 LEA.HI.X R13, R194, R3, R15, 0x2, P6 ;  /* 0x00000003c20dd211 */ /* 0x000fe400030f140f */
[----:B------:R-:W-:Y:S02]  /*ba80*/  ISETP.GE.AND P6, PT, R23, UR4, PT ;  /* 0x0000000417007c0c */ /* 0x000fe4000bfc6270 */
[----:B------:R-:W-:Y:S01]  /*ba90*/  @!P2 LEA R6, P4, R193, R2, 0x2 ;  /* 0x00000002c106a211 */ /* 0x000fe200078810ff */
[----:B------:R-:W-:Y:S01]  /*baa0*/  @!P5 ST.E.64 desc[UR36][R12.64], R44 ;  /* 0x0000002c0c00d985 */ /* 0x000fe2000c101b24 */
[----:B------:R-:W-:Y:S02]  /*bab0*/  ISETP.GE.AND P3, PT, R212, UR4, PT ;  /* 0x00000004d4007c0c */ /* 0x000fe4000bf66270 */
[----:B---3--:R-:W-:-:S02]  /*bac0*/  SHF.R.S32.HI R9, RZ, 0x1f, R192 ;  /* 0x0000001fff097819 */ /* 0x008fc400000114c0 */
[CC--:B------:R-:W-:Y:S02]  /*bad0*/  @!P1 LEA R8, P5, R192.reuse, R2.reuse, 0x2 ;  /* 0x00000002c0089211 */ /* 0x0c0fe400078a10ff */
[-C--:B------:R-:W-:Y:S02]  /*bae0*/  @!P2 LEA.HI.X R7, R193, R3.reuse, R7, 0x2, P4 ;  /* 0x00000003c107a211 */ /* 0x080fe400020f1407 */
[----:B------:R-:W-:Y:S02]  /*baf0*/  @!P1 LEA.HI.X R9, R192, R3, R9, 0x2, P5 ;  /* 0x00000003c0099211 */ /* 0x000fe400028f1409 */
[----:B------:R-:W-:Y:S01]  /*bb00*/  ISETP.GE.AND P4, PT, R211, UR4, PT ;  /* 0x00000004d3007c0c */ /* 0x000fe2000bf86270 */
[----:B------:R2:W-:Y:S01]  /*bb10*/  @!P2 ST.E.64 desc[UR36][R6.64], R48 ;  /* 0x000000300600a985 */ /* 0x0005e2000c101b24 */
[----:B-1----:R-:W-:Y:S02]  /*bb20*/  SHF.R.S32.HI R5, RZ, 0x1f, R23 ;  /* 0x0000001fff057819 */ /* 0x002fe40000011417 */
[----:B------:R-:W-:Y:S01]  /*bb30*/  @!P6 LEA R4, P2, R23, R2, 0x2 ;  /* 0x000000021704e211 */ /* 0x000fe200078410ff */
[----:B------:R1:W-:Y:S01]  /*bb40*/  @!P1 ST.E.64 desc[UR36][R8.64], R52 ;  /* 0x0000003408009985 */ /* 0x0003e2000c101b24 */
[----:B------:R-:W-:-:S02]  /*bb50*/  ISETP.GE.AND P5, PT, R210, UR4, PT ;  /* 0x00000004d2007c0c */ /* 0x000fc4000bfa6270 */
[CC--:B------:R-:W-:Y:S02]  /*bb60*/  @!P3 LEA R10, P1, R212.reuse, R2.reuse, 0x2 ;  /* 0x00000002d40ab211 */ /* 0x0c0fe400078210ff */
[-C--:B------:R-:W-:Y:S02]  /*bb70*/  @!P6 LEA.HI.X R5, R23, R3.reuse, R5, 0x2, P2 ;  /* 0x000000031705e211 */ /* 0x080fe400010f1405 */
[----:B------:R-:W-:Y:S02]  /*bb80*/  @!P3 LEA.HI.X R11, R212, R3, R93, 0x2, P1 ;  /* 0x00000003d40bb211 */ /* 0x000fe400008f145d */
[----:B------:R-:W-:Y:S01]  /*bb90*/  ISETP.GE.AND P1, PT, R209, UR4, PT ;  /* 0x00000004d1007c0c */ /* 0x000fe2000bf26270 */
[----:B------:R3:W-:Y:S01]  /*bba0*/  @!P6 ST.E.64 desc[UR36][R4.64], R56 ;  /* 0x000000380400e985 */ /* 0x0007e2000c101b24 */
[-C--:B--2---:R-:W-:Y:S02]  /*bbb0*/  @!P4 LEA R6, P6, R211, R2.reuse, 0x2 ;  /* 0x00000002d306c211 */ /* 0x084fe400078c10ff */
[----:B------:R-:W-:Y:S01]  /*bbc0*/  ISETP.GE.AND P2, PT, R208, UR4, PT ;  /* 0x00000004d0007c0c */ /* 0x000fe2000bf46270 */
[----:B------:R2:W-:Y:S01]  /*bbd0*/  @!P3 ST.E.64 desc[UR36][R10.64], R60 ;  /* 0x0000003c0a00b985 */ /* 0x0005e2000c101b24 */
[----:B------:R-:W-:-:S02]  /*bbe0*/  @!P5 LEA R12, P3, R210, R2, 0x2 ;  /* 0x00000002d20cd211 */ /* 0x000fc400078610ff */
[-C--:B------:R-:W-:Y:S02]  /*bbf0*/  @!P4 LEA.HI.X R7, R211, R3.reuse, R92, 0x2, P6 ;  /* 0x00000003d307c211 */ /* 0x080fe400030f145c */
[----:B------:R-:W-:-:S03]  /*bc00*/  @!P5 LEA.HI.X R13, R210, R3, R22, 0x2, P3 ;  /* 0x00000003d20dd211 */ /* 0x000fc600018f1416 */
[----:B------:R4:W-:Y:S01]  /*bc10*/  @!P4 ST.E.64 desc[UR36][R6.64], R64 ;  /* 0x000000400600c985 */ /* 0x0009e2000c101b24 */
[----:B------:R-:W-:Y:S02]  /*bc20*/  ISETP.GE.AND P4, PT, R207, UR4, PT ;  /* 0x00000004cf007c0c */ /* 0x000fe4000bf86270 */
[CC--:B-1----:R-:W-:Y:S01]  /*bc30*/  @!P1 LEA R8, P3, R209.reuse, R2.reuse, 0x2 ;  /* 0x00000002d1089211 */ /* 0x0c2fe200078610ff */
[----:B------:R1:W-:Y:S01]  /*bc40*/  @!P5 ST.E.64 desc[UR36][R12.64], R68 ;  /* 0x000000440c00d985 */ /* 0x0003e2000c101b24 */
[----:B------:R-:W-:Y:S02]  /*bc50*/  ISETP.GE.AND P5, PT, R206, UR4, PT ;  /* 0x00000004ce007c0c */ /* 0x000fe4000bfa6270 */
[----:B------:R-:W-:Y:S02]  /*bc60*/  @!P1 LEA.HI.X R9, R209, R3, R16, 0x2, P3 ;  /* 0x00000003d1099211 */ /* 0x000fe400018f1410 */
[----:B---3--:R-:W-:-:S03]  /*bc70*/  @!P2 LEA R4, P6, R208, R2, 0x2 ;  /* 0x00000002d004a211 */ /* 0x008fc600078c10ff */
[----:B------:R3:W-:Y:S01]  /*bc80*/  @!P1 ST.E.64 desc[UR36][R8.64], R72 ;  /* 0x0000004808009985 */ /* 0x0007e2000c101b24 */
[-C--:B------:R-:W-:Y:S02]  /*bc90*/  @!P2 LEA.HI.X R5, R208, R3.reuse, R229, 0x2, P6 ;  /* 0x00000003d005a211 */ /* 0x080fe400030f14e5 */
[----:B------:R-:W-:Y:S02]  /*bca0*/  ISETP.GE.AND P1, PT, R205, UR4, PT ;  /* 0x00000004cd007c0c */ /* 0x000fe4000bf26270 */
[CC--:B--2---:R-:W-:Y:S01]  /*bcb0*/  @!P4 LEA R10, P3, R207.reuse, R2.reuse, 0x2 ;  /* 0x00000002cf0ac211 */ /* 0x0c4fe200078610ff */
[----:B------:R2:W-:Y:S01]  /*bcc0*/  @!P2 ST.E.64 desc[UR36][R4.64], R76 ;  /* 0x0000004c0400a985 */ /* 0x0005e2000c101b24 */
[----:B----4-:R-:W-:Y:S02]  /*bcd0*/  @!P5 LEA R6, P6, R206, R2, 0x2 ;  /* 0x00000002ce06d211 */ /* 0x010fe400078c10ff */
[----:B------:R-:W-:Y:S02]  /*bce0*/  ISETP.GE.AND P2, PT, R204, UR4, PT ;  /* 0x00000004cc007c0c */ /* 0x000fe4000bf46270 */
[----:B------:R-:W-:-:S02]  /*bcf0*/  @!P4 LEA.HI.X R11, R207, R3, R228, 0x2, P3 ;  /* 0x00000003cf0bc211 */ /* 0x000fc400018f14e4 */
[----:B------:R-:W-:Y:S02]  /*bd00*/  ISETP.GE.AND P3, PT, R203, UR4, PT ;  /* 0x00000004cb007c0c */ /* 0x000fe4000bf66270 */
[----:B------:R-:W-:Y:S01]  /*bd10*/  @!P5 LEA.HI.X R7, R206, R3, R227, 0x2, P6 ;  /* 0x00000003ce07d211 */ /* 0x000fe200030f14e3 */
[----:B------:R-:W-:Y:S01]  /*bd20*/  @!P4 ST.E.64 desc[UR36][R10.64], R80 ;  /* 0x000000500a00c985 */ /* 0x000fe2000c101b24 */
[----:B-1----:R-:W-:-:S03]  /*bd30*/  @!P1 LEA R12, P4, R205, R2, 0x2 ;  /* 0x00000002cd0c9211 */ /* 0x002fc600078810ff */
[----:B------:R1:W-:Y:S01]  /*bd40*/  @!P5 ST.E.64 desc[UR36][R6.64], R84 ;  /* 0x000000540600d985 */ /* 0x0003e2000c101b24 */
[----:B------:R-:W-:Y:S02]  /*bd50*/  ISETP.GE.AND P5, PT, R202, UR4, PT ;  /* 0x00000004ca007c0c */ /* 0x000fe4000bfa6270 */
[-C--:B------:R-:W-:Y:S02]  /*bd60*/  @!P1 LEA.HI.X R13, R205, R3.reuse, R226, 0x2, P4 ;  /* 0x00000003cd0d9211 */ /* 0x080fe400020f14e2 */
[CC--:B---3--:R-:W-:Y:S02]  /*bd70*/  @!P2 LEA R8, P6, R204.reuse, R2.reuse, 0x2 ;  /* 0x00000002cc08a211 */ /* 0x0c8fe400078c10ff */
[----:B--2---:R-:W-:Y:S01]  /*bd80*/  @!P3 LEA R4, P4, R203, R2, 0x2 ;  /* 0x00000002cb04b211 */ /* 0x004fe200078810ff */
[----:B------:R2:W-:Y:S01]  /*bd90*/  @!P1 ST.E.64 desc[UR36][R12.64], R88 ;  /* 0x000000580c009985 */ /* 0x0005e2000c101b24 */
[----:B------:R-:W-:Y:S02]  /*bda0*/  @!P2 LEA.HI.X R9, R204, R3, R225, 0x2, P6 ;  /* 0x00000003cc09a211 */ /* 0x000fe400030f14e1 */
[----:B------:R-:W-:-:S02]  /*bdb0*/  ISETP.GE.AND P1, PT, R201, UR4, PT ;  /* 0x00000004c9007c0c */ /* 0x000fc4000bf26270 */
[-C--:B------:R-:W-:Y:S01]  /*bdc0*/  @!P3 LEA.HI.X R5, R203, R3.reuse, R224, 0x2, P4 ;  /* 0x00000003cb05b211 */ /* 0x080fe200020f14e0 */
[----:B------:R3:W-:Y:S01]  /*bdd0*/  @!P2 ST.E.64 desc[UR36][R8.64], R20 ;  /* 0x000000140800a985 */ /* 0x0007e2000c101b24 */
[----:B------:R-:W-:Y:S02]  /*bde0*/  ISETP.GE.AND P4, PT, R200, UR4, PT ;  /* 0x00000004c8007c0c */ /* 0x000fe4000bf86270 */
[----:B-1----:R-:W-:Y:S01]  /*bdf0*/  @!P5 LEA R6, P6, R202, R2, 0x2 ;  /* 0x00000002ca06d211 */ /* 0x002fe200078c10ff */
[----:B------:R4:W-:Y:S01]  /*be00*/  @!P3 ST.E.64 desc[UR36][R4.64], R120 ;  /* 0x000000780400b985 */ /* 0x0009e2000c101b24 */
[----:B------:R-:W-:Y:S02]  /*be10*/  ISETP.GE.AND P2, PT, R199, UR4, PT ;  /* 0x00000004c7007c0c */ /* 0x000fe4000bf46270 */
[----:B------:R-:W-:Y:S02]  /*be20*/  ISETP.GE.AND P3, PT, R198, UR4, PT ;  /* 0x00000004c6007c0c */ /* 0x000fe4000bf66270 */
[----:B------:R-:W-:-:S02]  /*be30*/  @!P5 LEA.HI.X R7, R202, R3, R223, 0x2, P6 ;  /* 0x00000003ca07d211 */ /* 0x000fc400030f14df */
[----:B------:R-:W-:-:S03]  /*be40*/  @!P1 LEA R10, P6, R201, R2, 0x2 ;  /* 0x00000002c90a9211 */ /* 0x000fc600078c10ff */
[----:B------:R4:W-:Y:S01]  /*be50*/  @!P5 ST.E.64 desc[UR36][R6.64], R100 ;  /* 0x000000640600d985 */ /* 0x0009e2000c101b24 */
[CC--:B--2---:R-:W-:Y:S02]  /*be60*/  @!P4 LEA R12, P5, R200.reuse, R2.reuse, 0x2 ;  /* 0x00000002c80cc211 */ /* 0x0c4fe400078a10ff */
        /* <DEDUP_REMOVED lines=10> */
.L_x_2430:
[----:B------:R-:W-:Y:S05]  /*bf10*/  BSYNC B1 ;  /* 0x0000000000017941 */ /* 0x000fea0003800000 */
.L_x_2429:
        /* <DEDUP_REMOVED lines=18> */
[----:B------:R-:W-:-:S02]  /*c040*/  @!P4 LEA.HI.X R7, R213, R5, R94, 0x2, P6 ;  /* 0x00000005d507c211 */ /* 0x000fc400030f145e */
[----:B------:R-:W-:Y:S02]  /*c050*/  ISETP.GE.AND P3, PT, R194, UR4, PT ;  /* 0x00000004c2007c0c */ /* 0x000fe4000bf66270 */
[-C--:B------:R-:W-:Y:S01]  /*c060*/  @!P2 LEA R12, P6, R9, R4.reuse, 0x2 ;  /* 0x00000004090ca211 */ /* 0x080fe200078c10ff */
[----:B------:R1:W-:Y:S01]  /*c070*/  @!P4 ST.E.64 desc[UR36][R6.64], R30 ;  /* 0x0000001e0600c985 */ /* 0x0003e2000c101b24 */
[-C--:B------:R-:W-:Y:S02]  /*c080*/  @!P1 LEA.HI.X R11, R11, R5.reuse, R0, 0x2, P5 ;  /* 0x000000050b0b9211 */ /* 0x080fe400028f1400 */
[----:B------:R-:W-:Y:S02]  /*c090*/  SHF.R.S32.HI R0, RZ, 0x1f, R195 ;  /* 0x0000001fff007819 */ /* 0x000fe400000114c3 */
[----:B------:R-:W-:Y:S02]  /*c0a0*/  @!P0 LEA R8, P5, R195, R4, 0x2 ;  /* 0x00000004c3088211 */ /* 0x000fe400078a10ff */
[----:B------:R-:W-:-:S02]  /*c0b0*/  @!P2 LEA.HI.X R13, R9, R5, R13, 0x2, P6 ;  /* 0x00000005090da211 */ /* 0x000fc400030f140d */
[----:B------:R-:W-:Y:S02]  /*c0c0*/  @!P0 LEA.HI.X R9, R195, R5, R0, 0x2, P5 ;  /* 0x00000005c3098211 */ /* 0x000fe400028f1400 */
[----:B------:R-:W-:Y:S02]  /*c0d0*/  ISETP.GE.AND P4, PT, R193, UR4, PT ;  /* 0x00000004c1007c0c */ /* 0x000fe4000bf86270 */
[----:B------:R-:W-:Y:S01]  /*c0e0*/  ISETP.GE.AND P5, PT, R192, UR4, PT ;  /* 0x00000004c0007c0c */ /* 0x000fe2000bfa6270 */
[----:B------:R-:W-:Y:S01]  /*c0f0*/  @!P0 ST.E.64 desc[UR36][R8.64], R34 ;  /* 0x0000002208008985 */ /* 0x000fe2000c101b24 */
[----:B------:R-:W-:Y:S02]  /*c100*/  SHF.R.S32.HI R0, RZ, 0x1f, R193 ;  /* 0x0000001fff007819 */ /* 0x000fe400000114c1 */
[----:B------:R-:W-:Y:S01]  /*c110*/  SHF.R.S32.HI R21, RZ, 0x1f, R192 ;  /* 0x0000001fff157819 */ /* 0x000fe200000114c0 */
[----:B------:R2:W-:Y:S01]  /*c120*/  @!P1 ST.E.64 desc[UR36][R10.64], R38 ;  /* 0x000000260a009985 */ /* 0x0005e2000c101b24 */
[----:B0-----:R-:W-:-:S03]  /*c130*/  @!P3 LEA R2, P1, R194, R4, 0x2 ;  /* 0x00000004c202b211 */ /* 0x001fc600078210ff */
[----:B------:R0:W-:Y:S01]  /*c140*/  @!P2 ST.E.64 desc[UR36][R12.64], R42 ;  /* 0x0000002a0c00a985 */ /* 0x0001e2000c101b24 */
[-C--:B------:R-:W-:Y:S02]  /*c150*/  @!P3 LEA.HI.X R3, R194, R5.reuse, R15, 0x2, P1 ;  /* 0x00000005c203b211 */ /* 0x080fe400008f140f */
[----:B------:R-:W-:Y:S02]  /*c160*/  ISETP.GE.AND P1, PT, R212, UR4, PT ;  /* 0x00000004d4007c0c */ /* 0x000fe4000bf26270 */
[----:B------:R-:W-:Y:S01]  /*c170*/  ISETP.GE.AND P2, PT, R23, UR4, PT ;  /* 0x0000000417007c0c */ /* 0x000fe2000bf46270 */
[----:B------:R3:W-:Y:S01]  /*c180*/  @!P3 ST.E.64 desc[UR36][R2.64], R46 ;  /* 0x0000002e0200b985 */ /* 0x0007e2000c101b24 */
[CC--:B-1----:R-:W-:Y:S02]  /*c190*/  @!P4 LEA R6, P0, R193.reuse, R4.reuse, 0x2 ;  /* 0x00000004c106c211 */ /* 0x0c2fe400078010ff */
[----:B------:R-:W-:Y:S02]  /*c1a0*/  @!P5 LEA R14, P6, R192, R4, 0x2 ;  /* 0x00000004c00ed211 */ /* 0x000fe400078c10ff */
[----:B------:R-:W-:-:S02]  /*c1b0*/  @!P4 LEA.HI.X R7, R193, R5, R0, 0x2, P0 ;  /* 0x00000005c107c211 */ /* 0x000fc400000f1400 */
[----:B------:R-:W-:Y:S02]  /*c1c0*/  ISETP.GE.AND P0, PT, R211, UR4, PT ;  /* 0x00000004d3007c0c */ /* 0x000fe4000bf06270 */
[----:B------:R-:W-:Y:S01]  /*c1d0*/  @!P5 LEA.HI.X R15, R192, R5, R21, 0x2, P6 ;  /* 0x00000005c00fd211 */ /* 0x000fe200030f1415 */
        /* <DEDUP_REMOVED lines=8> */
[----:B------:R-:W-:Y:S02]  /*c260*/  ISETP.GE.AND P3, PT, R208, UR4, PT ;  /* 0x00000004d0007c0c */ /* 0x000fe4000bf66270 */
[----:B------:R-:W-:Y:S02]  /*c270*/  @!P2 LEA.HI.X R9, R23, R5, R0, 0x2, P6 ;  /* 0x000000051709a211 */ /* 0x000fe400030f1400 */
[----:B0-----:R-:W-:-:S03]  /*c280*/  @!P0 LEA R12, P6, R211, R4, 0x2 ;  /* 0x00000004d30c8211 */ /* 0x001fc600078c10ff */
[----:B------:R0:W-:Y:S01]  /*c290*/  @!P2 ST.E.64 desc[UR36][R8.64], R58 ;  /* 0x0000003a0800a985 */ /* 0x0001e2000c101b24 */
[-C--:B------:R-:W-:Y:S02]  /*c2a0*/  @!P0 LEA.HI.X R13, R211, R5.reuse, R92, 0x2, P6 ;  /* 0x00000005d30d8211 */ /* 0x080fe400030f145c */
[CC--:B---3--:R-:W-:Y:S01]  /*c2b0*/  @!P5 LEA R2, P6, R210.reuse, R4.reuse, 0x2 ;  /* 0x00000004d202d211 */ /* 0x0c8fe200078c10ff */
[----:B------:R3:W-:Y:S01]  /*c2c0*/  @!P1 ST.E.64 desc[UR36][R10.64], R62 ;  /* 0x0000003e0a009985 */ /* 0x0007e2000c101b24 */
[----:B------:R-:W-:Y:S02]  /*c2d0*/  ISETP.GE.AND P2, PT, R207, UR4, PT ;  /* 0x00000004cf007c0c */ /* 0x000fe4000bf46270 */
[----:B------:R-:W-:Y:S01]  /*c2e0*/  @!P5 LEA.HI.X R3, R210, R5, R22, 0x2, P6 ;  /* 0x00000005d203d211 */ /* 0x000fe200030f1416 */
[----:B------:R4:W-:Y:S01]  /*c2f0*/  @!P0 ST.E.64 desc[UR36][R12.64], R66 ;  /* 0x000000420c008985 */ /* 0x0009e2000c101b24 */
[-C--:B-1----:R-:W-:Y:S02]  /*c300*/  @!P4 LEA R6, P0, R209, R4.reuse, 0x2 ;  /* 0x00000004d106c211 */ /* 0x082fe400078010ff */
[----:B--2---:R-:W-:Y:S01]  /*c310*/  @!P3 LEA R14, P6, R208, R4, 0x2 ;  /* 0x00000004d00eb211 */ /* 0x004fe200078c10ff */
[----:B------:R1:W-:Y:S01]  /*c320*/  @!P5 ST.E.64 desc[UR36][R2.64], R70 ;  /* 0x000000460200d985 */ /* 0x0003e2000c101b24 */
[----:B------:R-:W-:-:S02]  /*c330*/  ISETP.GE.AND P1, PT, R206, UR4, PT ;  /* 0x00000004ce007c0c */ /* 0x000fc4000bf26270 */
[-C--:B------:R-:W-:Y:S02]  /*c340*/  @!P4 LEA.HI.X R7, R209, R5.reuse, R16, 0x2, P0 ;  /* 0x00000005d107c211 */ /* 0x080fe400000f1410 */
[----:B------:R-:W-:Y:S02]  /*c350*/  ISETP.GE.AND P0, PT, R205, UR4, PT ;  /* 0x00000004cd007c0c */ /* 0x000fe4000bf06270 */
[----:B------:R-:W-:Y:S01]  /*c360*/  @!P3 LEA.HI.X R15, R208, R5, R229, 0x2, P6 ;  /* 0x00000005d00fb211 */ /* 0x000fe200030f14e5 */
[----:B------:R2:W-:Y:S01]  /*c370*/  @!P4 ST.E.64 desc[UR36][R6.64], R74 ;  /* 0x0000004a0600c985 */ /* 0x0005e2000c101b24 */
[----:B0-----:R-:W-:-:S03]  /*c380*/  @!P2 LEA R8, P4, R207, R4, 0x2 ;  /* 0x00000004cf08a211 */ /* 0x001fc600078810ff */
[----:B------:R-:W-:Y:S01]  /*c390*/  @!P3 ST.E.64 desc[UR36][R14.64], R78 ;  /* 0x0000004e0e00b985 */ /* 0x000fe2000c101b24 */
[----:B------:R-:W-:Y:S02]  /*c3a0*/  ISETP.GE.AND P3, PT, R204, UR4, PT ;  /* 0x00000004cc007c0c */ /* 0x000fe4000bf66270 */
[CC--:B---3--:R-:W-:Y:S02]  /*c3b0*/  @!P1 LEA R10, P5, R206.reuse, R4.reuse, 0x2 ;  /* 0x00000004ce0a9211 */ /* 0x0c8fe400078a10ff */
[-C--:B------:R-:W-:Y:S02]  /*c3c0*/  @!P2 LEA.HI.X R9, R207, R5.reuse, R228, 0x2, P4 ;  /* 0x00000005cf09a211 */ /* 0x080fe400020f14e4 */
[----:B----4-:R-:W-:Y:S02]  /*c3d0*/  @!P0 LEA R12, P6, R205, R4, 0x2 ;  /* 0x00000004cd0c8211 */ /* 0x010fe400078c10ff */
[----:B------:R-:W-:Y:S01]  /*c3e0*/  ISETP.GE.AND P4, PT, R203, UR4, PT ;  /* 0x00000004cb007c0c */ /* 0x000fe2000bf86270 */
[----:B------:R0:W-:Y:S01]  /*c3f0*/  @!P2 ST.E.64 desc[UR36][R8.64], R82 ;  /* 0x000000520800a985 */ /* 0x0001e2000c101b24 */
        /* <DEDUP_REMOVED lines=11> */
[----:B------:R2:W-:Y:S01]  /*c4b0*/  @!P3 ST.E.64 desc[UR36][R2.64], R122 ;  /* 0x0000007a0200b985 */ /* 0x0005e2000c101b24 */
[CC--:B0-----:R-:W-:Y:S02]  /*c4c0*/  @!P2 LEA R8, P3, R202.reuse, R4.reuse, 0x2 ;  /* 0x00000004ca08a211 */ /* 0x0c1fe400078610ff */
[-C--:B------:R-:W-:Y:S02]  /*c4d0*/  @!P4 LEA.HI.X R7, R203, R5.reuse, R224, 0x2, P6 ;  /* 0x00000005cb07c211 */ /* 0x080fe400030f14e0 */
[-C--:B---3--:R-:W-:Y:S02]  /*c4e0*/  @!P1 LEA R10, P6, R201, R4.reuse, 0x2 ;  /* 0x00000004c90a9211 */ /* 0x088fe400078c10ff */
[----:B------:R-:W-:Y:S01]  /*c4f0*/  @!P2 LEA.HI.X R9, R202, R5, R223, 0x2, P3 ;  /* 0x00000005ca09a211 */ /* 0x000fe200018f14df */
[----:B------:R2:W-:Y:S01]  /*c500*/  @!P4 ST.E.64 desc[UR36][R6.64], R124 ;  /* 0x0000007c0600c985 */ /* 0x0005e2000c101b24 */
[----:B-1----:R-:W-:-:S02]  /*c510*/  @!P0 LEA R12, P4, R200, R4, 0x2 ;  /* 0x00000004c80c8211 */ /* 0x002fc400078810ff */
[----:B------:R-:W-:Y:S01]  /*c520*/  @!P5 LEA R14, P3, R199, R4, 0x2 ;  /* 0x00000004c70ed211 */ /* 0x000fe200078610ff */
[----:B------:R2:W-:Y:S01]  /*c530*/  @!P2 ST.E.64 desc[UR36][R8.64], R102 ;  /* 0x000000660800a985 */ /* 0x0005e2000c101b24 */
[-C--:B------:R-:W-:Y:S02]  /*c540*/  @!P1 LEA.HI.X R11, R201, R5.reuse, R222, 0x2, P6 ;  /* 0x00000005c90b9211 */ /* 0x080fe400030f14de */
        /* <DEDUP_REMOVED lines=11> */
.L_x_2419:
[----:B------:R-:W-:Y:S01]  /*c600*/  R2UR UR4, R197 ;  /* 0x00000000c50472ca */ /* 0x000fe200000e0000 */
[----:B------:R-:W-:Y:S01]  /*c610*/  ULDC.64 UR8, c[0x0][0xc00] ;  /* 0x0003000000087ab9 */ /* 0x000fe20000000a00 */
[----:B------:R-:W-:Y:S01]  /*c620*/  R2UR UR10, R22 ;  /* 0x00000000160a72ca */ /* 0x000fe200000e0000 */
[----:B------:R-:W-:-:S04]  /*c630*/  UISETP.NE.U32.AND UP0, UPT, UR8, URZ, UPT ;  /* 0x0000003f0800728c */ /* 0x000fc8000bf05070 */
[----:B------:R-:W-:-:S03]  /*c640*/  UISETP.NE.AND.EX UP0, UPT, UR9, URZ, UPT, UP0 ;  /* 0x0000003f0900728c */ /* 0x000fc6000bf05300 */
[----:B------:R-:W-:-:S03]  /*c650*/  ULDC.64 UR8, c[0x0][0xc00] ;  /* 0x0003000000087ab9 */ /* 0x000fc60000000a00 */
[----:B------:R-:W-:Y:S01]  /*c660*/  UIMAD.WIDE UR8, UR4, 0x4, UR8 ;  /* 0x00000004040878a5 */ /* 0x000fe2000f8e0208 */
[----:B------:R-:W-:-:S05]  /*c670*/  PLOP3.LUT P1, PT, PT, PT, UP0, 0x80, 0x0 ;  /* 0x000000000000781c */ /* 0x000fca0003f2f008 */
[----:B------:R-:W-:Y:S02]  /*c680*/  IMAD.U32 R2, RZ, RZ, UR8 ;  /* 0x00000008ff027e24 */ /* 0x000fe4000f8e00ff */
[----:B------:R-:W-:Y:S01]  /*c690*/  IMAD.U32 R3, RZ, RZ, UR9 ;  /* 0x00000009ff037e24 */ /* 0x000fe2000f8e00ff */
[----:B------:R-:W-:Y:S02]  /*c6a0*/  ULDC.64 UR8, c[0x0][0xc08] ;  /* 0x0003020000087ab9 */ /* 0x000fe40000000a00 */
[----:B------:R-:W-:-:S03]  /*c6b0*/  UISETP.NE.U32.AND UP1, UPT, UR8, URZ, UPT ;  /* 0x0000003f0800728c */ /* 0x000fc6000bf25070 */
[----:B------:R-:W2:Y:S01]  /*c6c0*/  @P1 LDG.E R6, desc[UR36][R2.64] ;  /* 0x0000002402061981 */ /* 0x000ea2000c1e1900 */
[----:B------:R-:W-:-:S06]  /*c6d0*/  UISETP.NE.AND.EX UP1, UPT, UR9, URZ, UPT, UP1 ;  /* 0x0000003f0900728c */ /* 0x000fcc000bf25310 */
[----:B------:R-:W-:-:S05]  /*c6e0*/  PLOP3.LUT P2, PT, PT, PT, UP1, 0x80, 0x0 ;  /* 0x000000000000781c */ /* 0x000fca0003f4f018 */
[----:B------:R-:W-:Y:S02]  /*c6f0*/  @UP1 ULDC.64 UR8, c[0x0][0xc08] ;  /* 0x0003020000081ab9 */ /* 0x000fe40000000a00 */
[----:B------:R-:W-:-:S03]  /*c700*/  @UP1 UIMAD.WIDE UR8, UR4, 0x4, UR8 ;  /* 0x00000004040818a5 */ /* 0x000fc6000f8e0208 */
[----:B------:R-:W-:Y:S02]  /*c710*/  ULDC UR4, c[0x0][0xa88] ;  /* 0x0002a20000047ab9 */ /* 0x000fe40000000800 */
[----:B------:R-:W-:Y:S02]  /*c720*/  IMAD.U32 R0, RZ, RZ, UR4 ;  /* 0x00000004ff007e24 */ /* 0x000fe4000f8e00ff */
[----:B------:R-:W-:Y:S02]  /*c730*/  IMAD.U32 R4, RZ, RZ, UR8 ;  /* 0x00000008ff047e24 */ /* 0x000fe4000f8e00ff */
        /* <DEDUP_REMOVED lines=16> */
.L_x_2431:
[----:B------:R-:W-:Y:S01]  /*c840*/  R2UR UR9, R197 ;  /* 0x00000000c50972ca */ /* 0x000fe200000e0000 */
[----:B------:R-:W-:Y:S01]  /*c850*/  BSSY B1, `(.L_x_2432) ;  /* 0x000003d000017945 */ /* 0x000fe20003800000 */
[----:B------:R-:W-:-:S11]  /*c860*/  R2UR UR8, R216 ;  /* 0x00000000d80872ca */ /* 0x000fd600000e0000 */
[----:B------:R-:W-:Y:S02]  /*c870*/  USEL UR12, UR9, URZ, !UP0 ;  /* 0x0000003f090c7287 */ /* 0x000fe4000c000000 */
[----:B------:R-:W-:Y:S01]  /*c880*/  USEL UR13, UR8, URZ, !UP0 ;  /* 0x0000003f080d7287 */ /* 0x000fe2000c000000 */
[----:B------:R-:W-:Y:S11]  /*c890*/  @P0 BRA `(.L_x_2433) ;  /* 0x0000000000e00947 */ /* 0x000ff60003800000 */
[----:B------:R-:W0:Y:S01]  /*c8a0*/  S2R R4, SR_TID.X ;  /* 0x0000000000047919 */ /* 0x000e220000002100 */
[----:B------:R-:W1:Y:S01]  /*c8b0*/  LDC R9, c[0x0][0xbe8] ;  /* 0x0002fa00ff097b82 */ /* 0x000e620000000800 */
[----:B------:R-:W-:Y:S02]  /*c8c0*/  IMAD.U32 R3, RZ, RZ, UR43 ;  /* 0x0000002bff037e24 */ /* 0x000fe4000f8e00ff */
[----:B-1---5:R-:W-:-:S03]  /*c8d0*/  IMAD R2, R0, R9, RZ ;  /* 0x0000000900027224 */ /* 0x022fc600078e02ff */
        /* <DEDUP_REMOVED lines=52> */
.L_x_2433:
[----:B------:R-:W-:Y:S05]  /*cc20*/  BSYNC B1 ;  /* 0x0000000000017941 */ /* 0x000fea0003800000 */
.L_x_2432:
[----:B------:R-:W-:-:S13]  /*cc30*/  R2UR UR8, R22 ;  /* 0x00000000160872ca */ /* 0x000fda00000e0000 */
[----:B------:R-:W-:-:S06]  /*cc40*/  UISETP.GT.AND UP0, UPT, UR8, 0x1, UPT ;  /* 0x000000010800788c */ /* 0x000fcc000bf04270 */
[----:B------:R-:W-:-:S13]  /*cc50*/  PLOP3.LUT P0, PT, PT, PT, UP0, 0x80, 0x0 ;  /* 0x000000000000781c */ /* 0x000fda0003f0f008 */
[----:B------:R-:W-:Y:S05]  /*cc60*/  @P0 BRA `(.L_x_2428) ;  /* 0x0000000800000947 */ /* 0x000fea0003800000 */
[----:B------:R-:W1:Y:S01]  /*cc70*/  LDC R11, c[0x0][0xbe8] ;  /* 0x0002fa00ff0b7b82 */ /* 0x000e620000000800 */
[----:B------:R-:W-:Y:S01]  /*cc80*/  ULDC.64 UR14, c[0x0][0xaa0] ;  /* 0x0002a800000e7ab9 */ /* 0x000fe20000000a00 */
[----:B------:R-:W-:Y:S01]  /*cc90*/  R2UR UR16, R214 ;  /* 0x00000000d61072ca */ /* 0x000fe200000e0000 */
[----:B------:R-:W-:Y:S01]  /*cca0*/  UIMAD UR10, UR21, UR14, URZ ;  /* 0x0000000e150a72a4 */ /* 0x000fe2000f8e023f */
[----:B------:R-:W-:Y:S01]  /*ccb0*/  IMAD R2, R19, 0x20, R215 ;  /* 0x0000002013027824 */ /* 0x000fe200078e02d7 */
[----:B------:R-:W-:Y:S01]  /*ccc0*/  UIMAD.WIDE.U32 UR8, UR4, UR14, URZ ;  /* 0x0000000e040872a5 */ /* 0x000fe2000f8e003f */
[----:B------:R-:W-:Y:S01]  /*ccd0*/  VIADD R8, R215, UR43 ;  /* 0x0000002bd7087c36 */ /* 0x000fe20008000000 */
[----:B------:R-:W-:Y:S01]  /*cce0*/  UIMAD UR10, UR4, UR15, UR10 ;  /* 0x0000000f040a72a4 */ /* 0x000fe2000f8e020a */
[----:B------:R-:W-:Y:S01]  /*ccf0*/  VIADD R6, R2, UR43 ;  /* 0x0000002b02067c36 */ /* 0x000fe20008000000 */
[----:B------:R-:W-:Y:S02]  /*cd00*/  BSSY B1, `(.L_x_2434) ;  /* 0x0000040000017945 */ /* 0x000fe40003800000 */
[----:B------:R-:W-:Y:S01]  /*cd10*/  UIADD3 UR9, UR9, UR10, URZ ;  /* 0x0000000a09097290 */ /* 0x000fe2000fffe03f */
[----:B0-----:R-:W-:-:S02]  /*cd20*/  IMAD.MOV.U32 R5, RZ, RZ, R6 ;  /* 0x000000ffff057224 */ /* 0x001fc400078e0006 */
[----:B------:R-:W-:Y:S02]  /*cd30*/  ULDC.64 UR10, c[0x0][0xae8] ;  /* 0x0002ba00000a7ab9 */ /* 0x000fe40000000a00 */
[----:B------:R-:W-:-:S04]  /*cd40*/  UIMAD.WIDE.U32 UR8, UR16, UR10, UR8 ;  /* 0x0000000a100872a5 */ /* 0x000fc8000f8e0008 */
[----:B------:R-:W-:-:S03]  /*cd50*/  UIMAD UR9, UR16, UR11, UR9 ;  /* 0x0000000b100972a4 */ /* 0x000fc6000f8e0209 */
[----:B------:R-:W-:Y:S01]  /*cd60*/  ULDC.64 UR10, c[0x0][0xaf0] ;  /* 0x0002bc00000a7ab9 */ /* 0x000fe20000000a00 */
[----:B-1----:R-:W-:Y:S01]  /*cd70*/  ISETP.NE.AND P0, PT, R11, 0x1, PT ;  /* 0x000000010b00780c */ /* 0x002fe20003f05270 */
[----:B------:R-:W-:-:S04]  /*cd80*/  UIMAD UR13, UR13, UR10, URZ ;  /* 0x0000000a0d0d72a4 */ /* 0x000fc8000f8e023f */
[----:B------:R-:W-:Y:S02]  /*cd90*/  UIMAD UR4, UR12, UR11, UR13 ;  /* 0x0000000b0c0472a4 */ /* 0x000fe4000f8e020d */
[----:B------:R-:W-:-:S03]  /*cda0*/  UIMAD.WIDE.U32 UR12, UR12, UR10, UR8 ;  /* 0x0000000a0c0c72a5 */ /* 0x000fc6000f8e0008 */
[----:B------:R-:W-:Y:S01]  /*cdb0*/  ULDC.64 UR8, c[0x0][0xae0] ;  /* 0x0002b80000087ab9 */ /* 0x000fe20000000a00 */
[----:B------:R-:W-:Y:S02]  /*cdc0*/  UIADD3 UR4, UR13, UR4, URZ ;  /* 0x000000040d047290 */ /* 0x000fe4000fffe03f */
        /* <DEDUP_REMOVED lines=10> */
[----:B------:R-:W-:Y:S02]  /*ce70*/  IMAD.U32 R2, RZ, RZ, UR12 ;  /* 0x0000000cff027e24 */ /* 0x000fe4000f8e00ff */
[C---:B------:R-:W-:Y:S01]  /*ce80*/  IMAD R9, R5.reuse, UR9, R4 ;  /* 0x0000000905097c24 */ /* 0x040fe2000f8e0204 */
[----:B------:R-:W-:Y:S01]  /*ce90*/  SHF.R.S32.HI R4, RZ, 0x1f, R7 ;  /* 0x0000001fff047819 */ /* 0x000fe20000011407 */
[----:B------:R-:W-:Y:S01]  /*cea0*/  IMAD.WIDE.U32 R2, R5, UR8, R2 ;  /* 0x0000000805027c25 */ /* 0x000fe2000f8e0002 */
[----:B------:R-:W-:-:S03]  /*ceb0*/  ULDC.64 UR8, c[0x0][0xad8] ;  /* 0x0002b60000087ab9 */ /* 0x000fc60000000a00 */
        /* <DEDUP_REMOVED lines=36> */
.L_x_2435:
[----:B------:R-:W-:Y:S05]  /*d100*/  BSYNC B1 ;  /* 0x0000000000017941 */ /* 0x000fea0003800000 */
.L_x_2434:
        /* <DEDUP_REMOVED lines=17> */
.L_x_2437:
[----:B------:R-:W-:Y:S05]  /*d220*/  BSYNC B1 ;  /* 0x0000000000017941 */ /* 0x000fea0003800000 */
.L_x_2436:
        /* <DEDUP_REMOVED lines=17> */
.L_x_2439:
[----:B------:R-:W-:Y:S05]  /*d340*/  BSYNC B1 ;  /* 0x0000000000017941 */ /* 0x000fea0003800000 */
.L_x_2438:
[----:B0-----:R-:W-:Y:S01]  /*d350*/  VIADD R0, R8, 0x60 ;  /* 0x0000006008007836 */ /* 0x001fe20000000000 */
[----:B--2-4-:R-:W2:Y:S04]  /*d360*/  SHFL.IDX PT, R5, R5, 0x3, 0x181f ;  /* 0x00781f0005057f89 */ /* 0x014ea800000e0000 */
[----:B------:R-:W-:Y:S01]  /*d370*/  ISETP.GE.AND P0, PT, R0, R11, PT ;  /* 0x0000000b0000720c */ /* 0x000fe20003f06270 */
[----:B-1-3--:R1:W3:-:S12]  /*d380*/  SHFL.IDX PT, R2, R4, 0x3, 0x181f ;  /* 0x00781f0004027f89 */ /* 0x00a2d800000e0000 */
[----:B-1----:R-:W-:Y:S05]  /*d390*/  @P0 BRA `(.L_x_2428) ;  /* 0x0000000000340947 */ /* 0x002fea0003800000 */
[----:B------:R-:W-:Y:S02]  /*d3a0*/  ULDC UR4, c[0x0][0xac8] ;  /* 0x0002b20000047ab9 */ /* 0x000fe40000000800 */
[----:B------:R-:W-:Y:S02]  /*d3b0*/  ISETP.GE.AND P3, PT, R7, UR4, PT ;  /* 0x0000000407007c0c */ /* 0x000fe4000bf66270 */
[----:B------:R-:W-:Y:S02]  /*d3c0*/  ISETP.GE.AND P4, PT, R9, UR4, PT ;  /* 0x0000000409007c0c */ /* 0x000fe4000bf86270 */
[----:B------:R-:W-:-:S09]  /*d3d0*/  ISETP.GE.AND P5, PT, R13, UR4, PT ;  /* 0x000000040d007c0c */ /* 0x000fd2000bfa6270 */
[-C--:B---3--:R-:W-:Y:S02]  /*d3e0*/  @!P3 LEA R14, P0, R7, R2.reuse, 0x1 ;  /* 0x00000002070eb211 */ /* 0x088fe400078008ff */
[-C--:B------:R-:W-:Y:S02]  /*d3f0*/  @!P4 LEA R8, P1, R9, R2.reuse, 0x1 ;  /* 0x000000020908c211 */ /* 0x080fe400078208ff */
[----:B------:R-:W-:Y:S02]  /*d400*/  @!P5 LEA R2, P2, R13, R2, 0x1 ;  /* 0x000000020d02d211 */ /* 0x000fe400078408ff */
[-C--:B--2---:R-:W-:Y:S02]  /*d410*/  @!P3 LEA.HI.X R15, R7, R5.reuse, R10, 0x1, P0 ;  /* 0x00000005070fb211 */ /* 0x084fe400000f0c0a */
[-C--:B------:R-:W-:Y:S02]  /*d420*/  @!P4 LEA.HI.X R9, R9, R5.reuse, R6, 0x1, P1 ;  /* 0x000000050909c211 */ /* 0x080fe400008f0c06 */
[----:B------:R-:W-:Y:S01]  /*d430*/  @!P5 LEA.HI.X R3, R13, R5, R12, 0x1, P2 ;  /* 0x000000050d03d211 */ /* 0x000fe200010f0c0c */
[----:B------:R1:W-:Y:S04]  /*d440*/  @!P3 ST.E.128 desc[UR36][R14.64], RZ ;  /* 0x000000ff0e00b985 */ /* 0x0003e8000c101d24 */
[----:B------:R1:W-:Y:S04]  /*d450*/  @!P4 ST.E.128 desc[UR36][R8.64], RZ ;  /* 0x000000ff0800c985 */ /* 0x0003e8000c101d24 */
[----:B------:R1:W-:Y:S02]  /*d460*/  @!P5 ST.E.128 desc[UR36][R2.64], RZ ;  /* 0x000000ff0200d985 */ /* 0x0003e4000c101d24 */
.L_x_2428:
[----:B------:R-:W-:Y:S05]  /*d470*/  BSYNC B0 ;  /* 0x0000000000007941 */ /* 0x000fea0003800000 */
.L_x_2418:
[----:B------:R-:W-:Y:S02]  /*d480*/  ULDC UR4, c[0x0][0xc3c] ;  /* 0x00030f0000047ab9 */ /* 0x000fe40000000800 */
[----:B------:R-:W-:-:S06]  /*d490*/  UISETP.GE.AND UP0, UPT, UR7, UR4, UPT ;  /* 0x000000040700728c */ /* 0x000fcc000bf06270 */
[----:B------:R-:W-:-:S13]  /*d4a0*/  PLOP3.LUT P0, PT, PT, PT, UP0, 0x80, 0x0 ;  /* 0x000000000000781c */ /* 0x000fda0003f0f008 */
[----:B------:R-:W-:Y:S05]  /*d4b0*/  @!P0 BRA `(.L_x_2440) ;  /* 0xffffff3800bc8947 */ /* 0x000fea000383ffff */
[----:B------:R-:W-:Y:S05]  /*d4c0*/  EXIT ;  /* 0x000000000000794d */ /* 0x000fea0003800000 */
.L_x_2375:
        /* <DEDUP_REMOVED lines=16> */
.L_x_2441:
        /* <DEDUP_REMOVED lines=43> */
.L_x_2445:
        /* <DEDUP_REMOVED lines=35> */
.L_x_2443:
        /* <DEDUP_REMOVED lines=13> */
.L_x_2446:
        /* <DEDUP_REMOVED lines=62> */
.L_x_2447:
        /* <DEDUP_REMOVED lines=12> */
[----:B0-----:R-:W-:-:S05]  /*e020*/  IADD3 R11, RZ, -R3, RZ ;  /* 0x80000003ff0b7210 */ /* 0x001fca0007ffe0ff */
        /* <DEDUP_REMOVED lines=48> */
.L_x_2448:
[----:B------:R-:W-:-:S05]  /*e330*/  LOP3.LUT R17, RZ, R2, RZ, 0x33, !PT ;  /* 0x00000002ff117212 */ /* 0x000fca00078e33ff */
[----:B------:R-:W-:Y:S01]  /*e340*/  IMAD.IADD R17, R6, 0x1, R17 ;  /* 0x0000000106117824 */ /* 0x000fe200078e0211 */
[----:B------:R-:W-:Y:S06]  /*e350*/  BRA `(.L_x_2449) ;  /* 0x0000000000147947 */ /* 0x000fec0003800000 */
.L_x_2444:
[----:B------:R-:W-:Y:S01]  /*e360*/  ULDC UR4, c[0x0][0xc3c] ;  /* 0x00030f0000047ab9 */ /* 0x000fe20000000800 */
[----:B------:R-:W-:Y:S02]  /*e370*/  IMAD.MOV.U32 R17, RZ, RZ, RZ ;  /* 0x000000ffff117224 */ /* 0x000fe400078e00ff */
[----:B------:R-:W-:Y:S02]  /*e380*/  IMAD.U32 R16, RZ, RZ, UR6 ;  /* 0x00000006ff107e24 */ /* 0x000fe4000f8e00ff */
[----:B------:R-:W-:Y:S02]  /*e390*/  IMAD.MOV.U32 R18, RZ, RZ, RZ ;  /* 0x000000ffff127224 */ /* 0x000fe400078e00ff */
[----:B------:R-:W-:-:S07]  /*e3a0*/  IMAD.U32 R19, RZ, RZ, UR4 ;  /* 0x00000004ff137e24 */ /* 0x000fce000f8e00ff */
.L_x_2449:
[----:B------:R-:W-:-:S13]  /*e3b0*/  ISETP.NE.AND P0, PT, R7, RZ, PT ;  /* 0x000000ff0700720c */ /* 0x000fda0003f05270 */
[----:B------:R-:W0:Y:S01]  /*e3c0*/  @!P0 S2R R3, SR_CgaCtaId ;  /* 0x0000000000038919 */ /* 0x000e220000008800 */
[----:B------:R-:W-:-:S04]  /*e3d0*/  @!P0 MOV R2, 0x400 ;  /* 0x0000040000028802 */ /* 0x000fc80000000f00 */
[----:B0-----:R-:W-:-:S05]  /*e3e0*/  @!P0 LEA R2, R3, R2, 0x18 ;  /* 0x0000000203028211 */ /* 0x001fca00078ec0ff */
[----:B------:R1:W-:Y:S01]  /*e3f0*/  @!P0 STS.128 [R2+0x308d0], R16 ;  /* 0x0308d01002008388 */ /* 0x0003e20000000c00 */
[----:B------:R-:W-:Y:S06]  /*e400*/  BAR.ARV 0x5, 0x180 ;  /* 0x0146000000007b1d */ /* 0x000fec0000002000 */
.L_x_2442:
[----:B------:R2:W-:Y:S01]  /*e410*/  STL [R1+0x24], RZ ;  /* 0x000024ff01007387 */ /* 0x0005e20000100800 */
[----:B------:R-:W-:Y:S01]  /*e420*/  ULDC UR4, c[0x0][0xc3c] ;  /* 0x00030f0000047ab9 */ /* 0x000fe20000000800 */
[----:B------:R-:W-:Y:S01]  /*e430*/  IMAD.MOV.U32 R28, RZ, RZ, 0x1 ;  /* 0x00000001ff1c7424 */ /* 0x000fe200078e00ff */
[----:B0-----:R-:W-:Y:S01]  /*e440*/  ISETP.GE.AND P0, PT, R19, UR4, PT ;  /* 0x0000000413007c0c */ /* 0x001fe2000bf06270 */
[----:B------:R-:W-:-:S12]  /*e450*/  IMAD.MOV.U32 R27, RZ, RZ, RZ ;  /* 0x000000ffff1b7224 */ /* 0x000fd800078e00ff */
        /* <DEDUP_REMOVED lines=25> */
.L_x_2515:
[----:B0-----:R-:W0:Y:S02]  /*e5f0*/  LDC.64 R2, c[0x0][0xc88] ;  /* 0x00032200ff027b82 */ /* 0x001e240000000a00 */
[----:B0-----:R-:W-:-:S05]  /*e600*/  IMAD.WIDE R2, R19, 0x4, R2 ;  /* 0x0000000413027825 */ /* 0x001fca00078e0202 */
[----:B------:R-:W2:Y:S01]  /*e610*/  LDG.E R29, desc[UR36][R2.64] ;  /* 0x00000024021d7981 */ /* 0x000ea2000c1e1900 */
        /* <DEDUP_REMOVED lines=14> */
[----:B-1----:R1:W2:Y:S01]  /*e700*/  @P0 LDG.E R6, desc[UR36][R2.64] ;  /* 0x0000002402060981 */ /* 0x0022a2000c1e1900 */
        /* <DEDUP_REMOVED lines=31> */
.L_x_2451:
        /* <DEDUP_REMOVED lines=9> */
.L_x_2452:
        /* <DEDUP_REMOVED lines=9> */
.L_x_2453:
[----:B------:R-:W4:Y:S01]  /*ea20*/  LDL R4, [R1+0xc] ;  /* 0x00000c0001047983 */ /* 0x000f220000100800 */
[----:B012---:R-:W0:Y:S01]  /*ea30*/  LDC R0, c[0x0][0x448] ;  /* 0x00011200ff007b82 */ /* 0x007e220000000800 */
[----:B-----5:R-:W-:Y:S01]  /*ea40*/  IMAD.IADD R37, R37, 0x1, -R6 ;  /* 0x0000000125257824 */ /* 0x020fe200078e0a06 */
[----:B------:R-:W-:Y:S01]  /*ea50*/  LOP3.LUT R23, R23, 0xffffff7f, RZ, 0xc0, !PT ;  /* 0xffffff7f17177812 */ /* 0x000fe200078ec0ff */
[----:B------:R-:W-:Y:S01]  /*ea60*/  BSSY B0, `(.L_x_2454) ;  /* 0x0000038000007945 */ /* 0x000fe20003800000 */
[----:B0-----:R-:W-:Y:S01]  /*ea70*/  ISETP.NE.AND P0, PT, R0, 0x1, PT ;  /* 0x000000010000780c */ /* 0x001fe20003f05270 */
[----:B------:R-:W-:-:S04]  /*ea80*/  IMAD.SHL.U32 R0, R17, 0x80, RZ ;  /* 0x0000008011007824 */ /* 0x000fc800078e00ff */
[----:B------:R-:W-:-:S08]  /*ea90*/  VIADD R0, R0, 0x7f ;  /* 0x0000007f00007836 */ /* 0x000fd00000000000 */
[----:B---3--:R-:W0:Y:S01]  /*eaa0*/  @P0 LDC R3, c[0x0][0x44c] ;  /* 0x00011300ff030b82 */ /* 0x008e220000000800 */
[----:B------:R-:W-:-:S07]  /*eab0*/  @P0 LOP3.LUT R23, R23, 0x80, RZ, 0xfc, !PT ;  /* 0x0000008017170812 */ /* 0x000fce00078efcff */
[----:B------:R-:W1:Y:S01]  /*eac0*/  @P0 LDC R5, c[0x0][0x450] ;  /* 0x00011400ff050b82 */ /* 0x000e620000000800 */
[----:B0-----:R-:W-:-:S05]  /*ead0*/  @P0 IMAD.HI.U32 R2, R0, R3, RZ ;  /* 0x0000000300020227 */ /* 0x001fca00078e00ff */
[----:B-1----:R-:W-:Y:S01]  /*eae0*/  @P0 SHF.R.U32.HI R0, RZ, R5, R2 ;  /* 0x00000005ff000219 */ /* 0x002fe20000011602 */
[----:B------:R-:W-:-:S04]  /*eaf0*/  VIADD R2, R37, 0x5f ;  /* 0x0000005f25027836 */ /* 0x000fc80000000000 */
[----:B------:R-:W-:Y:S01]  /*eb00*/  IMAD.HI R2, R2, 0x2aaaaaab, RZ ;  /* 0x2aaaaaab02027827 */ /* 0x000fe200078e02ff */
[----:B----4-:R-:W-:-:S05]  /*eb10*/  IADD3 R3, R37, 0x60, -R4 ;  /* 0x0000006025037810 */ /* 0x010fca0007ffe804 */
[----:B------:R-:W-:Y:S01]  /*eb20*/  IMAD.IADD R0, R3, 0x1, R0 ;  /* 0x0000000103007824 */ /* 0x000fe200078e0200 */
[----:B------:R-:W-:-:S03]  /*eb30*/  SHF.R.U32.HI R3, RZ, 0x1f, R2 ;  /* 0x0000001fff037819 */ /* 0x000fc60000011602 */
[----:B------:R-:W-:Y:S01]  /*eb40*/  IMAD.HI R4, R0, 0x2aaaaaab, RZ ;  /* 0x2aaaaaab00047827 */ /* 0x000fe200078e02ff */
[----:B------:R-:W-:Y:S02]  /*eb50*/  LEA.HI.SX32 R0, R2, R3, 0x1c ;  /* 0x0000000302007211 */ /* 0x000fe400078fe2ff */
[----:B------:R-:W-:Y:S02]  /*eb60*/  LOP3.LUT R2, R18, 0xff000000, RZ, 0xc0, !PT ;  /* 0xff00000012027812 */ /* 0x000fe400078ec0ff */
[----:B------:R-:W-:Y:S02]  /*eb70*/  SHF.R.U32.HI R3, RZ, 0x1f, R4 ;  /* 0x0000001fff037819 */ /* 0x000fe40000011604 */
[----:B------:R-:W-:Y:S02]  /*eb80*/  SHF.R.U32.HI R2, RZ, 0x8, R2 ;  /* 0x00000008ff027819 */ /* 0x000fe40000011602 */
[----:B------:R-:W-:-:S04]  /*eb90*/  LEA.HI.SX32 R3, R4, R3, 0x1c ;  /* 0x0000000304037211 */ /* 0x000fc800078fe2ff */
[----:B------:R-:W-:Y:S02]  /*eba0*/  VIMNMX R0, R0, R3, PT ;  /* 0x0000000300007248 */ /* 0x000fe40003fe0100 */
[----:B------:R-:W-:Y:S02]  /*ebb0*/  LOP3.LUT R3, R18, 0xff0000, RZ, 0xc0, !PT ;  /* 0x00ff000012037812 */ /* 0x000fe400078ec0ff */
[----:B------:R-:W-:Y:S02]  /*ebc0*/  ISETP.GE.AND P0, PT, R0, 0x1, PT ;  /* 0x000000010000780c */ /* 0x000fe40003f06270 */
[----:B------:R-:W-:Y:S01]  /*ebd0*/  LEA.HI R2, R3, R2, RZ, 0x10 ;  /* 0x0000000203027211 */ /* 0x000fe200078f80ff */
[----:B------:R-:W-:-:S03]  /*ebe0*/  IMAD.MOV.U32 R3, RZ, RZ, RZ ;  /* 0x000000ffff037224 */ /* 0x000fc600078e00ff */
[----:B------:R-:W-:-:S07]  /*ebf0*/  LOP3.LUT R4, R2, 0xff, RZ, 0xc0, !PT ;  /* 0x000000ff02047812 */ /* 0x000fce00078ec0ff */
[----:B------:R-:W-:Y:S05]  /*ec00*/  @!P0 BRA `(.L_x_2455) ;  /* 0x0000000000748947 */ /* 0x000fea0003800000 */
[----:B------:R-:W-:-:S04]  /*ec10*/  SHF.R.U32.HI R5, RZ, 0x10, R2 ;  /* 0x00000010ff057819 */ /* 0x000fc80000011602 */
[----:B------:R-:W-:-:S13]  /*ec20*/  ISETP.NE.AND P0, PT, R5, RZ, PT ;  /* 0x000000ff0500720c */ /* 0x000fda0003f05270 */
[----:B------:R-:W0:Y:S02]  /*ec30*/  @!P0 LDC R5, c[0x0][0x9f0] ;  /* 0x00027c00ff058b82 */ /* 0x000e240000000800 */
[-C--:B0-----:R-:W-:Y:S02]  /*ec40*/  IABS R7, R5.reuse ;  /* 0x0000000500077213 */ /* 0x081fe40000000000 */
[----:B------:R-:W-:Y:S02]  /*ec50*/  IADD3 R6, R5, -0x1, R0 ;  /* 0xffffffff05067810 */ /* 0x000fe40007ffe000 */
[----:B------:R-:W0:Y:S02]  /*ec60*/  I2F.RP R9, R7 ;  /* 0x0000000700097306 */ /* 0x000e240000209400 */
[----:B------:R-:W-:-:S04]  /*ec70*/  LOP3.LUT R2, R6, R5, RZ, 0x3c, !PT ;  /* 0x0000000506027212 */ /* 0x000fc800078e3cff */
[----:B------:R-:W-:Y:S02]  /*ec80*/  ISETP.GE.AND P2, PT, R2, RZ, PT ;  /* 0x000000ff0200720c */ /* 0x000fe40003f46270 */
[----:B0-----:R-:W0:Y:S02]  /*ec90*/  MUFU.RCP R9, R9 ;  /* 0x0000000900097308 */ /* 0x001e240000001000 */
[----:B0-----:R-:W-:-:S06]  /*eca0*/  VIADD R10, R9, 0xffffffe ;  /* 0x0ffffffe090a7836 */ /* 0x001fcc0000000000 */
[----:B------:R-:W0:Y:S02]  /*ecb0*/  F2I.FTZ.U32.TRUNC.NTZ R3, R10 ;  /* 0x0000000a00037305 */ /* 0x000e24000021f000 */
[----:B0-----:R-:W-:-:S04]  /*ecc0*/  IMAD.MOV R2, RZ, RZ, -R3 ;  /* 0x000000ffff027224 */ /* 0x001fc800078e0a03 */
        /* <DEDUP_REMOVED lines=17> */
.L_x_2455:
[----:B------:R-:W-:Y:S05]  /*ede0*/  BSYNC B0 ;  /* 0x0000000000007941 */ /* 0x000fea0003800000 */
.L_x_2454:
        /* <DEDUP_REMOVED lines=24> */
.L_x_2457:
        /* <DEDUP_REMOVED lines=20> */
.L_x_2460:
[----:B------:R-:W-:Y:S05]  /*f0b0*/  BSYNC B6 ;  /* 0x0000000000067941 */ /* 0x000fea0003800000 */
.L_x_2459:
        /* <DEDUP_REMOVED lines=20> */
.L_x_2463:
        /* <DEDUP_REMOVED lines=15> */
.L_x_2462:
[----:B------:R-:W-:Y:S05]  /*f2f0*/  BSYNC B6 ;  /* 0x0000000000067941 */ /* 0x000fea0003800000 */
.L_x_2461:
        /* <DEDUP_REMOVED lines=14> */
[----:B------:R-:W-:Y:S02]  /*f3e0*/  @P2 LOP3.LUT R23, R23, 0x20, RZ, 0xfc, !PT ;  /* 0x0000002017172812 */ /* 0x000fe400078efcff */
[----:B-1----:R-:W-:-:S04]  /*f3f0*/  LOP3.LUT R20, R20, 0x7f, RZ, 0xc0, !PT ;  /* 0x0000007f14147812 */ /* 0x002fc800078ec0ff */
[----:B------:R-:W-:Y:S02]  /*f400*/  SHF.R.U32.HI R26, RZ, 0x3, R20 ;  /* 0x00000003ff1a7819 */ /* 0x000fe40000011614 */
[----:B------:R-:W1:Y:S02]  /*f410*/  S2R R20, SR_TID.X ;  /* 0x0000000000147919 */ /* 0x000e640000002100 */
[----:B-1----:R-:W-:-:S05]  /*f420*/  IMAD.SHL.U32 R20, R20, 0x10, RZ ;  /* 0x0000001014147824 */ /* 0x002fca00078e00ff */
[----:B------:R-:W-:Y:S02]  /*f430*/  LOP3.LUT R20, R26, 0x70, R20, 0xf8, !PT ;  /* 0x000000701a147812 */ /* 0x000fe400078ef814 */
[----:B------:R-:W-:Y:S01]  /*f440*/  LOP3.LUT R23, R23, 0xfffffffb, RZ, 0xc0, !PT ;  /* 0xfffffffb17177812 */ /* 0x000fe200078ec0ff */
[----:B------:R-:W-:Y:S01]  /*f450*/  UMOV UR5, 0xffffffff ;  /* 0xffffffff00057882 */ /* 0x000fe20000000000 */
[----:B------:R-:W-:Y:S02]  /*f460*/  LOP3.LUT R26, R18, 0xffff, RZ, 0xc0, !PT ;  /* 0x0000ffff121a7812 */ /* 0x000fe400078ec0ff */
[----:B--2---:R-:W-:Y:S02]  /*f470*/  IADD3 R25, R2, -0x1, RZ ;  /* 0xffffffff02197810 */ /* 0x004fe40007ffe0ff */
[----:B------:R-:W1:Y:S03]  /*f480*/  @P2 LDC R2, c[0x0][0x438] ;  /* 0x00010e00ff022b82 */ /* 0x000e660000000800 */
[----:B------:R-:W-:-:S05]  /*f490*/  IMAD R0, R25, 0x60, R20 ;  /* 0x0000006019007824 */ /* 0x000fca00078e0214 */
[C---:B------:R-:W-:Y:S01]  /*f4a0*/  ISETP.GE.AND P0, PT, R0.reuse, R37, PT ;  /* 0x000000250000720c */ /* 0x040fe20003f06270 */
[----:B---3--:R-:W-:-:S03]  /*f4b0*/  IMAD.IADD R0, R0, 0x1, R21 ;  /* 0x0000000100007824 */ /* 0x008fc600078e0215 */
[----:B------:R-:W-:Y:S01]  /*f4c0*/  ISETP.GT.U32.OR P0, PT, R20, 0x5f, P0 ;  /* 0x0000005f1400780c */ /* 0x000fe20000704470 */
[----:B0-----:R-:W-:-:S04]  /*f4d0*/  @P2 IMAD.HI.U32 R3, R0, R3, RZ ;  /* 0x0000000300032227 */ /* 0x001fc800078e00ff */
[----:B------:R-:W-:Y:S01]  /*f4e0*/  IMAD.MOV.U32 R4, RZ, RZ, R0 ;  /* 0x000000ffff047224 */ /* 0x000fe200078e0000 */
[----:B-1----:R-:W-:-:S07]  /*f4f0*/  @P2 SHF.R.U32.HI R4, RZ, R2, R3 ;  /* 0x00000002ff042219 */ /* 0x002fce0000011603 */
[----:B------:R-:W0:Y:S01]  /*f500*/  @!P0 LDC.64 R2, c[0x0][0x428] ;  /* 0x00010a00ff028b82 */ /* 0x000e220000000a00 */
[----:B------:R-:W-:-:S04]  /*f510*/  IMAD.MOV R5, RZ, RZ, -R4 ;  /* 0x000000ffff057224 */ /* 0x000fc800078e0a04 */
[----:B------:R-:W-:Y:S01]  /*f520*/  IMAD R0, R6, R5, R0 ;  /* 0x0000000506007224 */ /* 0x000fe200078e0200 */
[----:B----4-:R-:W-:Y:S02]  /*f530*/  SHF.R.S32.HI R6, RZ, 0x1f, R30 ;  /* 0x0000001fff067819 */ /* 0x010fe4000001141e */
[----:B------:R-:W-:-:S03]  /*f540*/  @!P0 SHF.R.S32.HI R5, RZ, 0x1f, R4 ;  /* 0x0000001fff058819 */ /* 0x000fc60000011404 */
[----:B------:R0:W-:Y:S02]  /*f550*/  STL [R1+0x8], R6 ;  /* 0x0000080601007387 */ /* 0x0001e40000100800 */
[-C--:B0-----:R-:W-:Y:S02]  /*f560*/  @!P0 IMAD R6, R6, R2.reuse, RZ ;  /* 0x0000000206068224 */ /* 0x081fe400078e02ff */
[----:B------:R-:W-:-:S04]  /*f570*/  @!P0 IMAD.WIDE.U32 R4, R30, R2, R4 ;  /* 0x000000021e048225 */ /* 0x000fc800078e0004 */
[----:B------:R-:W-:Y:S02]  /*f580*/  @!P0 IMAD R6, R30, R3, R6 ;  /* 0x000000031e068224 */ /* 0x000fe400078e0206 */
[----:B------:R-:W0:Y:S01]  /*f590*/  @!P0 LDC.64 R2, c[0x0][0x418] ;  /* 0x00010600ff028b82 */ /* 0x000e220000000a00 */
[----:B------:R-:W-:Y:S01]  /*f5a0*/  ISETP.GE.AND P2, PT, R31, UR4, PT ;  /* 0x000000041f007c0c */ /* 0x000fe2000bf46270 */
[----:B------:R-:W-:-:S12]  /*f5b0*/  @!P0 IMAD.IADD R6, R5, 0x1, R6 ;  /* 0x0000000105068824 */ /* 0x000fd800078e0206 */
[----:B------:R-:W-:Y:S02]  /*f5c0*/  @P2 LOP3.LUT R23, R23, 0x4, RZ, 0xfc, !PT ;  /* 0x0000000417172812 */ /* 0x000fe400078efcff */
[----:B0-----:R-:W-:-:S04]  /*f5d0*/  @!P0 LEA R2, P1, R4, R2, 0x2 ;  /* 0x0000000204028211 */ /* 0x001fc800078210ff */
[----:B------:R-:W-:Y:S01]  /*f5e0*/  @!P0 LEA.HI.X R3, R4, R3, R6, 0x2, P1 ;  /* 0x0000000304038211 */ /* 0x000fe200008f1406 */
[----:B------:R-:W-:Y:S01]  /*f5f0*/  IMAD.MOV.U32 R4, RZ, RZ, RZ ;  /* 0x000000ffff047224 */ /* 0x000fe200078e00ff */
[----:B------:R-:W-:Y:S02]  /*f600*/  ISETP.GE.AND P1, PT, R33, UR4, PT ;  /* 0x0000000421007c0c */ /* 0x000fe4000bf26270 */
[----:B------:R-:W-:-:S03]  /*f610*/  LOP3.LUT R23, R23, 0xfffffffd, RZ, 0xc0, !PT ;  /* 0xfffffffd17177812 */ /* 0x000fc600078ec0ff */
[----:B------:R0:W5:Y:S01]  /*f620*/  @!P0 LDG.E R4, desc[UR36][R2.64] ;  /* 0x0000002402048981 */ /* 0x000162000c1e1900 */
[----:B------:R-:W-:-:S07]  /*f630*/  ISETP.GE.AND P0, PT, R32, UR4, PT ;  /* 0x0000000420007c0c */ /* 0x000fce000bf06270 */
[----:B------:R-:W-:Y:S01]  /*f640*/  @P1 LOP3.LUT R23, R23, 0x2, RZ, 0xfc, !PT ;  /* 0x0000000217171812 */ /* 0x000fe200078efcff */
[----:B0-----:R-:W-:-:S03]  /*f650*/  IMAD.U32 R2, RZ, RZ, UR38 ;  /* 0x00000026ff027e24 */ /* 0x001fc6000f8e00ff */
[----:B------:R-:W-:-:S04]  /*f660*/  LOP3.LUT R23, R23, 0xfffffffe, RZ, 0xc0, !PT ;  /* 0xfffffffe17177812 */ /* 0x000fc800078ec0ff */
[----:B------:R-:W-:Y:S01]  /*f670*/  @P0 LOP3.LUT R23, R23, 0x1, RZ, 0xfc, !PT ;  /* 0x0000000117170812 */ /* 0x000fe200078efcff */
[----:B------:R-:W-:Y:S06]  /*f680*/  BRA.DIV UR5, `(.L_x_2464) ;  /* 0x0000004605187947 */ /* 0x000fec000b800000 */
.L_x_2532:
        /* <DEDUP_REMOVED lines=8> */
.L_x_2465:
        /* <DEDUP_REMOVED lines=23> */
.L_x_2533:
[----:B------:R-:W-:Y:S05]  /*f880*/  BSYNC B0 ;  /* 0x0000000000007941 */ /* 0x000fea0003800000 */
.L_x_2466:
        /* <DEDUP_REMOVED lines=90> */
.L_x_2547:
        /* <DEDUP_REMOVED lines=12> */
.L_x_2469:
        /* <DEDUP_REMOVED lines=10> */
.L_x_2470:
        /* <DEDUP_REMOVED lines=35> */
.L_x_2472:
[----:B------:R-:W-:Y:S05]  /*101c0*/  BSYNC B6 ;  /* 0x0000000000067941 */ /* 0x000fea0003800000 */
.L_x_2471:
[----:B------:R-:W3:Y:S01]  /*101d0*/  LDL.LU.64 R2, [R1+0x18] ;  /* 0x0000180001027983 */ /* 0x000ee20000300a00 */
[----:B------:R-:W0:Y:S01]  /*101e0*/  LDC R0, c[0x0][0x448] ;  /* 0x00011200ff007b82 */ /* 0x000e220000000800 */
[----:B------:R-:W-:Y:S02]  /*101f0*/  ULDC.64 UR4, c[0x0][0x2d8] ;  /* 0x0000b60000047ab9 */ /* 0x000fe40000000a00 */
[----:B------:R-:W4:Y:S04]  /*10200*/  LDL.LU R20, [R1+0x10] ;  /* 0x0000100001147983 */ /* 0x000f280000300800 */
[----:B------:R1:W5:Y:S01]  /*10210*/  LDL R9, [R1+0xc] ;  /* 0x00000c0001097983 */ /* 0x0003620000100800 */
[----:B------:R-:W2:Y:S01]  /*10220*/  S2R R21, SR_TID.X ;  /* 0x0000000000157919 */ /* 0x000ea20000002100 */
[----:B0-----:R-:W-:-:S13]  /*10230*/  ISETP.NE.AND P6, PT, R0, 0x1, PT ;  /* 0x000000010000780c */ /* 0x001fda0003fc5270 */
[----:B------:R-:W0:Y:S01]  /*10240*/  @P6 LDC R4, c[0x0][0x44c] ;  /* 0x00011300ff046b82 */ /* 0x000e220000000800 */
[----:B--2---:R-:W-:-:S07]  /*10250*/  LOP3.LUT R21, R21, 0x7f, RZ, 0xc0, !PT ;  /* 0x0000007f15157812 */ /* 0x004fce00078ec0ff */
[----:B------:R-:W2:Y:S01]  /*10260*/  @P6 LDC R5, c[0x0][0x450] ;  /* 0x00011400ff056b82 */ /* 0x000ea20000000800 */
[----:B------:R-:W-:Y:S02]  /*10270*/  SHF.R.U32.HI R0, RZ, 0x3, R21 ;  /* 0x00000003ff007819 */ /* 0x000fe40000011615 */
[----:B------:R-:W1:Y:S02]  /*10280*/  S2R R21, SR_TID.X ;  /* 0x0000000000157919 */ /* 0x000e640000002100 */
[----:B-1----:R-:W-:-:S05]  /*10290*/  IMAD.SHL.U32 R21, R21, 0x10, RZ ;  /* 0x0000001015157824 */ /* 0x002fca00078e00ff */
[----:B------:R-:W-:-:S05]  /*102a0*/  LOP3.LUT R21, R0, 0x70, R21, 0xf8, !PT ;  /* 0x0000007000157812 */ /* 0x000fca00078ef815 */
[----:B------:R-:W-:-:S04]  /*102b0*/  IMAD R0, R17, 0x80, R21 ;  /* 0x0000008011007824 */ /* 0x000fc800078e0215 */
[----:B0-----:R-:W-:-:S04]  /*102c0*/  @P6 IMAD.HI.U32 R6, R0, R4, RZ ;  /* 0x0000000400066227 */ /* 0x001fc800078e00ff */
[----:B------:R-:W-:Y:S01]  /*102d0*/  IMAD.MOV.U32 R4, RZ, RZ, R0 ;  /* 0x000000ffff047224 */ /* 0x000fe200078e0000 */
[----:B--2---:R-:W-:-:S05]  /*102e0*/  @P6 SHF.R.U32.HI R4, RZ, R5, R6 ;  /* 0x00000005ff046219 */ /* 0x004fca0000011606 */
[----:B------:R-:W-:Y:S02]  /*102f0*/  IMAD.MOV R6, RZ, RZ, -R4 ;  /* 0x000000ffff067224 */ /* 0x000fe400078e0a04 */
[----:B---3--:R-:W-:Y:S02]  /*10300*/  IMAD.MOV.U32 R3, RZ, RZ, R35 ;  /* 0x000000ffff037224 */ /* 0x008fe400078e0023 */
[----:B------:R-:W-:-:S04]  /*10310*/  IMAD.WIDE.U32 R2, R26, UR4, R2 ;  /* 0x000000041a027c25 */ /* 0x000fc8000f8e0002 */
[----:B------:R-:W-:Y:S01]  /*10320*/  IMAD R3, R26, UR5, R3 ;  /* 0x000000051a037c24 */ /* 0x000fe2000f8e0203 */
[----:B------:R-:W-:Y:S02]  /*10330*/  ULDC.64 UR4, c[0x0][0x2e0] ;  /* 0x0000b80000047ab9 */ /* 0x000fe40000000a00 */
[----:B----4-:R-:W-:Y:S02]  /*10340*/  IMAD R5, R20, UR4, RZ ;  /* 0x0000000414057c24 */ /* 0x010fe4000f8e02ff */
[----:B------:R-:W-:-:S04]  /*10350*/  IMAD.WIDE.U32 R2, R29, UR4, R2 ;  /* 0x000000041d027c25 */ /* 0x000fc8000f8e0002 */
[----:B------:R-:W-:Y:S01]  /*10360*/  IMAD R5, R29, UR5, R5 ;  /* 0x000000051d057c24 */ /* 0x000fe2000f8e0205 */
[----:B------:R-:W0:Y:S01]  /*10370*/  S2R R20, SR_TID.X ;  /* 0x0000000000147919 */ /* 0x000e220000002100 */
[----:B------:R-:W-:Y:S02]  /*10380*/  ULDC.64 UR4, c[0x0][0x2d0] ;  /* 0x0000b40000047ab9 */ /* 0x000fe40000000a00 */
[----:B------:R-:W-:Y:S02]  /*10390*/  IMAD.IADD R3, R3, 0x1, R5 ;  /* 0x0000000103037824 */ /* 0x000fe400078e0205 */
[----:B------:R-:W1:Y:S01]  /*103a0*/  LDC R5, c[0x0][0x448] ;  /* 0x00011200ff057b82 */ /* 0x000e620000000800 */
[----:B------:R-:W-:-:S04]  /*103b0*/  IMAD.WIDE.U32 R2, R4, UR4, R2 ;  /* 0x0000000404027c25 */ /* 0x000fc8000f8e0002 */
[----:B-1----:R-:W-:Y:S01]  /*103c0*/  IMAD R0, R5, R6, R0 ;  /* 0x0000000605007224 */ /* 0x002fe200078e0200 */
        /* <DEDUP_REMOVED lines=20> */
[----:B------:R-:W-:Y:S10]  /*10510*/  BRA.DIV UR5, `(.L_x_2473) ;  /* 0x0000003e05e47947 */ /* 0x000ff4000b800000 */
[----:B------:R-:W0:Y:S01]  /*10520*/  SHFL.IDX PT, R14, R0, RZ, 0x181f ;  /* 0x00181fff000e7589 */ /* 0x000e2200000e0000 */
[----:B-----5:R-:W-:Y:S02]  /*10530*/  IMAD R5, R9, R5, RZ ;  /* 0x0000000509057224 */ /* 0x020fe400078e02ff */
[----:B------:R-:W-:Y:S01]  /*10540*/  IMAD R17, R17, 0x80, R8 ;  /* 0x0000008011117824 */ /* 0x000fe200078e0208 */
        /* <DEDUP_REMOVED lines=76> */
.L_x_2564:
        /* <DEDUP_REMOVED lines=12> */
.L_x_2475:
[----:B------:R-:W-:Y:S05]  /*10ad0*/  BSYNC B0 ;  /* 0x0000000000007941 */ /* 0x000fea0003800000 */
.L_x_2474:
[----:B------:R-:W-:Y:S01]  /*10ae0*/  NOP ;  /* 0x0000000000007918 */ /* 0x000fe20000000000 */
[----:B------:R-:W-:-:S13]  /*10af0*/  PLOP3.LUT P0, PT, PT, PT, PT, 0x80, 0x0 ;  /* 0x000000000000781c */ /* 0x000fda0003f0f070 */
.L_x_2476:
        /* <DEDUP_REMOVED lines=20> */
.L_x_2565:
[----:B------:R-:W-:Y:S05]  /*10c40*/  BSYNC B0 ;  /* 0x0000000000007941 */ /* 0x000fea0003800000 */
.L_x_2477:
        /* <DEDUP_REMOVED lines=11> */
.L_x_2493:
        /* <DEDUP_REMOVED lines=26> */
[----:B------:R-:W-:Y:S02]  /*10ea0*/  MOV R0, RZ ;  /* 0x000000ff00007202 */ /* 0x000fe40000000f00 */
[----:B--2---:R-:W-:-:S04]  /*10eb0*/  @!P5 LEA R4, P0, R2, R4, 0x2 ;  /* 0x000000040204d211 */ /* 0x004fc800078010ff */
        /* <DEDUP_REMOVED lines=15> */
.L_x_2481:
[----:B------:R-:W-:Y:S01]  /*10fb0*/  IMAD R6, R27, 0x8, R22 ;  /* 0x000000081b067824 */ /* 0x000fe200078e0216 */
[----:B------:R-:W-:Y:S01]  /*10fc0*/  SHF.L.U32 R3, R28, 0x1f, RZ ;  /* 0x0000001f1c037819 */ /* 0x000fe200000006ff */
[----:B------:R-:W-:Y:S03]  /*10fd0*/  BSSY B1, `(.L_x_2482) ;  /* 0x0000003000017945 */ /* 0x000fe60003800000 */
[----:B------:R-:W0:Y:S02]  /*10fe0*/  SYNCS.PHASECHK.TRANS64.TRYWAIT P0, [R6+URZ+0x30840], R3 ;  /* 0x03084003060075a7 */ /* 0x000e24000800017f */
[----:B0-----:R-:W-:Y:S05]  /*10ff0*/  @!P0 BRA `(.L_x_2483) ;  /* 0x0000003c00dc8947 */ /* 0x001fea0003800000 */
.L_x_2566:
[----:B------:R-:W-:Y:S05]  /*11000*/  BSYNC B1 ;  /* 0x0000000000017941 */ /* 0x000fea0003800000 */
.L_x_2482:
        /* <DEDUP_REMOVED lines=63> */
.L_x_2580:
        /* <DEDUP_REMOVED lines=11> */
.L_x_2485:
        /* <DEDUP_REMOVED lines=10> */
.L_x_2486:
[----:B------:R2:W-:Y:S01]  /*11550*/  SYNCS.ARRIVE.TRANS64.A1T0 RZ, [R6+URZ+0x30830], RZ ;  /* 0x030830ff06ff79a7 */ /* 0x0005e2000810003f */
[----:B------:R-:W-:Y:S05]  /*11560*/  @!P5 BRA `(.L_x_2487) ;  /* 0x000000000004d947 */ /* 0x000fea0003800000 */
[----:B------:R-:W-:Y:S01]  /*11570*/  BPT.TRAP 0x1 ;  /* 0x000000040000795c */ /* 0x000fe20000300000 */
.L_x_2487:
[----:B-1----:R-:W-:Y:S01]  /*11580*/  SHF.L.U32 R2, R17, 0x1f, RZ ;  /* 0x0000001f11027819 */ /* 0x002fe200000006ff */
[----:B--2---:R-:W-:Y:S01]  /*11590*/  IMAD R6, R10, 0x8, R22 ;  /* 0x000000080a067824 */ /* 0x004fe200078e0216 */
[----:B------:R-:W-:Y:S01]  /*115a0*/  BSSY B1, `(.L_x_2488) ;  /* 0x0000004000017945 */ /* 0x000fe20003800000 */
[----:B0-----:R-:W-:Y:S02]  /*115b0*/  IMAD R7, R29, -0x60, R37 ;  /* 0xffffffa01d077824 */ /* 0x001fe400078e0225 */
[----:B------:R-:W0:Y:S02]  /*115c0*/  SYNCS.PHASECHK.TRANS64.TRYWAIT P0, [R6+URZ+0x30860], R2 ;  /* 0x03086002060075a7 */ /* 0x000e24000800017f */
[----:B0-----:R-:W-:Y:S05]  /*115d0*/  @!P0 BRA `(.L_x_2489) ;  /* 0x0000004000588947 */ /* 0x001fea0003800000 */
.L_x_2581:
[----:B------:R-:W-:Y:S05]  /*115e0*/  BSYNC B1 ;  /* 0x0000000000017941 */ /* 0x000fea0003800000 */
.L_x_2488:
        /* <DEDUP_REMOVED lines=60> */
.L_x_2595:
        /* <DEDUP_REMOVED lines=29> */
.L_x_2491:
        /* <DEDUP_REMOVED lines=10> */
.L_x_2492:
        /* <DEDUP_REMOVED lines=8> */
.L_x_2480:
[----:B------:R-:W-:Y:S05]  /*11ca0*/  BSYNC B0 ;  /* 0x0000000000007941 */ /* 0x000fea0003800000 */
.L_x_2479:
        /* <DEDUP_REMOVED lines=17> */
.L_x_2495:
[----:B------:R-:W-:Y:S05]  /*11dc0*/  BSYNC B0 ;  /* 0x0000000000007941 */ /* 0x000fea0003800000 */
.L_x_2494:
[----:B------:R-:W-:-:S13]  /*11dd0*/  LOP3.LUT P0, RZ, R23, 0x10, RZ, 0xc0, !PT ;  /* 0x0000001017ff7812 */ /* 0x000fda000780c0ff */
[----:B------:R-:W-:Y:S05]  /*11de0*/  @!P0 BRA `(.L_x_2496) ;  /* 0x0000000000048947 */ /* 0x000fea0003800000 */
[----:B------:R-:W-:Y:S01]  /*11df0*/  BPT.TRAP 0x1 ;  /* 0x000000040000795c */ /* 0x000fe20000300000 */
.L_x_2496:
[----:B------:R-:W-:Y:S01]  /*11e00*/  IMAD R0, R27, 0x8, R22 ;  /* 0x000000081b007824 */ /* 0x000fe200078e0216 */
[----:B0-----:R-:W-:Y:S01]  /*11e10*/  SHF.L.U32 R3, R28, 0x1f, RZ ;  /* 0x0000001f1c037819 */ /* 0x001fe200000006ff */
[----:B------:R-:W-:Y:S01]  /*11e20*/  BSSY B0, `(.L_x_2497) ;  /* 0x0000004000007945 */ /* 0x000fe20003800000 */
[----:B------:R-:W-:Y:S02]  /*11e30*/  IMAD R6, R25, -0x60, R37 ;  /* 0xffffffa019067824 */ /* 0x000fe400078e0225 */
[----:B------:R-:W0:Y:S02]  /*11e40*/  SYNCS.PHASECHK.TRANS64.TRYWAIT P0, [R0+URZ+0x30860], R3 ;  /* 0x03086003000075a7 */ /* 0x000e24000800017f */
[----:B0-----:R-:W-:Y:S05]  /*11e50*/  @!P0 BRA `(.L_x_2498) ;  /* 0x00000040005c8947 */ /* 0x001fea0003800000 */
.L_x_2596:
[----:B------:R-:W-:Y:S05]  /*11e60*/  BSYNC B0 ;  /* 0x0000000000007941 */ /* 0x000fea0003800000 */
.L_x_2497:
        /* <DEDUP_REMOVED lines=65> */
.L_x_2610:
        /* <DEDUP_REMOVED lines=13> */
.L_x_2500:
        /* <DEDUP_REMOVED lines=10> */
.L_x_2501:
[----:B------:R1:W-:Y:S01]  /*123f0*/  SYNCS.ARRIVE.TRANS64.A1T0 RZ, [R0+URZ+0x30850], RZ ;  /* 0x030850ff00ff79a7 */ /* 0x0003e2000810003f */
[----:B------:R-:W-:-:S05]  /*12400*/  VIADD R27, R27, 0x1 ;  /* 0x000000011b1b7836 */ /* 0x000fca0000000000 */
[----:B------:R-:W-:-:S04]  /*12410*/  ISETP.NE.AND P0, PT, R27, 0x2, PT ;  /* 0x000000021b00780c */ /* 0x000fc80003f05270 */
[----:B0-----:R-:W-:Y:S02]  /*12420*/  SEL R3, RZ, 0x1, P0 ;  /* 0x00000001ff037807 */ /* 0x001fe40000000000 */
[----:B------:R-:W-:Y:S02]  /*12430*/  SEL R27, R27, RZ, P0 ;  /* 0x000000ff1b1b7207 */ /* 0x000fe40000000000 */
[----:B-1----:R-:W-:-:S07]  /*12440*/  LOP3.LUT R28, R28, R3, RZ, 0x3c, !PT ;  /* 0x000000031c1c7212 */ /* 0x002fce00078e3cff */
.L_x_2458:
[----:B------:R-:W-:Y:S05]  /*12450*/  BSYNC B7 ;  /* 0x0000000000077941 */ /* 0x000fea0003800000 */
.L_x_2456:
        /* <DEDUP_REMOVED lines=8> */
[----:B------:R1:W2:Y:S01]  /*124e0*/  LDS.128 R16, [R22+0x308d0] ;  /* 0x0308d00016107984 */ /* 0x0002a20000000c00 */
[----:B------:R-:W-:Y:S06]  /*124f0*/  BAR.ARV 0x4, 0x180 ;  /* 0x0106000000007b1d */ /* 0x000fec0000002000 */
[----:B------:R-:W-:Y:S05]  /*12500*/  BRA `(.L_x_2503) ;  /* 0x0000000c00d47947 */ /* 0x000fea0003800000 */
.L_x_2502:
        /* <DEDUP_REMOVED lines=43> */
.L_x_2620:
[----:B------:R-:W-:Y:S02]  /*127c0*/  ULDC UR4, c[0x0][0xc38] ;  /* 0x00030e0000047ab9 */ /* 0x000fe40000000800 */
[----:B------:R-:W-:-:S04]  /*127d0*/  IMAD.U32 R5, RZ, RZ, UR4 ;  /* 0x00000004ff057e24 */ /* 0x000fc8000f8e00ff */
[----:B-1----:R-:W-:-:S04]  /*127e0*/  IMAD R14, R14, R5, RZ ;  /* 0x000000050e0e7224 */ /* 0x002fc800078e02ff */
[----:B------:R-:W-:-:S05]  /*127f0*/  IMAD.IADD R7, R7, 0x1, R14 ;  /* 0x0000000107077824 */ /* 0x000fca00078e020e */
[----:B------:R-:W-:-:S13]  /*12800*/  ISETP.GT.AND P6, PT, R7, R0, PT ;  /* 0x000000000700720c */ /* 0x000fda0003fc4270 */
[----:B------:R-:W-:Y:S05]  /*12810*/  @P6 BRA `(.L_x_2505) ;  /* 0x0000000000a46947 */ /* 0x000fea0003800000 */
.L_x_2508:
        /* <DEDUP_REMOVED lines=35> */
.L_x_2628:
[----:B------:R-:W-:Y:S02]  /*12a50*/  ULDC UR4, c[0x0][0xc38] ;  /* 0x00030e0000047ab9 */ /* 0x000fe40000000800 */
[----:B------:R-:W-:-:S04]  /*12a60*/  IMAD.U32 R5, RZ, RZ, UR4 ;  /* 0x00000004ff057e24 */ /* 0x000fc8000f8e00ff */
[----:B-1----:R-:W-:-:S04]  /*12a70*/  IMAD R14, R14, R5, RZ ;  /* 0x000000050e0e7224 */ /* 0x002fc800078e02ff */
[----:B------:R-:W-:-:S05]  /*12a80*/  IMAD.IADD R7, R14, 0x1, R7 ;  /* 0x000000010e077824 */ /* 0x000fca00078e0207 */
[----:B------:R-:W-:-:S13]  /*12a90*/  ISETP.GT.AND P6, PT, R7, R0, PT ;  /* 0x000000000700720c */ /* 0x000fda0003fc4270 */
[----:B------:R-:W-:Y:S05]  /*12aa0*/  @!P6 BRA `(.L_x_2508) ;  /* 0xfffffffc005ce947 */ /* 0x000fea000383ffff */
.L_x_2505:
        /* <DEDUP_REMOVED lines=10> */
.L_x_2633:
[----:B------:R-:W-:-:S13]  /*12b50*/  ISETP.NE.AND P0, PT, R3, RZ, PT ;  /* 0x000000ff0300720c */ /* 0x000fda0003f05270 */
[----:B------:R-:W-:Y:S05]  /*12b60*/  @!P0 BRA `(.L_x_2510) ;  /* 0x0000000000108947 */ /* 0x000fea0003800000 */
[----:B------:R-:W-:Y:S01]  /*12b70*/  UMOV UR4, 0xffffffff ;  /* 0xffffffff00047882 */ /* 0x000fe20000000000 */
[----:B-1----:R-:W-:Y:S02]  /*12b80*/  VIADD R12, R12, 0xffffffff ;  /* 0xffffffff0c0c7836 */ /* 0x002fe40000000000 */
[----:B------:R-:W-:Y:S05]  /*12b90*/  BRA.DIV UR4, `(.L_x_2511) ;  /* 0x0000004604747947 */ /* 0x000fea000b800000 */
[----:B------:R4:W1:Y:S02]  /*12ba0*/  SHFL.IDX PT, R6, R2, R12, 0x1f ;  /* 0x00001f0c02067589 */ /* 0x00086400000e0000 */
.L_x_2510:
        /* <DEDUP_REMOVED lines=53> */
[----:B------:R-:W-:-:S04]  /*12f00*/  @!P1 LOP3.LUT R5, RZ, R8, RZ, 0x33, !PT ;  /* 0x00000008ff059212 */ /* 0x000fc800078e33ff */
[----:B------:R-:W-:Y:S01]  /*12f10*/  IADD3 R3, -R5, RZ, RZ ;  /* 0x000000ff05037210 */ /* 0x000fe20007ffe1ff */
[----:B------:R-:W-:-:S04]  /*12f20*/  IMAD R5, R8, 0x1000000, R5 ;  /* 0x0100000008057824 */ /* 0x000fc800078e0205 */
[----:B------:R-:W-:-:S04]  /*12f30*/  IMAD R8, R8, R3, R6 ;  /* 0x0000000308087224 */ /* 0x000fc800078e0206 */
[----:B------:R-:W-:Y:S01]  /*12f40*/  IMAD R18, R8, 0x10000, R5 ;  /* 0x0001000008127824 */ /* 0x000fe200078e0205 */
[----:B------:R-:W-:Y:S06]  /*12f50*/  BRA `(.L_x_2513) ;  /* 0x0000000000f07947 */ /* 0x000fec0003800000 */
.L_x_2512:
        /* <DEDUP_REMOVED lines=60> */
.L_x_2513:
[----:B------:R-:W-:-:S05]  /*13320*/  LOP3.LUT R2, RZ, R2, RZ, 0x33, !PT ;  /* 0x00000002ff027212 */ /* 0x000fca00078e33ff */
[----:B------:R-:W-:Y:S01]  /*13330*/  IMAD.IADD R17, R17, 0x1, R2 ;  /* 0x0000000111117824 */ /* 0x000fe200078e0202 */
[----:B------:R-:W-:Y:S06]  /*13340*/  BRA `(.L_x_2514) ;  /* 0x00000000001c7947 */ /* 0x000fec0003800000 */
.L_x_2506:
[----:B------:R-:W-:Y:S01]  /*13350*/  UMOV UR4, URZ ;  /* 0x0000003f00047c82 */ /* 0x000fe20008000000 */
[----:B------:R-:W-:Y:S01]  /*13360*/  UMOV UR5, URZ ;  /* 0x0000003f00057c82 */ /* 0x000fe20008000000 */
[----:B------:R-:W-:Y:S01]  /*13370*/  ULDC UR6, c[0x0][0xc3c] ;  /* 0x00030f0000067ab9 */ /* 0x000fe20000000800 */
[----:B------:R-:W-:Y:S02]  /*13380*/  IMAD.MOV.U32 R16, RZ, RZ, R0 ;  /* 0x000000ffff107224 */ /* 0x000fe400078e0000 */
[----:B------:R-:W-:Y:S02]  /*13390*/  IMAD.U32 R17, RZ, RZ, UR4 ;  /* 0x00000004ff117e24 */ /* 0x000fe4000f8e00ff */
[----:B------:R-:W-:Y:S02]  /*133a0*/  IMAD.U32 R18, RZ, RZ, UR5 ;  /* 0x00000005ff127e24 */ /* 0x000fe4000f8e00ff */
[----:B------:R-:W-:-:S07]  /*133b0*/  IMAD.U32 R19, RZ, RZ, UR6 ;  /* 0x00000006ff137e24 */ /* 0x000fce000f8e00ff */
.L_x_2514:
        /* <DEDUP_REMOVED lines=10> */
.L_x_2503:
[----:B------:R-:W-:Y:S02]  /*13460*/  ULDC UR4, c[0x0][0xc3c] ;  /* 0x00030f0000047ab9 */ /* 0x000fe40000000800 */
[----:B--2---:R-:W-:-:S13]  /*13470*/  ISETP.GE.AND P0, PT, R19, UR4, PT ;  /* 0x0000000413007c0c */ /* 0x004fda000bf06270 */
[----:B------:R-:W-:Y:S05]  /*13480*/  @!P0 BRA `(.L_x_2515) ;  /* 0xffffffb000588947 */ /* 0x000fea000383ffff */
[----:B------:R-:W-:Y:S05]  /*13490*/  BSYNC B8 ;  /* 0x0000000000087941 */ /* 0x000fea0003800000 */
.L_x_2450:
[----:B------:R-:W2:Y:S01]  /*134a0*/  LDL.LU R0, [R1+0x24] ;  /* 0x0000240001007983 */ /* 0x000ea20000300800 */
[----:B------:R-:W-:Y:S01]  /*134b0*/  BSSY B0, `(.L_x_2516) ;  /* 0x000000b000007945 */ /* 0x000fe20003800000 */
[----:B------:R-:W3:Y:S01]  /*134c0*/  S2R R5, SR_CgaCtaId ;  /* 0x0000000000057919 */ /* 0x000ee20000008800 */
[----:B--2---:R-:W-:-:S05]  /*134d0*/  VIADD R0, R0, 0x1 ;  /* 0x0000000100007836 */ /* 0x004fca0000000000 */
[----:B-1----:R-:W-:-:S04]  /*134e0*/  LEA.HI R2, R0, R0, RZ, 0x1 ;  /* 0x0000000000027211 */ /* 0x002fc800078f08ff */
[----:B------:R-:W-:Y:S02]  /*134f0*/  LOP3.LUT R3, R2, 0xfffffffe, RZ, 0xc0, !PT ;  /* 0xfffffffe02037812 */ /* 0x000fe400078ec0ff */
[----:B------:R-:W-:-:S03]  /*13500*/  MOV R2, 0x400 ;  /* 0x0000040000027802 */ /* 0x000fc60000000f00 */
[----:B------:R-:W-:Y:S01]  /*13510*/  IMAD.IADD R0, R0, 0x1, -R3 ;  /* 0x0000000100007824 */ /* 0x000fe200078e0a03 */
[----:B---3--:R-:W-:-:S04]  /*13520*/  LEA R4, R5, R2, 0x18 ;  /* 0x0000000205047211 */ /* 0x008fc800078ec0ff */
[----:B------:R-:W-:-:S04]  /*13530*/  SHF.L.U32 R0, R0, 0x1f, RZ ;  /* 0x0000001f00007819 */ /* 0x000fc800000006ff */
[----:B------:R-:W1:Y:S02]  /*13540*/  SYNCS.PHASECHK.TRANS64.TRYWAIT P0, [R4+URZ+0x30820], R0 ;  /* 0x03082000040075a7 */ /* 0x000e64000800017f */
[----:B-1----:R-:W-:Y:S05]  /*13550*/  @!P0 BRA `(.L_x_2517) ;  /* 0x0000003c002c8947 */ /* 0x002fea0003800000 */
.L_x_2636:
[----:B------:R-:W-:Y:S05]  /*13560*/  BSYNC B0 ;  /* 0x0000000000007941 */ /* 0x000fea0003800000 */
.L_x_2516:
[----:B------:R-:W-:-:S03]  /*13570*/  UMOV UR4, 0xffffffff ;  /* 0xffffffff00047882 */ /* 0x000fc60000000000 */
[----:B------:R-:W-:Y:S05]  /*13580*/  BRA.DIV UR4, `(.L_x_2518) ;  /* 0x0000003e04347947 */ /* 0x000fea000b800000 */
[----:B-1----:R-:W1:Y:S02]  /*13590*/  S2R R0, SR_TID.X ;  /* 0x0000000000007919 */ /* 0x002e640000002100 */
[----:B-1----:R-:W-:-:S04]  /*135a0*/  SHF.R.U32.HI R0, RZ, 0x5, R0 ;  /* 0x00000005ff007819 */ /* 0x002fc80000011600 */
[----:B------:R-:W-:-:S05]  /*135b0*/  LOP3.LUT R0, R0, 0x3, RZ, 0xc0, !PT ;  /* 0x0000000300007812 */ /* 0x000fca00078ec0ff */
[----:B------:R1:W2:Y:S02]  /*135c0*/  SHFL.IDX PT, R14, R0, RZ, 0x1f ;  /* 0x00001fff000e7589 */ /* 0x0002a400000e0000 */
.L_x_2639:
[----:B--2---:R-:W-:Y:S01]  /*135d0*/  ISETP.NE.AND P0, PT, R14, RZ, PT ;  /* 0x000000ff0e00720c */ /* 0x004fe20003f05270 */
[----:B------:R-:W-:-:S12]  /*135e0*/  BSSY B0, `(.L_x_2519) ;  /* 0x0000026000007945 */ /* 0x000fd80003800000 */
[----:B------:R-:W-:Y:S05]  /*135f0*/  @P0 BRA `(.L_x_2520) ;  /* 0x0000000000900947 */ /* 0x000fea0003800000 */
[----:B------:R-:W-:-:S03]  /*13600*/  UMOV UR4, 0xffffffff ;  /* 0xffffffff00047882 */ /* 0x000fc60000000000 */
[----:B------:R-:W-:Y:S05]  /*13610*/  BRA.DIV UR4, `(.L_x_2521) ;  /* 0x0000003e04447947 */ /* 0x000fea000b800000 */
[----:B------:R-:W-:-:S13]  /*13620*/  ELECT P6, URZ, PT ;  /* 0x00000000003f782f */ /* 0x000fda00038c0000 */
.L_x_2642:
        /* <DEDUP_REMOVED lines=8> */
.L_x_2522:
[C---:B------:R-:W-:Y:S01]  /*136b0*/  IMAD R5, R27.reuse, 0x8, R4 ;  /* 0x000000081b057824 */ /* 0x040fe200078e0204 */
[----:B------:R-:W-:Y:S01]  /*136c0*/  SHF.L.U32 R0, R28, 0x1f, RZ ;  /* 0x0000001f1c007819 */ /* 0x000fe200000006ff */
[----:B------:R-:W-:-:S03]  /*136d0*/  VIADD R27, R27, 0x1 ;  /* 0x000000011b1b7836 */ /* 0x000fc60000000000 */
[----:B------:R-:W1:Y:S02]  /*136e0*/  SYNCS.PHASECHK.TRANS64.TRYWAIT P1, [R5+URZ+0x30840], R0 ;  /* 0x03084000050075a7 */ /* 0x000e64000802017f */
[----:B------:R-:W-:-:S04]  /*136f0*/  ISETP.NE.AND P2, PT, R27, 0x2, PT ;  /* 0x000000021b00780c */ /* 0x000fc80003f45270 */
[----:B------:R-:W-:Y:S01]  /*13700*/  SEL R3, RZ, 0x1, P2 ;  /* 0x00000001ff037807 */ /* 0x000fe20001000000 */
[----:B-1----:R-:W-:Y:S08]  /*13710*/  @!P1 BRA `(.L_x_2523) ;  /* 0x0000003c00249947 */ /* 0x002ff00003800000 */
.L_x_2643:
[----:B------:R-:W-:Y:S02]  /*13720*/  SEL R27, R27, RZ, P2 ;  /* 0x000000ff1b1b7207 */ /* 0x000fe40001000000 */
[----:B------:R-:W-:Y:S01]  /*13730*/  LOP3.LUT R2, R28, R3, RZ, 0x3c, !PT ;  /* 0x000000031c027212 */ /* 0x000fe200078e3cff */
[----:B------:R-:W-:Y:S06]  /*13740*/  @!P0 BRA `(.L_x_2524) ;  /* 0x0000000000048947 */ /* 0x000fec0003800000 */
[----:B------:R-:W-:Y:S01]  /*13750*/  BPT.TRAP 0x1 ;  /* 0x000000040000795c */ /* 0x000fe20000300000 */
.L_x_2524:
[----:B------:R-:W-:Y:S01]  /*13760*/  IMAD R27, R27, 0x8, R4 ;  /* 0x000000081b1b7824 */ /* 0x000fe200078e0204 */
[----:B------:R-:W-:-:S04]  /*13770*/  SHF.L.U32 R2, R2, 0x1f, RZ ;  /* 0x0000001f02027819 */ /* 0x000fc800000006ff */
[----:B------:R-:W2:Y:S02]  /*13780*/  SYNCS.PHASECHK.TRANS64.TRYWAIT P1, [R27+URZ+0x30840], R2 ;  /* 0x030840021b0075a7 */ /* 0x000ea4000802017f */
[----:B--2---:R-:W-:Y:S05]  /*13790*/  @!P1 BRA `(.L_x_2525) ;  /* 0x0000003c00189947 */ /* 0x004fea0003800000 */
.L_x_2644:
[----:B------:R-:W-:Y:S05]  /*137a0*/  @!P0 BRA `(.L_x_2526) ;  /* 0x0000000000048947 */ /* 0x000fea0003800000 */
[----:B------:R-:W-:Y:S01]  /*137b0*/  BPT.TRAP 0x1 ;  /* 0x000000040000795c */ /* 0x000fe20000300000 */
.L_x_2526:
[----:B------:R-:W3:Y:S02]  /*137c0*/  SYNCS.PHASECHK.TRANS64.TRYWAIT P1, [R5+URZ+0x30860], R0 ;  /* 0x03086000050075a7 */ /* 0x000ee4000802017f */
[----:B---3--:R-:W-:Y:S05]  /*137d0*/  @!P1 BRA `(.L_x_2527) ;  /* 0x0000003c001c9947 */ /* 0x008fea0003800000 */
.L_x_2645:
[----:B------:R-:W-:Y:S05]  /*137e0*/  @!P0 BRA `(.L_x_2528) ;  /* 0x0000000000048947 */ /* 0x000fea0003800000 */
[----:B------:R-:W-:Y:S01]  /*137f0*/  BPT.TRAP 0x1 ;  /* 0x000000040000795c */ /* 0x000fe20000300000 */
.L_x_2528:
[----:B----4-:R4:W0:Y:S02]  /*13800*/  SYNCS.PHASECHK.TRANS64.TRYWAIT P0, [R27+URZ+0x30860], R2 ;  /* 0x030860021b0075a7 */ /* 0x010824000800017f */
[----:B0-----:R-:W-:Y:S05]  /*13810*/  @!P0 NANOSLEEP.SYNCS 0x989680 ;  /* 0x009896800000895d */ /* 0x001fea0003900000 */
[----:B------:R-:W0:Y:S02]  /*13820*/  @!P0 SYNCS.PHASECHK.TRANS64 P0, [R27+URZ+0x30860], R2 ;  /* 0x030860021b0085a7 */ /* 0x000e24000800007f */
[----:B0-----:R-:W-:Y:S05]  /*13830*/  @!P0 BRA `(.L_x_2528) ;  /* 0xfffffffc00f08947 */ /* 0x001fea000383ffff */
.L_x_2520:
[----:B------:R-:W-:Y:S05]  /*13840*/  BSYNC B0 ;  /* 0x0000000000007941 */ /* 0x000fea0003800000 */
.L_x_2519:
[----:B------:R-:W-:Y:S05]  /*13850*/  EXIT ;  /* 0x000000000000794d */ /* 0x000fea0003800000 */
.L_x_2383:
[----:B0-----:R-:W-:-:S04]  /*13860*/  IMAD.U32 R3, RZ, RZ, UR40 ;  /* 0x00000028ff037e24 */ /* 0x001fc8000f8e00ff */
[----:B------:R0:W1:Y:S03]  /*13870*/  SYNCS.PHASECHK.TRANS64.TRYWAIT P1, [R3+URZ+0x30800], R0 ;  /* 0x03080000030075a7 */ /* 0x000066000802017f */
[----:B-1----:R-:W-:Y:S05]  /*13880*/  @!P1 NANOSLEEP.SYNCS 0x989680 ;  /* 0x009896800000995d */ /* 0x002fea0003900000 */
[----:B------:R-:W1:Y:S02]  /*13890*/  @!P1 SYNCS.PHASECHK.TRANS64 P1, [R3+URZ+0x30800], R0 ;  /* 0x03080000030095a7 */ /* 0x000e64000802007f */
[----:B-1----:R-:W-:Y:S05]  /*138a0*/  @!P1 BRA `(.L_x_2383) ;  /* 0xfffffffc00ec9947 */ /* 0x002fea000383ffff */
[----:B------:R-:W-:Y:S05]  /*138b0*/  BRA `(.L_x_2529) ;  /* 0xfffffee400d47947 */ /* 0x000fea000383ffff */
.L_x_2387:
[----:B-1----:R1:W2:Y:S02]  /*138c0*/  SYNCS.PHASECHK.TRANS64.TRYWAIT P1, [R0+URZ+0x30830], R3 ;  /* 0x03083003000075a7 */ /* 0x0022a4000802017f */
[----:B--2---:R-:W-:Y:S05]  /*138d0*/  @!P1 NANOSLEEP.SYNCS 0x989680 ;  /* 0x009896800000995d */ /* 0x004fea0003900000 */
[----:B------:R-:W2:Y:S02]  /*138e0*/  @!P1 SYNCS.PHASECHK.TRANS64 P1, [R0+URZ+0x30830], R3 ;  /* 0x03083003000095a7 */ /* 0x000ea4000802007f */
[----:B--2---:R-:W-:Y:S05]  /*138f0*/  @!P1 BRA `(.L_x_2387) ;  /* 0xfffffffc00f09947 */ /* 0x004fea000383ffff */
[----:B------:R-:W-:Y:S05]  /*13900*/  BRA `(.L_x_2386) ;  /* 0xfffffee400f07947 */ /* 0x000fea000383ffff */
.L_x_2393:
[----:B-1----:R-:W-:-:S04]  /*13910*/  IMAD.U32 R4, RZ, RZ, UR7 ;  /* 0x00000007ff047e24 */ /* 0x002fc8000f8e00ff */
[----:B------:R1:W2:Y:S03]  /*13920*/  SYNCS.PHASECHK.TRANS64.TRYWAIT P1, [R4+URZ+0x30830], R3 ;  /* 0x03083003040075a7 */ /* 0x0002a6000802017f */
[----:B--2---:R-:W-:Y:S05]  /*13930*/  @!P1 NANOSLEEP.SYNCS 0x989680 ;  /* 0x009896800000995d */ /* 0x004fea0003900000 */
[----:B------:R-:W2:Y:S02]  /*13940*/  @!P1 SYNCS.PHASECHK.TRANS64 P1, [R4+URZ+0x30830], R3 ;  /* 0x03083003040095a7 */ /* 0x000ea4000802007f */
[----:B--2---:R-:W-:Y:S05]  /*13950*/  @!P1 BRA `(.L_x_2393) ;  /* 0xfffffffc00ec9947 */ /* 0x004fea000383ffff */
[----:B------:R-:W-:Y:S05]  /*13960*/  BRA `(.L_x_2392) ;  /* 0xffffff0800407947 */ /* 0x000fea000383ffff */
.L_x_2397:
[----:B---3--:R-:W-:-:S04]  /*13970*/  IMAD.U32 R2, RZ, RZ, UR10 ;  /* 0x0000000aff027e24 */ /* 0x008fc8000f8e00ff */
[----:B------:R3:W4:Y:S03]  /*13980*/  SYNCS.PHASECHK.TRANS64.TRYWAIT P1, [R2+URZ+0x30850], R0 ;  /* 0x03085000020075a7 */ /* 0x000726000802017f */
[----:B----4-:R-:W-:Y:S05]  /*13990*/  @!P1 NANOSLEEP.SYNCS 0x989680 ;  /* 0x009896800000995d */ /* 0x010fea0003900000 */
[----:B------:R-:W4:Y:S02]  /*139a0*/  @!P1 SYNCS.PHASECHK.TRANS64 P1, [R2+URZ+0x30850], R0 ;  /* 0x03085000020095a7 */ /* 0x000f24000802007f */
[----:B----4-:R-:W-:Y:S05]  /*139b0*/  @!P1 BRA `(.L_x_2397) ;  /* 0xfffffffc00ec9947 */ /* 0x010fea000383ffff */
[----:B------:R-:W-:Y:S05]  /*139c0*/  BRA `(.L_x_2396) ;  /* 0xffffff1400087947 */ /* 0x000fea000383ffff */
.L_x_2405:
[----:B-1----:R-:W-:-:S04]  /*139d0*/  IMAD.U32 R4, RZ, RZ, UR7 ;  /* 0x00000007ff047e24 */ /* 0x002fc8000f8e00ff */
[----:B------:R1:W2:Y:S03]  /*139e0*/  SYNCS.PHASECHK.TRANS64.TRYWAIT P1, [R4+URZ+0x30830], R3 ;  /* 0x03083003040075a7 */ /* 0x0002a6000802017f */
[----:B--2---:R-:W-:Y:S05]  /*139f0*/  @!P1 NANOSLEEP.SYNCS 0x989680 ;  /* 0x009896800000995d */ /* 0x004fea0003900000 */
[----:B------:R-:W2:Y:S02]  /*13a00*/  @!P1 SYNCS.PHASECHK.TRANS64 P1, [R4+URZ+0x30830], R3 ;  /* 0x03083003040095a7 */ /* 0x000ea4000802007f */
[----:B--2---:R-:W-:Y:S05]  /*13a10*/  @!P1 BRA `(.L_x_2405) ;  /* 0xfffffffc00ec9947 */ /* 0x004fea000383ffff */
[----:B------:R-:W-:Y:S05]  /*13a20*/  BRA `(.L_x_2404) ;  /* 0xffffff2c00b47947 */ /* 0x000fea000383ffff */
.L_x_2409:
[----:B---3--:R-:W-:-:S04]  /*13a30*/  IMAD.U32 R2, RZ, RZ, UR15 ;  /* 0x0000000fff027e24 */ /* 0x008fc8000f8e00ff */
[----:B------:R3:W4:Y:S03]  /*13a40*/  SYNCS.PHASECHK.TRANS64.TRYWAIT P1, [R2+URZ+0x30850], R0 ;  /* 0x03085000020075a7 */ /* 0x000726000802017f */
[----:B----4-:R-:W-:Y:S05]  /*13a50*/  @!P1 NANOSLEEP.SYNCS 0x989680 ;  /* 0x009896800000995d */ /* 0x010fea0003900000 */
[----:B------:R-:W4:Y:S02]  /*13a60*/  @!P1 SYNCS.PHASECHK.TRANS64 P1, [R2+URZ+0x30850], R0 ;  /* 0x03085000020095a7 */ /* 0x000f24000802007f */
[----:B----4-:R-:W-:Y:S05]  /*13a70*/  @!P1 BRA `(.L_x_2409) ;  /* 0xfffffffc00ec9947 */ /* 0x010fea000383ffff */
[----:B------:R-:W-:Y:S05]  /*13a80*/  BRA `(.L_x_2408) ;  /* 0xffffff38007c7947 */ /* 0x000fea000383ffff */
.L_x_2416:
[----:B-1----:R-:W-:-:S04]  /*13a90*/  IMAD.U32 R7, RZ, RZ, UR5 ;  /* 0x00000005ff077e24 */ /* 0x002fc8000f8e00ff */
[----:B------:R1:W2:Y:S03]  /*13aa0*/  SYNCS.PHASECHK.TRANS64.TRYWAIT P1, [R7+URZ+0x30850], R0 ;  /* 0x03085000070075a7 */ /* 0x0002a6000802017f */
[----:B--2---:R-:W-:Y:S05]  /*13ab0*/  @!P1 NANOSLEEP.SYNCS 0x989680 ;  /* 0x009896800000995d */ /* 0x004fea0003900000 */
[----:B------:R-:W2:Y:S02]  /*13ac0*/  @!P1 SYNCS.PHASECHK.TRANS64 P1, [R7+URZ+0x30850], R0 ;  /* 0x03085000070095a7 */ /* 0x000ea4000802007f */
[----:B--2---:R-:W-:Y:S05]  /*13ad0*/  @!P1 BRA `(.L_x_2416) ;  /* 0xfffffffc00ec9947 */ /* 0x004fea000383ffff */
[----:B------:R-:W-:Y:S05]  /*13ae0*/  BRA `(.L_x_2415) ;  /* 0xffffff5000987947 */ /* 0x000fea000383ffff */
.L_x_2464:
        /* <DEDUP_REMOVED lines=11> */
.L_x_2531:
[----:B------:R-:W-:Y:S05]  /*13ba0*/  BSYNC B0 ;  /* 0x0000000000007941 */ /* 0x000fea0003800000 */
.L_x_2530:
[----:B------:R-:W-:Y:S05]  /*13bb0*/  BRA `(.L_x_2532) ;  /* 0xffffffb800b47947 */ /* 0x000fea000383ffff */
.L_x_2467:
[----:B0-----:R0:W1:Y:S02]  /*13bc0*/  SYNCS.PHASECHK.TRANS64.TRYWAIT P0, [R7+URZ+0x30840], R2 ;  /* 0x03084002070075a7 */ /* 0x001064000800017f */
[----:B-1----:R-:W-:Y:S05]  /*13bd0*/  @!P0 NANOSLEEP.SYNCS 0x989680 ;  /* 0x009896800000895d */ /* 0x002fea0003900000 */
[----:B------:R-:W1:Y:S02]  /*13be0*/  @!P0 SYNCS.PHASECHK.TRANS64 P0, [R7+URZ+0x30840], R2 ;  /* 0x03084002070085a7 */ /* 0x000e64000800007f */
[----:B-1----:R-:W-:Y:S05]  /*13bf0*/  @!P0 BRA `(.L_x_2467) ;  /* 0xfffffffc00f08947 */ /* 0x002fea000383ffff */
[----:B------:R-:W-:Y:S05]  /*13c00*/  BRA `(.L_x_2533) ;  /* 0xffffffbc001c7947 */ /* 0x000fea000383ffff */
.L_x_2468:
        /* <DEDUP_REMOVED lines=8> */
.L_x_2535:
[----:B------:R-:W-:Y:S05]  /*13c90*/  BSYNC B0 ;  /* 0x0000000000007941 */ /* 0x000fea0003800000 */
.L_x_2534:
        /* <DEDUP_REMOVED lines=9> */
.L_x_2536:
[----:B------:R-:W-:Y:S02]  /*13d30*/  IMAD.MOV.U32 R13, RZ, RZ, R0 ;  /* 0x000000ffff0d7224 */ /* 0x000fe400078e0000 */
[----:B------:R-:W-:Y:S02]  /*13d40*/  IMAD.MOV.U32 R12, RZ, RZ, 0x1 ;  /* 0x00000001ff0c7424 */ /* 0x000fe400078e00ff */
[----:B------:R-:W-:-:S07]  /*13d50*/  IMAD.MOV.U32 R3, RZ, RZ, R14 ;  /* 0x000000ffff037224 */ /* 0x000fce00078e000e */
[----:B------:R-:W-:Y:S05]  /*13d60*/  WARPSYNC.COLLECTIVE R15, `(.L_x_2537) ;  /* 0x000000000f087348 */ /* 0x000fea0003c00000 */
[----:B------:R0:W1:Y:S02]  /*13d70*/  SHFL.IDX P6, R14, R13, R12, R11 ;  /* 0x0000000c0d0e7389 */ /* 0x00006400000c000b */
[----:B01----:R-:W-:Y:S01]  /*13d80*/  ENDCOLLECTIVE ;  /* 0x000000000000791b */ /* 0x003fe20003800000 */
.L_x_2537:
        /* <DEDUP_REMOVED lines=17> */
.L_x_2538:
[----:B------:R-:W-:Y:S02]  /*13ea0*/  @P1 IMAD R8, R5, 0x2, R22 ;  /* 0x0000000205081824 */ /* 0x000fe400078e0216 */
[----:B------:R-:W-:Y:S02]  /*13eb0*/  IMAD.MOV.U32 R13, RZ, RZ, R0 ;  /* 0x000000ffff0d7224 */ /* 0x000fe400078e0000 */
[----:B------:R-:W-:Y:S02]  /*13ec0*/  IMAD.MOV.U32 R12, RZ, RZ, 0x2 ;  /* 0x00000002ff0c7424 */ /* 0x000fe400078e00ff */
[----:B------:R-:W-:-:S07]  /*13ed0*/  IMAD.MOV.U32 R3, RZ, RZ, R14 ;  /* 0x000000ffff037224 */ /* 0x000fce00078e000e */
[----:B------:R-:W-:Y:S05]  /*13ee0*/  WARPSYNC.COLLECTIVE R15, `(.L_x_2539) ;  /* 0x000000000f087348 */ /* 0x000fea0003c00000 */
[----:B------:R0:W1:Y:S02]  /*13ef0*/  SHFL.IDX P6, R14, R13, R12, R11 ;  /* 0x0000000c0d0e7389 */ /* 0x00006400000c000b */
[----:B01----:R-:W-:Y:S01]  /*13f00*/  ENDCOLLECTIVE ;  /* 0x000000000000791b */ /* 0x003fe20003800000 */
.L_x_2539:
        /* <DEDUP_REMOVED lines=17> */
.L_x_2540:
[----:B------:R-:W-:Y:S02]  /*14020*/  @P1 IMAD R8, R5, 0x2, R22 ;  /* 0x0000000205081824 */ /* 0x000fe400078e0216 */
[----:B------:R-:W-:Y:S02]  /*14030*/  IMAD.MOV.U32 R13, RZ, RZ, R0 ;  /* 0x000000ffff0d7224 */ /* 0x000fe400078e0000 */
[----:B------:R-:W-:Y:S02]  /*14040*/  IMAD.MOV.U32 R12, RZ, RZ, 0x3 ;  /* 0x00000003ff0c7424 */ /* 0x000fe400078e00ff */
[----:B------:R-:W-:-:S07]  /*14050*/  IMAD.MOV.U32 R3, RZ, RZ, R14 ;  /* 0x000000ffff037224 */ /* 0x000fce00078e000e */
[----:B------:R-:W-:Y:S05]  /*14060*/  WARPSYNC.COLLECTIVE R15, `(.L_x_2541) ;  /* 0x000000000f087348 */ /* 0x000fea0003c00000 */
[----:B------:R0:W1:Y:S02]  /*14070*/  SHFL.IDX P6, R14, R13, R12, R11 ;  /* 0x0000000c0d0e7389 */ /* 0x00006400000c000b */
[----:B01----:R-:W-:Y:S01]  /*14080*/  ENDCOLLECTIVE ;  /* 0x000000000000791b */ /* 0x003fe20003800000 */
.L_x_2541:
        /* <DEDUP_REMOVED lines=17> */
.L_x_2542:
[----:B------:R-:W-:Y:S02]  /*141a0*/  @P1 IMAD R8, R5, 0x2, R22 ;  /* 0x0000000205081824 */ /* 0x000fe400078e0216 */
[----:B------:R-:W-:Y:S02]  /*141b0*/  IMAD.MOV.U32 R13, RZ, RZ, R0 ;  /* 0x000000ffff0d7224 */ /* 0x000fe400078e0000 */
[----:B------:R-:W-:Y:S02]  /*141c0*/  IMAD.MOV.U32 R12, RZ, RZ, 0x4 ;  /* 0x00000004ff0c7424 */ /* 0x000fe400078e00ff */
[----:B------:R-:W-:-:S07]  /*141d0*/  IMAD.MOV.U32 R3, RZ, RZ, R14 ;  /* 0x000000ffff037224 */ /* 0x000fce00078e000e */
[----:B------:R-:W-:Y:S05]  /*141e0*/  WARPSYNC.COLLECTIVE R15, `(.L_x_2543) ;  /* 0x000000000f087348 */ /* 0x000fea0003c00000 */
[----:B------:R0:W1:Y:S02]  /*141f0*/  SHFL.IDX P6, R14, R13, R12, R11 ;  /* 0x0000000c0d0e7389 */ /* 0x00006400000c000b */
[----:B01----:R-:W-:Y:S01]  /*14200*/  ENDCOLLECTIVE ;  /* 0x000000000000791b */ /* 0x003fe20003800000 */
.L_x_2543:
        /* <DEDUP_REMOVED lines=17> */
.L_x_2544:
[----:B------:R-:W-:Y:S02]  /*14320*/  @P1 IMAD R8, R5, 0x2, R22 ;  /* 0x0000000205081824 */ /* 0x000fe400078e0216 */
[----:B------:R-:W-:Y:S01]  /*14330*/  IMAD.MOV.U32 R13, RZ, RZ, R0 ;  /* 0x000000ffff0d7224 */ /* 0x000fe200078e0000 */
[----:B------:R-:W-:Y:S01]  /*14340*/  MOV R12, 0x5 ;  /* 0x00000005000c7802 */ /* 0x000fe20000000f00 */
[----:B------:R-:W-:-:S07]  /*14350*/  IMAD.MOV.U32 R3, RZ, RZ, R14 ;  /* 0x000000ffff037224 */ /* 0x000fce00078e000e */
[----:B------:R-:W-:Y:S05]  /*14360*/  WARPSYNC.COLLECTIVE R15, `(.L_x_2545) ;  /* 0x000000000f087348 */ /* 0x000fea0003c00000 */
[----:B------:R0:W1:Y:S02]  /*14370*/  SHFL.IDX P6, R14, R13, R12, R11 ;  /* 0x0000000c0d0e7389 */ /* 0x00006400000c000b */
[----:B01----:R-:W-:Y:S01]  /*14380*/  ENDCOLLECTIVE ;  /* 0x000000000000791b */ /* 0x003fe20003800000 */
.L_x_2545:
        /* <DEDUP_REMOVED lines=10> */
.L_x_2546:
        /* <DEDUP_REMOVED lines=8> */
.L_x_2473:
[----:B------:R-:W-:Y:S02]  /*144b0*/  IMAD.MOV.U32 R13, RZ, RZ, R4 ;  /* 0x000000ffff0d7224 */ /* 0x000fe400078e0004 */
[----:B------:R-:W-:Y:S02]  /*144c0*/  IMAD.MOV.U32 R12, RZ, RZ, RZ ;  /* 0x000000ffff0c7224 */ /* 0x000fe400078e00ff */
[----:B------:R-:W-:Y:S02]  /*144d0*/  IMAD.MOV.U32 R11, RZ, RZ, 0x181f ;  /* 0x0000181fff0b7424 */ /* 0x000fe400078e00ff */
[----:B------:R-:W-:Y:S02]  /*144e0*/  IMAD.MOV.U32 R15, RZ, RZ, -0x1 ;  /* 0xffffffffff0f7424 */ /* 0x000fe400078e00ff */
[----:B-----5:R-:W-:Y:S02]  /*144f0*/  IMAD R5, R9, R5, RZ ;  /* 0x0000000509057224 */ /* 0x020fe400078e02ff */
[----:B------:R-:W-:-:S07]  /*14500*/  IMAD R17, R17, 0x80, R8 ;  /* 0x0000008011117824 */ /* 0x000fce00078e0208 */
[----:B------:R-:W-:Y:S05]  /*14510*/  WARPSYNC.COLLECTIVE R15, `(.L_x_2548) ;  /* 0x000000000f087348 */ /* 0x000fea0003c00000 */
[----:B------:R0:W1:Y:S02]  /*14520*/  SHFL.IDX P6, R14, R13, R12, R11 ;  /* 0x0000000c0d0e7389 */ /* 0x00006400000c000b */
[----:B01----:R-:W-:Y:S01]  /*14530*/  ENDCOLLECTIVE ;  /* 0x000000000000791b */ /* 0x003fe20003800000 */
.L_x_2548:
[C---:B------:R-:W-:Y:S01]  /*14540*/  VIADD R6, R17.reuse, 0x10 ;  /* 0x0000001011067836 */ /* 0x040fe20000000000 */
[----:B------:R-:W-:Y:S01]  /*14550*/  ISETP.GE.AND P1, PT, R17, R5, PT ;  /* 0x000000051100720c */ /* 0x000fe20003f26270 */
[----:B------:R-:W-:Y:S02]  /*14560*/  IMAD.MOV.U32 R13, RZ, RZ, R0 ;  /* 0x000000ffff0d7224 */ /* 0x000fe400078e0000 */
[----:B------:R-:W-:-:S10]  /*14570*/  IMAD.MOV.U32 R2, RZ, RZ, R14 ;  /* 0x000000ffff027224 */ /* 0x000fd400078e000e */
[----:B------:R-:W-:Y:S05]  /*14580*/  WARPSYNC.COLLECTIVE R15, `(.L_x_2549) ;  /* 0x000000000f087348 */ /* 0x000fea0003c00000 */
[----:B------:R0:W1:Y:S02]  /*14590*/  SHFL.IDX P6, R14, R13, R12, R11 ;  /* 0x0000000c0d0e7389 */ /* 0x00006400000c000b */
[----:B01----:R-:W-:Y:S01]  /*145a0*/  ENDCOLLECTIVE ;  /* 0x000000000000791b */ /* 0x003fe20003800000 */
.L_x_2549:
        /* <DEDUP_REMOVED lines=8> */
.L_x_2550:
        /* <DEDUP_REMOVED lines=13> */
.L_x_2551:
        /* <DEDUP_REMOVED lines=8> */
.L_x_2552:
        /* <DEDUP_REMOVED lines=14> */
.L_x_2553:
        /* <DEDUP_REMOVED lines=8> */
.L_x_2554:
        /* <DEDUP_REMOVED lines=14> */
.L_x_2555:
        /* <DEDUP_REMOVED lines=8> */
.L_x_2556:
        /* <DEDUP_REMOVED lines=14> */
.L_x_2557:
        /* <DEDUP_REMOVED lines=8> */
.L_x_2558:
        /* <DEDUP_REMOVED lines=14> */
.L_x_2559:
        /* <DEDUP_REMOVED lines=8> */
.L_x_2560:
        /* <DEDUP_REMOVED lines=13> */
.L_x_2561:
        /* <DEDUP_REMOVED lines=8> */
.L_x_2562:
        /* <DEDUP_REMOVED lines=12> */
.L_x_2563:
[----:B------:R-:W-:Y:S05]  /*14f10*/  BRA `(.L_x_2564) ;  /* 0xffffffb800bc7947 */ /* 0x000fea000383ffff */
.L_x_2478:
[----:B0-----:R0:W1:Y:S02]  /*14f20*/  SYNCS.PHASECHK.TRANS64.TRYWAIT P0, [R22+URZ+0x30820], R3 ;  /* 0x03082003160075a7 */ /* 0x001064000800017f */
[----:B-1----:R-:W-:Y:S05]  /*14f30*/  @!P0 NANOSLEEP.SYNCS 0x989680 ;  /* 0x009896800000895d */ /* 0x002fea0003900000 */
[----:B------:R-:W1:Y:S02]  /*14f40*/  @!P0 SYNCS.PHASECHK.TRANS64 P0, [R22+URZ+0x30820], R3 ;  /* 0x03082003160085a7 */ /* 0x000e64000800007f */
[----:B-1----:R-:W-:Y:S05]  /*14f50*/  @!P0 BRA `(.L_x_2478) ;  /* 0xfffffffc00f08947 */ /* 0x002fea000383ffff */
[----:B------:R-:W-:Y:S05]  /*14f60*/  BRA `(.L_x_2565) ;  /* 0xffffffbc00347947 */ /* 0x000fea000383ffff */
.L_x_2483:
[----:B0-----:R0:W1:Y:S02]  /*14f70*/  SYNCS.PHASECHK.TRANS64.TRYWAIT P0, [R6+URZ+0x30840], R3 ;  /* 0x03084003060075a7 */ /* 0x001064000800017f */
[----:B-1----:R-:W-:Y:S05]  /*14f80*/  @!P0 NANOSLEEP.SYNCS 0x989680 ;  /* 0x009896800000895d */ /* 0x002fea0003900000 */
[----:B------:R-:W1:Y:S02]  /*14f90*/  @!P0 SYNCS.PHASECHK.TRANS64 P0, [R6+URZ+0x30840], R3 ;  /* 0x03084003060085a7 */ /* 0x000e64000800007f */
[----:B-1----:R-:W-:Y:S05]  /*14fa0*/  @!P0 BRA `(.L_x_2483) ;  /* 0xfffffffc00f08947 */ /* 0x002fea000383ffff */
[----:B------:R-:W-:Y:S05]  /*14fb0*/  BRA `(.L_x_2566) ;  /* 0xffffffc000107947 */ /* 0x000fea000383ffff */
.L_x_2484:
        /* <DEDUP_REMOVED lines=8> */
.L_x_2568:
[----:B------:R-:W-:Y:S05]  /*15040*/  BSYNC B1 ;  /* 0x0000000000017941 */ /* 0x000fea0003800000 */
.L_x_2567:
        /* <DEDUP_REMOVED lines=12> */
.L_x_2569:
[----:B------:R-:W-:Y:S02]  /*15110*/  IMAD R5, R5, 0x2, R22 ;  /* 0x0000000205057824 */ /* 0x000fe400078e0216 */
[----:B------:R-:W-:Y:S02]  /*15120*/  IMAD.MOV.U32 R13, RZ, RZ, R8 ;  /* 0x000000ffff0d7224 */ /* 0x000fe400078e0008 */
[----:B------:R-:W-:Y:S02]  /*15130*/  IMAD.MOV.U32 R12, RZ, RZ, 0x1 ;  /* 0x00000001ff0c7424 */ /* 0x000fe400078e00ff */
[----:B------:R-:W-:-:S07]  /*15140*/  IMAD.MOV.U32 R2, RZ, RZ, R14 ;  /* 0x000000ffff027224 */ /* 0x000fce00078e000e */
[----:B------:R-:W-:Y:S05]  /*15150*/  WARPSYNC.COLLECTIVE R15, `(.L_x_2570) ;  /* 0x000000000f087348 */ /* 0x000fea0003c00000 */
[----:B------:R0:W1:Y:S02]  /*15160*/  SHFL.IDX P6, R14, R13, R12, R11 ;  /* 0x0000000c0d0e7389 */ /* 0x00006400000c000b */
[----:B01----:R-:W-:Y:S01]  /*15170*/  ENDCOLLECTIVE ;  /* 0x000000000000791b */ /* 0x003fe20003800000 */
.L_x_2570:
        /* <DEDUP_REMOVED lines=13> */
.L_x_2571:
[----:B------:R-:W-:Y:S01]  /*15250*/  IMAD.MOV.U32 R13, RZ, RZ, R8 ;  /* 0x000000ffff0d7224 */ /* 0x000fe200078e0008 */
[----:B------:R-:W-:Y:S01]  /*15260*/  MOV R12, 0x2 ;  /* 0x00000002000c7802 */ /* 0x000fe20000000f00 */
[----:B------:R-:W-:-:S07]  /*15270*/  IMAD.MOV.U32 R2, RZ, RZ, R14 ;  /* 0x000000ffff027224 */ /* 0x000fce00078e000e */
[----:B------:R-:W-:Y:S05]  /*15280*/  WARPSYNC.COLLECTIVE R15, `(.L_x_2572) ;  /* 0x000000000f087348 */ /* 0x000fea0003c00000 */
[----:B------:R0:W1:Y:S02]  /*15290*/  SHFL.IDX P6, R14, R13, R12, R11 ;  /* 0x0000000c0d0e7389 */ /* 0x00006400000c000b */
[----:B01----:R-:W-:Y:S01]  /*152a0*/  ENDCOLLECTIVE ;  /* 0x000000000000791b */ /* 0x003fe20003800000 */
.L_x_2572:
        /* <DEDUP_REMOVED lines=13> */
.L_x_2573:
[----:B------:R-:W-:Y:S02]  /*15380*/  IMAD.MOV.U32 R13, RZ, RZ, R8 ;  /* 0x000000ffff0d7224 */ /* 0x000fe400078e0008 */
[----:B------:R-:W-:Y:S02]  /*15390*/  IMAD.MOV.U32 R12, RZ, RZ, 0x3 ;  /* 0x00000003ff0c7424 */ /* 0x000fe400078e00ff */
[----:B------:R-:W-:-:S07]  /*153a0*/  IMAD.MOV.U32 R2, RZ, RZ, R14 ;  /* 0x000000ffff027224 */ /* 0x000fce00078e000e */
[----:B------:R-:W-:Y:S05]  /*153b0*/  WARPSYNC.COLLECTIVE R15, `(.L_x_2574) ;  /* 0x000000000f087348 */ /* 0x000fea0003c00000 */
[----:B------:R0:W1:Y:S02]  /*153c0*/  SHFL.IDX P6, R14, R13, R12, R11 ;  /* 0x0000000c0d0e7389 */ /* 0x00006400000c000b */
[----:B01----:R-:W-:Y:S01]  /*153d0*/  ENDCOLLECTIVE ;  /* 0x000000000000791b */ /* 0x003fe20003800000 */
.L_x_2574:
        /* <DEDUP_REMOVED lines=13> */
.L_x_2575:
[----:B------:R-:W-:Y:S02]  /*154b0*/  IMAD.MOV.U32 R13, RZ, RZ, R8 ;  /* 0x000000ffff0d7224 */ /* 0x000fe400078e0008 */
[----:B------:R-:W-:Y:S02]  /*154c0*/  IMAD.MOV.U32 R12, RZ, RZ, 0x4 ;  /* 0x00000004ff0c7424 */ /* 0x000fe400078e00ff */
[----:B------:R-:W-:-:S07]  /*154d0*/  IMAD.MOV.U32 R2, RZ, RZ, R14 ;  /* 0x000000ffff027224 */ /* 0x000fce00078e000e */
[----:B------:R-:W-:Y:S05]  /*154e0*/  WARPSYNC.COLLECTIVE R15, `(.L_x_2576) ;  /* 0x000000000f087348 */ /* 0x000fea0003c00000 */
[----:B------:R0:W1:Y:S02]  /*154f0*/  SHFL.IDX P6, R14, R13, R12, R11 ;  /* 0x0000000c0d0e7389 */ /* 0x00006400000c000b */
[----:B01----:R-:W-:Y:S01]  /*15500*/  ENDCOLLECTIVE ;  /* 0x000000000000791b */ /* 0x003fe20003800000 */
.L_x_2576:
        /* <DEDUP_REMOVED lines=13> */
.L_x_2577:
[----:B------:R-:W-:Y:S02]  /*155e0*/  IMAD.MOV.U32 R13, RZ, RZ, R8 ;  /* 0x000000ffff0d7224 */ /* 0x000fe400078e0008 */
[----:B------:R-:W-:Y:S02]  /*155f0*/  IMAD.MOV.U32 R12, RZ, RZ, 0x5 ;  /* 0x00000005ff0c7424 */ /* 0x000fe400078e00ff */
[----:B------:R-:W-:-:S07]  /*15600*/  IMAD.MOV.U32 R2, RZ, RZ, R14 ;  /* 0x000000ffff027224 */ /* 0x000fce00078e000e */
[----:B------:R-:W-:Y:S05]  /*15610*/  WARPSYNC.COLLECTIVE R15, `(.L_x_2578) ;  /* 0x000000000f087348 */ /* 0x000fea0003c00000 */
[----:B------:R0:W1:Y:S02]  /*15620*/  SHFL.IDX P6, R14, R13, R12, R11 ;  /* 0x0000000c0d0e7389 */ /* 0x00006400000c000b */
[----:B01----:R-:W-:Y:S01]  /*15630*/  ENDCOLLECTIVE ;  /* 0x000000000000791b */ /* 0x003fe20003800000 */
.L_x_2578:
        /* <DEDUP_REMOVED lines=14> */
.L_x_2579:
[----:B------:R-:W-:Y:S01]  /*15720*/  IMAD.MOV.U32 R2, RZ, RZ, R14 ;  /* 0x000000ffff027224 */ /* 0x000fe200078e000e */
[----:B------:R-:W-:Y:S06]  /*15730*/  BRA `(.L_x_2580) ;  /* 0xffffffbc00307947 */ /* 0x000fec000383ffff */
.L_x_2489:
[----:B0-----:R0:W1:Y:S02]  /*15740*/  SYNCS.PHASECHK.TRANS64.TRYWAIT P0, [R6+URZ+0x30860], R2 ;  /* 0x03086002060075a7 */ /* 0x001064000800017f */
[----:B-1----:R-:W-:Y:S05]  /*15750*/  @!P0 NANOSLEEP.SYNCS 0x989680 ;  /* 0x009896800000895d */ /* 0x002fea0003900000 */
[----:B------:R-:W1:Y:S02]  /*15760*/  @!P0 SYNCS.PHASECHK.TRANS64 P0, [R6+URZ+0x30860], R2 ;  /* 0x03086002060085a7 */ /* 0x000e64000800007f */
[----:B-1----:R-:W-:Y:S05]  /*15770*/  @!P0 BRA `(.L_x_2489) ;  /* 0xfffffffc00f08947 */ /* 0x002fea000383ffff */
[----:B------:R-:W-:Y:S05]  /*15780*/  BRA `(.L_x_2581) ;  /* 0xffffffbc00947947 */ /* 0x000fea000383ffff */
.L_x_2490:
        /* <DEDUP_REMOVED lines=8> */
.L_x_2583:
[----:B------:R-:W-:Y:S05]  /*15810*/  BSYNC B1 ;  /* 0x0000000000017941 */ /* 0x000fea0003800000 */
.L_x_2582:
        /* <DEDUP_REMOVED lines=9> */
.L_x_2584:
[----:B------:R-:W-:Y:S02]  /*158b0*/  IMAD.MOV.U32 R13, RZ, RZ, R24 ;  /* 0x000000ffff0d7224 */ /* 0x000fe400078e0018 */
[----:B------:R-:W-:Y:S02]  /*158c0*/  IMAD.MOV.U32 R12, RZ, RZ, 0x1 ;  /* 0x00000001ff0c7424 */ /* 0x000fe400078e00ff */
[----:B------:R-:W-:-:S07]  /*158d0*/  IMAD.MOV.U32 R2, RZ, RZ, R14 ;  /* 0x000000ffff027224 */ /* 0x000fce00078e000e */
[----:B------:R-:W-:Y:S05]  /*158e0*/  WARPSYNC.COLLECTIVE R15, `(.L_x_2585) ;  /* 0x000000000f087348 */ /* 0x000fea0003c00000 */
[----:B------:R0:W1:Y:S02]  /*158f0*/  SHFL.IDX P6, R14, R13, R12, R11 ;  /* 0x0000000c0d0e7389 */ /* 0x00006400000c000b */
[----:B01----:R-:W-:Y:S01]  /*15900*/  ENDCOLLECTIVE ;  /* 0x000000000000791b */ /* 0x003fe20003800000 */
.L_x_2585:
        /* <DEDUP_REMOVED lines=16> */
.L_x_2586:
[----:B------:R-:W-:Y:S02]  /*15a10*/  IMAD.MOV.U32 R13, RZ, RZ, R24 ;  /* 0x000000ffff0d7224 */ /* 0x000fe400078e0018 */
[----:B------:R-:W-:Y:S02]  /*15a20*/  IMAD.MOV.U32 R12, RZ, RZ, 0x2 ;  /* 0x00000002ff0c7424 */ /* 0x000fe400078e00ff */
[----:B------:R-:W-:-:S07]  /*15a30*/  IMAD.MOV.U32 R2, RZ, RZ, R14 ;  /* 0x000000ffff027224 */ /* 0x000fce00078e000e */
[----:B------:R-:W-:Y:S05]  /*15a40*/  WARPSYNC.COLLECTIVE R15, `(.L_x_2587) ;  /* 0x000000000f087348 */ /* 0x000fea0003c00000 */
[----:B------:R0:W1:Y:S02]  /*15a50*/  SHFL.IDX P6, R14, R13, R12, R11 ;  /* 0x0000000c0d0e7389 */ /* 0x00006400000c000b */
[----:B01----:R-:W-:Y:S01]  /*15a60*/  ENDCOLLECTIVE ;  /* 0x000000000000791b */ /* 0x003fe20003800000 */
.L_x_2587:
        /* <DEDUP_REMOVED lines=16> */
.L_x_2588:
[----:B------:R-:W-:Y:S02]  /*15b70*/  IMAD.MOV.U32 R13, RZ, RZ, R24 ;  /* 0x000000ffff0d7224 */ /* 0x000fe400078e0018 */
[----:B------:R-:W-:Y:S02]  /*15b80*/  IMAD.MOV.U32 R12, RZ, RZ, 0x3 ;  /* 0x00000003ff0c7424 */ /* 0x000fe400078e00ff */
[----:B------:R-:W-:-:S07]  /*15b90*/  IMAD.MOV.U32 R2, RZ, RZ, R14 ;  /* 0x000000ffff027224 */ /* 0x000fce00078e000e */
[----:B------:R-:W-:Y:S05]  /*15ba0*/  WARPSYNC.COLLECTIVE R15, `(.L_x_2589) ;  /* 0x000000000f087348 */ /* 0x000fea0003c00000 */
[----:B------:R0:W1:Y:S02]  /*15bb0*/  SHFL.IDX P6, R14, R13, R12, R11 ;  /* 0x0000000c0d0e7389 */ /* 0x00006400000c000b */
[----:B01----:R-:W-:Y:S01]  /*15bc0*/  ENDCOLLECTIVE ;  /* 0x000000000000791b */ /* 0x003fe20003800000 */
.L_x_2589:
        /* <DEDUP_REMOVED lines=16> */
.L_x_2590:
[----:B------:R-:W-:Y:S02]  /*15cd0*/  IMAD.MOV.U32 R13, RZ, RZ, R24 ;  /* 0x000000ffff0d7224 */ /* 0x000fe400078e0018 */
[----:B------:R-:W-:Y:S02]  /*15ce0*/  IMAD.MOV.U32 R12, RZ, RZ, 0x4 ;  /* 0x00000004ff0c7424 */ /* 0x000fe400078e00ff */
[----:B------:R-:W-:-:S07]  /*15cf0*/  IMAD.MOV.U32 R2, RZ, RZ, R14 ;  /* 0x000000ffff027224 */ /* 0x000fce00078e000e */
[----:B------:R-:W-:Y:S05]  /*15d00*/  WARPSYNC.COLLECTIVE R15, `(.L_x_2591) ;  /* 0x000000000f087348 */ /* 0x000fea0003c00000 */
[----:B------:R0:W1:Y:S02]  /*15d10*/  SHFL.IDX P6, R14, R13, R12, R11 ;  /* 0x0000000c0d0e7389 */ /* 0x00006400000c000b */
[----:B01----:R-:W-:Y:S01]  /*15d20*/  ENDCOLLECTIVE ;  /* 0x000000000000791b */ /* 0x003fe20003800000 */
.L_x_2591:
        /* <DEDUP_REMOVED lines=16> */
.L_x_2592:
[----:B------:R-:W-:Y:S02]  /*15e30*/  IMAD.MOV.U32 R13, RZ, RZ, R24 ;  /* 0x000000ffff0d7224 */ /* 0x000fe400078e0018 */
[----:B------:R-:W-:Y:S02]  /*15e40*/  IMAD.MOV.U32 R12, RZ, RZ, 0x5 ;  /* 0x00000005ff0c7424 */ /* 0x000fe400078e00ff */
[----:B------:R-:W-:-:S07]  /*15e50*/  IMAD.MOV.U32 R2, RZ, RZ, R14 ;  /* 0x000000ffff027224 */ /* 0x000fce00078e000e */
[----:B------:R-:W-:Y:S05]  /*15e60*/  WARPSYNC.COLLECTIVE R15, `(.L_x_2593) ;  /* 0x000000000f087348 */ /* 0x000fea0003c00000 */
[----:B------:R0:W1:Y:S02]  /*15e70*/  SHFL.IDX P6, R14, R13, R12, R11 ;  /* 0x0000000c0d0e7389 */ /* 0x00006400000c000b */
[----:B01----:R-:W-:Y:S01]  /*15e80*/  ENDCOLLECTIVE ;  /* 0x000000000000791b */ /* 0x003fe20003800000 */
.L_x_2593:
        /* <DEDUP_REMOVED lines=13> */
.L_x_2594:
[----:B------:R-:W-:Y:S01]  /*15f60*/  @!PT LDS RZ, [RZ] ;  /* 0x00000000fffff984 */ /* 0x000fe20000000800 */
[----:B------:R-:W-:Y:S01]  /*15f70*/  @!PT LDS RZ, [RZ] ;  /* 0x00000000fffff984 */ /* 0x000fe20000000800 */
[----:B------:R-:W-:Y:S01]  /*15f80*/  @!PT LDS RZ, [RZ] ;  /* 0x00000000fffff984 */ /* 0x000fe20000000800 */
[----:B------:R1:W-:Y:S01]  /*15f90*/  LDGSTS.E.BYPASS.LTC128B.128 [R5+0x5400], desc[UR36][R2.64+0x80], !P0 ;  /* 0x0540008002057fae */ /* 0x0003e2000c101d64 */
[----:B------:R-:W-:-:S13]  /*15fa0*/  ISETP.LT.OR P0, PT, R7, 0x41, P1 ;  /* 0x000000410700780c */ /* 0x000fda0000f01670 */
[----:B------:R1:W-:Y:S01]  /*15fb0*/  LDGSTS.E.BYPASS.LTC128B.128 [R5+0x8400], desc[UR36][R2.64+0x100], !P0 ;  /* 0x0840010002057fae */ /* 0x0003e2000c101d64 */
[----:B------:R-:W-:Y:S05]  /*15fc0*/  BRA `(.L_x_2595) ;  /* 0xffffffb800787947 */ /* 0x000fea000383ffff */
.L_x_2498:
[----:B0-----:R0:W1:Y:S02]  /*15fd0*/  SYNCS.PHASECHK.TRANS64.TRYWAIT P0, [R0+URZ+0x30860], R3 ;  /* 0x03086003000075a7 */ /* 0x001064000800017f */
[----:B-1----:R-:W-:Y:S05]  /*15fe0*/  @!P0 NANOSLEEP.SYNCS 0x989680 ;  /* 0x009896800000895d */ /* 0x002fea0003900000 */
[----:B------:R-:W1:Y:S02]  /*15ff0*/  @!P0 SYNCS.PHASECHK.TRANS64 P0, [R0+URZ+0x30860], R3 ;  /* 0x03086003000085a7 */ /* 0x000e64000800007f */
[----:B-1----:R-:W-:Y:S05]  /*16000*/  @!P0 BRA `(.L_x_2498) ;  /* 0xfffffffc00f08947 */ /* 0x002fea000383ffff */
[----:B------:R-:W-:Y:S05]  /*16010*/  BRA `(.L_x_2596) ;  /* 0xffffffbc00907947 */ /* 0x000fea000383ffff */
.L_x_2499:
        /* <DEDUP_REMOVED lines=8> */
.L_x_2598:
[----:B------:R-:W-:Y:S05]  /*160a0*/  BSYNC B0 ;  /* 0x0000000000007941 */ /* 0x000fea0003800000 */
.L_x_2597:
        /* <DEDUP_REMOVED lines=9> */
.L_x_2599:
        /* <DEDUP_REMOVED lines=14> */
.L_x_2600:
        /* <DEDUP_REMOVED lines=13> */
.L_x_2601:
[----:B------:R-:W-:Y:S02]  /*162f0*/  IMAD.MOV.U32 R13, RZ, RZ, R24 ;  /* 0x000000ffff0d7224 */ /* 0x000fe400078e0018 */
[----:B------:R-:W-:Y:S01]  /*16300*/  IMAD.MOV.U32 R12, RZ, RZ, 0x2 ;  /* 0x00000002ff0c7424 */ /* 0x000fe200078e00ff */
[----:B------:R-:W-:-:S13]  /*16310*/  IADD3 R2, P4, R14, R5, RZ ;  /* 0x000000050e027210 */ /* 0x000fda0007f9e0ff */
[----:B------:R-:W-:Y:S05]  /*16320*/  WARPSYNC.COLLECTIVE R15, `(.L_x_2602) ;  /* 0x000000000f087348 */ /* 0x000fea0003c00000 */
[----:B------:R0:W1:Y:S02]  /*16330*/  SHFL.IDX P6, R14, R13, R12, R11 ;  /* 0x0000000c0d0e7389 */ /* 0x00006400000c000b */
[----:B01----:R-:W-:Y:S01]  /*16340*/  ENDCOLLECTIVE ;  /* 0x000000000000791b */ /* 0x003fe20003800000 */
.L_x_2602:
        /* <DEDUP_REMOVED lines=15> */
.L_x_2603:
[----:B------:R-:W-:Y:S01]  /*16440*/  IMAD.MOV.U32 R13, RZ, RZ, R24 ;  /* 0x000000ffff0d7224 */ /* 0x000fe200078e0018 */
[----:B------:R-:W-:Y:S02]  /*16450*/  MOV R12, 0x3 ;  /* 0x00000003000c7802 */ /* 0x000fe40000000f00 */
[----:B------:R-:W-:-:S13]  /*16460*/  IADD3 R2, P4, R14, R5, RZ ;  /* 0x000000050e027210 */ /* 0x000fda0007f9e0ff */
[----:B------:R-:W-:Y:S05]  /*16470*/  WARPSYNC.COLLECTIVE R15, `(.L_x_2604) ;  /* 0x000000000f087348 */ /* 0x000fea0003c00000 */
[----:B------:R0:W1:Y:S02]  /*16480*/  SHFL.IDX P6, R14, R13, R12, R11 ;  /* 0x0000000c0d0e7389 */ /* 0x00006400000c000b */
[----:B01----:R-:W-:Y:S01]  /*16490*/  ENDCOLLECTIVE ;  /* 0x000000000000791b */ /* 0x003fe20003800000 */
.L_x_2604:
        /* <DEDUP_REMOVED lines=15> */
.L_x_2605:
[----:B------:R-:W-:Y:S02]  /*16590*/  IMAD.MOV.U32 R13, RZ, RZ, R24 ;  /* 0x000000ffff0d7224 */ /* 0x000fe400078e0018 */
[----:B------:R-:W-:Y:S01]  /*165a0*/  IMAD.MOV.U32 R12, RZ, RZ, 0x4 ;  /* 0x00000004ff0c7424 */ /* 0x000fe200078e00ff */
[----:B------:R-:W-:-:S13]  /*165b0*/  IADD3 R2, P4, R14, R5, RZ ;  /* 0x000000050e027210 */ /* 0x000fda0007f9e0ff */
[----:B------:R-:W-:Y:S05]  /*165c0*/  WARPSYNC.COLLECTIVE R15, `(.L_x_2606) ;  /* 0x000000000f087348 */ /* 0x000fea0003c00000 */
[----:B------:R0:W1:Y:S02]  /*165d0*/  SHFL.IDX P6, R14, R13, R12, R11 ;  /* 0x0000000c0d0e7389 */ /* 0x00006400000c000b */
[----:B01----:R-:W-:Y:S01]  /*165e0*/  ENDCOLLECTIVE ;  /* 0x000000000000791b */ /* 0x003fe20003800000 */
.L_x_2606:
        /* <DEDUP_REMOVED lines=15> */
.L_x_2607:
[----:B------:R-:W-:Y:S02]  /*166e0*/  IMAD.MOV.U32 R13, RZ, RZ, R24 ;  /* 0x000000ffff0d7224 */ /* 0x000fe400078e0018 */
[----:B------:R-:W-:Y:S01]  /*166f0*/  IMAD.MOV.U32 R12, RZ, RZ, 0x5 ;  /* 0x00000005ff0c7424 */ /* 0x000fe200078e00ff */
[----:B------:R-:W-:-:S13]  /*16700*/  IADD3 R2, P4, R14, R5, RZ ;  /* 0x000000050e027210 */ /* 0x000fda0007f9e0ff */
[----:B------:R-:W-:Y:S05]  /*16710*/  WARPSYNC.COLLECTIVE R15, `(.L_x_2608) ;  /* 0x000000000f087348 */ /* 0x000fea0003c00000 */
[----:B------:R0:W1:Y:S02]  /*16720*/  SHFL.IDX P6, R14, R13, R12, R11 ;  /* 0x0000000c0d0e7389 */ /* 0x00006400000c000b */
[----:B01----:R-:W-:Y:S01]  /*16730*/  ENDCOLLECTIVE ;  /* 0x000000000000791b */ /* 0x003fe20003800000 */
.L_x_2608:
        /* <DEDUP_REMOVED lines=14> */
.L_x_2609:
[----:B------:R-:W-:Y:S05]  /*16820*/  BRA `(.L_x_2610) ;  /* 0xffffffb800947947 */ /* 0x000fea000383ffff */
.L_x_2504:
        /* <DEDUP_REMOVED lines=8> */
.L_x_2612:
[----:B------:R-:W-:Y:S05]  /*168b0*/  BSYNC B0 ;  /* 0x0000000000007941 */ /* 0x000fea0003800000 */
.L_x_2611:
        /* <DEDUP_REMOVED lines=9> */
.L_x_2613:
        /* <DEDUP_REMOVED lines=23> */
.L_x_2614:
[----:B------:R-:W-:Y:S01]  /*16ac0*/  IMAD.MOV.U32 R12, RZ, RZ, 0x2 ;  /* 0x00000002ff0c7424 */ /* 0x000fe200078e00ff */
[----:B------:R-:W-:-:S05]  /*16ad0*/  SEL R6, R14, RZ, P1 ;  /* 0x000000ff0e067207 */ /* 0x000fca0000800000 */
[----:B------:R-:W-:-:S04]  /*16ae0*/  IMAD.IADD R6, R13, 0x1, R6 ;  /* 0x000000010d067824 */ /* 0x000fc800078e0206 */
[----:B------:R-:W-:-:S07]  /*16af0*/  IMAD.MOV.U32 R13, RZ, RZ, R6 ;  /* 0x000000ffff0d7224 */ /* 0x000fce00078e0006 */
[----:B------:R-:W-:Y:S05]  /*16b00*/  WARPSYNC.COLLECTIVE R15, `(.L_x_2615) ;  /* 0x000000000f087348 */ /* 0x000fea0003c00000 */
[----:B------:R0:W1:Y:S02]  /*16b10*/  SHFL.UP P6, R14, R13, R12, R11 ;  /* 0x0400000c0d0e7389 */ /* 0x00006400000c000b */
[----:B01----:R-:W-:Y:S01]  /*16b20*/  ENDCOLLECTIVE ;  /* 0x000000000000791b */ /* 0x003fe20003800000 */
.L_x_2615:
        /* <DEDUP_REMOVED lines=8> */
.L_x_2616:
[----:B------:R-:W-:Y:S01]  /*16bb0*/  IMAD.MOV.U32 R12, RZ, RZ, 0x8 ;  /* 0x00000008ff0c7424 */ /* 0x000fe200078e00ff */
[----:B------:R-:W-:-:S05]  /*16bc0*/  SEL R3, R14, RZ, P3 ;  /* 0x000000ff0e037207 */ /* 0x000fca0001800000 */
[----:B------:R-:W-:-:S04]  /*16bd0*/  IMAD.IADD R3, R2, 0x1, R3 ;  /* 0x0000000102037824 */ /* 0x000fc800078e0203 */
[----:B------:R-:W-:-:S07]  /*16be0*/  IMAD.MOV.U32 R13, RZ, RZ, R3 ;  /* 0x000000ffff0d7224 */ /* 0x000fce00078e0003 */
[----:B------:R-:W-:Y:S05]  /*16bf0*/  WARPSYNC.COLLECTIVE R15, `(.L_x_2617) ;  /* 0x000000000f087348 */ /* 0x000fea0003c00000 */
[----:B------:R0:W1:Y:S02]  /*16c00*/  SHFL.UP P6, R14, R13, R12, R11 ;  /* 0x0400000c0d0e7389 */ /* 0x00006400000c000b */
[----:B01----:R-:W-:Y:S01]  /*16c10*/  ENDCOLLECTIVE ;  /* 0x000000000000791b */ /* 0x003fe20003800000 */
.L_x_2617:
[----:B------:R-:W-:Y:S01]  /*16c20*/  IMAD.MOV.U32 R12, RZ, RZ, 0x10 ;  /* 0x00000010ff0c7424 */ /* 0x000fe200078e00ff */
[----:B------:R-:W-:-:S05]  /*16c30*/  SEL R4, R14, RZ, P4 ;  /* 0x000000ff0e047207 */ /* 0x000fca0002000000 */
[----:B------:R-:W-:-:S04]  /*16c40*/  IMAD.IADD R4, R3, 0x1, R4 ;  /* 0x0000000103047824 */ /* 0x000fc800078e0204 */
[----:B------:R-:W-:-:S07]  /*16c50*/  IMAD.MOV.U32 R13, RZ, RZ, R4 ;  /* 0x000000ffff0d7224 */ /* 0x000fce00078e0004 */
[----:B------:R-:W-:Y:S05]  /*16c60*/  WARPSYNC.COLLECTIVE R15, `(.L_x_2618) ;  /* 0x000000000f087348 */ /* 0x000fea0003c00000 */
[----:B------:R0:W1:Y:S02]  /*16c70*/  SHFL.UP P6, R14, R13, R12, R11 ;  /* 0x0400000c0d0e7389 */ /* 0x00006400000c000b */
[----:B01----:R-:W-:Y:S01]  /*16c80*/  ENDCOLLECTIVE ;  /* 0x000000000000791b */ /* 0x003fe20003800000 */
.L_x_2618:
        /* <DEDUP_REMOVED lines=8> */
.L_x_2619:
[----:B------:R-:W-:Y:S05]  /*16d10*/  BRA `(.L_x_2620) ;  /* 0xffffffb800a87947 */ /* 0x000fea000383ffff */
.L_x_2507:
[----:B------:R-:W-:Y:S01]  /*16d20*/  BSSY B0, `(.L_x_2621) ;  /* 0x0000007000007945 */ /* 0x000fe20003800000 */
[----:B------:R-:W-:Y:S02]  /*16d30*/  IMAD.MOV.U32 R12, RZ, RZ, 0x1 ;  /* 0x00000001ff0c7424 */ /* 0x000fe400078e00ff */
[----:B------:R-:W-:Y:S02]  /*16d40*/  IMAD.MOV.U32 R11, RZ, RZ, RZ ;  /* 0x000000ffff0b7224 */ /* 0x000fe400078e00ff */
[----:B------:R-:W-:-:S07]  /*16d50*/  IMAD.MOV.U32 R15, RZ, RZ, -0x1 ;  /* 0xffffffffff0f7424 */ /* 0x000fce00078e00ff */
[----:B------:R-:W-:Y:S05]  /*16d60*/  WARPSYNC.COLLECTIVE R15, `(.L_x_2622) ;  /* 0x000000000f087348 */ /* 0x000fea0003c00000 */
[----:B------:R0:W1:Y:S02]  /*16d70*/  SHFL.UP P6, R14, R13, R12, R11 ;  /* 0x0400000c0d0e7389 */ /* 0x00006400000c000b */
[----:B01----:R-:W-:Y:S01]  /*16d80*/  ENDCOLLECTIVE ;  /* 0x000000000000791b */ /* 0x003fe20003800000 */
.L_x_2622:
[----:B------:R-:W-:Y:S05]  /*16d90*/  BSYNC B0 ;  /* 0x0000000000007941 */ /* 0x000fea0003800000 */
.L_x_2621:
        /* <DEDUP_REMOVED lines=8> */
.L_x_2623:
[----:B------:R-:W-:Y:S01]  /*16e20*/  IMAD.MOV.U32 R12, RZ, RZ, 0x4 ;  /* 0x00000004ff0c7424 */ /* 0x000fe200078e00ff */
[----:B------:R-:W-:-:S05]  /*16e30*/  SEL R2, R14, RZ, P2 ;  /* 0x000000ff0e027207 */ /* 0x000fca0001000000 */
[----:B------:R-:W-:-:S04]  /*16e40*/  IMAD.IADD R2, R13, 0x1, R2 ;  /* 0x000000010d027824 */ /* 0x000fc800078e0202 */
[----:B------:R-:W-:-:S07]  /*16e50*/  IMAD.MOV.U32 R13, RZ, RZ, R2 ;  /* 0x000000ffff0d7224 */ /* 0x000fce00078e0002 */
[----:B------:R-:W-:Y:S05]  /*16e60*/  WARPSYNC.COLLECTIVE R15, `(.L_x_2624) ;  /* 0x000000000f087348 */ /* 0x000fea0003c00000 */
[----:B------:R0:W1:Y:S02]  /*16e70*/  SHFL.UP P6, R14, R13, R12, R11 ;  /* 0x0400000c0d0e7389 */ /* 0x00006400000c000b */
[----:B01----:R-:W-:Y:S01]  /*16e80*/  ENDCOLLECTIVE ;  /* 0x000000000000791b */ /* 0x003fe20003800000 */
.L_x_2624:
[----:B------:R-:W-:Y:S01]  /*16e90*/  IMAD.MOV.U32 R12, RZ, RZ, 0x8 ;  /* 0x00000008ff0c7424 */ /* 0x000fe200078e00ff */
[----:B------:R-:W-:-:S05]  /*16ea0*/  SEL R3, R14, RZ, P3 ;  /* 0x000000ff0e037207 */ /* 0x000fca0001800000 */
[----:B------:R-:W-:-:S04]  /*16eb0*/  IMAD.IADD R3, R2, 0x1, R3 ;  /* 0x0000000102037824 */ /* 0x000fc800078e0203 */
[----:B------:R-:W-:-:S07]  /*16ec0*/  IMAD.MOV.U32 R13, RZ, RZ, R3 ;  /* 0x000000ffff0d7224 */ /* 0x000fce00078e0003 */
[----:B------:R-:W-:Y:S05]  /*16ed0*/  WARPSYNC.COLLECTIVE R15, `(.L_x_2625) ;  /* 0x000000000f087348 */ /* 0x000fea0003c00000 */
[----:B------:R0:W1:Y:S02]  /*16ee0*/  SHFL.UP P6, R14, R13, R12, R11 ;  /* 0x0400000c0d0e7389 */ /* 0x00006400000c000b */
[----:B01----:R-:W-:Y:S01]  /*16ef0*/  ENDCOLLECTIVE ;  /* 0x000000000000791b */ /* 0x003fe20003800000 */
.L_x_2625:
[----:B------:R-:W-:Y:S01]  /*16f00*/  IMAD.MOV.U32 R12, RZ, RZ, 0x10 ;  /* 0x00000010ff0c7424 */ /* 0x000fe200078e00ff */
[----:B------:R-:W-:-:S05]  /*16f10*/  SEL R4, R14, RZ, P4 ;  /* 0x000000ff0e047207 */ /* 0x000fca0002000000 */
[----:B------:R-:W-:-:S04]  /*16f20*/  IMAD.IADD R4, R3, 0x1, R4 ;  /* 0x0000000103047824 */ /* 0x000fc800078e0204 */
[----:B------:R-:W-:-:S07]  /*16f30*/  IMAD.MOV.U32 R13, RZ, RZ, R4 ;  /* 0x000000ffff0d7224 */ /* 0x000fce00078e0004 */
[----:B------:R-:W-:Y:S05]  /*16f40*/  WARPSYNC.COLLECTIVE R15, `(.L_x_2626) ;  /* 0x000000000f087348 */ /* 0x000fea0003c00000 */
[----:B------:R0:W1:Y:S02]  /*16f50*/  SHFL.UP P6, R14, R13, R12, R11 ;  /* 0x0400000c0d0e7389 */ /* 0x00006400000c000b */
[----:B01----:R-:W-:Y:S01]  /*16f60*/  ENDCOLLECTIVE ;  /* 0x000000000000791b */ /* 0x003fe20003800000 */
.L_x_2626:
        /* <DEDUP_REMOVED lines=8> */
.L_x_2627:
[----:B------:R-:W-:Y:S05]  /*16ff0*/  BRA `(.L_x_2628) ;  /* 0xffffffb800947947 */ /* 0x000fea000383ffff */
.L_x_2509:
[----:B------:R-:W-:Y:S01]  /*17000*/  BSSY B0, `(.L_x_2629) ;  /* 0x0000006000007945 */ /* 0x000fe20003800000 */
[----:B------:R-:W-:Y:S01]  /*17010*/  PLOP3.LUT P6, PT, P6, PT, PT, 0x8, 0x0 ;  /* 0x000000000000781c */ /* 0x000fe200037ce170 */
[----:B------:R-:W-:-:S12]  /*17020*/  IMAD.MOV.U32 R15, RZ, RZ, -0x1 ;  /* 0xffffffffff0f7424 */ /* 0x000fd800078e00ff */
[----:B0-----:R-:W-:Y:S05]  /*17030*/  WARPSYNC.COLLECTIVE R15, `(.L_x_2630) ;  /* 0x000000000f087348 */ /* 0x001fea0003c00000 */
[----:B------:R-:W-:Y:S01]  /*17040*/  VOTE.ANY R14, PT, P6 ;  /* 0x00000000000e7806 */ /* 0x000fe200030e0100 */
[----:B0-----:R-:W-:Y:S06]  /*17050*/  ENDCOLLECTIVE ;  /* 0x000000000000791b */ /* 0x001fec0003800000 */
.L_x_2630:
[----:B------:R-:W-:Y:S05]  /*17060*/  BSYNC B0 ;  /* 0x0000000000007941 */ /* 0x000fea0003800000 */
.L_x_2629:
        /* <DEDUP_REMOVED lines=8> */
.L_x_2631:
[----:B------:R-:W-:Y:S02]  /*170f0*/  IMAD.IADD R19, R12, 0x1, R19 ;  /* 0x000000010c137824 */ /* 0x000fe400078e0213 */
[----:B------:R-:W-:Y:S02]  /*17100*/  IMAD.MOV.U32 R13, RZ, RZ, R8 ;  /* 0x000000ffff0d7224 */ /* 0x000fe400078e0008 */
[----:B------:R-:W-:-:S07]  /*17110*/  IMAD.MOV.U32 R17, RZ, RZ, R14 ;  /* 0x000000ffff117224 */ /* 0x000fce00078e000e */
[----:B------:R-:W-:Y:S05]  /*17120*/  WARPSYNC.COLLECTIVE R15, `(.L_x_2632) ;  /* 0x000000000f087348 */ /* 0x000fea0003c00000 */
[----:B------:R0:W1:Y:S02]  /*17130*/  SHFL.IDX P6, R14, R13, R12, R11 ;  /* 0x0000000c0d0e7389 */ /* 0x00006400000c000b */
[----:B01----:R-:W-:Y:S01]  /*17140*/  ENDCOLLECTIVE ;  /* 0x000000000000791b */ /* 0x003fe20003800000 */
.L_x_2632:
[----:B------:R-:W-:Y:S01]  /*17150*/  IMAD.MOV.U32 R8, RZ, RZ, R14 ;  /* 0x000000ffff087224 */ /* 0x000fe200078e000e */
[----:B------:R-:W-:Y:S06]  /*17160*/  BRA `(.L_x_2633) ;  /* 0xffffffb800787947 */ /* 0x000fec000383ffff */
.L_x_2511:
[----:B------:R-:W-:Y:S01]  /*17170*/  BSSY B0, `(.L_x_2634) ;  /* 0x0000007000007945 */ /* 0x000fe20003800000 */
[----:B------:R-:W-:Y:S02]  /*17180*/  IMAD.MOV.U32 R13, RZ, RZ, R2 ;  /* 0x000000ffff0d7224 */ /* 0x000fe400078e0002 */
[----:B------:R-:W-:Y:S02]  /*17190*/  IMAD.MOV.U32 R11, RZ, RZ, 0x1f ;  /* 0x0000001fff0b7424 */ /* 0x000fe400078e00ff */
[----:B------:R-:W-:-:S07]  /*171a0*/  IMAD.MOV.U32 R15, RZ, RZ, -0x1 ;  /* 0xffffffffff0f7424 */ /* 0x000fce00078e00ff */
[----:B0-23--:R-:W-:Y:S05]  /*171b0*/  WARPSYNC.COLLECTIVE R15, `(.L_x_2635) ;  /* 0x000000000f087348 */ /* 0x00dfea0003c00000 */
[----:B------:R1:W4:Y:S02]  /*171c0*/  SHFL.IDX P6, R14, R13, R12, R11 ;  /* 0x0000000c0d0e7389 */ /* 0x00032400000c000b */
[----:B01234-:R-:W-:Y:S01]  /*171d0*/  ENDCOLLECTIVE ;  /* 0x000000000000791b */ /* 0x01ffe20003800000 */
.L_x_2635:
[----:B------:R-:W-:Y:S05]  /*171e0*/  BSYNC B0 ;  /* 0x0000000000007941 */ /* 0x000fea0003800000 */
.L_x_2634:
[----:B------:R-:W-:Y:S01]  /*171f0*/  IMAD.MOV.U32 R6, RZ, RZ, R14 ;  /* 0x000000ffff067224 */ /* 0x000fe200078e000e */
[----:B------:R-:W-:Y:S06]  /*17200*/  BRA `(.L_x_2510) ;  /* 0xffffffb800687947 */ /* 0x000fec000383ffff */
.L_x_2517:
[----:B-1----:R1:W2:Y:S02]  /*17210*/  SYNCS.PHASECHK.TRANS64.TRYWAIT P0, [R4+URZ+0x30820], R0 ;  /* 0x03082000040075a7 */ /* 0x0022a4000800017f */
[----:B--2---:R-:W-:Y:S05]  /*17220*/  @!P0 NANOSLEEP.SYNCS 0x989680 ;  /* 0x009896800000895d */ /* 0x004fea0003900000 */
[----:B------:R-:W2:Y:S02]  /*17230*/  @!P0 SYNCS.PHASECHK.TRANS64 P0, [R4+URZ+0x30820], R0 ;  /* 0x03082000040085a7 */ /* 0x000ea4000800007f */
[----:B--2---:R-:W-:Y:S05]  /*17240*/  @!P0 BRA `(.L_x_2517) ;  /* 0xfffffffc00f08947 */ /* 0x004fea000383ffff */
[----:B------:R-:W-:Y:S05]  /*17250*/  BRA `(.L_x_2636) ;  /* 0xffffffc000c07947 */ /* 0x000fea000383ffff */
.L_x_2518:
[----:B------:R-:W2:Y:S01]  /*17260*/  S2R R2, SR_TID.X ;  /* 0x0000000000027919 */ /* 0x000ea20000002100 */
[----:B------:R-:W-:Y:S01]  /*17270*/  BSSY B0, `(.L_x_2637) ;  /* 0x000000a000007945 */ /* 0x000fe20003800000 */
[----:B------:R-:W-:Y:S02]  /*17280*/  IMAD.MOV.U32 R12, RZ, RZ, RZ ;  /* 0x000000ffff0c7224 */ /* 0x000fe400078e00ff */
[----:B------:R-:W-:Y:S02]  /*17290*/  IMAD.MOV.U32 R11, RZ, RZ, 0x1f ;  /* 0x0000001fff0b7424 */ /* 0x000fe400078e00ff */
[----:B------:R-:W-:Y:S01]  /*172a0*/  IMAD.MOV.U32 R15, RZ, RZ, -0x1 ;  /* 0xffffffffff0f7424 */ /* 0x000fe200078e00ff */
[----:B--2---:R-:W-:-:S04]  /*172b0*/  SHF.R.U32.HI R2, RZ, 0x5, R2 ;  /* 0x00000005ff027819 */ /* 0x004fc80000011602 */
[----:B------:R-:W-:-:S05]  /*172c0*/  LOP3.LUT R2, R2, 0x3, RZ, 0xc0, !PT ;  /* 0x0000000302027812 */ /* 0x000fca00078ec0ff */
[----:B------:R-:W-:-:S07]  /*172d0*/  IMAD.MOV.U32 R13, RZ, RZ, R2 ;  /* 0x000000ffff0d7224 */ /* 0x000fce00078e0002 */
[----:B01----:R-:W-:Y:S05]  /*172e0*/  WARPSYNC.COLLECTIVE R15, `(.L_x_2638) ;  /* 0x000000000f087348 */ /* 0x003fea0003c00000 */
[----:B------:R2:W3:Y:S02]  /*172f0*/  SHFL.IDX P6, R14, R13, R12, R11 ;  /* 0x0000000c0d0e7389 */ /* 0x0004e400000c000b */
[----:B0123--:R-:W-:Y:S01]  /*17300*/  ENDCOLLECTIVE ;  /* 0x000000000000791b */ /* 0x00ffe20003800000 */
.L_x_2638:
[----:B------:R-:W-:Y:S05]  /*17310*/  BSYNC B0 ;  /* 0x0000000000007941 */ /* 0x000fea0003800000 */
.L_x_2637:
[----:B------:R-:W-:Y:S05]  /*17320*/  BRA `(.L_x_2639) ;  /* 0xffffffc000a87947 */ /* 0x000fea000383ffff */
.L_x_2521:
[----:B------:R-:W-:Y:S01]  /*17330*/  BSSY B1, `(.L_x_2640) ;  /* 0x0000006000017945 */ /* 0x000fe20003800000 */
[----:B------:R-:W-:-:S07]  /*17340*/  IMAD.MOV.U32 R15, RZ, RZ, -0x1 ;  /* 0xffffffffff0f7424 */ /* 0x000fce00078e00ff */
[----:B01----:R-:W-:Y:S05]  /*17350*/  WARPSYNC.COLLECTIVE R15, `(.L_x_2641) ;  /* 0x000000000f0c7348 */ /* 0x003fea0003c00000 */
[----:B------:R-:W-:Y:S02]  /*17360*/  ELECT P6, UR62, PT ;  /* 0x00000000003e782f */ /* 0x000fe400038c0000 */
[----:B------:R-:W-:Y:S01]  /*17370*/  MOV R14, UR62 ;  /* 0x0000003e000e7c02 */ /* 0x000fe20008000f00 */
[----:B01----:R-:W-:Y:S10]  /*17380*/  ENDCOLLECTIVE ;  /* 0x000000000000791b */ /* 0x003ff40003800000 */
.L_x_2641:
[----:B------:R-:W-:Y:S05]  /*17390*/  BSYNC B1 ;  /* 0x0000000000017941 */ /* 0x000fea0003800000 */
.L_x_2640:
[----:B------:R-:W-:Y:S05]  /*173a0*/  BRA `(.L_x_2642) ;  /* 0xffffffc000a07947 */ /* 0x000fea000383ffff */
.L_x_2523:
[----:B-1----:R1:W2:Y:S02]  /*173b0*/  SYNCS.PHASECHK.TRANS64.TRYWAIT P1, [R5+URZ+0x30840], R0 ;  /* 0x03084000050075a7 */ /* 0x0022a4000802017f */
[----:B--2---:R-:W-:Y:S05]  /*173c0*/  @!P1 NANOSLEEP.SYNCS 0x989680 ;  /* 0x009896800000995d */ /* 0x004fea0003900000 */
[----:B------:R-:W2:Y:S02]  /*173d0*/  @!P1 SYNCS.PHASECHK.TRANS64 P1, [R5+URZ+0x30840], R0 ;  /* 0x03084000050095a7 */ /* 0x000ea4000802007f */
[----:B--2---:R-:W-:Y:S05]  /*173e0*/  @!P1 BRA `(.L_x_2523) ;  /* 0xfffffffc00f09947 */ /* 0x004fea000383ffff */
[----:B------:R-:W-:Y:S05]  /*173f0*/  BRA `(.L_x_2643) ;  /* 0xffffffc000c87947 */ /* 0x000fea000383ffff */
.L_x_2525:
[----:B--2---:R2:W3:Y:S02]  /*17400*/  SYNCS.PHASECHK.TRANS64.TRYWAIT P1, [R27+URZ+0x30840], R2 ;  /* 0x030840021b0075a7 */ /* 0x0044e4000802017f */
[----:B---3--:R-:W-:Y:S05]  /*17410*/  @!P1 NANOSLEEP.SYNCS 0x989680 ;  /* 0x009896800000995d */ /* 0x008fea0003900000 */
[----:B------:R-:W3:Y:S02]  /*17420*/  @!P1 SYNCS.PHASECHK.TRANS64 P1, [R27+URZ+0x30840], R2 ;  /* 0x030840021b0095a7 */ /* 0x000ee4000802007f */
[----:B---3--:R-:W-:Y:S05]  /*17430*/  @!P1 BRA `(.L_x_2525) ;  /* 0xfffffffc00f09947 */ /* 0x008fea000383ffff */
[----:B------:R-:W-:Y:S05]  /*17440*/  BRA `(.L_x_2644) ;  /* 0xffffffc000d47947 */ /* 0x000fea000383ffff */
.L_x_2527:
[----:B---3--:R3:W4:Y:S02]  /*17450*/  SYNCS.PHASECHK.TRANS64.TRYWAIT P1, [R5+URZ+0x30860], R0 ;  /* 0x03086000050075a7 */ /* 0x008724000802017f */
[----:B----4-:R-:W-:Y:S05]  /*17460*/  @!P1 NANOSLEEP.SYNCS 0x989680 ;  /* 0x009896800000995d */ /* 0x010fea0003900000 */
[----:B------:R-:W4:Y:S02]  /*17470*/  @!P1 SYNCS.PHASECHK.TRANS64 P1, [R5+URZ+0x30860], R0 ;  /* 0x03086000050095a7 */ /* 0x000f24000802007f */
[----:B----4-:R-:W-:Y:S05]  /*17480*/  @!P1 BRA `(.L_x_2527) ;  /* 0xfffffffc00f09947 */ /* 0x010fea000383ffff */
[----:B------:R-:W-:Y:S05]  /*17490*/  BRA `(.L_x_2645) ;  /* 0xffffffc000d07947 */ /* 0x000fea000383ffff */
.L_x_2646:
        /* <DEDUP_REMOVED lines=14> */
.L_x_3217:


//--------------------- .text._ZN7cutlass13device_kernelIN5flash11enable_sm90INS1_16FlashAttnFwdSm90INS1_25CollectiveMainloopFwdSm90ILi2EN4cute5tupleIJNS5_1CILi1EEES8_S8_EEENS6_IJNS7_ILi128EEENS7_ILi96EEENS7_ILi192EEEEEELi192ENS_6half_tEfNS_4arch4Sm90ELb1ELb0ELb0ELb1ELb1ELb1ELb0ELb1ELb1ELb1ELb1ELb0EEENS1_21CollectiveEpilogueFwdINS6_IJSA_SC_SB_EEES9_SE_SG_Li256ELb1ELb1ELb1ELb0EEENS1_36VarlenDynamicPersistentTileSchedulerILi128ELi96ELi256ELi128ELb1ELb1ELb1ELb1ELb1ELb1EEEEEEEEEvNT_6ParamsE --------------------------
	.section	.text._ZN7cutlass13device_kernelIN5flash11enable_sm90INS1_16FlashAttnFwdSm90INS1_25CollectiveMainloopFwdSm90ILi2EN4cute5tupleIJNS5_1CILi1EEES8_S8_EEENS6_IJNS7_ILi128EEENS7_ILi96EEENS7_ILi192EEEEEELi192ENS_6half_tEfNS_4arch4Sm90ELb1ELb0ELb0ELb1ELb1ELb1ELb0ELb1ELb1ELb1ELb1ELb0EEENS1_21CollectiveEpilogueFwdINS6_IJSA_SC_SB_EEES9_SE_SG_Li256ELb1ELb1ELb1ELb0EEENS1_36VarlenDynamicPersistentTileSchedulerILi128ELi96ELi256ELi128ELb1ELb1ELb1ELb1ELb1ELb1EEEEEEEEEvNT_6ParamsE,"ax",@progbits
	.align	128
.text._ZN7cutlass13device_kernelIN5flash11enable_sm90INS1_16FlashAttnFwdSm90INS1_25CollectiveMainloopFwdSm90ILi2EN4cute5tupleIJNS5_1CILi1EEES8_S8_EEENS6_IJNS7_ILi128EEENS7_ILi96EEENS7_ILi192EEEEEELi192ENS_6half_tEfNS_4arch4Sm90ELb1ELb0ELb0ELb1ELb1ELb1ELb0ELb1ELb1ELb1ELb1ELb0EEENS1_21CollectiveEpilogueFwdINS6_IJSA_SC_SB_EEES9_SE_SG_Li256ELb1ELb1ELb1ELb0EEENS1_36VarlenDynamicPersistentTileSchedulerILi128ELi96ELi256ELi128ELb1ELb1ELb1ELb1ELb1ELb1EEEEEEEEEvNT_6ParamsE:
        .type           _ZN7cutlass13device_kernelIN5flash11enable_sm90INS1_16FlashAttnFwdSm90INS1_25CollectiveMainloopFwdSm90ILi2EN4cute5tupleIJNS5_1CILi1EEES8_S8_EEENS6_IJNS7_ILi128EEENS7_ILi96EEENS7_ILi192EEEEEELi192ENS_6half_tEfNS_4arch4Sm90ELb1ELb0ELb0ELb1ELb1ELb1ELb0ELb1ELb1ELb1ELb1ELb0EEENS1_21CollectiveEpilogueFwdINS6_IJSA_SC_SB_EEES9_SE_SG_Li256ELb1ELb1ELb1ELb0EEENS1_36VarlenDynamicPersistentTileSchedulerILi128ELi96ELi256ELi128ELb1ELb1ELb1ELb1ELb1ELb1EEEEEEEEEvNT_6ParamsE,@function
        .size           _ZN7cutlass13device_kernelIN5flash11enable_sm90INS1_16FlashAttnFwdSm90INS1_25CollectiveMainloopFwdSm90ILi2EN4cute5tupleIJNS5_1CILi1EEES8_S8_EEENS6_IJNS7_ILi128EEENS7_ILi96EEENS7_ILi192EEEEEELi192ENS_6half_tEfNS_4arch4Sm90ELb1ELb0ELb0ELb1ELb1ELb1ELb0ELb1ELb1ELb1ELb1ELb0EEENS1_21CollectiveEpilogueFwdINS6_IJSA_SC_SB_EEES9_SE_SG_Li256ELb1ELb1ELb1ELb0EEENS1_36VarlenDynamicPersistentTileSchedulerILi128ELi96ELi256ELi128ELb1ELb1ELb1ELb1ELb1ELb1EEEEEEEEEvNT_6ParamsE,(.L_x_3218 - _ZN7cutlass13device_kernelIN5flash11enable_sm90INS1_16FlashAttnFwdSm90INS1_25CollectiveMainloopFwdSm90ILi2EN4cute5tupleIJNS5_1CILi1EEES8_S8_EEENS6_IJNS7_ILi128EEENS7_ILi96EEENS7_ILi192EEEEEELi192ENS_6half_tEfNS_4arch4Sm90ELb1ELb0ELb0ELb1ELb1ELb1ELb0ELb1ELb1ELb1ELb1ELb0EEENS1_21CollectiveEpilogueFwdINS6_IJSA_SC_SB_EEES9_SE_SG_Li256ELb1ELb1ELb1ELb0EEENS1_36VarlenDynamicPersistentTileSchedulerILi128ELi96ELi256ELi128ELb1ELb1ELb1ELb1ELb1ELb1EEEEEEEEEvNT_6ParamsE)
        .other          _ZN7cutlass13device_kernelIN5flash11enable_sm90INS1_16FlashAttnFwdSm90INS1_25CollectiveMainloopFwdSm90ILi2EN4cute5tupleIJNS5_1CILi1EEES8_S8_EEENS6_IJNS7_ILi128EEENS7_ILi96EEENS7_ILi192EEEEEELi192ENS_6half_tEfNS_4arch4Sm90ELb1ELb0ELb0ELb1ELb1ELb1ELb0ELb1ELb1ELb1ELb1ELb0EEENS1_21CollectiveEpilogueFwdINS6_IJSA_SC_SB_EEES9_SE_SG_Li256ELb1ELb1ELb1ELb0EEENS1_36VarlenDynamicPersistentTileSchedulerILi128ELi96ELi256ELi128ELb1ELb1ELb1ELb1ELb1ELb1EEEEEEEEEvNT_6ParamsE,@"STO_CUDA_ENTRY STV_DEFAULT"
_ZN7cutlass13device_kernelIN5flash11enable_sm90INS1_16FlashAttnFwdSm90INS1_25CollectiveMainloopFwdSm90ILi2EN4cute5tupleIJNS5_1CILi1EEES8_S8_EEENS6_IJNS7_ILi128EEENS7_ILi96EEENS7_ILi192EEEEEELi192ENS_6half_tEfNS_4arch4Sm90ELb1ELb0ELb0ELb1ELb1ELb1ELb0ELb1ELb1ELb1ELb1ELb0EEENS1_21CollectiveEpilogueFwdINS6_IJSA_SC_SB_EEES9_SE_SG_Li256ELb1ELb1ELb1ELb0EEENS1_36VarlenDynamicPersistentTileSchedulerILi128ELi96ELi256ELi128ELb1ELb1ELb1ELb1ELb1ELb1EEEEEEEEEvNT_6ParamsE:
        /* <DEDUP_REMOVED lines=18> */
.L_x_2648:
[----:B------:R-:W-:Y:S05]  /*0120*/  BSYNC B0 ;  /* 0x0000000000007941 */ /* 0x000fea0003800000 */
.L_x_2647:
        /* <DEDUP_REMOVED lines=41> */
.L_x_2649:
        /* <DEDUP_REMOVED lines=22> */
.L_x_2650:
        /* <DEDUP_REMOVED lines=18> */
.L_x_2651:
        /* <DEDUP_REMOVED lines=22> */
.L_x_2652:
        /* <DEDUP_REMOVED lines=22> */
.L_x_2653:
[----:B------:R-:W-:Y:S01]  /*0900*/  PLOP3.LUT P0, PT, PT, PT, UP0, 0x80, 0x0 ;  /* 0x000000000000781c */ /* 0x000fe20003f0f008 */
[----:B------:R-:W-:Y:S01]  /*0910*/  UMOV UR60, 0x1 ;  /* 0x00000001003c7882 */ /* 0x000fe20000000000 */
[----:B------:R-:W-:Y:S01]  /*0920*/  NOP ;  /* 0x0000000000007918 */ /* 0x000fe20000000000 */
[----:B------:R-:W-:Y:S01]  /*0930*/  USEL UR60, UR60, 0x2, !UP0 ;  /* 0x000000023c3c7887 */ /* 0x000fe2000c000000 */
[----:B------:R-:W-:Y:S01]  /*0940*/  BSSY B9, `(.L_x_2654) ;  /* 0x00025de000097945 */ /* 0x000fe20003800000 */
[----:B012-4-:R-:W-:Y:S08]  /*0950*/  BAR.SYNC.DEFER_BLOCKING 0x0 ;  /* 0x0000000000007b1d */ /* 0x017ff00000010000 */
[----:B------:R-:W-:Y:S05]  /*0960*/  @!P0 BRA `(.L_x_2655) ;  /* 0x000001dc00cc8947 */ /* 0x000fea0003800000 */
.L_x_2656:
        /* <DEDUP_REMOVED lines=17> */
[----:B------:R-:W-:Y:S01]  /*0a80*/  ULOP3.LUT UR5, UR60, 0x1, URZ, 0xfc, !UPT ;  /* 0x000000013c057892 */ /* 0x000fe2000f8efc3f */
[----:B------:R-:W-:Y:S01]  /*0a90*/  IMAD.MOV.U32 R22, RZ, RZ, RZ ;  /* 0x000000ffff167224 */ /* 0x000fe200078e00ff */
[----:B------:R-:W-:Y:S01]  /*0aa0*/  MOV R202, RZ ;  /* 0x000000ff00ca7202 */ /* 0x000fe20000000f00 */
[----:B------:R-:W-:Y:S01]  /*0ab0*/  IMAD.MOV.U32 R207, RZ, RZ, RZ ;  /* 0x000000ffffcf7224 */ /* 0x000fe200078e00ff */
[----:B------:R-:W-:Y:S01]  /*0ac0*/  SHF.R.S32.HI R3, RZ, 0x1f, R0 ;  /* 0x0000001fff037819 */ /* 0x000fe20000011400 */
[----:B------:R-:W-:-:S03]  /*0ad0*/  IMAD.MOV.U32 R198, RZ, RZ, RZ ;  /* 0x000000ffffc67224 */ /* 0x000fc600078e00ff */
[CC--:B------:R-:W-:Y:S02]  /*0ae0*/  LEA.HI R2, R3.reuse, R0.reuse, RZ, 0x7 ;  /* 0x0000000003027211 */ /* 0x0c0fe400078f38ff */
[----:B------:R-:W-:Y:S02]  /*0af0*/  LEA.HI R4, R3, R0, RZ, 0x4 ;  /* 0x0000000003047211 */ /* 0x000fe400078f20ff */
[----:B------:R-:W-:Y:S01]  /*0b00*/  LOP3.LUT R5, R2, 0xffffff80, RZ, 0xc0, !PT ;  /* 0xffffff8002057812 */ /* 0x000fe200078ec0ff */
[----:B------:R-:W-:Y:S01]  /*0b10*/  UIADD3 UR4, UR4, 0x12400, URZ ;  /* 0x0001240004047890 */ /* 0x000fe2000fffe03f */
[----:B------:R-:W-:Y:S02]  /*0b20*/  SHF.R.S32.HI R7, RZ, 0x4, R4 ;  /* 0x00000004ff077819 */ /* 0x000fe40000011404 */
[----:B------:R-:W-:Y:S02]  /*0b30*/  IADD3 R20, R0, -R5, RZ ;  /* 0x8000000500147210 */ /* 0x000fe40007ffe0ff */
[----:B------:R-:W-:-:S02]  /*0b40*/  LEA.HI R5, R4, R7, RZ, 0x1 ;  /* 0x0000000704057211 */ /* 0x000fc400078f08ff */
        /* <DEDUP_REMOVED lines=12> */
[----:B------:R-:W-:-:S03]  /*0c10*/  LOP3.LUT R10, R10, 0x7ffffffc, RZ, 0xc0, !PT ;  /* 0x7ffffffc0a0a7812 */ /* 0x000fc600078ec0ff */
[----:B------:R-:W-:Y:S01]  /*0c20*/  IMAD.IADD R11, R8, 0x1, -R11 ;  /* 0x00000001080b7824 */ /* 0x000fe200078e0a0b */
[----:B------:R-:W-:Y:S01]  /*0c30*/  LEA.HI R8, R3, R0, RZ, 0x2 ;  /* 0x0000000003087211 */ /* 0x000fe200078f10ff */
[----:B------:R-:W-:Y:S01]  /*0c40*/  IMAD.IADD R10, R20, 0x1, -R10 ;  /* 0x00000001140a7824 */ /* 0x000fe200078e0a0a */
[----:B------:R-:W-:Y:S02]  /*0c50*/  LOP3.LUT R3, R4, 0x3fffff0, RZ, 0xc0, !PT ;  /* 0x03fffff004037812 */ /* 0x000fe400078ec0ff */
[----:B------:R-:W-:Y:S02]  /*0c60*/  LEA.HI R4, R2, R5, RZ, 0x1 ;  /* 0x0000000502047211 */ /* 0x000fe400078f08ff */
[----:B------:R-:W-:Y:S01]  /*0c70*/  SHF.R.S32.HI R2, RZ, 0x5, R6 ;  /* 0x00000005ff027819 */ /* 0x000fe20000011406 */
[----:B------:R-:W-:Y:S01]  /*0c80*/  IMAD.IADD R3, R0, 0x1, -R3 ;  /* 0x0000000100037824 */ /* 0x000fe200078e0a03 */
[----:B------:R-:W-:Y:S02]  /*0c90*/  LOP3.LUT R4, R4, 0x3fffffe, RZ, 0xc0, !PT ;  /* 0x03fffffe04047812 */ /* 0x000fe400078ec0ff */
[----:B------:R-:W-:Y:S01]  /*0ca0*/  SHF.R.S32.HI R6, RZ, 0x5, R9 ;  /* 0x00000005ff067819 */ /* 0x000fe20000011409 */
[----:B------:R-:W-:Y:S01]  /*0cb0*/  IMAD.SHL.U32 R217, R2, 0x200, RZ ;  /* 0x0000020002d97824 */ /* 0x000fe200078e00ff */
[----:B------:R-:W-:Y:S01]  /*0cc0*/  LOP3.LUT R9, R8, 0xfffffffc, RZ, 0xc0, !PT ;  /* 0xfffffffc08097812 */ /* 0x000fe200078ec0ff */
[----:B------:R-:W-:Y:S01]  /*0cd0*/  IMAD.IADD R4, R5, 0x1, -R4 ;  /* 0x0000000105047824 */ /* 0x000fe200078e0a04 */
[----:B------:R-:W-:Y:S01]  /*0ce0*/  LEA R12, R2, R3, 0x4 ;  /* 0x00000003020c7211 */ /* 0x000fe200078e20ff */
[----:B------:R-:W-:Y:S01]  /*0cf0*/  IMAD R11, R6, 0x10, R11 ;  /* 0x00000010060b7824 */ /* 0x000fe200078e020b */
[--C-:B------:R-:W-:Y:S01]  /*0d00*/  SHF.R.S32.HI R206, RZ, 0x2, R8.reuse ;  /* 0x00000002ffce7819 */ /* 0x100fe20000011408 */
[----:B------:R-:W-:Y:S01]  /*0d10*/  IMAD.IADD R9, R0, 0x1, -R9 ;  /* 0x0000000100097824 */ /* 0x000fe200078e0a09 */
[----:B------:R-:W-:Y:S01]  /*0d20*/  SHF.R.S32.HI R3, RZ, 0x1f, R8 ;  /* 0x0000001fff037819 */ /* 0x000fe20000011408 */
[----:B------:R-:W-:Y:S01]  /*0d30*/  IMAD R19, R4, 0x40, R11 ;  /* 0x0000004004137824 */ /* 0x000fe200078e020b */
[----:B------:R-:W-:Y:S01]  /*0d40*/  IADD3 R4, R206, 0x40, RZ ;  /* 0x00000040ce047810 */ /* 0x000fe20007ffe0ff */
[----:B------:R-:W-:Y:S01]  /*0d50*/  IMAD.U32 R8, RZ, RZ, UR4 ;  /* 0x00000004ff087e24 */ /* 0x000fe2000f8e00ff */
[----:B------:R-:W-:Y:S01]  /*0d60*/  LEA.HI R3, R3, R206, RZ, 0x3 ;  /* 0x000000ce03037211 */ /* 0x000fe200078f18ff */
[----:B------:R-:W-:Y:S01]  /*0d70*/  IMAD.U32 R0, RZ, RZ, UR5 ;  /* 0x00000005ff007e24 */ /* 0x000fe2000f8e00ff */
[----:B------:R-:W-:Y:S01]  /*0d80*/  SHF.L.U32 R196, R9, 0x2, RZ ;  /* 0x0000000209c47819 */ /* 0x000fe200000006ff */
[----:B------:R-:W-:Y:S01]  /*0d90*/  IMAD.SHL.U32 R213, R4, 0x40, RZ ;  /* 0x0000004004d57824 */ /* 0x000fe200078e00ff */
[----:B------:R-:W-:Y:S01]  /*0da0*/  LOP3.LUT R3, R3, 0xfffffff8, RZ, 0xc0, !PT ;  /* 0xfffffff803037812 */ /* 0x000fe200078ec0ff */
[----:B------:R-:W-:Y:S01]  /*0db0*/  STL [R1+0x44], R19 ;  /* 0x0000441301007387 */ /* 0x000fe20000100800 */
[----:B------:R-:W-:Y:S01]  /*0dc0*/  LEA R12, R12, R7, 0x3 ;  /* 0x000000070c0c7211 */ /* 0x000fe200078e18ff */
[C---:B------:R-:W-:Y:S01]  /*0dd0*/  VIADD R209, R196.reuse, 0x20 ;  /* 0x00000020c4d17836 */ /* 0x040fe20000000000 */
[----:B------:R-:W-:Y:S01]  /*0de0*/  SHF.R.S32.HI R2, RZ, 0x1f, R4 ;  /* 0x0000001fff027819 */ /* 0x000fe20000011404 */
[----:B------:R-:W-:Y:S01]  /*0df0*/  VIADD R208, R196, 0x40 ;  /* 0x00000040c4d07836 */ /* 0x000fe20000000000 */
[----:B------:R-:W-:Y:S01]  /*0e00*/  LOP3.LUT R213, R213, 0x1c0, RZ, 0xc0, !PT ;  /* 0x000001c0d5d57812 */ /* 0x000fe200078ec0ff */
[----:B------:R-:W-:Y:S01]  /*0e10*/  IMAD.IADD R224, R206, 0x1, -R3 ;  /* 0x00000001cee07824 */ /* 0x000fe200078e0a03 */
[----:B------:R-:W-:Y:S01]  /*0e20*/  LEA.HI R2, R2, R4, RZ, 0x3 ;  /* 0x0000000402027211 */ /* 0x000fe200078f18ff */
[----:B------:R-:W-:Y:S01]  /*0e30*/  IMAD.SHL.U32 R3, R12, 0x8, RZ ;  /* 0x000000080c037824 */ /* 0x000fe200078e00ff */
[C---:B------:R-:W-:Y:S01]  /*0e40*/  IADD3 R194, R196.reuse, R208, RZ ;  /* 0x000000d0c4c27210 */ /* 0x040fe20007ffe0ff */
[----:B------:R-:W-:Y:S01]  /*0e50*/  IMAD.IADD R195, R196, 0x1, R209 ;  /* 0x00000001c4c37824 */ /* 0x000fe200078e02d1 */
[----:B------:R-:W-:Y:S01]  /*0e60*/  STL [R1+0x30], RZ ;  /* 0x000030ff01007387 */ /* 0x000fe20000100800 */
[----:B------:R-:W-:Y:S01]  /*0e70*/  IMAD.SHL.U32 R218, R2, 0x40, RZ ;  /* 0x0000004002da7824 */ /* 0x000fe200078e00ff */
[----:B------:R-:W-:Y:S01]  /*0e80*/  SHF.R.U32.HI R2, RZ, 0x3, R213 ;  /* 0x00000003ff027819 */ /* 0x000fe200000116d5 */
[C---:B------:R-:W-:Y:S01]  /*0e90*/  IMAD.SHL.U32 R16, R9.reuse, 0x8, RZ ;  /* 0x0000000809107824 */ /* 0x040fe200078e00ff */
[----:B------:R-:W-:Y:S01]  /*0ea0*/  STL [R1+0x38], R8 ;  /* 0x0000380801007387 */ /* 0x000fe20000100800 */
[----:B------:R-:W-:Y:S01]  /*0eb0*/  SHF.L.U32 R223, R10, 0x1, RZ ;  /* 0x000000010adf7819 */ /* 0x000fe200000006ff */
[----:B------:R-:W-:Y:S01]  /*0ec0*/  IMAD.SHL.U32 R215, R224, 0x40, RZ ;  /* 0x00000040e0d77824 */ /* 0x000fe200078e00ff */
[----:B------:R-:W-:Y:S01]  /*0ed0*/  SHF.R.S32.HI R2, RZ, 0x1f, R195 ;  /* 0x0000001fff027819 */ /* 0x000fe200000114c3 */
[----:B------:R0:W-:Y:S01]  /*0ee0*/  STL [R1+0x48], R3 ;  /* 0x0000480301007387 */ /* 0x0001e20000100800 */
[----:B------:R-:W-:Y:S01]  /*0ef0*/  LEA.HI R0, R9, R9, RZ, 0x1 ;  /* 0x0000000909007211 */ /* 0x000fe200078f08ff */
[C---:B------:R-:W-:Y:S01]  /*0f00*/  VIADD R34, R223.reuse, 0x8 ;  /* 0x00000008df227836 */ /* 0x040fe20000000000 */
[----:B------:R-:W-:Y:S01]  /*0f10*/  LEA.HI R2, R2, R195, RZ, 0x3 ;  /* 0x000000c302027211 */ /* 0x000fe200078f18ff */
[C---:B------:R-:W-:Y:S01]  /*0f20*/  VIADD R33, R223.reuse, 0x10 ;  /* 0x00000010df217836 */ /* 0x040fe20000000000 */
[----:B------:R-:W-:Y:S01]  /*0f30*/  LOP3.LUT R0, R0, 0x1ffffffe, RZ, 0xc0, !PT ;  /* 0x1ffffffe00007812 */ /* 0x000fe200078ec0ff */
[C---:B------:R-:W-:Y:S01]  /*0f40*/  VIADD R32, R223.reuse, 0x18 ;  /* 0x00000018df207836 */ /* 0x040fe20000000000 */
[----:B------:R-:W-:Y:S01]  /*0f50*/  MOV R7, R15 ;  /* 0x0000000f00077202 */ /* 0x000fe20000000f00 */
[C---:B------:R-:W-:Y:S01]  /*0f60*/  VIADD R30, R223.reuse, 0x28 ;  /* 0x00000028df1e7836 */ /* 0x040fe20000000000 */
[----:B------:R-:W-:Y:S01]  /*0f70*/  SHF.R.S32.HI R200, RZ, 0x3, R2 ;  /* 0x00000003ffc87819 */ /* 0x000fe20000011402 */
[C---:B------:R-:W-:Y:S01]  /*0f80*/  VIADD R29, R223.reuse, 0x30 ;  /* 0x00000030df1d7836 */ /* 0x040fe20000000000 */
[----:B0-----:R-:W-:Y:S01]  /*0f90*/  SHF.R.S32.HI R3, RZ, 0x1f, R194 ;  /* 0x0000001fff037819 */ /* 0x001fe200000114c2 */
[C---:B------:R-:W-:Y:S01]  /*0fa0*/  VIADD R26, R223.reuse, 0x48 ;  /* 0x00000048df1a7836 */ /* 0x040fe20000000000 */
[----:B------:R-:W-:Y:S01]  /*0fb0*/  IADD3 R31, R223, 0x20, RZ ;  /* 0x00000020df1f7810 */ /* 0x000fe20007ffe0ff */
[----:B------:R-:W-:Y:S01]  /*0fc0*/  IMAD.MOV.U32 R6, RZ, RZ, R14 ;  /* 0x000000ffff067224 */ /* 0x000fe200078e000e */
[----:B------:R-:W-:Y:S01]  /*0fd0*/  LEA.HI R3, R3, R194, RZ, 0x3 ;  /* 0x000000c203037211 */ /* 0x000fe200078f18ff */
[C---:B------:R-:W-:Y:S01]  /*0fe0*/  VIADD R28, R223.reuse, 0x38 ;  /* 0x00000038df1c7836 */ /* 0x040fe20000000000 */
[C---:B------:R-:W-:Y:S01]  /*0ff0*/  IADD3 R27, R223.reuse, 0x40, RZ ;  /* 0x00000040df1b7810 */ /* 0x040fe20007ffe0ff */
        /* <DEDUP_REMOVED lines=8> */
[----:B------:R-:W-:Y:S01]  /*1080*/  VIADD R3, R223, 0xb0 ;  /* 0x000000b0df037836 */ /* 0x000fe20000000000 */
[----:B------:R-:W-:Y:S01]  /*1090*/  SHF.R.S32.HI R3, RZ, 0x1f, R33 ;  /* 0x0000001fff037819 */ /* 0x000fe20000011421 */
[----:B------:R-:W-:Y:S01]  /*10a0*/  IMAD.IADD R0, R9, 0x1, -R0 ;  /* 0x0000000109007824 */ /* 0x000fe200078e0a00 */
[----:B------:R-:W-:Y:S01]  /*10b0*/  SHF.R.S32.HI R3, RZ, 0x1f, R30 ;  /* 0x0000001fff037819 */ /* 0x000fe2000001141e */
[C---:B------:R-:W-:Y:S01]  /*10c0*/  VIADD R20, R223.reuse, 0x68 ;  /* 0x00000068df147836 */ /* 0x040fe20000000000 */
[----:B------:R-:W-:Y:S01]  /*10d0*/  SHF.R.S32.HI R2, RZ, 0x1f, R29 ;  /* 0x0000001fff027819 */ /* 0x000fe2000001141d */
[C---:B------:R-:W-:Y:S01]  /*10e0*/  VIADD R12, R223.reuse, 0x88 ;  /* 0x00000088df0c7836 */ /* 0x040fe20000000000 */
[C---:B------:R-:W-:Y:S01]  /*10f0*/  IADD3 R192, R16.reuse, 0x60, RZ ;  /* 0x0000006010c07810 */ /* 0x040fe20007ffe0ff */
[----:B------:R-:W-:Y:S01]  /*1100*/  VIADD R11, R223, 0x90 ;  /* 0x00000090df0b7836 */ /* 0x000fe20000000000 */
[----:B------:R-:W-:Y:S01]  /*1110*/  LOP3.LUT R215, R215, 0x1c0, RZ, 0xc0, !PT ;  /* 0x000001c0d7d77812 */ /* 0x000fe200078ec0ff */
[----:B------:R-:W-:Y:S01]  /*1120*/  IMAD.MOV.U32 R5, RZ, RZ, R13 ;  /* 0x000000ffff057224 */ /* 0x000fe200078e000d */
[C---:B------:R-:W-:Y:S01]  /*1130*/  IADD3 R13, R223.reuse, 0x80, RZ ;  /* 0x00000080df0d7810 */ /* 0x040fe20007ffe0ff */
[C---:B------:R-:W-:Y:S01]  /*1140*/  VIADD R23, R16.reuse, 0x80 ;  /* 0x0000008010177836 */ /* 0x040fe20000000000 */
[C---:B------:R-:W-:Y:S01]  /*1150*/  IADD3 R8, R223.reuse, 0xa0, RZ ;  /* 0x000000a0df087810 */ /* 0x040fe20007ffe0ff */
[----:B------:R-:W-:Y:S01]  /*1160*/  VIADD R193, R16, 0xa0 ;  /* 0x000000a010c17836 */ /* 0x000fe20000000000 */
[----:B------:R-:W-:Y:S01]  /*1170*/  SHF.R.S32.HI R10, RZ, 0x1f, R31 ;  /* 0x0000001fff0a7819 */ /* 0x000fe2000001141f */
[C---:B------:R-:W-:Y:S01]  /*1180*/  VIADD R9, R223.reuse, 0x98 ;  /* 0x00000098df097836 */ /* 0x040fe20000000000 */
[----:B------:R-:W-:Y:S01]  /*1190*/  SHF.R.S32.HI R3, RZ, 0x1f, R27 ;  /* 0x0000001fff037819 */ /* 0x000fe2000001141b */
[----:B------:R-:W-:Y:S01]  /*11a0*/  VIADD R4, R223, 0xa8 ;  /* 0x000000a8df047836 */ /* 0x000fe20000000000 */
[----:B------:R-:W-:Y:S01]  /*11b0*/  SHF.R.S32.HI R2, RZ, 0x1f, R26 ;  /* 0x0000001fff027819 */ /* 0x000fe2000001141a */
[C---:B------:R-:W-:Y:S01]  /*11c0*/  VIADD R211, R196.reuse, 0x10 ;  /* 0x00000010c4d37836 */ /* 0x040fe20000000000 */
[----:B------:R-:W-:Y:S01]  /*11d0*/  SHF.R.S32.HI R10, RZ, 0x1f, R28 ;  /* 0x0000001fff0a7819 */ /* 0x000fe2000001141c */
[----:B------:R-:W-:Y:S01]  /*11e0*/  VIADD R212, R196, 0x50 ;  /* 0x00000050c4d47836 */ /* 0x000fe20000000000 */
[----:B------:R-:W-:Y:S01]  /*11f0*/  SHF.R.S32.HI R3, RZ, 0x1f, R24 ;  /* 0x0000001fff037819 */ /* 0x000fe20000011418 */
[----:B------:R-:W-:Y:S01]  /*1200*/  IMAD R225, R0, 0x8, R19 ;  /* 0x0000000800e17824 */ /* 0x000fe200078e0213 */
        /* <DEDUP_REMOVED lines=8> */
[----:B------:R-:W-:Y:S02]  /*1290*/  IADD3 R210, R196, 0x30, RZ ;  /* 0x00000030c4d27810 */ /* 0x000fe40007ffe0ff */
[----:B------:R-:W-:Y:S02]  /*12a0*/  SHF.R.S32.HI R205, RZ, 0x1f, R192 ;  /* 0x0000001fffcd7819 */ /* 0x000fe400000114c0 */
[----:B------:R-:W-:Y:S02]  /*12b0*/  SHF.R.S32.HI R204, RZ, 0x1f, R23 ;  /* 0x0000001fffcc7819 */ /* 0x000fe40000011417 */
[----:B------:R-:W-:Y:S02]  /*12c0*/  SHF.R.S32.HI R203, RZ, 0x1f, R193 ;  /* 0x0000001fffcb7819 */ /* 0x000fe400000114c1 */
[----:B------:R-:W-:-:S02]  /*12d0*/  LOP3.LUT R218, R218, 0xfffffe00, RZ, 0xc0, !PT ;  /* 0xfffffe00dada7812 */ /* 0x000fc400078ec0ff */
[----:B------:R-:W-:Y:S02]  /*12e0*/  SHF.R.U32.HI R216, RZ, 0x3, R215 ;  /* 0x00000003ffd87819 */ /* 0x000fe400000116d7 */
[----:B------:R-:W-:Y:S02]  /*12f0*/  SHF.R.S32.HI R10, RZ, 0x1f, R13 ;  /* 0x0000001fff0a7819 */ /* 0x000fe4000001140d */
[----:B------:R-:W-:Y:S02]  /*1300*/  SHF.R.S32.HI R9, RZ, 0x1f, R9 ;  /* 0x0000001fff097819 */ /* 0x000fe40000011409 */
[----:B------:R-:W-:Y:S02]  /*1310*/  SHF.R.S32.HI R3, RZ, 0x1f, R8 ;  /* 0x0000001fff037819 */ /* 0x000fe40000011408 */
[----:B------:R-:W-:-:S07]  /*1320*/  SHF.R.S32.HI R2, RZ, 0x1f, R4 ;  /* 0x0000001fff027819 */ /* 0x000fce0000011404 */
.L_x_2900:
[----:B01234-:R-:W0:Y:S01]  /*1330*/  LDC.64 R2, c[0x0][0xc88] ;  /* 0x00032200ff027b82 */ /* 0x01fe220000000a00 */
[----:B------:R-:W-:Y:S01]  /*1340*/  ULDC.64 UR10, c[0x0][0x208] ;  /* 0x00008200000a7ab9 */ /* 0x000fe20000000a00 */
[----:B------:R-:W-:Y:S01]  /*1350*/  ULDC.64 UR4, c[0x0][0xa28] ;  /* 0x00028a0000047ab9 */ /* 0x000fe20000000a00 */
[----:B------:R-:W-:Y:S01]  /*1360*/  ULDC.64 UR8, c[0x0][0xa18] ;  /* 0x0002860000087ab9 */ /* 0x000fe20000000a00 */
[----:B------:R-:W-:Y:S01]  /*1370*/  ULDC.64 UR6, c[0x0][0xa08] ;  /* 0x0002820000067ab9 */ /* 0x000fe20000000a00 */
[----:B0-----:R-:W-:-:S05]  /*1380*/  IMAD.WIDE R2, R7, 0x4, R2 ;  /* 0x0000000407027825 */ /* 0x001fca00078e0202 */
[----:B------:R-:W2:Y:S01]  /*1390*/  LDG.E R227, desc[UR10][R2.64] ;  /* 0x0000000a02e37981 */ /* 0x000ea2000c1e1900 */
[----:B------:R-:W-:Y:S01]  /*13a0*/  ISETP.NE.U32.AND P2, PT, RZ, UR4, PT ;  /* 0x00000004ff007c0c */ /* 0x000fe2000bf45070 */
[----:B------:R-:W-:Y:S01]  /*13b0*/  IMAD.MOV.U32 R13, RZ, RZ, RZ ;  /* 0x000000ffff0d7224 */ /* 0x000fe200078e00ff */
[----:B------:R-:W-:Y:S01]  /*13c0*/  ISETP.NE.U32.AND P1, PT, RZ, UR8, PT ;  /* 0x00000008ff007c0c */ /* 0x000fe2000bf25070 */
[----:B------:R-:W-:Y:S01]  /*13d0*/  IMAD.MOV.U32 R121, RZ, RZ, RZ ;  /* 0x000000ffff797224 */ /* 0x000fe200078e00ff */
[----:B------:R-:W-:Y:S02]  /*13e0*/  ISETP.NE.AND.EX P2, PT, RZ, UR5, PT, P2 ;  /* 0x00000005ff007c0c */ /* 0x000fe4000bf45320 */
[----:B------:R-:W-:Y:S02]  /*13f0*/  ISETP.NE.AND.EX P1, PT, RZ, UR9, PT, P1 ;  /* 0x00000009ff007c0c */ /* 0x000fe4000bf25310 */
[----:B------:R-:W-:-:S04]  /*1400*/  ISETP.NE.U32.AND P0, PT, RZ, UR6, PT ;  /* 0x00000006ff007c0c */ /* 0x000fc8000bf05070 */
[----:B------:R-:W-:Y:S02]  /*1410*/  ISETP.NE.AND.EX P0, PT, RZ, UR7, PT, P0 ;  /* 0x00000007ff007c0c */ /* 0x000fe4000bf05300 */
[----:B------:R-:W-:-:S04]  /*1420*/  LOP3.LUT R4, R6, 0xff000000, RZ, 0xc0, !PT ;  /* 0xff00000006047812 */ /* 0x000fc800078ec0ff */
[----:B------:R-:W-:Y:S02]  /*1430*/  SHF.R.U32.HI R7, RZ, 0x8, R4 ;  /* 0x00000008ff077819 */ /* 0x000fe40000011604 */
[----:B------:R-:W-:Y:S02]  /*1440*/  LOP3.LUT R199, R6, 0xffff, RZ, 0xc0, !PT ;  /* 0x0000ffff06c77812 */ /* 0x000fe400078ec0ff */
[----:B--2---:R-:W-:Y:S02]  /*1450*/  SHF.R.S32.HI R0, RZ, 0x1f, R227 ;  /* 0x0000001fff007819 */ /* 0x004fe400000114e3 */
[C---:B------:R-:W-:Y:S01]  /*1460*/  @P2 LEA R8, P3, R227.reuse, UR4, 0x2 ;  /* 0x00000004e3082c11 */ /* 0x040fe2000f8610ff */
[----:B------:R-:W-:Y:S01]  /*1470*/  ULDC UR4, c[0x0][0x288] ;  /* 0x0000a20000047ab9 */ /* 0x000fe20000000800 */
[C---:B------:R-:W-:Y:S01]  /*1480*/  SHF.L.U32 R228, R227.reuse, 0x2, RZ ;  /* 0x00000002e3e47819 */ /* 0x040fe200000006ff */
[----:B------:R-:W-:Y:S01]  /*1490*/  IMAD.U32 R221, RZ, RZ, UR4 ;  /* 0x00000004ffdd7e24 */ /* 0x000fe2000f8e00ff */
[C-C-:B------:R-:W-:Y:S01]  /*14a0*/  @P2 LEA.HI.X R9, R227.reuse, UR5, R0.reuse, 0x2, P3 ;  /* 0x00000005e3092c11 */ /* 0x140fe200098f1400 */
[----:B------:R-:W-:Y:S01]  /*14b0*/  ULDC.64 UR4, c[0x0][0x418] ;  /* 0x0001060000047ab9 */ /* 0x000fe20000000a00 */
[----:B------:R-:W-:Y:S01]  /*14c0*/  SHF.L.U64.HI R229, R227, 0x2, R0 ;  /* 0x00000002e3e57819 */ /* 0x000fe20000010200 */
[----:B------:R-:W-:Y:S01]  /*14d0*/  UISETP.NE.U32.AND UP0, UPT, UR4, URZ, UPT ;  /* 0x0000003f0400728c */ /* 0x000fe2000bf05070 */
[C---:B------:R-:W-:Y:S01]  /*14e0*/  IADD3 R2, P4, R228.reuse, UR6, RZ ;  /* 0x00000006e4027c10 */ /* 0x040fe2000ff9e0ff */
[----:B------:R0:W5:Y:S01]  /*14f0*/  @P2 LDG.E R13, desc[UR10][R8.64] ;  /* 0x0000000a080d2981 */ /* 0x000162000c1e1900 */
[----:B------:R-:W-:Y:S01]  /*1500*/  @P1 IADD3 R10, P2, R228, UR8, RZ ;  /* 0x00000008e40a1c10 */ /* 0x000fe2000ff5e0ff */
[----:B------:R-:W-:Y:S01]  /*1510*/  UISETP.NE.AND.EX UP0, UPT, UR5, URZ, UPT, UP0 ;  /* 0x0000003f0500728c */ /* 0x000fe2000bf05300 */
[C---:B------:R-:W-:Y:S01]  /*1520*/  IADD3.X R3, R229.reuse, UR7, RZ, P4, !PT ;  /* 0x00000007e5037c10 */ /* 0x040fe2000a7fe4ff */
[----:B------:R-:W-:Y:S01]  /*1530*/  ULDC UR4, c[0x0][0x424] ;  /* 0x0001090000047ab9 */ /* 0x000fe20000000800 */
[----:B------:R-:W-:Y:S01]  /*1540*/  @P1 IADD3.X R11, R229, UR9, RZ, P2, !PT ;  /* 0x00000009e50b1c10 */ /* 0x000fe200097fe4ff */
[----:B------:R-:W-:Y:S01]  /*1550*/  ULDC.64 UR8, c[0x0][0xa20] ;  /* 0x0002880000087ab9 */ /* 0x000fe20000000a00 */
[----:B------:R-:W-:Y:S01]  /*1560*/  USEL UR4, UR4, 0x1, UP0 ;  /* 0x0000000104047887 */ /* 0x000fe20008000000 */
[----:B------:R-:W-:Y:S01]  /*1570*/  ISETP.NE.U32.AND P2, PT, RZ, UR8, PT ;  /* 0x00000008ff007c0c */ /* 0x000fe2000bf45070 */
[----:B------:R-:W-:Y:S01]  /*1580*/  ULDC UR5, c[0x0][0x2f0] ;  /* 0x0000bc0000057ab9 */ /* 0x000fe20000000800 */
[----:B------:R1:W-:Y:S01]  /*1590*/  STL [R1+0x3c], R0 ;  /* 0x00003c0001007387 */ /* 0x0003e20000100800 */
[----:B------:R-:W-:Y:S01]  /*15a0*/  UIMAD UR4, UR4, UR5, URZ ;  /* 0x00000005040472a4 */ /* 0x000fe2000f8e023f */
[----:B------:R-:W-:-:S02]  /*15b0*/  ISETP.NE.AND.EX P2, PT, RZ, UR9, PT, P2 ;  /* 0x00000009ff007c0c */ /* 0x000fc4000bf45320 */
[----:B------:R0:W5:Y:S01]  /*15c0*/  @P0 LDG.E R121, desc[UR10][R2.64] ;  /* 0x0000000a02790981 */ /* 0x000162000c1e1900 */
[----:B------:R-:W-:-:S03]  /*15d0*/  ULDC UR5, c[0x0][0x348] ;  /* 0x0000d20000057ab9 */ /* 0x000fc60000000800 */
[----:B------:R0:W5:Y:S01]  /*15e0*/  @P1 LDG.E R221, desc[UR10][R10.64] ;  /* 0x0000000a0add1981 */ /* 0x000162000c1e1900 */
[----:B-1----:R-:W-:-:S04]  /*15f0*/  LOP3.LUT R0, R6, 0xff0000, RZ, 0xc0, !PT ;  /* 0x00ff000006007812 */ /* 0x002fc800078ec0ff */
[----:B------:R-:W-:Y:S01]  /*1600*/  LEA.HI R226, R0, R7, RZ, 0x10 ;  /* 0x0000000700e27211 */ /* 0x000fe200078f80ff */
[----:B------:R-:W-:Y:S06]  /*1610*/  @P1 BRA `(.L_x_2658) ;  /* 0x0000000000281947 */ /* 0x000fec0003800000 */
[----:B------:R-:W-:Y:S02]  /*1620*/  ULDC.64 UR6, c[0x0][0xa00] ;  /* 0x0002800000067ab9 */ /* 0x000fe40000000a00 */
[----:B------:R-:W-:-:S04]  /*1630*/  ISETP.NE.U32.AND P1, PT, RZ, UR6, PT ;  /* 0x00000006ff007c0c */ /* 0x000fc8000bf25070 */
[----:B------:R-:W-:-:S13]  /*1640*/  ISETP.NE.AND.EX P1, PT, RZ, UR7, PT, P1 ;  /* 0x00000007ff007c0c */ /* 0x000fda000bf25310 */
[----:B------:R-:W-:Y:S05]  /*1650*/  @!P1 BRA `(.L_x_2658) ;  /* 0x0000000000189947 */ /* 0x000fea0003800000 */
[----:B------:R-:W1:Y:S01]  /*1660*/  LDC.64 R6, c[0x0][0xa00] ;  /* 0x00028000ff067b82 */ /* 0x000e620000000a00 */
[----:B------:R-:W-:Y:S01]  /*1670*/  ULDC.64 UR6, c[0x0][0x208] ;  /* 0x0000820000067ab9 */ /* 0x000fe20000000a00 */
[----:B-1----:R-:W-:-:S05]  /*1680*/  IMAD.WIDE R6, R227, 0x4, R6 ;  /* 0x00000004e3067825 */ /* 0x002fca00078e0206 */
[----:B-----5:R-:W2:Y:S04]  /*1690*/  LDG.E R221, desc[UR6][R6.64] ;  /* 0x0000000606dd7981 */ /* 0x020ea8000c1e1900 */
[----:B------:R-:W2:Y:S02]  /*16a0*/  LDG.E R0, desc[UR6][R6.64+0x4] ;  /* 0x0000040606007981 */ /* 0x000ea4000c1e1900 */
[----:B--2---:R-:W-:-:S07]  /*16b0*/  IADD3 R221, -R221, R0, RZ ;  /* 0x00000000dddd7210 */ /* 0x004fce0007ffe1ff */
.L_x_2658:
[----:B------:R-:W-:Y:S02]  /*16c0*/  IMAD.U32 R24, RZ, RZ, UR5 ;  /* 0x00000005ff187e24 */ /* 0x000fe4000f8e00ff */
[----:B------:R-:W-:Y:S01]  /*16d0*/  IMAD.U32 R26, RZ, RZ, UR4 ;  /* 0x00000004ff1a7e24 */ /* 0x000fe2000f8e00ff */
[----:B------:R-:W-:Y:S06]  /*16e0*/  @!P2 BRA `(.L_x_2659) ;  /* 0x000000000014a947 */ /* 0x000fec0003800000 */
[----:B------:R-:W-:Y:S01]  /*16f0*/  IADD3 R26, P0, R228, UR8, RZ ;  /* 0x00000008e41a7c10 */ /* 0x000fe2000ff1e0ff */
[----:B------:R-:W-:-:S03]  /*1700*/  ULDC.64 UR4, c[0x0][0x208] ;  /* 0x0000820000047ab9 */ /* 0x000fc60000000a00 */
[----:B------:R-:W-:-:S05]  /*1710*/  IADD3.X R27, R229, UR9, RZ, P0, !PT ;  /* 0x00000009e51b7c10 */ /* 0x000fca00087fe4ff */
[----:B------:R1:W5:Y:S01]  /*1720*/  LDG.E R26, desc[UR4][R26.64] ;  /* 0x000000041a1a7981 */ /* 0x000362000c1e1900 */
[----:B------:R-:W-:Y:S05]  /*1730*/  BRA `(.L_x_2660) ;  /* 0x0000000000147947 */ /* 0x000fea0003800000 */
.L_x_2659:
[----:B------:R-:W-:Y:S05]  /*1740*/  @!P0 BRA `(.L_x_2660) ;  /* 0x0000000000108947 */ /* 0x000fea0003800000 */
[----:B------:R-:W-:Y:S02]  /*1750*/  ULDC.64 UR4, c[0x0][0x208] ;  /* 0x0000820000047ab9 */ /* 0x000fe40000000a00 */
[----:B------:R-:W2:Y:S04]  /*1760*/  LDG.E R7, desc[UR4][R2.64] ;  /* 0x0000000402077981 */ /* 0x000ea8000c1e1900 */
[----:B------:R-:W2:Y:S02]  /*1770*/  LDG.E R26, desc[UR4][R2.64+0x4] ;  /* 0x00000404021a7981 */ /* 0x000ea4000c1e1900 */
[----:B--2---:R-:W-:-:S07]  /*1780*/  IMAD.IADD R26, R26, 0x1, -R7 ;  /* 0x000000011a1a7824 */ /* 0x004fce00078e0a07 */
.L_x_2660:
[----:B------:R-:W-:Y:S01]  /*1790*/  ULDC.64 UR4, c[0x0][0xa10] ;  /* 0x0002840000047ab9 */ /* 0x000fe20000000a00 */
[----:B------:R-:W-:Y:S01]  /*17a0*/  ULDC.64 UR6, c[0x0][0x208] ;  /* 0x0000820000067ab9 */ /* 0x000fe20000000a00 */
[----:B------:R-:W-:Y:S01]  /*17b0*/  ISETP.NE.U32.AND P0, PT, RZ, UR4, PT ;  /* 0x00000004ff007c0c */ /* 0x000fe2000bf05070 */
[----:B------:R-:W2:Y:S03]  /*17c0*/  LDC R4, c[0x0][0x448] ;  /* 0x00011200ff047b82 */ /* 0x000ea60000000800 */
[----:B------:R-:W-:Y:S01]  /*17d0*/  ISETP.NE.AND.EX P0, PT, RZ, UR5, PT, P0 ;  /* 0x00000005ff007c0c */ /* 0x000fe2000bf05300 */
[----:B------:R-:W-:-:S12]  /*17e0*/  ULDC.64 UR4, c[0x0][0xa30] ;  /* 0x00028c0000047ab9 */ /* 0x000fd80000000a00 */
[----:B0-----:R-:W0:Y:S02]  /*17f0*/  @P0 LDC.64 R2, c[0x0][0xa10] ;  /* 0x00028400ff020b82 */ /* 0x001e240000000a00 */
[----:B0-----:R-:W-:-:S05]  /*1800*/  @P0 IMAD.WIDE R2, R227, 0x4, R2 ;  /* 0x00000004e3020825 */ /* 0x001fca00078e0202 */
[----:B------:R-:W3:Y:S04]  /*1810*/  @P0 LDG.E R0, desc[UR6][R2.64] ;  /* 0x0000000602000981 */ /* 0x000ee8000c1e1900 */
[----:B------:R0:W3:Y:S01]  /*1820*/  @P0 LDG.E R9, desc[UR6][R2.64+0x4] ;  /* 0x0000040602090981 */ /* 0x0000e2000c1e1900 */
[----:B------:R-:W-:Y:S02]  /*1830*/  ISETP.NE.U32.AND P1, PT, RZ, UR4, PT ;  /* 0x00000004ff007c0c */ /* 0x000fe4000bf25070 */
[----:B-----5:R-:W-:Y:S02]  /*1840*/  MOV R133, R26 ;  /* 0x0000001a00857202 */ /* 0x020fe40000000f00 */
[----:B------:R-:W-:-:S13]  /*1850*/  ISETP.NE.AND.EX P1, PT, RZ, UR5, PT, P1 ;  /* 0x00000005ff007c0c */ /* 0x000fda000bf25310 */
[----:B------:R-:W-:-:S04]  /*1860*/  @P1 IADD3 R6, P2, R228, UR4, RZ ;  /* 0x00000004e4061c10 */ /* 0x000fc8000ff5e0ff */
[----:B------:R-:W-:-:S05]  /*1870*/  @P1 IADD3.X R7, R229, UR5, RZ, P2, !PT ;  /* 0x00000005e5071c10 */ /* 0x000fca00097fe4ff */
[----:B------:R4:W5:Y:S01]  /*1880*/  @P1 LDG.E R133, desc[UR6][R6.64] ;  /* 0x0000000606851981 */ /* 0x000962000c1e1900 */
[----:B--2---:R-:W-:Y:S01]  /*1890*/  ISETP.NE.AND P1, PT, R4, 0x1, PT ;  /* 0x000000010400780c */ /* 0x004fe20003f25270 */
[----:B------:R-:W-:Y:S01]  /*18a0*/  IMAD.SHL.U32 R220, R5, 0x80, RZ ;  /* 0x0000008005dc7824 */ /* 0x000fe200078e00ff */
[----:B------:R-:W-:Y:S01]  /*18b0*/  IADD3 R13, R26, -R13, RZ ;  /* 0x8000000d1a0d7210 */ /* 0x000fe20007ffe0ff */
[----:B------:R-:W-:Y:S01]  /*18c0*/  BSSY B0, `(.L_x_2661) ;  /* 0x0000036000007945 */ /* 0x000fe20003800000 */
[----:B------:R-:W-:Y:S01]  /*18d0*/  LOP3.LUT R12, R226, 0xff, RZ, 0xc0, !PT ;  /* 0x000000ffe20c7812 */ /* 0x000fe200078ec0ff */
[----:B0-----:R-:W-:Y:S01]  /*18e0*/  VIADD R2, R220, 0x7f ;  /* 0x0000007fdc027836 */ /* 0x001fe20000000000 */
[----:B------:R-:W-:-:S03]  /*18f0*/  SHF.R.U32.HI R226, RZ, 0x10, R226 ;  /* 0x00000010ffe27819 */ /* 0x000fc600000116e2 */
[----:B------:R0:W-:Y:S04]  /*1900*/  STL [R1+0x34], R12 ;  /* 0x0000340c01007387 */ /* 0x0001e80000100800 */
[----:B------:R-:W2:Y:S08]  /*1910*/  @P1 LDC R11, c[0x0][0x44c] ;  /* 0x00011300ff0b1b82 */ /* 0x000eb00000000800 */
[----:B------:R-:W1:Y:S01]  /*1920*/  @P1 LDC R3, c[0x0][0x450] ;  /* 0x00011400ff031b82 */ /* 0x000e620000000800 */
[----:B---3--:R-:W-:-:S02]  /*1930*/  @P0 IMAD.IADD R24, R9, 0x1, -R0 ;  /* 0x0000000109180824 */ /* 0x008fc400078e0a00 */
[----:B--2---:R-:W-:-:S04]  /*1940*/  @P1 IMAD.HI.U32 R0, R2, R11, RZ ;  /* 0x0000000b02001227 */ /* 0x004fc800078e00ff */
[----:B------:R-:W-:Y:S01]  /*1950*/  IMAD.IADD R222, R13, 0x1, R24 ;  /* 0x000000010dde7824 */ /* 0x000fe200078e0218 */
[----:B-1----:R-:W-:-:S03]  /*1960*/  @P1 SHF.R.U32.HI R2, RZ, R3, R0 ;  /* 0x00000003ff021219 */ /* 0x002fc60000011600 */
[C---:B------:R-:W-:Y:S01]  /*1970*/  VIADD R0, R222.reuse, 0x5f ;  /* 0x0000005fde007836 */ /* 0x040fe20000000000 */
[----:B------:R-:W-:-:S03]  /*1980*/  IADD3 R134, R222, 0x60, -R221 ;  /* 0x00000060de867810 */ /* 0x000fc60007ffe8dd */
[----:B------:R-:W-:-:S04]  /*1990*/  IMAD.HI R0, R0, 0x2aaaaaab, RZ ;  /* 0x2aaaaaab00007827 */ /* 0x000fc800078e02ff */
[----:B------:R-:W-:Y:S01]  /*19a0*/  IMAD.IADD R2, R134, 0x1, R2 ;  /* 0x0000000186027824 */ /* 0x000fe200078e0202 */
[----:B------:R-:W-:-:S03]  /*19b0*/  SHF.R.U32.HI R135, RZ, 0x1f, R0 ;  /* 0x0000001fff877819 */ /* 0x000fc60000011600 */
[----:B------:R-:W-:Y:S01]  /*19c0*/  IMAD.HI R2, R2, 0x2aaaaaab, RZ ;  /* 0x2aaaaaab02027827 */ /* 0x000fe200078e02ff */
[----:B------:R-:W-:Y:S02]  /*19d0*/  LEA.HI.SX32 R135, R0, R135, 0x1c ;  /* 0x0000008700877211 */ /* 0x000fe400078fe2ff */
[----:B------:R-:W-:Y:S02]  /*19e0*/  MOV R0, RZ ;  /* 0x000000ff00007202 */ /* 0x000fe40000000f00 */
[----:B------:R-:W-:-:S04]  /*19f0*/  SHF.R.U32.HI R3, RZ, 0x1f, R2 ;  /* 0x0000001fff037819 */ /* 0x000fc80000011602 */
[----:B------:R-:W-:-:S04]  /*1a00*/  LEA.HI.SX32 R2, R2, R3, 0x1c ;  /* 0x0000000302027211 */ /* 0x000fc800078fe2ff */
[----:B----4-:R-:W-:-:S04]  /*1a10*/  VIMNMX R6, R135, R2, PT ;  /* 0x0000000287067248 */ /* 0x010fc80003fe0100 */
[----:B------:R-:W-:-:S13]  /*1a20*/  ISETP.GE.AND P0, PT, R6, 0x1, PT ;  /* 0x000000010600780c */ /* 0x000fda0003f06270 */
[----:B0-----:R-:W-:Y:S05]  /*1a30*/  @!P0 BRA `(.L_x_2662) ;  /* 0x0000000000788947 */ /* 0x001fea0003800000 */
[----:B------:R-:W-:Y:S01]  /*1a40*/  ISETP.NE.AND P0, PT, R226, RZ, PT ;  /* 0x000000ffe200720c */ /* 0x000fe20003f05270 */
[----:B------:R-:W-:-:S03]  /*1a50*/  ULDC UR4, c[0x0][0x9f0] ;  /* 0x00027c0000047ab9 */ /* 0x000fc60000000800 */
[----:B------:R-:W-:-:S04]  /*1a60*/  SEL R9, R226, UR4, P0 ;  /* 0x00000004e2097c07 */ /* 0x000fc80008000000 */
[-C--:B------:R-:W-:Y:S02]  /*1a70*/  IABS R5, R9.reuse ;  /* 0x0000000900057213 */ /* 0x080fe40000000000 */
[----:B------:R-:W-:Y:S02]  /*1a80*/  IADD3 R0, R9, -0x1, R6 ;  /* 0xffffffff09007810 */ /* 0x000fe40007ffe006 */
[----:B------:R-:W0:Y:S01]  /*1a90*/  I2F.RP R4, R5 ;  /* 0x0000000500047306 */ /* 0x000e220000209400 */
[----:B------:R-:W-:-:S05]  /*1aa0*/  IABS R10, R9 ;  /* 0x00000009000a7213 */ /* 0x000fca0000000000 */
[----:B------:R-:W-:Y:S02]  /*1ab0*/  IMAD.MOV R10, RZ, RZ, -R10 ;  /* 0x000000ffff0a7224 */ /* 0x000fe400078e0a0a */
[----:B0-----:R-:W0:Y:S02]  /*1ac0*/  MUFU.RCP R4, R4 ;  /* 0x0000000400047308 */ /* 0x001e240000001000 */
[----:B0-----:R-:W-:Y:S01]  /*1ad0*/  VIADD R2, R4, 0xffffffe ;  /* 0x0ffffffe04027836 */ /* 0x001fe20000000000 */
[----:B------:R-:W-:Y:S02]  /*1ae0*/  IABS R4, R0 ;  /* 0x0000000000047213 */ /* 0x000fe40000000000 */
[----:B------:R-:W-:-:S03]  /*1af0*/  LOP3.LUT R0, R0, R9, RZ, 0x3c, !PT ;  /* 0x0000000900007212 */ /* 0x000fc600078e3cff */
[----:B------:R0:W1:Y:S01]  /*1b00*/  F2I.FTZ.U32.TRUNC.NTZ R3, R2 ;  /* 0x0000000200037305 */ /* 0x000062000021f000 */
[----:B------:R-:W-:Y:S02]  /*1b10*/  ISETP.GE.AND P2, PT, R0, RZ, PT ;  /* 0x000000ff0000720c */ /* 0x000fe40003f46270 */
[----:B0-----:R-:W-:Y:S01]  /*1b20*/  MOV R2, RZ ;  /* 0x000000ff00027202 */ /* 0x001fe20000000f00 */
[----:B-1----:R-:W-:-:S04]  /*1b30*/  IMAD.MOV R8, RZ, RZ, -R3 ;  /* 0x000000ffff087224 */ /* 0x002fc800078e0a03 */
        /* <DEDUP_REMOVED lines=14> */
.L_x_2662:
[----:B------:R-:W-:Y:S05]  /*1c20*/  BSYNC B0 ;  /* 0x0000000000007941 */ /* 0x000fea0003800000 */
.L_x_2661:
[----:B------:R-:W-:Y:S01]  /*1c30*/  IMAD R3, R12, R0, RZ ;  /* 0x000000000c037224 */ /* 0x000fe200078e02ff */
        /* <DEDUP_REMOVED lines=35> */
[----:B0----5:R-:W-:Y:S05]  /*1e70*/  CALL.ABS.NOINC R14 ;  /* 0x000000000e007343 */ /* 0x021fea0003c00000 */
.L_x_2665:
[----:B------:R-:W-:Y:S05]  /*1e80*/  BSYNC B6 ;  /* 0x0000000000067941 */ /* 0x000fea0003800000 */
.L_x_2664:
        /* <DEDUP_REMOVED lines=19> */
[----:B0----5:R-:W-:Y:S05]  /*1fc0*/  CALL.ABS.NOINC R14 ;  /* 0x000000000e007343 */ /* 0x021fea0003c00000 */
.L_x_2667:
[----:B------:R-:W-:Y:S05]  /*1fd0*/  BSYNC B6 ;  /* 0x0000000000067941 */ /* 0x000fea0003800000 */
.L_x_2666:
[----:B------:R-:W-:Y:S01]  /*1fe0*/  ULDC.64 UR4, c[0x0][0x9f8] ;  /* 0x00027e0000047ab9 */ /* 0x000fe20000000a00 */
[----:B------:R-:W-:Y:S01]  /*1ff0*/  IMAD.MOV.U32 R0, RZ, RZ, R227 ;  /* 0x000000ffff007224 */ /* 0x000fe200078e00e3 */
[----:B------:R-:W-:Y:S01]  /*2000*/  ISETP.NE.U32.AND P0, PT, RZ, UR4, PT ;  /* 0x00000004ff007c0c */ /* 0x000fe2000bf05070 */
[----:B------:R-:W-:Y:S01]  /*2010*/  ULDC.64 UR6, c[0x0][0x208] ;  /* 0x0000820000067ab9 */ /* 0x000fe20000000a00 */
[----:B------:R-:W0:Y:S01]  /*2020*/  S2R R8, SR_TID.X ;  /* 0x0000000000087919 */ /* 0x000e220000002100 */
[----:B------:R-:W1:Y:S01]  /*2030*/  LDC.64 R94, c[0x0][0x3f8] ;  /* 0x0000fe00ff5e7b82 */ /* 0x000e620000000a00 */
[----:B------:R-:W-:-:S07]  /*2040*/  ISETP.NE.AND.EX P0, PT, RZ, UR5, PT, P0 ;  /* 0x00000005ff007c0c */ /* 0x000fce000bf05300 */
[----:B------:R-:W2:Y:S06]  /*2050*/  LDC R15, c[0x0][0x3f4] ;  /* 0x0000fd00ff0f7b82 */ /* 0x000eac0000000800 */
[----:B------:R-:W-:Y:S01]  /*2060*/  @P0 IADD3 R4, P1, R228, UR4, RZ ;  /* 0x00000004e4040c10 */ /* 0x000fe2000ff3e0ff */
[----:B------:R-:W-:Y:S01]  /*2070*/  ULDC UR4, c[0x0][0x2f4] ;  /* 0x0000bd0000047ab9 */ /* 0x000fe20000000800 */
[----:B------:R-:W3:Y:S02]  /*2080*/  LDC.64 R88, c[0x0][0x408] ;  /* 0x00010200ff587b82 */ /* 0x000ee40000000a00 */
[----:B------:R-:W-:-:S05]  /*2090*/  @P0 IADD3.X R5, R229, UR5, RZ, P1, !PT ;  /* 0x00000005e5050c10 */ /* 0x000fca0008ffe4ff */
[----:B------:R4:W3:Y:S01]  /*20a0*/  @P0 LDG.E R0, desc[UR6][R4.64] ;  /* 0x0000000604000981 */ /* 0x0008e2000c1e1900 */
[----:B------:R-:W-:Y:S01]  /*20b0*/  ISETP.GE.AND P1, PT, R195, UR4, PT ;  /* 0x00000004c3007c0c */ /* 0x000fe2000bf26270 */
[----:B-1----:R-:W-:Y:S01]  /*20c0*/  IMAD.WIDE.U32 R96, R206, R94, R16 ;  /* 0x0000005ece607225 */ /* 0x002fe200078e0010 */
[----:B------:R-:W-:Y:S01]  /*20d0*/  ISETP.GE.AND P0, PT, R16, UR4, PT ;  /* 0x0000000410007c0c */ /* 0x000fe2000bf06270 */
[----:B------:R-:W1:Y:S01]  /*20e0*/  S2R R158, SR_TID.X ;  /* 0x00000000009e7919 */ /* 0x000e620000002100 */
[----:B------:R-:W-:Y:S01]  /*20f0*/  SEL R6, RZ, 0xffffffff, P1 ;  /* 0xffffffffff067807 */ /* 0x000fe20000800000 */
[----:B------:R-:W-:Y:S01]  /*2100*/  IMAD.SHL.U32 R102, R94, 0x40, RZ ;  /* 0x000000405e667824 */ /* 0x000fe200078e00ff */
[----:B------:R-:W-:Y:S01]  /*2110*/  SEL R3, RZ, 0x1, P0 ;  /* 0x00000001ff037807 */ /* 0x000fe20000000000 */
[----:B------:R-:W-:Y:S01]  /*2120*/  IMAD.IADD R121, R121, 0x1, R26 ;  /* 0x0000000179797824 */ /* 0x000fe200078e021a */
[----:B------:R-:W-:Y:S01]  /*2130*/  ISETP.GE.AND P0, PT, R194, UR4, PT ;  /* 0x00000004c2007c0c */ /* 0x000fe2000bf06270 */
[----:B------:R-:W-:Y:S01]  /*2140*/  IMAD.SHL.U32 R6, R6, 0x2, RZ ;  /* 0x0000000206067824 */ /* 0x000fe200078e00ff */
[----:B------:R-:W-:Y:S01]  /*2150*/  ISETP.GE.AND P1, PT, R192, UR4, PT ;  /* 0x00000004c0007c0c */ /* 0x000fe2000bf26270 */
[----:B--2---:R-:W-:Y:S01]  /*2160*/  IMAD.SHL.U32 R118, R15, 0x2, RZ ;  /* 0x000000020f767824 */ /* 0x004fe200078e00ff */
[----:B------:R-:W-:-:S02]  /*2170*/  SHF.R.S32.HI R7, RZ, 0x1f, R206 ;  /* 0x0000001fff077819 */ /* 0x000fc400000114ce */
[----:B------:R-:W-:Y:S01]  /*2180*/  LOP3.LUT R3, R6, 0x2, R3, 0xe2, !PT ;  /* 0x0000000206037812 */ /* 0x000fe200078ee203 */
[----:B0-----:R-:W-:Y:S01]  /*2190*/  VIADD R6, R8, 0xffffff80 ;  /* 0xffffff8008067836 */ /* 0x001fe20000000000 */
[----:B----4-:R-:W-:Y:S01]  /*21a0*/  SEL R4, RZ, 0x4, P0 ;  /* 0x00000004ff047807 */ /* 0x010fe20000000000 */
[C---:B---3--:R-:W-:Y:S01]  /*21b0*/  IMAD.WIDE.U32 R90, R206.reuse, R88, R16 ;  /* 0x00000058ce5a7225 */ /* 0x048fe200078e0010 */
[----:B------:R-:W-:Y:S02]  /*21c0*/  SEL R5, RZ, 0x8, P1 ;  /* 0x00000008ff057807 */ /* 0x000fe40000800000 */
[----:B------:R-:W-:Y:S01]  /*21d0*/  SHF.R.S32.HI R197, RZ, 0x1f, R196 ;  /* 0x0000001fffc57819 */ /* 0x000fe200000114c4 */
[----:B------:R-:W-:Y:S01]  /*21e0*/  IMAD R123, R89, 0x60, RZ ;  /* 0x00000060597b7824 */ /* 0x000fe200078e02ff */
[----:B------:R-:W-:Y:S01]  /*21f0*/  LOP3.LUT R3, R5, R3, R4, 0xfe, !PT ;  /* 0x0000000305037212 */ /* 0x000fe200078efe04 */
[-C--:B------:R-:W-:Y:S01]  /*2200*/  IMAD R4, R7, R94.reuse, RZ ;  /* 0x0000005e07047224 */ /* 0x080fe200078e02ff */
[----:B------:R-:W-:Y:S01]  /*2210*/  ISETP.GE.AND P0, PT, R23, UR4, PT ;  /* 0x0000000417007c0c */ /* 0x000fe2000bf06270 */
[----:B------:R-:W-:Y:S01]  /*2220*/  IMAD.WIDE.U32 R98, R206, R94, R196 ;  /* 0x0000005ece627225 */ /* 0x000fe200078e00c4 */
[----:B------:R-:W-:-:S02]  /*2230*/  ISETP.GE.AND P1, PT, R195, R15, PT ;  /* 0x0000000fc300720c */ /* 0x000fc40003f26270 */
[----:B------:R-:W-:Y:S01]  /*2240*/  SEL R8, RZ, 0x10, P0 ;  /* 0x00000010ff087807 */ /* 0x000fe20000000000 */
[----:B------:R-:W-:Y:S01]  /*2250*/  IMAD R5, R206, R95, R4 ;  /* 0x0000005fce057224 */ /* 0x000fe200078e0204 */
[----:B------:R-:W-:Y:S01]  /*2260*/  ISETP.GE.AND P0, PT, R16, R15, PT ;  /* 0x0000000f1000720c */ /* 0x000fe20003f06270 */
[----:B------:R-:W-:Y:S01]  /*2270*/  IMAD R7, R7, R88, RZ ;  /* 0x0000005807077224 */ /* 0x000fe200078e02ff */
[----:B------:R-:W-:Y:S01]  /*2280*/  LOP3.LUT R8, R3, R8, RZ, 0xfc, !PT ;  /* 0x0000000803087212 */ /* 0x000fe200078efcff */
[----:B------:R-:W-:Y:S01]  /*2290*/  IMAD.IADD R97, R5, 0x1, R97 ;  /* 0x0000000105617824 */ /* 0x000fe200078e0261 */
[----:B------:R-:W-:Y:S01]  /*22a0*/  SHF.R.S32.HI R9, RZ, 0x1f, R6 ;  /* 0x0000001fff097819 */ /* 0x000fe20000011406 */
[C---:B------:R-:W-:Y:S01]  /*22b0*/  IMAD.WIDE.U32 R92, R206.reuse, R88, R196 ;  /* 0x00000058ce5c7225 */ /* 0x040fe200078e00c4 */
[----:B------:R-:W-:Y:S02]  /*22c0*/  IADD3 R99, R99, R5, RZ ;  /* 0x0000000563637210 */ /* 0x000fe40007ffe0ff */
[C---:B------:R-:W-:Y:S01]  /*22d0*/  SEL R3, R15.reuse, RZ, P0 ;  /* 0x000000ff0f037207 */ /* 0x040fe20000000000 */
[----:B------:R-:W-:Y:S01]  /*22e0*/  IMAD R5, R206, R89, R7 ;  /* 0x00000059ce057224 */ /* 0x000fe200078e0207 */
[----:B------:R-:W-:Y:S01]  /*22f0*/  SEL R4, R15, RZ, P1 ;  /* 0x000000ff0f047207 */ /* 0x000fe20000800000 */
[----:B-----5:R-:W-:Y:S01]  /*2300*/  IMAD.WIDE.U32 R98, R133, R94, R98 ;  /* 0x0000005e85627225 */ /* 0x020fe200078e0062 */
[----:B------:R-:W-:-:S02]  /*2310*/  LEA.HI R9, R9, R6, RZ, 0x2 ;  /* 0x0000000609097211 */ /* 0x000fc400078f10ff */
[----:B------:R-:W-:Y:S01]  /*2320*/  IADD3 R93, R93, R5, RZ ;  /* 0x000000055d5d7210 */ /* 0x000fe20007ffe0ff */
[----:B------:R-:W-:Y:S01]  /*2330*/  IMAD.IADD R3, R16, 0x1, R3 ;  /* 0x0000000110037824 */ /* 0x000fe200078e0203 */
[----:B------:R-:W-:Y:S01]  /*2340*/  ISETP.GE.AND P2, PT, R194, R15, PT ;  /* 0x0000000fc200720c */ /* 0x000fe20003f46270 */
[----:B------:R-:W-:Y:S01]  /*2350*/  IMAD.IADD R91, R5, 0x1, R91 ;  /* 0x00000001055b7824 */ /* 0x000fe200078e025b */
[----:B------:R-:W-:Y:S01]  /*2360*/  LOP3.LUT R9, R9, 0xfffffffc, RZ, 0xc0, !PT ;  /* 0xfffffffc09097812 */ /* 0x000fe200078ec0ff */
[----:B------:R-:W-:Y:S01]  /*2370*/  IMAD.IADD R5, R195, 0x1, R4 ;  /* 0x00000001c3057824 */ /* 0x000fe200078e0204 */
[----:B------:R-:W-:Y:S01]  /*2380*/  SHF.R.S32.HI R4, RZ, 0x1f, R3 ;  /* 0x0000001fff047819 */ /* 0x000fe20000011403 */
[----:B------:R-:W-:Y:S01]  /*2390*/  IMAD.WIDE.U32 R96, R133, R94, R96 ;  /* 0x0000005e85607225 */ /* 0x000fe200078e0060 */
[----:B------:R-:W-:Y:S02]  /*23a0*/  SEL R7, R15, RZ, P2 ;  /* 0x000000ff0f077207 */ /* 0x000fe40001000000 */
[----:B------:R-:W-:Y:S01]  /*23b0*/  SHF.R.S32.HI R10, RZ, 0x1f, R5 ;  /* 0x0000001fff0a7819 */ /* 0x000fe20000011405 */
[----:B------:R-:W-:Y:S01]  /*23c0*/  IMAD.IADD R21, R6, 0x1, -R9 ;  /* 0x0000000106157824 */ /* 0x000fe200078e0a09 */
[----:B------:R-:W-:Y:S01]  /*23d0*/  LEA.HI R6, R4, R3, RZ, 0x3 ;  /* 0x0000000304067211 */ /* 0x000fe200078f18ff */
[----:B------:R-:W-:Y:S01]  /*23e0*/  IMAD.WIDE.U32 R92, R133, R88, R92 ;  /* 0x00000058855c7225 */ /* 0x000fe200078e005c */
[----:B------:R-:W-:-:S02]  /*23f0*/  IADD3 R11, R194, R7, RZ ;  /* 0x00000007c20b7210 */ /* 0x000fc40007ffe0ff */
[----:B------:R-:W-:Y:S01]  /*2400*/  LEA.HI R3, R4, R3, RZ, 0x6 ;  /* 0x0000000304037211 */ /* 0x000fe200078f30ff */
[----:B------:R-:W-:Y:S01]  /*2410*/  IMAD.WIDE.U32 R90, R133, R88, R90 ;  /* 0x00000058855a7225 */ /* 0x000fe200078e005a */
[CC--:B------:R-:W-:Y:S02]  /*2420*/  LEA.HI R7, R10.reuse, R5.reuse, RZ, 0x6 ;  /* 0x000000050a077211 */ /* 0x0c0fe400078f30ff */
[----:B------:R-:W-:Y:S01]  /*2430*/  LEA.HI R10, R10, R5, RZ, 0x3 ;  /* 0x000000050a0a7211 */ /* 0x000fe200078f18ff */
[----:B------:R-:W-:Y:S01]  /*2440*/  IMAD R108, R21, 0x40, R206 ;  /* 0x00000040156c7824 */ /* 0x000fe200078e02ce */
[----:B------:R-:W-:Y:S02]  /*2450*/  SHF.R.S32.HI R4, RZ, 0x6, R3 ;  /* 0x00000006ff047819 */ /* 0x000fe40000011403 */
[----:B------:R-:W-:Y:S02]  /*2460*/  SHF.R.S32.HI R7, RZ, 0x6, R7 ;  /* 0x00000006ff077819 */ /* 0x000fe40000011407 */
[C---:B------:R-:W-:Y:S01]  /*2470*/  LOP3.LUT R5, R215.reuse, 0x38, R10, 0xf8, !PT ;  /* 0x00000038d7057812 */ /* 0x040fe200078ef80a */
[C-C-:B------:R-:W-:Y:S01]  /*2480*/  IMAD R130, R4.reuse, 0x1800, R217.reuse ;  /* 0x0000180004827824 */ /* 0x140fe200078e02d9 */
[----:B------:R-:W-:Y:S01]  /*2490*/  LOP3.LUT R3, R215, 0x38, R6, 0xf8, !PT ;  /* 0x00000038d7037812 */ /* 0x000fe200078ef806 */
[----:B------:R-:W-:Y:S01]  /*24a0*/  IMAD R128, R4, 0x1800, R218 ;  /* 0x0000180004807824 */ /* 0x000fe200078e02da */
[----:B------:R-:W-:Y:S01]  /*24b0*/  LOP3.LUT R9, R213, 0x38, R6, 0xf8, !PT ;  /* 0x00000038d5097812 */ /* 0x000fe200078ef806 */
[C---:B------:R-:W-:Y:S01]  /*24c0*/  IMAD R129, R7.reuse, 0x1800, R217 ;  /* 0x0000180007817824 */ /* 0x040fe200078e02d9 */
[----:B------:R-:W-:Y:S01]  /*24d0*/  SHF.R.U32.HI R20, RZ, 0x3, R213 ;  /* 0x00000003ff147819 */ /* 0x000fe200000116d5 */
[----:B------:R-:W-:Y:S01]  /*24e0*/  IMAD R126, R7, 0x1800, R218 ;  /* 0x00001800077e7824 */ /* 0x000fe200078e02da */
[----:B------:R-:W-:-:S02]  /*24f0*/  SHF.R.S32.HI R12, RZ, 0x1f, R11 ;  /* 0x0000001fff0c7819 */ /* 0x000fc4000001140b */
[-C--:B------:R-:W-:Y:S02]  /*2500*/  LOP3.LUT R4, R5, R216.reuse, RZ, 0x3c, !PT ;  /* 0x000000d805047212 */ /* 0x080fe400078e3cff */
[----:B------:R-:W-:Y:S02]  /*2510*/  LOP3.LUT R3, R3, R216, RZ, 0x3c, !PT ;  /* 0x000000d803037212 */ /* 0x000fe400078e3cff */
[----:B------:R-:W-:Y:S01]  /*2520*/  LOP3.LUT R9, R9, R20, RZ, 0x3c, !PT ;  /* 0x0000001409097212 */ /* 0x000fe200078e3cff */
[----:B------:R-:W-:Y:S01]  /*2530*/  IMAD.IADD R129, R129, 0x1, R4 ;  /* 0x0000000181817824 */ /* 0x000fe200078e0204 */
[-C--:B------:R-:W-:Y:S01]  /*2540*/  LEA.HI R14, R12, R11.reuse, RZ, 0x3 ;  /* 0x0000000b0c0e7211 */ /* 0x080fe200078f18ff */
[----:B------:R-:W-:Y:S01]  /*2550*/  IMAD.IADD R130, R130, 0x1, R3 ;  /* 0x0000000182827824 */ /* 0x000fe200078e0203 */
[----:B------:R-:W-:Y:S01]  /*2560*/  LEA.HI R11, R12, R11, RZ, 0x6 ;  /* 0x0000000b0c0b7211 */ /* 0x000fe200078f30ff */
[----:B------:R-:W-:Y:S01]  /*2570*/  IMAD.IADD R128, R128, 0x1, R9 ;  /* 0x0000000180807824 */ /* 0x000fe200078e0209 */
[----:B------:R-:W-:-:S02]  /*2580*/  LOP3.LUT R4, R213, 0x38, R10, 0xf8, !PT ;  /* 0x00000038d5047812 */ /* 0x000fc400078ef80a */
[----:B------:R-:W-:Y:S02]  /*2590*/  SHF.R.S32.HI R13, RZ, 0x1f, R133 ;  /* 0x0000001fff0d7819 */ /* 0x000fe40000011485 */
[----:B------:R-:W-:Y:S02]  /*25a0*/  SHF.R.S32.HI R11, RZ, 0x6, R11 ;  /* 0x00000006ff0b7819 */ /* 0x000fe4000001140b */
[--C-:B------:R-:W-:Y:S02]  /*25b0*/  LOP3.LUT R3, R215, 0x38, R14.reuse, 0xf8, !PT ;  /* 0x00000038d7037812 */ /* 0x100fe400078ef80e */
[----:B------:R-:W-:Y:S01]  /*25c0*/  LOP3.LUT R9, R213, 0x38, R14, 0xf8, !PT ;  /* 0x00000038d5097812 */ /* 0x000fe200078ef80e */
[----:B------:R-:W-:Y:S01]  /*25d0*/  IMAD R127, R11, 0x1800, R217 ;  /* 0x000018000b7f7824 */ /* 0x000fe200078e02d9 */
[----:B------:R-:W-:Y:S01]  /*25e0*/  LOP3.LUT R19, R19, 0xfffffffe, RZ, 0xc0, !PT ;  /* 0xfffffffe13137812 */ /* 0x000fe200078ec0ff */
[----:B------:R-:W-:Y:S01]  /*25f0*/  IMAD R125, R11, 0x1800, R218 ;  /* 0x000018000b7d7824 */ /* 0x000fe200078e02da */
[----:B------:R-:W-:-:S02]  /*2600*/  LOP3.LUT R5, R4, R20, RZ, 0x3c, !PT ;  /* 0x0000001404057212 */ /* 0x000fc400078e3cff */
[----:B------:R-:W-:Y:S02]  /*2610*/  LOP3.LUT R4, R3, R216, RZ, 0x3c, !PT ;  /* 0x000000d803047212 */ /* 0x000fe400078e3cff */
[----:B------:R-:W-:Y:S01]  /*2620*/  LOP3.LUT R12, R9, R20, RZ, 0x3c, !PT ;  /* 0x00000014090c7212 */ /* 0x000fe200078e3cff */
[----:B------:R-:W-:Y:S01]  /*2630*/  IMAD R20, R13, R94, RZ ;  /* 0x0000005e0d147224 */ /* 0x000fe200078e02ff */
[----:B------:R-:W-:Y:S01]  /*2640*/  @P2 LOP3.LUT R19, R19, 0x1, RZ, 0xfc, !PT ;  /* 0x0000000113132812 */ /* 0x000fe200078efcff */
[----:B------:R-:W-:Y:S01]  /*2650*/  IMAD.IADD R127, R127, 0x1, R4 ;  /* 0x000000017f7f7824 */ /* 0x000fe200078e0204 */
[----:B------:R-:W-:Y:S01]  /*2660*/  LOP3.LUT P3, RZ, R224, 0x4, RZ, 0xc0, !PT ;  /* 0x00000004e0ff7812 */ /* 0x000fe2000786c0ff */
[----:B------:R-:W-:Y:S01]  /*2670*/  IMAD R7, R133, R95, R20 ;  /* 0x0000005f85077224 */ /* 0x000fe200078e0214 */
[----:B------:R-:W-:Y:S01]  /*2680*/  ISETP.GE.AND P2, PT, R193, UR4, PT ;  /* 0x00000004c1007c0c */ /* 0x000fe2000bf46270 */
[----:B------:R-:W-:Y:S01]  /*2690*/  IMAD R4, R13, R88, RZ ;  /* 0x000000580d047224 */ /* 0x000fe200078e02ff */
[----:B------:R-:W-:Y:S01]  /*26a0*/  IADD3 R126, R126, R5, RZ ;  /* 0x000000057e7e7210 */ /* 0x000fe20007ffe0ff */
[----:B------:R-:W-:Y:S01]  /*26b0*/  IMAD R5, R95, 0x60, RZ ;  /* 0x000000605f057824 */ /* 0x000fe200078e02ff */
[C---:B------:R-:W-:Y:S01]  /*26c0*/  SHF.L.U64.HI R101, R94.reuse, 0x6, R95 ;  /* 0x000000065e657819 */ /* 0x040fe2000001025f */
[----:B------:R-:W-:Y:S01]  /*26d0*/  IMAD.WIDE.U32 R94, R94, 0x60, RZ ;  /* 0x000000605e5e7825 */ /* 0x000fe200078e00ff */
[----:B------:R-:W-:-:S02]  /*26e0*/  LOP3.LUT R3, R215, 0x18, R16, 0xf8, !PT ;  /* 0x00000018d7037812 */ /* 0x000fc400078ef810 */
[----:B------:R-:W-:Y:S01]  /*26f0*/  SEL R9, RZ, 0x20, P2 ;  /* 0x00000020ff097807 */ /* 0x000fe20001000000 */
[----:B------:R-:W-:Y:S01]  /*2700*/  IMAD R11, R133, R89, R4 ;  /* 0x00000059850b7224 */ /* 0x000fe200078e0204 */
[C---:B------:R-:W-:Y:S01]  /*2710*/  SHF.L.U64.HI R103, R88.reuse, 0x6, R89 ;  /* 0x0000000658677819 */ /* 0x040fe20000010259 */
[----:B------:R-:W-:Y:S01]  /*2720*/  IMAD.IADD R122, R95, 0x1, R5 ;  /* 0x000000015f7a7824 */ /* 0x000fe200078e0205 */
[C---:B------:R-:W-:Y:S01]  /*2730*/  SHF.L.U32 R104, R88.reuse, 0x6, RZ ;  /* 0x0000000658687819 */ /* 0x040fe200000006ff */
[----:B------:R-:W-:Y:S01]  /*2740*/  IMAD.WIDE.U32 R88, R88, 0x60, RZ ;  /* 0x0000006058587825 */ /* 0x000fe200078e00ff */
[----:B------:R-:W-:Y:S02]  /*2750*/  LOP3.LUT R124, R3, R216, RZ, 0x3c, !PT ;  /* 0x000000d8037c7212 */ /* 0x000fe400078e3cff */
[----:B------:R-:W-:Y:S01]  /*2760*/  SHF.R.S32.HI R111, RZ, 0x3, R6 ;  /* 0x00000003ff6f7819 */ /* 0x000fe20000011406 */
[----:B------:R-:W-:Y:S01]  /*2770*/  IMAD.IADD R100, R99, 0x1, R7 ;  /* 0x0000000163647824 */ /* 0x000fe200078e0207 */
[----:B------:R-:W-:Y:S01]  /*2780*/  LOP3.LUT R5, R6, 0xfffffff8, RZ, 0xc0, !PT ;  /* 0xfffffff806057812 */ /* 0x000fe200078ec0ff */
[----:B------:R-:W-:Y:S01]  /*2790*/  IMAD.IADD R3, R7, 0x1, R97 ;  /* 0x0000000107037824 */ /* 0x000fe200078e0261 */
[----:B------:R-:W-:Y:S01]  /*27a0*/  LOP3.LUT R25, R8, R9, RZ, 0xfc, !PT ;  /* 0x0000000908197212 */ /* 0x000fe200078efcff */
[----:B------:R-:W-:Y:S01]  /*27b0*/  IMAD.IADD R125, R125, 0x1, R12 ;  /* 0x000000017d7d7824 */ /* 0x000fe200078e020c */
[----:B------:R-:W-:Y:S01]  /*27c0*/  LOP3.LUT R19, R19, 0xfffffffb, RZ, 0xc0, !PT ;  /* 0xfffffffb13137812 */ /* 0x000fe200078ec0ff */
[----:B------:R-:W-:Y:S01]  /*27d0*/  IMAD.IADD R124, R217, 0x1, R124 ;  /* 0x00000001d97c7824 */ /* 0x000fe200078e027c */
[----:B------:R-:W-:Y:S01]  /*27e0*/  LOP3.LUT R6, R10, 0xfffffff8, RZ, 0xc0, !PT ;  /* 0xfffffff80a067812 */ /* 0x000fe200078ec0ff */
[----:B------:R-:W-:Y:S01]  /*27f0*/  IMAD.IADD R4, R11, 0x1, R91 ;  /* 0x000000010b047824 */ /* 0x000fe200078e025b */
[----:B------:R-:W-:-:S02]  /*2800*/  LOP3.LUT R7, R14, 0xfffffff8, RZ, 0xc0, !PT ;  /* 0xfffffff80e077812 */ /* 0x000fc400078ec0ff */
[----:B------:R-:W-:Y:S02]  /*2810*/  SHF.R.S32.HI R110, RZ, 0x3, R10 ;  /* 0x00000003ff6e7819 */ /* 0x000fe4000001140a */
[C---:B------:R-:W-:Y:S02]  /*2820*/  LOP3.LUT R9, R25.reuse, 0x2, RZ, 0xc0, !PT ;  /* 0x0000000219097812 */ /* 0x040fe400078ec0ff */
[C---:B------:R-:W-:Y:S02]  /*2830*/  LOP3.LUT R10, R25.reuse, 0x4, RZ, 0xc0, !PT ;  /* 0x00000004190a7812 */ /* 0x040fe400078ec0ff */
[C---:B------:R-:W-:Y:S02]  /*2840*/  LOP3.LUT R20, R25.reuse, 0x8, RZ, 0xc0, !PT ;  /* 0x0000000819147812 */ /* 0x040fe400078ec0ff */
[----:B------:R-:W-:Y:S02]  /*2850*/  LOP3.LUT R21, R25, 0x10, RZ, 0xc0, !PT ;  /* 0x0000001019157812 */ /* 0x000fe400078ec0ff */
[----:B------:R-:W-:-:S02]  /*2860*/  @P3 LOP3.LUT R19, R19, 0x4, RZ, 0xfc, !PT ;  /* 0x0000000413133812 */ /* 0x000fc400078efcff */
[----:B-1----:R-:W-:Y:S02]  /*2870*/  LEA.HI R158, R158, 0x8, RZ, 0x19 ;  /* 0x000000089e9e7811 */ /* 0x002fe400078fc8ff */
[----:B------:R-:W-:Y:S02]  /*2880*/  IADD3 R123, R89, R123, RZ ;  /* 0x0000007b597b7210 */ /* 0x000fe40007ffe0ff */
[----:B------:R-:W-:Y:S02]  /*2890*/  IADD3 R87, R93, R11, RZ ;  /* 0x0000000b5d577210 */ /* 0x000fe40007ffe0ff */
[----:B------:R-:W-:Y:S02]  /*28a0*/  SHF.R.S32.HI R109, RZ, 0x3, R14 ;  /* 0x00000003ff6d7819 */ /* 0x000fe4000001140e */
[----:B------:R-:W-:Y:S02]  /*28b0*/  LOP3.LUT R8, R8, 0x1, RZ, 0xc0, !PT ;  /* 0x0000000108087812 */ /* 0x000fe400078ec0ff */
[----:B------:R-:W-:-:S02]  /*28c0*/  SHF.R.S32.HI R107, RZ, 0x1f, R5 ;  /* 0x0000001fff6b7819 */ /* 0x000fc40000011405 */
[----:B------:R-:W-:Y:S02]  /*28d0*/  SHF.R.S32.HI R106, RZ, 0x1f, R6 ;  /* 0x0000001fff6a7819 */ /* 0x000fe40000011406 */
[----:B------:R-:W-:Y:S02]  /*28e0*/  SHF.R.S32.HI R105, RZ, 0x1f, R7 ;  /* 0x0000001fff697819 */ /* 0x000fe40000011407 */
[----:B------:R-:W-:Y:S02]  /*28f0*/  LOP3.LUT R25, R25, 0x20, RZ, 0xc0, !PT ;  /* 0x0000002019197812 */ /* 0x000fe400078ec0ff */
[----:B------:R-:W-:-:S07]  /*2900*/  SHF.R.S32.HI R120, RZ, 0x1f, R0 ;  /* 0x0000001fff787819 */ /* 0x000fce0000011400 */
.L_x_2773:
[----:B------:R-:W0:Y:S01]  /*2910*/  LDC R28, c[0x0][0x430] ;  /* 0x00010c00ff1c7b82 */ /* 0x000e220000000800 */
[----:B------:R-:W-:Y:S01]  /*2920*/  VIADD R2, R2, 0xffffffff ;  /* 0xffffffff02027836 */ /* 0x000fe20000000000 */
[----:B------:R-:W-:-:S03]  /*2930*/  ULDC.64 UR4, c[0x0][0x208] ;  /* 0x0000820000047ab9 */ /* 0x000fc60000000a00 */
[----:B------:R-:W-:-:S03]  /*2940*/  IMAD R11, R2, 0x60, R108 ;  /* 0x00000060020b7824 */ /* 0x000fc600078e026c */
[----:B-1----:R-:W1:Y:S01]  /*2950*/  LDC R117, c[0x0][0x3f4] ;  /* 0x0000fd00ff757b82 */ /* 0x002e620000000800 */
[----:B--2---:R-:W-:Y:S01]  /*2960*/  IMAD.IADD R31, R121, 0x1, R11 ;  /* 0x00000001791f7824 */ /* 0x004fe200078e020b */
[----:B------:R-:W-:-:S04]  /*2970*/  ISETP.GE.AND P2, PT, R11, R24, PT ;  /* 0x000000180b00720c */ /* 0x000fc80003f46270 */
[----:B------:R-:W-:Y:S02]  /*2980*/  ISETP.GT.OR P2, PT, R108, 0x5f, P2 ;  /* 0x0000005f6c00780c */ /* 0x000fe40001744670 */
[----:B------:R-:W-:Y:S02]  /*2990*/  MOV R11, R31 ;  /* 0x0000001f000b7202 */ /* 0x000fe40000000f00 */
[----:B0-----:R-:W-:-:S09]  /*29a0*/  ISETP.NE.AND P3, PT, R28, 0x1, PT ;  /* 0x000000011c00780c */ /* 0x001fd20003f65270 */
[----:B------:R-:W0:Y:S08]  /*29b0*/  @!P2 LDC.64 R14, c[0x0][0x428] ;  /* 0x00010a00ff0eab82 */ /* 0x000e300000000a00 */
[----:B------:R-:W2:Y:S08]  /*29c0*/  @!P2 LDC.64 R12, c[0x0][0x418] ;  /* 0x00010600ff0cab82 */ /* 0x000eb00000000a00 */
[----:B------:R-:W3:Y:S08]  /*29d0*/  @P3 LDC R26, c[0x0][0x434] ;  /* 0x00010d00ff1a3b82 */ /* 0x000ef00000000800 */
[----:B------:R-:W4:Y:S01]  /*29e0*/  @P3 LDC R27, c[0x0][0x438] ;  /* 0x00010e00ff1b3b82 */ /* 0x000f220000000800 */
[----:B---3--:R-:W-:-:S05]  /*29f0*/  @P3 IMAD.HI.U32 R26, R31, R26, RZ ;  /* 0x0000001a1f1a3227 */ /* 0x008fca00078e00ff */
[----:B----4-:R-:W-:Y:S01]  /*2a00*/  @P3 SHF.R.U32.HI R11, RZ, R27, R26 ;  /* 0x0000001bff0b3219 */ /* 0x010fe2000001161a */
[----:B0-----:R-:W-:-:S03]  /*2a10*/  @!P2 IMAD R26, R120, R14, RZ ;  /* 0x0000000e781aa224 */ /* 0x001fc600078e02ff */
[--C-:B------:R-:W-:Y:S01]  /*2a20*/  @!P2 SHF.R.S32.HI R27, RZ, 0x1f, R11.reuse ;  /* 0x0000001fff1ba819 */ /* 0x100fe2000001140b */
[----:B------:R-:W-:Y:S02]  /*2a30*/  @!P2 IMAD R29, R0, R15, R26 ;  /* 0x0000000f001da224 */ /* 0x000fe400078e021a */
[----:B------:R-:W-:-:S04]  /*2a40*/  @!P2 IMAD.MOV.U32 R26, RZ, RZ, R11 ;  /* 0x000000ffff1aa224 */ /* 0x000fc800078e000b */
[----:B------:R-:W-:-:S04]  /*2a50*/  @!P2 IMAD.WIDE.U32 R14, R0, R14, R26 ;  /* 0x0000000e000ea225 */ /* 0x000fc800078e001a */
[----:B------:R-:W-:Y:S01]  /*2a60*/  @!P2 IMAD.IADD R15, R15, 0x1, R29 ;  /* 0x000000010f0fa824 */ /* 0x000fe200078e021d */
[----:B--2---:R-:W-:Y:S01]  /*2a70*/  @!P2 LEA R12, P3, R14, R12, 0x2 ;  /* 0x0000000c0e0ca211 */ /* 0x004fe200078610ff */
[----:B------:R-:W-:-:S03]  /*2a80*/  IMAD.MOV.U32 R26, RZ, RZ, RZ ;  /* 0x000000ffff1a7224 */ /* 0x000fc600078e00ff */
[----:B------:R-:W-:-:S05]  /*2a90*/  @!P2 LEA.HI.X R13, R14, R13, R15, 0x2, P3 ;  /* 0x0000000d0e0da211 */ /* 0x000fca00018f140f */
[----:B------:R0:W5:Y:S01]  /*2aa0*/  @!P2 LDG.E R26, desc[UR4][R12.64] ;  /* 0x000000040c1aa981 */ /* 0x000162000c1e1900 */
[----:B------:R-:W-:Y:S01]  /*2ab0*/  ISETP.GT.AND P2, PT, R2, R119, PT ;  /* 0x000000770200720c */ /* 0x000fe20003f44270 */
[----:B------:R-:W-:Y:S01]  /*2ac0*/  IMAD R15, R22, 0x4800, R124 ;  /* 0x00004800160f7824 */ /* 0x000fe200078e027c */
[----:B------:R-:W-:Y:S01]  /*2ad0*/  LOP3.LUT R19, R19, 0xfffffffd, RZ, 0xc0, !PT ;  /* 0xfffffffd13137812 */ /* 0x000fe200078ec0ff */
[----:B------:R-:W-:Y:S05]  /*2ae0*/  YIELD ;  /* 0x0000000000007946 */ /* 0x000fea0003800000 */
[----:B------:R-:W-:Y:S01]  /*2af0*/  LOP3.LUT P4, RZ, R224, 0x4, RZ, 0xc0, !PT ;  /* 0x00000004e0ff7812 */ /* 0x000fe2000788c0ff */
[----:B------:R-:W-:Y:S01]  /*2b00*/  VIADD R81, R15, 0x20 ;  /* 0x000000200f517836 */ /* 0x000fe20000000000 */
[----:B------:R-:W-:Y:S01]  /*2b10*/  IADD3 R27, -R11, RZ, RZ ;  /* 0x000000ff0b1b7210 */ /* 0x000fe20007ffe1ff */
[----:B------:R-:W-:Y:S01]  /*2b20*/  BSSY B0, `(.L_x_2668) ;  /* 0x00007bc000007945 */ /* 0x000fe20003800000 */
[----:B------:R-:W-:Y:S01]  /*2b30*/  IMAD R80, R15, 0x2, R112 ;  /* 0x000000020f507824 */ /* 0x000fe200078e0270 */
[----:B------:R-:W-:-:S02]  /*2b40*/  @P2 LOP3.LUT R19, R19, 0x2, RZ, 0xfc, !PT ;  /* 0x0000000213132812 */ /* 0x000fc400078efcff */
[----:B-1----:R-:W-:Y:S01]  /*2b50*/  ISETP.GE.AND P2, PT, R117, 0x1, PT ;  /* 0x000000017500780c */ /* 0x002fe20003f46270 */
[----:B------:R-:W-:-:S05]  /*2b60*/  IMAD R27, R28, R27, R31 ;  /* 0x0000001b1c1b7224 */ /* 0x000fca00078e021f */
[----:B------:R-:W-:-:S05]  /*2b70*/  @P4 VIADD R81, R15, 0xffffffe0 ;  /* 0xffffffe00f514836 */ /* 0x000fca0000000000 */
[----:B------:R-:W-:Y:S02]  /*2b80*/  LEA R81, R81, R112, 0x1 ;  /* 0x0000007051517211 */ /* 0x000fe400078e08ff */
[----:B0-----:R-:W-:Y:S05]  /*2b90*/  @!P2 BRA `(.L_x_2669) ;  /* 0x0000007000f8a947 */ /* 0x001fea0003800000 */
[----:B------:R-:W-:Y:S01]  /*2ba0*/  SHF.R.S32.HI R82, RZ, 0x1f, R27 ;  /* 0x0000001fff527819 */ /* 0x000fe2000001141b */
[----:B------:R-:W-:Y:S01]  /*2bb0*/  ULDC.64 UR4, c[0x0][0x300] ;  /* 0x0000c00000047ab9 */ /* 0x000fe20000000a00 */
[----:B-----5:R-:W-:Y:S01]  /*2bc0*/  SHF.R.S32.HI R83, RZ, 0x1f, R26 ;  /* 0x0000001fff537819 */ /* 0x020fe2000001141a */
[C---:B------:R-:W-:Y:S01]  /*2bd0*/  IMAD.WIDE.U32 R12, R27.reuse, UR4, RZ ;  /* 0x000000041b0c7c25 */ /* 0x040fe2000f8e00ff */
[----:B------:R-:W-:Y:S02]  /*2be0*/  ULDC.U8 UR6, c[0x0][0x410] ;  /* 0x0001040000067ab9 */ /* 0x000fe40000000000 */
[----:B------:R-:W-:Y:S01]  /*2bf0*/  ISETP.NE.AND P2, PT, RZ, UR6, PT ;  /* 0x00000006ff007c0c */ /* 0x000fe2000bf45270 */
[----:B------:R-:W-:Y:S02]  /*2c00*/  IMAD R14, R82, UR4, RZ ;  /* 0x00000004520e7c24 */ /* 0x000fe4000f8e02ff */
[----:B------:R-:W-:Y:S02]  /*2c10*/  IMAD R84, R2, -0x60, R24 ;  /* 0xffffffa002547824 */ /* 0x000fe400078e0218 */
[----:B------:R-:W-:Y:S01]  /*2c20*/  IMAD R11, R27, UR5, R14 ;  /* 0x000000051b0b7c24 */ /* 0x000fe2000f8e020e */
[----:B------:R-:W-:Y:S01]  /*2c30*/  ULDC.64 UR4, c[0x0][0x310] ;  /* 0x0000c40000047ab9 */ /* 0x000fe20000000a00 */
[----:B------:R-:W-:Y:S01]  /*2c40*/  IMAD R14, R122, R2, RZ ;  /* 0x000000027a0e7224 */ /* 0x000fe200078e02ff */
[----:B------:R-:W-:Y:S01]  /*2c50*/  VIMNMX R84, R84, 0x60, PT ;  /* 0x0000006054547848 */ /* 0x000fe20003fe0100 */
[----:B------:R-:W-:-:S02]  /*2c60*/  IMAD R15, R83, UR4, RZ ;  /* 0x00000004530f7c24 */ /* 0x000fc4000f8e02ff */
[----:B------:R-:W-:Y:S01]  /*2c70*/  IMAD.IADD R13, R13, 0x1, R11 ;  /* 0x000000010d0d7824 */ /* 0x000fe200078e020b */
[----:B------:R-:W-:Y:S01]  /*2c80*/  SHF.R.S32.HI R11, RZ, 0x1f, R2 ;  /* 0x0000001fff0b7819 */ /* 0x000fe20000011402 */
[C---:B------:R-:W-:Y:S02]  /*2c90*/  IMAD R15, R26.reuse, UR5, R15 ;  /* 0x000000051a0f7c24 */ /* 0x040fe4000f8e020f */
[----:B------:R-:W-:Y:S01]  /*2ca0*/  IMAD.WIDE.U32 R12, R26, UR4, R12 ;  /* 0x000000041a0c7c25 */ /* 0x000fe2000f8e000c */
[----:B------:R-:W-:-:S03]  /*2cb0*/  ULDC.64 UR4, c[0x0][0x308] ;  /* 0x0000c20000047ab9 */ /* 0x000fc60000000a00 */
[----:B------:R-:W-:Y:S02]  /*2cc0*/  IMAD.IADD R13, R13, 0x1, R15 ;  /* 0x000000010d0d7824 */ /* 0x000fe400078e020f */
        /* <DEDUP_REMOVED lines=33> */
[----:B------:R-:W-:Y:S01]  /*2ee0*/  ULDC.64 UR6, c[0x0][0x208] ;  /* 0x0000820000067ab9 */ /* 0x000fe20000000a00 */
        /* <DEDUP_REMOVED lines=36> */
.L_x_2672:
[----:B------:R-:W-:Y:S05]  /*3130*/  BSYNC B1 ;  /* 0x0000000000017941 */ /* 0x000fea0003800000 */
.L_x_2671:
        /* <DEDUP_REMOVED lines=13> */
[----:B-----5:R-:W-:Y:S02]  /*3210*/  MOV R77, R52 ;  /* 0x00000034004d7202 */ /* 0x020fe40000000f00 */
[----:B------:R-:W-:Y:S01]  /*3220*/  CS2R R50, SRZ ;  /* 0x0000000000327805 */ /* 0x000fe2000001ff00 */
[----:B------:R-:W-:Y:S06]  /*3230*/  @P4 BRA `(.L_x_2674) ;  /* 0x0000000000a44947 */ /* 0x000fec0003800000 */
[----:B------:R-:W-:Y:S01]  /*3240*/  IADD3 R14, P2, P5, R98, R14, R102 ;  /* 0x0000000e620e7210 */ /* 0x000fe20007d5e066 */
[----:B------:R-:W-:Y:S01]  /*3250*/  ULDC.64 UR4, c[0x0][0x3e8] ;  /* 0x0000fa0000047ab9 */ /* 0x000fe20000000a00 */
[----:B------:R-:W-:Y:S02]  /*3260*/  CS2R R48, SRZ ;  /* 0x0000000000307805 */ /* 0x000fe4000001ff00 */
[----:B------:R-:W-:Y:S02]  /*3270*/  CS2R R50, SRZ ;  /* 0x0000000000327805 */ /* 0x000fe4000001ff00 */
[----:B------:R-:W-:Y:S01]  /*3280*/  IADD3.X R13, R100, R11, R101, P2, P5 ;  /* 0x0000000b640d7210 */ /* 0x000fe200017ea465 */
[----:B------:R-:W-:Y:S01]  /*3290*/  ULDC.64 UR6, c[0x0][0x208] ;  /* 0x0000820000067ab9 */ /* 0x000fe20000000a00 */
        /* <DEDUP_REMOVED lines=35> */
.L_x_2674:
[----:B------:R-:W-:Y:S05]  /*34d0*/  BSYNC B1 ;  /* 0x0000000000017941 */ /* 0x000fea0003800000 */
.L_x_2673:
[----:B0-----:R-:W-:Y:S01]  /*34e0*/  IMAD.MOV.U32 R12, RZ, RZ, R56 ;  /* 0x000000ffff0c7224 */ /* 0x001fe200078e0038 */
[----:B------:R-:W-:Y:S01]  /*34f0*/  MOV R14, R60 ;  /* 0x0000003c000e7202 */ /* 0x000fe20000000f00 */
[----:B------:R-:W-:Y:S01]  /*3500*/  IMAD.MOV.U32 R11, RZ, RZ, R57 ;  /* 0x000000ffff0b7224 */ /* 0x000fe200078e0039 */
[----:B------:R-:W-:Y:S01]  /*3510*/  ULOP3.LUT UR4, UR60, 0x1, URZ, 0xfc, !UPT ;  /* 0x000000013c047892 */ /* 0x000fe2000f8efc3f */
[----:B------:R-:W-:Y:S01]  /*3520*/  IMAD.MOV.U32 R13, RZ, RZ, R53 ;  /* 0x000000ffff0d7224 */ /* 0x000fe200078e0035 */
[----:B------:R-:W-:Y:S01]  /*3530*/  PRMT R149, R14, 0x7610, R149 ;  /* 0x000076100e957816 */ /* 0x000fe20000000095 */
[----:B------:R-:W-:Y:S01]  /*3540*/  IMAD.MOV.U32 R14, RZ, RZ, R73 ;  /* 0x000000ffff0e7224 */ /* 0x000fe200078e0049 */
[----:B------:R-:W-:Y:S01]  /*3550*/  PRMT R146, R12, 0x5410, R11 ;  /* 0x000054100c927816 */ /* 0x000fe2000000000b */
[----:B------:R-:W-:Y:S01]  /*3560*/  IMAD.MOV.U32 R11, RZ, RZ, R64 ;  /* 0x000000ffff0b7224 */ /* 0x000fe200078e0040 */
[----:B------:R-:W-:Y:S01]  /*3570*/  PRMT R144, R77, 0x5410, R13 ;  /* 0x000054104d907816 */ /* 0x000fe2000000000d */
        /* <DEDUP_REMOVED lines=10> */
[----:B------:R-:W-:Y:S02]  /*3620*/  MOV R12, R54 ;  /* 0x00000036000c7202 */ /* 0x000fe40000000f00 */
[----:B------:R-:W-:-:S02]  /*3630*/  PLOP3.LUT P2, PT, PT, PT, UP0, 0x80, 0x0 ;  /* 0x000000000000781c */ /* 0x000fc40003f4f008 */
        /* <DEDUP_REMOVED lines=18> */
[----:B-----5:R-:W-:Y:S01]  /*3760*/  IMAD.MOV.U32 R11, RZ, RZ, R29 ;  /* 0x000000ffff0b7224 */ /* 0x020fe200078e001d */
        /* <DEDUP_REMOVED lines=42> */
.L_x_2675:
[----:B------:R-:W-:Y:S01]  /*3a10*/  LEA R85, R22, R18, 0x3 ;  /* 0x0000001216557211 */ /* 0x000fe200078e18ff */
[----:B------:R-:W-:Y:S01]  /*3a20*/  BSSY B1, `(.L_x_2676) ;  /* 0x0000004000017945 */ /* 0x000fe20003800000 */
[----:B------:R-:W-:-:S04]  /*3a30*/  SHF.L.U32 R86, R207, 0x1f, RZ ;  /* 0x0000001fcf567819 */ /* 0x000fc800000006ff */
[----:B------:R-:W0:Y:S02]  /*3a40*/  SYNCS.PHASECHK.TRANS64.TRYWAIT P5, [R85+URZ+0x30890], R86 ;  /* 0x03089056550075a7 */ /* 0x000e2400080a017f */
[----:B0-----:R-:W-:Y:S05]  /*3a50*/  @!P5 BRA `(.L_x_2677) ;  /* 0x0000022c0038d947 */ /* 0x001fea0003800000 */
.L_x_3029:
[----:B------:R-:W-:Y:S05]  /*3a60*/  BSYNC B1 ;  /* 0x0000000000017941 */ /* 0x000fea0003800000 */
.L_x_2676:
[----:B------:R-:W-:-:S03]  /*3a70*/  UMOV UR4, 0xffffffff ;  /* 0xffffffff00047882 */ /* 0x000fc60000000000 */
[----:B------:R-:W-:Y:S05]  /*3a80*/  BRA.DIV UR4, `(.L_x_2678) ;  /* 0x0000022e04407947 */ /* 0x000fea000b800000 */
[----:B------:R1:W2:Y:S04]  /*3a90*/  SHFL.IDX PT, R76, R113, RZ, 0x1c1f ;  /* 0x001c1fff714c7589 */ /* 0x0002a800000e0000 */
[----:B------:R1:W3:Y:S02]  /*3aa0*/  SHFL.IDX PT, R11, R116, RZ, 0x1c1f ;  /* 0x001c1fff740b7589 */ /* 0x0002e400000e0000 */
.L_x_3033:
        /* <DEDUP_REMOVED lines=52> */
.L_x_2684:
[----:B------:R-:W-:Y:S05]  /*3df0*/  BSYNC B3 ;  /* 0x0000000000037941 */ /* 0x000fea0003800000 */
.L_x_2683:
[----:B---3--:R-:W-:Y:S01]  /*3e00*/  LEA R72, P3, R16, R11, 0x1 ;  /* 0x0000000b10487211 */ /* 0x008fe200078608ff */
[----:B------:R-:W-:-:S03]  /*3e10*/  ULDC.64 UR4, c[0x0][0x208] ;  /* 0x0000820000047ab9 */ /* 0x000fc60000000a00 */
[----:B--2---:R-:W-:-:S05]  /*3e20*/  LEA.HI.X R73, R16, R76, R17, 0x1, P3 ;  /* 0x0000004c10497211 */ /* 0x004fca00018f0c11 */
[----:B0-----:R4:W-:Y:S04]  /*3e30*/  ST.E.128 desc[UR4][R72.64], R12 ;  /* 0x0000000c48007985 */ /* 0x0019e8000c101d04 */
.L_x_2682:
[----:B------:R-:W-:Y:S05]  /*3e40*/  BSYNC B2 ;  /* 0x0000000000027941 */ /* 0x000fea0003800000 */
.L_x_2681:
        /* <DEDUP_REMOVED lines=8> */
[----:B------:R-:W-:Y:S02]  /*3ed0*/  SHF.R.U32.HI R68, RZ, 0x10, R69 ;  /* 0x00000010ff447819 */ /* 0x000fe40000011645 */
[--C-:B------:R-:W-:Y:S01]  /*3ee0*/  SHF.R.U64 R73, R70, 0x10, R71.reuse ;  /* 0x0000001046497819 */ /* 0x100fe20000001247 */
[----:B------:R-:W-:Y:S01]  /*3ef0*/  HADD2.F32 R72, -RZ, R72.H0_H0 ;  /* 0x20000048ff487230 */ /* 0x000fe20000004100 */
[----:B0-----:R-:W-:Y:S02]  /*3f00*/  MOV R69, R13 ;  /* 0x0000000d00457202 */ /* 0x001fe40000000f00 */
        /* <DEDUP_REMOVED lines=38> */
.L_x_2688:
[----:B------:R-:W-:Y:S05]  /*4170*/  BSYNC B3 ;  /* 0x0000000000037941 */ /* 0x000fea0003800000 */
.L_x_2687:
[----:B---3--:R-:W-:Y:S01]  /*4180*/  MOV R68, R11 ;  /* 0x0000000b00447202 */ /* 0x008fe20000000f00 */
[----:B------:R-:W-:Y:S01]  /*4190*/  IMAD.SHL.U32 R70, R200, 0x8, RZ ;  /* 0x00000008c8467824 */ /* 0x000fe200078e00ff */
[----:B------:R-:W-:Y:S01]  /*41a0*/  ULDC.64 UR4, c[0x0][0x208] ;  /* 0x0000820000047ab9 */ /* 0x000fe20000000a00 */
[----:B--2---:R-:W-:Y:S02]  /*41b0*/  IMAD.MOV.U32 R69, RZ, RZ, R76 ;  /* 0x000000ffff457224 */ /* 0x004fe400078e004c */
[----:B------:R-:W-:-:S05]  /*41c0*/  IMAD.WIDE R68, R70, 0x2, R68 ;  /* 0x0000000246447825 */ /* 0x000fca00078e0244 */
[----:B0-----:R0:W-:Y:S02]  /*41d0*/  ST.E.128 desc[UR4][R68.64], R12 ;  /* 0x0000000c44007985 */ /* 0x0011e4000c101d04 */
.L_x_2686:
[----:B------:R-:W-:Y:S05]  /*41e0*/  BSYNC B2 ;  /* 0x0000000000027941 */ /* 0x000fea0003800000 */
.L_x_2685:
        /* <DEDUP_REMOVED lines=50> */
.L_x_2692:
[----:B------:R-:W-:Y:S05]  /*4510*/  BSYNC B3 ;  /* 0x0000000000037941 */ /* 0x000fea0003800000 */
.L_x_2691:
[----:B------:R-:W-:Y:S01]  /*4520*/  IMAD.SHL.U32 R66, R201, 0x8, RZ ;  /* 0x00000008c9427824 */ /* 0x000fe200078e00ff */
[----:B------:R-:W-:Y:S01]  /*4530*/  ULDC.64 UR4, c[0x0][0x208] ;  /* 0x0000820000047ab9 */ /* 0x000fe20000000a00 */
[----:B---3--:R-:W-:Y:S02]  /*4540*/  IMAD.MOV.U32 R64, RZ, RZ, R11 ;  /* 0x000000ffff407224 */ /* 0x008fe400078e000b */
[----:B--2---:R-:W-:Y:S02]  /*4550*/  IMAD.MOV.U32 R65, RZ, RZ, R76 ;  /* 0x000000ffff417224 */ /* 0x004fe400078e004c */
[----:B------:R-:W-:-:S05]  /*4560*/  IMAD.WIDE R64, R66, 0x2, R64 ;  /* 0x0000000242407825 */ /* 0x000fca00078e0240 */
[----:B----4-:R0:W-:Y:S02]  /*4570*/  ST.E.128 desc[UR4][R64.64], R12 ;  /* 0x0000000c40007985 */ /* 0x0101e4000c101d04 */
.L_x_2690:
[----:B------:R-:W-:Y:S05]  /*4580*/  BSYNC B2 ;  /* 0x0000000000027941 */ /* 0x000fea0003800000 */
.L_x_2689:
[----:B------:R-:W-:Y:S01]  /*4590*/  ISETP.NE.AND P3, PT, R20, RZ, PT ;  /* 0x000000ff1400720c */ /* 0x000fe20003f65270 */
[----:B------:R-:W-:-:S12]  /*45a0*/  BSSY B2, `(.L_x_2693) ;  /* 0x000003b000027945 */ /* 0x000fd80003800000 */
[----:B------:R-:W-:Y:S05]  /*45b0*/  @!P3 BRA `(.L_x_2694) ;  /* 0x0000000000e4b947 */ /* 0x000fea0003800000 */
[----:B0---4-:R0:W4:Y:S01]  /*45c0*/  LDS.128 R12, [R81+0x21000] ;  /* 0x02100000510c7984 */ /* 0x0111220000000c00 */
[----:B------:R-:W-:Y:S01]  /*45d0*/  ISETP.GE.AND P3, PT, R210, R117, PT ;  /* 0x00000075d200720c */ /* 0x000fe20003f66270 */
[----:B------:R-:W-:-:S12]  /*45e0*/  BSSY B3, `(.L_x_2695) ;  /* 0x0000032000037945 */ /* 0x000fd80003800000 */
[----:B0-----:R-:W-:Y:S05]  /*45f0*/  @P3 BRA `(.L_x_2696) ;  /* 0x0000000000c03947 */ /* 0x001fea0003800000 */
[----:B------:R-:W-:Y:S01]  /*4600*/  SHF.R.U64 R64, R62, 0x10, R63 ;  /* 0x000000103e407819 */ /* 0x000fe2000000123f */
[----:B------:R-:W-:Y:S01]  /*4610*/  HADD2.F32 R66, -RZ, R148.H1_H1 ;  /* 0x30000094ff427230 */ /* 0x000fe20000004100 */
[----:B----4-:R-:W-:Y:S02]  /*4620*/  MOV R62, R13 ;  /* 0x0000000d003e7202 */ /* 0x010fe40000000f00 */
[--C-:B------:R-:W-:Y:S01]  /*4630*/  SHF.R.U64 R60, R60, 0x10, R61.reuse ;  /* 0x000000103c3c7819 */ /* 0x100fe2000000123d */
[----:B------:R-:W-:Y:S01]  /*4640*/  HADD2.F32 R64, -RZ, R64.H0_H0 ;  /* 0x20000040ff407230 */ /* 0x000fe20000004100 */
[----:B------:R-:W-:Y:S01]  /*4650*/  SHF.R.U32.HI R61, RZ, 0x10, R61 ;  /* 0x00000010ff3d7819 */ /* 0x000fe2000001163d */
[--C-:B------:R-:W-:Y:S02]  /*4660*/  HADD2.F32 R13, -RZ, R62.reuse.H1_H1 ;  /* 0x3000003eff0d7230 */ /* 0x100fe40000004100 */
[----:B------:R-:W-:Y:S02]  /*4670*/  HADD2.F32 R62, -RZ, R62.H0_H0 ;  /* 0x2000003eff3e7230 */ /* 0x000fe40000004100 */
[----:B------:R-:W-:-:S02]  /*4680*/  HADD2.F32 R60, -RZ, R60.H0_H0 ;  /* 0x2000003cff3c7230 */ /* 0x000fc40000004100 */
[CC--:B------:R-:W-:Y:S01]  /*4690*/  FMUL.FTZ R65, R13.reuse, R64.reuse ;  /* 0x000000400d417220 */ /* 0x0c0fe20000410000 */
[----:B------:R-:W-:Y:S02]  /*46a0*/  HADD2.F32 R61, -RZ, R61.H0_H0 ;  /* 0x2000003dff3d7230 */ /* 0x000fe40000004100 */
[C---:B------:R-:W-:Y:S01]  /*46b0*/  FMUL.FTZ R64, R62.reuse, R64 ;  /* 0x000000403e407220 */ /* 0x040fe20000410000 */
[-C--:B------:R-:W-:Y:S01]  /*46c0*/  FFMA.FTZ R65, R62, R60.reuse, -R65 ;  /* 0x0000003c3e417223 */ /* 0x080fe20000010841 */
[----:B------:R-:W-:Y:S02]  /*46d0*/  SHF.R.U32.HI R62, RZ, 0x10, R63 ;  /* 0x00000010ff3e7819 */ /* 0x000fe4000001163f */
[----:B------:R-:W-:Y:S01]  /*46e0*/  FFMA.FTZ R64, R13, R60, R64 ;  /* 0x0000003c0d407223 */ /* 0x000fe20000010040 */
[----:B------:R-:W-:Y:S02]  /*46f0*/  IMAD.MOV.U32 R60, RZ, RZ, R12 ;  /* 0x000000ffff3c7224 */ /* 0x000fe400078e000c */
[----:B------:R-:W-:-:S02]  /*4700*/  IMAD.MOV.U32 R12, RZ, RZ, R15 ;  /* 0x000000ffff0c7224 */ /* 0x000fc400078e000f */
[----:B------:R-:W-:Y:S01]  /*4710*/  HADD2.F32 R15, -RZ, R62.H0_H0 ;  /* 0x2000003eff0f7230 */ /* 0x000fe20000004100 */
[----:B------:R-:W-:Y:S02]  /*4720*/  F2FP.F16.F32.PACK_AB R64, R64, R65 ;  /* 0x000000414040723e */ /* 0x000fe400000000ff */
        /* <DEDUP_REMOVED lines=15> */
[--C-:B------:R-:W-:Y:S02]  /*4820*/  HADD2.F32 R60, -RZ, R61.reuse.H1_H1 ;  /* 0x3000003dff3c7230 */ /* 0x100fe40000004100 */
[----:B------:R-:W-:Y:S02]  /*4830*/  HADD2.F32 R62, -RZ, R61.H0_H0 ;  /* 0x2000003dff3e7230 */ /* 0x000fe40000004100 */
[----:B------:R-:W-:Y:S02]  /*4840*/  HADD2.F32 R61, -RZ, R148.H0_H0 ;  /* 0x20000094ff3d7230 */ /* 0x000fe40000004100 */
[-C--:B------:R-:W-:Y:S01]  /*4850*/  FMUL.FTZ R63, R60, R66.reuse ;  /* 0x000000423c3f7220 */ /* 0x080fe20000410000 */
[----:B------:R-:W-:Y:S01]  /*4860*/  F2FP.F16.F32.PACK_AB R14, R14, R15 ;  /* 0x0000000f0e0e723e */ /* 0x000fe200000000ff */
[----:B------:R-:W-:-:S02]  /*4870*/  FMUL.FTZ R66, R62, R66 ;  /* 0x000000423e427220 */ /* 0x000fc40000410000 */
[-C--:B------:R-:W-:Y:S02]  /*4880*/  FFMA.FTZ R63, R62, R61.reuse, -R63 ;  /* 0x0000003d3e3f7223 */ /* 0x080fe4000001083f */
[----:B------:R-:W-:Y:S01]  /*4890*/  FFMA.FTZ R66, R60, R61, R66 ;  /* 0x0000003d3c427223 */ /* 0x000fe20000010042 */
[----:B------:R-:W-:Y:S01]  /*48a0*/  F2FP.F16.F32.PACK_AB R60, R13, R12 ;  /* 0x0000000c0d3c723e */ /* 0x000fe200000000ff */
[----:B------:R-:W-:Y:S01]  /*48b0*/  IMAD.MOV.U32 R13, RZ, RZ, R64 ;  /* 0x000000ffff0d7224 */ /* 0x000fe200078e0040 */
[----:B------:R-:W-:Y:S02]  /*48c0*/  MOV R12, R14 ;  /* 0x0000000e000c7202 */ /* 0x000fe40000000f00 */
[----:B------:R-:W-:Y:S01]  /*48d0*/  F2FP.F16.F32.PACK_AB R63, R66, R63 ;  /* 0x0000003f423f723e */ /* 0x000fe200000000ff */
[----:B------:R-:W-:-:S04]  /*48e0*/  IMAD.MOV.U32 R15, RZ, RZ, R60 ;  /* 0x000000ffff0f7224 */ /* 0x000fc800078e003c */
[----:B------:R-:W-:-:S07]  /*48f0*/  IMAD.MOV.U32 R14, RZ, RZ, R63 ;  /* 0x000000ffff0e7224 */ /* 0x000fce00078e003f */
.L_x_2696:
[----:B------:R-:W-:Y:S05]  /*4900*/  BSYNC B3 ;  /* 0x0000000000037941 */ /* 0x000fea0003800000 */
.L_x_2695:
[----:B---3--:R-:W-:Y:S01]  /*4910*/  LEA R60, P3, R192, R11, 0x1 ;  /* 0x0000000bc03c7211 */ /* 0x008fe200078608ff */
[----:B------:R-:W-:-:S03]  /*4920*/  ULDC.64 UR4, c[0x0][0x208] ;  /* 0x0000820000047ab9 */ /* 0x000fc60000000a00 */
[----:B--2---:R-:W-:-:S05]  /*4930*/  LEA.HI.X R61, R192, R76, R205, 0x1, P3 ;  /* 0x0000004cc03d7211 */ /* 0x004fca00018f0ccd */
[----:B----4-:R0:W-:Y:S04]  /*4940*/  ST.E.128 desc[UR4][R60.64], R12 ;  /* 0x0000000c3c007985 */ /* 0x0101e8000c101d04 */
.L_x_2694:
[----:B------:R-:W-:Y:S05]  /*4950*/  BSYNC B2 ;  /* 0x0000000000027941 */ /* 0x000fea0003800000 */
.L_x_2693:
        /* <DEDUP_REMOVED lines=9> */
[----:B------:R-:W-:Y:S02]  /*49f0*/  SHF.R.U64 R63, R58, 0x10, R59 ;  /* 0x000000103a3f7819 */ /* 0x000fe4000000123b */
[----:B----4-:R-:W-:Y:S02]  /*4a00*/  MOV R58, R13 ;  /* 0x0000000d003a7202 */ /* 0x010fe40000000f00 */
[----:B------:R-:W-:Y:S01]  /*4a10*/  SHF.R.U64 R56, R56, 0x10, R57 ;  /* 0x0000001038387819 */ /* 0x000fe20000001239 */
[----:B------:R-:W-:Y:S02]  /*4a20*/  HADD2.F32 R63, -RZ, R63.H0_H0 ;  /* 0x2000003fff3f7230 */ /* 0x000fe40000004100 */
[--C-:B------:R-:W-:Y:S02]  /*4a30*/  HADD2.F32 R13, -RZ, R58.reuse.H1_H1 ;  /* 0x3000003aff0d7230 */ /* 0x100fe40000004100 */
[----:B------:R-:W-:Y:S02]  /*4a40*/  HADD2.F32 R58, -RZ, R58.H0_H0 ;  /* 0x2000003aff3a7230 */ /* 0x000fe40000004100 */
[----:B------:R-:W-:-:S02]  /*4a50*/  HADD2.F32 R56, -RZ, R56.H0_H0 ;  /* 0x20000038ff387230 */ /* 0x000fc40000004100 */
        /* <DEDUP_REMOVED lines=33> */
[----:B------:R-:W-:Y:S01]  /*4c70*/  IMAD.MOV.U32 R12, RZ, RZ, R15 ;  /* 0x000000ffff0c7224 */ /* 0x000fe200078e000f */
[----:B------:R-:W-:-:S03]  /*4c80*/  MOV R15, R57 ;  /* 0x00000039000f7202 */ /* 0x000fc60000000f00 */
[----:B------:R-:W-:Y:S01]  /*4c90*/  F2FP.F16.F32.PACK_AB R147, R147, R13 ;  /* 0x0000000d9393723e */ /* 0x000fe200000000ff */
[----:B------:R-:W-:-:S04]  /*4ca0*/  IMAD.MOV.U32 R13, RZ, RZ, R62 ;  /* 0x000000ffff0d7224 */ /* 0x000fc800078e003e */
[----:B------:R-:W-:-:S07]  /*4cb0*/  IMAD.MOV.U32 R14, RZ, RZ, R147 ;  /* 0x000000ffff0e7224 */ /* 0x000fce00078e0093 */
.L_x_2700:
[----:B------:R-:W-:Y:S05]  /*4cc0*/  BSYNC B3 ;  /* 0x0000000000037941 */ /* 0x000fea0003800000 */
.L_x_2699:
[----:B------:R-:W-:Y:S02]  /*4cd0*/  ULDC.64 UR4, c[0x0][0x208] ;  /* 0x0000820000047ab9 */ /* 0x000fe40000000a00 */
[----:B----4-:R0:W-:Y:S03]  /*4ce0*/  ST.E.128 desc[UR4][R60.64], R12 ;  /* 0x0000000c3c007985 */ /* 0x0101e6000c101d04 */
.L_x_2698:
[----:B------:R-:W-:Y:S05]  /*4cf0*/  BSYNC B2 ;  /* 0x0000000000027941 */ /* 0x000fea0003800000 */
.L_x_2697:
        /* <DEDUP_REMOVED lines=23> */
[----:B------:R-:W-:-:S02]  /*4e70*/  HADD2.F32 R52, -RZ, R52.H0_H0 ;  /* 0x20000034ff347230 */ /* 0x000fc40000004100 */
        /* <DEDUP_REMOVED lines=8> */
[--C-:B------:R-:W-:Y:S02]  /*4f00*/  HADD2.F32 R13, -RZ, R12.reuse.H1_H1 ;  /* 0x3000000cff0d7230 */ /* 0x100fe40000004100 */
[----:B------:R-:W-:-:S02]  /*4f10*/  HADD2.F32 R12, -RZ, R12.H0_H0 ;  /* 0x2000000cff0c7230 */ /* 0x000fc40000004100 */
[--C-:B------:R-:W-:Y:S02]  /*4f20*/  HADD2.F32 R52, -RZ, R144.reuse.H0_H0 ;  /* 0x20000090ff347230 */ /* 0x100fe40000004100 */
[CC--:B------:R-:W-:Y:S01]  /*4f30*/  FMUL.FTZ R53, R13.reuse, R11.reuse ;  /* 0x0000000b0d357220 */ /* 0x0c0fe20000410000 */
[----:B------:R-:W-:Y:S02]  /*4f40*/  HADD2.F32 R145, -RZ, R145.H1_H1 ;  /* 0x30000091ff917230 */ /* 0x000fe40000004100 */
[C---:B------:R-:W-:Y:S01]  /*4f50*/  FMUL.FTZ R11, R12.reuse, R11 ;  /* 0x0000000b0c0b7220 */ /* 0x040fe20000410000 */
[----:B------:R-:W-:Y:S02]  /*4f60*/  HADD2.F32 R144, -RZ, R144.H1_H1 ;  /* 0x30000090ff907230 */ /* 0x000fe40000004100 */
[-C--:B------:R-:W-:Y:S01]  /*4f70*/  FFMA.FTZ R53, R12, R52.reuse, -R53 ;  /* 0x000000340c357223 */ /* 0x080fe20000010835 */
[--C-:B------:R-:W-:Y:S02]  /*4f80*/  HADD2.F32 R12, -RZ, R14.reuse.H1_H1 ;  /* 0x3000000eff0c7230 */ /* 0x100fe40000004100 */
[----:B------:R-:W-:Y:S01]  /*4f90*/  FFMA.FTZ R11, R13, R52, R11 ;  /* 0x000000340d0b7223 */ /* 0x000fe2000001000b */
[----:B------:R-:W-:Y:S01]  /*4fa0*/  HADD2.F32 R14, -RZ, R14.H0_H0 ;  /* 0x2000000eff0e7230 */ /* 0x000fe20000004100 */
[----:B------:R-:W-:Y:S01]  /*4fb0*/  F2FP.F16.F32.PACK_AB R15, R55, R15 ;  /* 0x0000000f370f723e */ /* 0x000fe200000000ff */
[----:B------:R-:W-:-:S02]  /*4fc0*/  FMUL.FTZ R13, R12, R145 ;  /* 0x000000910c0d7220 */ /* 0x000fc40000410000 */
[----:B------:R-:W-:Y:S01]  /*4fd0*/  F2FP.F16.F32.PACK_AB R11, R11, R53 ;  /* 0x000000350b0b723e */ /* 0x000fe200000000ff */
[C---:B------:R-:W-:Y:S01]  /*4fe0*/  FMUL.FTZ R145, R14.reuse, R145 ;  /* 0x000000910e917220 */ /* 0x040fe20000410000 */
[----:B------:R-:W-:-:S03]  /*4ff0*/  FFMA.FTZ R13, R14, R144, -R13 ;  /* 0x000000900e0d7223 */ /* 0x000fc6000001080d */
[----:B------:R-:W-:Y:S01]  /*5000*/  FFMA.FTZ R145, R12, R144, R145 ;  /* 0x000000900c917223 */ /* 0x000fe20000010091 */
[----:B------:R-:W-:-:S04]  /*5010*/  IMAD.MOV.U32 R12, RZ, RZ, R11 ;  /* 0x000000ffff0c7224 */ /* 0x000fc800078e000b */
[----:B------:R-:W-:Y:S02]  /*5020*/  F2FP.F16.F32.PACK_AB R145, R145, R13 ;  /* 0x0000000d9191723e */ /* 0x000fe400000000ff */
[----:B------:R-:W-:-:S03]  /*5030*/  MOV R13, R54 ;  /* 0x00000036000d7202 */ /* 0x000fc60000000f00 */
[----:B------:R-:W-:-:S07]  /*5040*/  IMAD.MOV.U32 R14, RZ, RZ, R145 ;  /* 0x000000ffff0e7224 */ /* 0x000fce00078e0091 */
.L_x_2702:
[----:B------:R-:W-:Y:S05]  /*5050*/  BSYNC B2 ;  /* 0x0000000000027941 */ /* 0x000fea0003800000 */
.L_x_2701:
[----:B------:R-:W-:Y:S02]  /*5060*/  ULDC.64 UR4, c[0x0][0x208] ;  /* 0x0000820000047ab9 */ /* 0x000fe40000000a00 */
[----:B----4-:R0:W-:Y:S03]  /*5070*/  ST.E.128 desc[UR4][R56.64], R12 ;  /* 0x0000000c38007985 */ /* 0x0101e6000c101d04 */
.L_x_2680:
[----:B------:R-:W-:Y:S05]  /*5080*/  BSYNC B1 ;  /* 0x0000000000017941 */ /* 0x000fea0003800000 */
.L_x_2679:
[----:B------:R-:W-:-:S03]  /*5090*/  UMOV UR4, 0xffffffff ;  /* 0xffffffff00047882 */ /* 0x000fc60000000000 */
[----:B------:R-:W-:Y:S05]  /*50a0*/  BRA.DIV UR4, `(.L_x_2703) ;  /* 0x0000021a04047947 */ /* 0x000fea000b800000 */
[----:B-1----:R-:W1:Y:S04]  /*50b0*/  SHFL.IDX PT, R113, R113, 0x1, 0x1c1f ;  /* 0x003c1f0071717f89 */ /* 0x002e6800000e0000 */
[----:B------:R-:W0:Y:S02]  /*50c0*/  SHFL.IDX PT, R116, R116, 0x1, 0x1c1f ;  /* 0x003c1f0074747f89 */ /* 0x000e2400000e0000 */
.L_x_3037:
        /* <DEDUP_REMOVED lines=51> */
.L_x_2708:
[----:B------:R-:W-:Y:S05]  /*5400*/  BSYNC B2 ;  /* 0x0000000000027941 */ /* 0x000fea0003800000 */
.L_x_2707:
[----:B------:R-:W-:Y:S02]  /*5410*/  ULDC.64 UR4, c[0x0][0x208] ;  /* 0x0000820000047ab9 */ /* 0x000fe40000000a00 */
[----:B----4-:R0:W-:Y:S03]  /*5420*/  ST.E.128 desc[UR4][R52.64], R12 ;  /* 0x0000000c34007985 */ /* 0x0101e6000c101d04 */
.L_x_2706:
[----:B------:R-:W-:Y:S05]  /*5430*/  BSYNC B1 ;  /* 0x0000000000017941 */ /* 0x000fea0003800000 */
.L_x_2705:
[----:B------:R-:W-:Y:S01]  /*5440*/  ISETP.NE.AND P3, PT, R9, RZ, PT ;  /* 0x000000ff0900720c */ /* 0x000fe20003f65270 */
[----:B------:R-:W-:-:S12]  /*5450*/  BSSY B1, `(.L_x_2709) ;  /* 0x0000037000017945 */ /* 0x000fd80003800000 */
[----:B------:R-:W-:Y:S05]  /*5460*/  @!P3 BRA `(.L_x_2710) ;  /* 0x0000000000d4b947 */ /* 0x000fea0003800000 */
[----:B0---4-:R0:W4:Y:S01]  /*5470*/  LDS.128 R12, [R81+0x20000] ;  /* 0x02000000510c7984 */ /* 0x0111220000000c00 */
[----:B------:R-:W-:Y:S01]  /*5480*/  ISETP.GE.AND P3, PT, R211, R117, PT ;  /* 0x00000075d300720c */ /* 0x000fe20003f66270 */
[----:B---3--:R-:W-:Y:S01]  /*5490*/  IMAD.SHL.U32 R11, R200, 0x8, RZ ;  /* 0x00000008c80b7824 */ /* 0x008fe200078e00ff */
[----:B------:R-:W-:Y:S01]  /*54a0*/  MOV R48, R116 ;  /* 0x0000007400307202 */ /* 0x000fe20000000f00 */
        /* <DEDUP_REMOVED lines=9> */
[--C-:B------:R-:W-:Y:S01]  /*5540*/  HADD2.F32 R13, -RZ, R15.reuse.H1_H1 ;  /* 0x3000000fff0d7230 */ /* 0x100fe20000004100 */
[----:B------:R-:W-:Y:S01]  /*5550*/  SHF.R.U32.HI R46, RZ, 0x10, R47 ;  /* 0x00000010ff2e7819 */ /* 0x000fe2000001162f */
[----:B------:R-:W-:Y:S02]  /*5560*/  HADD2.F32 R15, -RZ, R15.H0_H0 ;  /* 0x2000000fff0f7230 */ /* 0x000fe40000004100 */
[----:B------:R-:W-:Y:S02]  /*5570*/  HADD2.F32 R45, -RZ, R45.H0_H0 ;  /* 0x2000002dff2d7230 */ /* 0x000fe40000004100 */
[----:B------:R-:W-:-:S02]  /*5580*/  HADD2.F32 R46, -RZ, R46.H0_H0 ;  /* 0x2000002eff2e7230 */ /* 0x000fc40000004100 */
[----:B------:R-:W-:Y:S02]  /*5590*/  HADD2.F32 R11, -RZ, R11.H0_H0 ;  /* 0x2000000bff0b7230 */ /* 0x000fe40000004100 */
[-C--:B------:R-:W-:Y:S01]  /*55a0*/  FMUL.FTZ R47, R50, R45.reuse ;  /* 0x0000002d322f7220 */ /* 0x080fe20000410000 */
[----:B------:R-:W-:Y:S02]  /*55b0*/  HADD2.F32 R44, -RZ, R44.H0_H0 ;  /* 0x2000002cff2c7230 */ /* 0x000fe40000004100 */
[-C--:B------:R-:W-:Y:S01]  /*55c0*/  FMUL.FTZ R54, R13, R46.reuse ;  /* 0x0000002e0d367220 */ /* 0x080fe20000410000 */
[C---:B------:R-:W-:Y:S01]  /*55d0*/  FMUL.FTZ R45, R52.reuse, R45 ;  /* 0x0000002d342d7220 */ /* 0x040fe20000410000 */
[C---:B------:R-:W-:Y:S01]  /*55e0*/  FMUL.FTZ R46, R15.reuse, R46 ;  /* 0x0000002e0f2e7220 */ /* 0x040fe20000410000 */
[-C--:B------:R-:W-:Y:S01]  /*55f0*/  FFMA.FTZ R47, R52, R11.reuse, -R47 ;  /* 0x0000000b342f7223 */ /* 0x080fe2000001082f */
[-C--:B------:R-:W-:Y:S01]  /*5600*/  FFMA.FTZ R54, R15, R44.reuse, -R54 ;  /* 0x0000002c0f367223 */ /* 0x080fe20000010836 */
[----:B------:R-:W-:Y:S01]  /*5610*/  FFMA.FTZ R50, R50, R11, R45 ;  /* 0x0000000b32327223 */ /* 0x000fe2000001002d */
[----:B------:R-:W-:Y:S01]  /*5620*/  FFMA.FTZ R13, R13, R44, R46 ;  /* 0x0000002c0d0d7223 */ /* 0x000fe2000001002e */
[----:B------:R-:W-:-:S02]  /*5630*/  HADD2.F32 R45, -RZ, R138.H0_H0 ;  /* 0x2000008aff2d7230 */ /* 0x000fc40000004100 */
        /* <DEDUP_REMOVED lines=17> */
[----:B------:R-:W-:Y:S01]  /*5750*/  F2FP.F16.F32.PACK_AB R15, R13, R54 ;  /* 0x000000360d0f723e */ /* 0x000fe200000000ff */
[----:B------:R-:W-:Y:S01]  /*5760*/  IMAD.MOV.U32 R13, RZ, RZ, R47 ;  /* 0x000000ffff0d7224 */ /* 0x000fe200078e002f */
[----:B------:R-:W-:Y:S01]  /*5770*/  F2FP.F16.F32.PACK_AB R14, R12, R53 ;  /* 0x000000350c0e723e */ /* 0x000fe200000000ff */
[----:B------:R-:W-:-:S07]  /*5780*/  IMAD.MOV.U32 R12, RZ, RZ, R46 ;  /* 0x000000ffff0c7224 */ /* 0x000fce00078e002e */
.L_x_2712:
[----:B------:R-:W-:Y:S05]  /*5790*/  BSYNC B2 ;  /* 0x0000000000027941 */ /* 0x000fea0003800000 */
.L_x_2711:
[----:B------:R-:W-:Y:S02]  /*57a0*/  ULDC.64 UR4, c[0x0][0x208] ;  /* 0x0000820000047ab9 */ /* 0x000fe40000000a00 */
[----:B----4-:R0:W-:Y:S03]  /*57b0*/  ST.E.128 desc[UR4][R48.64], R12 ;  /* 0x0000000c30007985 */ /* 0x0101e6000c101d04 */
.L_x_2710:
[----:B------:R-:W-:Y:S05]  /*57c0*/  BSYNC B1 ;  /* 0x0000000000017941 */ /* 0x000fea0003800000 */
.L_x_2709:
        /* <DEDUP_REMOVED lines=11> */
[----:B------:R-:W-:Y:S02]  /*5880*/  SHF.R.U64 R40, R40, 0x10, R41 ;  /* 0x0000001028287819 */ /* 0x000fe40000001229 */
[--C-:B------:R-:W-:Y:S01]  /*5890*/  SHF.R.U64 R11, R42, 0x10, R43.reuse ;  /* 0x000000102a0b7819 */ /* 0x100fe2000000122b */
        /* <DEDUP_REMOVED lines=17> */
[----:B------:R-:W-:-:S02]  /*59b0*/  HADD2.F32 R46, -RZ, R132.H1_H1 ;  /* 0x30000084ff2e7230 */ /* 0x000fc40000004100 */
        /* <DEDUP_REMOVED lines=17> */
[----:B------:R-:W-:Y:S01]  /*5ad0*/  F2FP.F16.F32.PACK_AB R15, R42, R13 ;  /* 0x0000000d2a0f723e */ /* 0x000fe200000000ff */
[----:B------:R-:W-:Y:S01]  /*5ae0*/  IMAD.MOV.U32 R13, RZ, RZ, R11 ;  /* 0x000000ffff0d7224 */ /* 0x000fe200078e000b */
[----:B------:R-:W-:-:S02]  /*5af0*/  F2FP.F16.F32.PACK_AB R12, R46, R47 ;  /* 0x0000002f2e0c723e */ /* 0x000fc400000000ff */
[----:B------:R-:W-:-:S07]  /*5b00*/  F2FP.F16.F32.PACK_AB R14, R132, R49 ;  /* 0x00000031840e723e */ /* 0x000fce00000000ff */
.L_x_2716:
[----:B------:R-:W-:Y:S05]  /*5b10*/  BSYNC B2 ;  /* 0x0000000000027941 */ /* 0x000fea0003800000 */
.L_x_2715:
[----:B------:R-:W-:Y:S02]  /*5b20*/  ULDC.64 UR4, c[0x0][0x208] ;  /* 0x0000820000047ab9 */ /* 0x000fe40000000a00 */
[----:B----4-:R0:W-:Y:S03]  /*5b30*/  ST.E.128 desc[UR4][R44.64], R12 ;  /* 0x0000000c2c007985 */ /* 0x0101e6000c101d04 */
.L_x_2714:
[----:B------:R-:W-:Y:S05]  /*5b40*/  BSYNC B1 ;  /* 0x0000000000017941 */ /* 0x000fea0003800000 */
.L_x_2713:
        /* <DEDUP_REMOVED lines=9> */
[----:B---3--:R-:W-:Y:S02]  /*5be0*/  SHF.R.U64 R11, R36, 0x10, R37 ;  /* 0x00000010240b7819 */ /* 0x008fe40000001225 */
[--C-:B------:R-:W-:Y:S02]  /*5bf0*/  SHF.R.U64 R42, R38, 0x10, R39.reuse ;  /* 0x00000010262a7819 */ /* 0x100fe40000001227 */
[----:B----4-:R-:W-:Y:S01]  /*5c00*/  MOV R36, R15 ;  /* 0x0000000f00247202 */ /* 0x010fe20000000f00 */
[----:B------:R-:W-:Y:S01]  /*5c10*/  HADD2.F32 R38, -RZ, R11.H0_H0 ;  /* 0x2000000bff267230 */ /* 0x000fe20000004100 */
[----:B------:R-:W-:Y:S01]  /*5c20*/  SHF.R.U32.HI R39, RZ, 0x10, R39 ;  /* 0x00000010ff277819 */ /* 0x000fe20000011627 */
[--C-:B------:R-:W-:Y:S01]  /*5c30*/  HADD2.F32 R15, -RZ, R13.reuse.H1_H1 ;  /* 0x3000000dff0f7230 */ /* 0x100fe20000004100 */
[----:B------:R-:W-:Y:S01]  /*5c40*/  SHF.R.U32.HI R37, RZ, 0x10, R37 ;  /* 0x00000010ff257819 */ /* 0x000fe20000011625 */
[----:B------:R-:W-:Y:S02]  /*5c50*/  HADD2.F32 R11, -RZ, R13.H0_H0 ;  /* 0x2000000dff0b7230 */ /* 0x000fe40000004100 */
[----:B------:R-:W-:-:S02]  /*5c60*/  HADD2.F32 R13, -RZ, R36.H1_H1 ;  /* 0x30000024ff0d7230 */ /* 0x000fc40000004100 */
[----:B------:R-:W-:Y:S02]  /*5c70*/  HADD2.F32 R42, -RZ, R42.H0_H0 ;  /* 0x2000002aff2a7230 */ /* 0x000fe40000004100 */
[----:B------:R-:W-:Y:S02]  /*5c80*/  HADD2.F32 R39, -RZ, R39.H0_H0 ;  /* 0x20000027ff277230 */ /* 0x000fe40000004100 */
[----:B------:R-:W-:Y:S02]  /*5c90*/  HADD2.F32 R36, -RZ, R36.H0_H0 ;  /* 0x20000024ff247230 */ /* 0x000fe40000004100 */
[-C--:B------:R-:W-:Y:S01]  /*5ca0*/  FMUL.FTZ R44, R15, R42.reuse ;  /* 0x0000002a0f2c7220 */ /* 0x080fe20000410000 */
[----:B------:R-:W-:Y:S02]  /*5cb0*/  HADD2.F32 R37, -RZ, R37.H0_H0 ;  /* 0x20000025ff257230 */ /* 0x000fe40000004100 */
[----:B------:R-:W-:Y:S01]  /*5cc0*/  FMUL.FTZ R42, R11, R42 ;  /* 0x0000002a0b2a7220 */ /* 0x000fe20000410000 */
[-C--:B------:R-:W-:Y:S01]  /*5cd0*/  FMUL.FTZ R43, R13, R39.reuse ;  /* 0x000000270d2b7220 */ /* 0x080fe20000410000 */
[C---:B------:R-:W-:Y:S01]  /*5ce0*/  FMUL.FTZ R46, R36.reuse, R39 ;  /* 0x00000027242e7220 */ /* 0x040fe20000410000 */
[-C--:B------:R-:W-:Y:S01]  /*5cf0*/  FFMA.FTZ R11, R11, R38.reuse, -R44 ;  /* 0x000000260b0b7223 */ /* 0x080fe2000001082c */
[----:B------:R-:W-:Y:S01]  /*5d00*/  FFMA.FTZ R42, R15, R38, R42 ;  /* 0x000000260f2a7223 */ /* 0x000fe2000001002a */
[-C--:B------:R-:W-:Y:S01]  /*5d10*/  FFMA.FTZ R43, R36, R37.reuse, -R43 ;  /* 0x00000025242b7223 */ /* 0x080fe2000001082b */
[----:B------:R-:W-:Y:S01]  /*5d20*/  FFMA.FTZ R46, R13, R37, R46 ;  /* 0x000000250d2e7223 */ /* 0x000fe2000001002e */
[----:B------:R-:W-:-:S02]  /*5d30*/  HADD2.F32 R13, -RZ, R12.H1_H1 ;  /* 0x3000000cff0d7230 */ /* 0x000fc40000004100 */
[--C-:B------:R-:W-:Y:S02]  /*5d40*/  HADD2.F32 R37, -RZ, R115.reuse.H1_H1 ;  /* 0x30000073ff257230 */ /* 0x100fe40000004100 */
[----:B------:R-:W-:Y:S02]  /*5d50*/  HADD2.F32 R12, -RZ, R12.H0_H0 ;  /* 0x2000000cff0c7230 */ /* 0x000fe40000004100 */
[--C-:B------:R-:W-:Y:S02]  /*5d60*/  HADD2.F32 R15, -RZ, R14.reuse.H1_H1 ;  /* 0x3000000eff0f7230 */ /* 0x100fe40000004100 */
[-C--:B------:R-:W-:Y:S01]  /*5d70*/  FMUL.FTZ R39, R13, R37.reuse ;  /* 0x000000250d277220 */ /* 0x080fe20000410000 */
[----:B------:R-:W-:Y:S02]  /*5d80*/  HADD2.F32 R115, -RZ, R115.H0_H0 ;  /* 0x20000073ff737230 */ /* 0x000fe40000004100 */
[----:B------:R-:W-:Y:S01]  /*5d90*/  FMUL.FTZ R38, R12, R37 ;  /* 0x000000250c267220 */ /* 0x000fe20000410000 */
[----:B------:R-:W-:-:S02]  /*5da0*/  HADD2.F32 R14, -RZ, R14.H0_H0 ;  /* 0x2000000eff0e7230 */ /* 0x000fc40000004100 */
[--C-:B------:R-:W-:Y:S02]  /*5db0*/  HADD2.F32 R36, -RZ, R131.reuse.H1_H1 ;  /* 0x30000083ff247230 */ /* 0x100fe40000004100 */
[-C--:B------:R-:W-:Y:S01]  /*5dc0*/  FMUL.FTZ R37, R15, R115.reuse ;  /* 0x000000730f257220 */ /* 0x080fe20000410000 */
        /* <DEDUP_REMOVED lines=10> */
.L_x_2720:
[----:B------:R-:W-:Y:S05]  /*5e70*/  BSYNC B2 ;  /* 0x0000000000027941 */ /* 0x000fea0003800000 */
.L_x_2719:
[----:B------:R-:W-:Y:S02]  /*5e80*/  ULDC.64 UR4, c[0x0][0x208] ;  /* 0x0000820000047ab9 */ /* 0x000fe40000000a00 */
[----:B----4-:R0:W-:Y:S03]  /*5e90*/  ST.E.128 desc[UR4][R40.64], R12 ;  /* 0x0000000c28007985 */ /* 0x0101e6000c101d04 */
.L_x_2718:
[----:B------:R-:W-:Y:S05]  /*5ea0*/  BSYNC B1 ;  /* 0x0000000000017941 */ /* 0x000fea0003800000 */
.L_x_2717:
        /* <DEDUP_REMOVED lines=20> */
[CC--:B------:R-:W-:Y:S01]  /*5ff0*/  FMUL.FTZ R42, R32.reuse, R35.reuse ;  /* 0x00000023202a7220 */ /* 0x0c0fe20000410000 */
[----:B------:R-:W-:Y:S02]  /*6000*/  HADD2.F32 R33, -RZ, R33.H0_H0 ;  /* 0x20000021ff217230 */ /* 0x000fe40000004100 */
[-C--:B------:R-:W-:Y:S01]  /*6010*/  FMUL.FTZ R40, R11, R38.reuse ;  /* 0x000000260b287220 */ /* 0x080fe20000410000 */
[----:B------:R-:W-:Y:S01]  /*6020*/  FMUL.FTZ R39, R15, R35 ;  /* 0x000000230f277220 */ /* 0x000fe20000410000 */
[----:B------:R-:W-:Y:S01]  /*6030*/  FMUL.FTZ R38, R13, R38 ;  /* 0x000000260d267220 */ /* 0x000fe20000410000 */
[-C--:B------:R-:W-:Y:S01]  /*6040*/  FFMA.FTZ R42, R15, R33.reuse, -R42 ;  /* 0x000000210f2a7223 */ /* 0x080fe2000001082a */
[-C--:B------:R-:W-:Y:S02]  /*6050*/  FFMA.FTZ R40, R13, R34.reuse, -R40 ;  /* 0x000000220d287223 */ /* 0x080fe40000010828 */
[----:B------:R-:W-:Y:S01]  /*6060*/  FFMA.FTZ R35, R11, R34, R38 ;  /* 0x000000220b237223 */ /* 0x000fe20000010026 */
[----:B------:R-:W-:Y:S01]  /*6070*/  FFMA.FTZ R41, R32, R33, R39 ;  /* 0x0000002120297223 */ /* 0x000fe20000010027 */
[----:B------:R-:W-:-:S02]  /*6080*/  HADD2.F32 R15, -RZ, R114.H0_H0 ;  /* 0x20000072ff0f7230 */ /* 0x000fc40000004100 */
[----:B------:R-:W-:Y:S02]  /*6090*/  HADD2.F32 R32, -RZ, R79.H0_H0 ;  /* 0x2000004fff207230 */ /* 0x000fe40000004100 */
[----:B------:R-:W-:Y:S02]  /*60a0*/  HADD2.F32 R114, -RZ, R114.H1_H1 ;  /* 0x30000072ff727230 */ /* 0x000fe40000004100 */
[----:B------:R-:W-:Y:S02]  /*60b0*/  HADD2.F32 R11, -RZ, R12.H1_H1 ;  /* 0x3000000cff0b7230 */ /* 0x000fe40000004100 */
[----:B------:R-:W-:Y:S02]  /*60c0*/  HADD2.F32 R13, -RZ, R14.H1_H1 ;  /* 0x3000000eff0d7230 */ /* 0x000fe40000004100 */
[----:B------:R-:W-:Y:S02]  /*60d0*/  HADD2.F32 R12, -RZ, R12.H0_H0 ;  /* 0x2000000cff0c7230 */ /* 0x000fe40000004100 */
[----:B------:R-:W-:Y:S01]  /*60e0*/  FMUL.FTZ R33, R11, R32 ;  /* 0x000000200b217220 */ /* 0x000fe20000410000 */
[----:B------:R-:W-:-:S02]  /*60f0*/  HADD2.F32 R14, -RZ, R14.H0_H0 ;  /* 0x2000000eff0e7230 */ /* 0x000fc40000004100 */
[----:B------:R-:W-:Y:S01]  /*6100*/  FMUL.FTZ R39, R13, R114 ;  /* 0x000000720d277220 */ /* 0x000fe20000410000 */
[----:B------:R-:W-:Y:S02]  /*6110*/  HADD2.F32 R79, -RZ, R79.H1_H1 ;  /* 0x3000004fff4f7230 */ /* 0x000fe40000004100 */
[C---:B------:R-:W-:Y:S01]  /*6120*/  FMUL.FTZ R32, R12.reuse, R32 ;  /* 0x000000200c207220 */ /* 0x040fe20000410000 */
[-C--:B------:R-:W-:Y:S01]  /*6130*/  FFMA.FTZ R33, R12, R15.reuse, -R33 ;  /* 0x0000000f0c217223 */ /* 0x080fe20000010821 */
[C---:B------:R-:W-:Y:S02]  /*6140*/  FMUL.FTZ R114, R14.reuse, R114 ;  /* 0x000000720e727220 */ /* 0x040fe40000410000 */
[----:B------:R-:W-:Y:S01]  /*6150*/  FFMA.FTZ R32, R11, R15, R32 ;  /* 0x0000000f0b207223 */ /* 0x000fe20000010020 */
[-C--:B------:R-:W-:Y:S01]  /*6160*/  FFMA.FTZ R39, R14, R79.reuse, -R39 ;  /* 0x0000004f0e277223 */ /* 0x080fe20000010827 */
[----:B------:R-:W-:Y:S01]  /*6170*/  FFMA.FTZ R114, R13, R79, R114 ;  /* 0x0000004f0d727223 */ /* 0x000fe20000010072 */
[----:B------:R-:W-:-:S02]  /*6180*/  F2FP.F16.F32.PACK_AB R13, R35, R40 ;  /* 0x00000028230d723e */ /* 0x000fc400000000ff */
[----:B------:R-:W-:Y:S02]  /*6190*/  F2FP.F16.F32.PACK_AB R15, R41, R42 ;  /* 0x0000002a290f723e */ /* 0x000fe400000000ff */
[----:B------:R-:W-:Y:S02]  /*61a0*/  F2FP.F16.F32.PACK_AB R12, R32, R33 ;  /* 0x00000021200c723e */ /* 0x000fe400000000ff */
[----:B------:R-:W-:-:S07]  /*61b0*/  F2FP.F16.F32.PACK_AB R14, R114, R39 ;  /* 0x00000027720e723e */ /* 0x000fce00000000ff */
.L_x_2724:
[----:B------:R-:W-:Y:S05]  /*61c0*/  BSYNC B2 ;  /* 0x0000000000027941 */ /* 0x000fea0003800000 */
.L_x_2723:
[----:B------:R-:W-:Y:S02]  /*61d0*/  ULDC.64 UR4, c[0x0][0x208] ;  /* 0x0000820000047ab9 */ /* 0x000fe40000000a00 */
[----:B----4-:R0:W-:Y:S03]  /*61e0*/  ST.E.128 desc[UR4][R36.64], R12 ;  /* 0x0000000c24007985 */ /* 0x0101e6000c101d04 */
.L_x_2722:
[----:B------:R-:W-:Y:S05]  /*61f0*/  BSYNC B1 ;  /* 0x0000000000017941 */ /* 0x000fea0003800000 */
.L_x_2721:
        /* <DEDUP_REMOVED lines=48> */
.L_x_2726:
[----:B------:R-:W-:Y:S05]  /*6500*/  BSYNC B1 ;  /* 0x0000000000017941 */ /* 0x000fea0003800000 */
.L_x_2725:
[----:B------:R-:W-:Y:S02]  /*6510*/  ULDC.64 UR4, c[0x0][0x208] ;  /* 0x0000820000047ab9 */ /* 0x000fe40000000a00 */
[----:B----4-:R0:W-:Y:S01]  /*6520*/  ST.E.128 desc[UR4][R32.64], R12 ;  /* 0x0000000c20007985 */ /* 0x0101e2000c101d04 */
[----:B------:R-:W-:Y:S05]  /*6530*/  BRA `(.L_x_2704) ;  /* 0x0000004000687947 */ /* 0x000fea0003800000 */
.L_x_2670:
        /* <DEDUP_REMOVED lines=22> */
[C---:B------:R-:W-:Y:S02]  /*66a0*/  LEA R52, P2, R28.reuse, UR4, 0x1 ;  /* 0x000000041c347c11 */ /* 0x040fe4000f8408ff */
[----:B------:R-:W-:Y:S01]  /*66b0*/  CS2R R48, SRZ ;  /* 0x0000000000307805 */ /* 0x000fe2000001ff00 */
[----:B------:R-:W-:Y:S01]  /*66c0*/  ULDC.64 UR6, c[0x0][0x208] ;  /* 0x0000820000067ab9 */ /* 0x000fe20000000a00 */
        /* <DEDUP_REMOVED lines=23> */
.L_x_2728:
[----:B------:R-:W-:Y:S05]  /*6840*/  BSYNC B1 ;  /* 0x0000000000017941 */ /* 0x000fea0003800000 */
.L_x_2727:
        /* <DEDUP_REMOVED lines=23> */
[----:B------:R-:W-:Y:S01]  /*69c0*/  CS2R R72, SRZ ;  /* 0x0000000000487805 */ /* 0x000fe2000001ff00 */
[----:B------:R-:W-:Y:S01]  /*69d0*/  ULDC.64 UR6, c[0x0][0x208] ;  /* 0x0000820000067ab9 */ /* 0x000fe20000000a00 */
        /* <DEDUP_REMOVED lines=23> */
.L_x_2730:
[----:B------:R-:W-:Y:S05]  /*6b50*/  BSYNC B1 ;  /* 0x0000000000017941 */ /* 0x000fea0003800000 */
.L_x_2729:
        /* <DEDUP_REMOVED lines=8> */
[----:B------:R-:W-:Y:S01]  /*6be0*/  UISETP.NE.AND UP0, UPT, UR4, 0x3, UPT ;  /* 0x000000030400788c */ /* 0x000fe2000bf05270 */
[----:B------:R-:W-:Y:S01]  /*6bf0*/  PRMT R155, R12, 0x5410, R11 ;  /* 0x000054100c9b7816 */ /* 0x000fe2000000000b */
[----:B------:R-:W-:Y:S01]  /*6c00*/  IMAD.MOV.U32 R12, RZ, RZ, R32 ;  /* 0x000000ffff0c7224 */ /* 0x000fe200078e0020 */
[----:B------:R-:W-:Y:S01]  /*6c10*/  PRMT R161, R13, 0x7610, R161 ;  /* 0x000076100da17816 */ /* 0x000fe200000000a1 */
[----:B------:R-:W-:-:S02]  /*6c20*/  IMAD.MOV.U32 R11, RZ, RZ, R33 ;  /* 0x000000ffff0b7224 */ /* 0x000fc400078e0021 */
[----:B------:R-:W-:Y:S01]  /*6c30*/  IMAD.MOV.U32 R13, RZ, RZ, R36 ;  /* 0x000000ffff0d7224 */ /* 0x000fe200078e0024 */
[----:B------:R-:W-:Y:S01]  /*6c40*/  PRMT R160, R12, 0x7610, R160 ;  /* 0x000076100ca07816 */ /* 0x000fe200000000a0 */
[----:B------:R-:W-:Y:S01]  /*6c50*/  IMAD.MOV.U32 R12, RZ, RZ, R39 ;  /* 0x000000ffff0c7224 */ /* 0x000fe200078e0027 */
[----:B------:R-:W-:Y:S01]  /*6c60*/  PRMT R162, R11, 0x7610, R162 ;  /* 0x000076100ba27816 */ /* 0x000fe200000000a2 */
[----:B------:R-:W-:Y:S01]  /*6c70*/  IMAD.MOV.U32 R14, RZ, RZ, R37 ;  /* 0x000000ffff0e7224 */ /* 0x000fe200078e0025 */
[----:B------:R-:W-:Y:S02]  /*6c80*/  MOV R11, R38 ;  /* 0x00000026000b7202 */ /* 0x000fe40000000f00 */
[----:B------:R-:W-:Y:S02]  /*6c90*/  PRMT R163, R12, 0x5410, R13 ;  /* 0x000054100ca37816 */ /* 0x000fe4000000000d */
[----:B------:R-:W-:Y:S01]  /*6ca0*/  PRMT R162, R162, 0x5410, R11 ;  /* 0x00005410a2a27816 */ /* 0x000fe2000000000b */
[----:B------:R-:W-:Y:S01]  /*6cb0*/  IMAD.MOV.U32 R11, RZ, RZ, R43 ;  /* 0x000000ffff0b7224 */ /* 0x000fe200078e002b */
[----:B------:R-:W-:-:S02]  /*6cc0*/  MOV R12, R42 ;  /* 0x0000002a000c7202 */ /* 0x000fc40000000f00 */
[----:B------:R-:W-:Y:S02]  /*6cd0*/  PLOP3.LUT P2, PT, PT, PT, UP0, 0x80, 0x0 ;  /* 0x000000000000781c */ /* 0x000fe40003f4f008 */
        /* <DEDUP_REMOVED lines=19> */
[----:B------:R-:W-:Y:S02]  /*6e10*/  PRMT R146, R12, 0x7610, R146 ;  /* 0x000076100c927816 */ /* 0x000fe40000000092 */
[----:B------:R-:W-:Y:S01]  /*6e20*/  PRMT R165, R165, 0x5410, R11 ;  /* 0x00005410a5a57816 */ /* 0x000fe2000000000b */
[----:B-----5:R-:W-:Y:S01]  /*6e30*/  IMAD.MOV.U32 R11, RZ, RZ, R55 ;  /* 0x000000ffff0b7224 */ /* 0x020fe200078e0037 */
        /* <DEDUP_REMOVED lines=40> */
.L_x_2731:
[----:B------:R-:W-:Y:S01]  /*70c0*/  LEA R85, R22, R18, 0x3 ;  /* 0x0000001216557211 */ /* 0x000fe200078e18ff */
[----:B------:R-:W-:Y:S01]  /*70d0*/  BSSY B1, `(.L_x_2732) ;  /* 0x0000004000017945 */ /* 0x000fe20003800000 */
[----:B------:R-:W-:-:S04]  /*70e0*/  SHF.L.U32 R86, R207, 0x1f, RZ ;  /* 0x0000001fcf567819 */ /* 0x000fc800000006ff */
[----:B------:R-:W0:Y:S02]  /*70f0*/  SYNCS.PHASECHK.TRANS64.TRYWAIT P5, [R85+URZ+0x30890], R86 ;  /* 0x03089056550075a7 */ /* 0x000e2400080a017f */
[----:B0-----:R-:W-:Y:S05]  /*7100*/  @!P5 BRA `(.L_x_2733) ;  /* 0x000001f80038d947 */ /* 0x001fea0003800000 */
.L_x_3038:
[----:B------:R-:W-:Y:S05]  /*7110*/  BSYNC B1 ;  /* 0x0000000000017941 */ /* 0x000fea0003800000 */
.L_x_2732:
[----:B------:R-:W1:Y:S01]  /*7120*/  LDC R131, c[0x0][0x2f4] ;  /* 0x0000bd00ff837b82 */ /* 0x000e620000000800 */
[----:B------:R-:W-:Y:S01]  /*7130*/  UMOV UR4, 0xffffffff ;  /* 0xffffffff00047882 */ /* 0x000fe20000000000 */
[----:B-1----:R-:W-:Y:S02]  /*7140*/  IMAD.IADD R132, R131, 0x1, -R118 ;  /* 0x0000000183847824 */ /* 0x002fe400078e0a76 */
[----:B------:R-:W-:Y:S05]  /*7150*/  BRA.DIV UR4, `(.L_x_2734) ;  /* 0x000001fa04387947 */ /* 0x000fea000b800000 */
[----:B------:R1:W2:Y:S04]  /*7160*/  SHFL.IDX PT, R115, R113, RZ, 0x1c1f ;  /* 0x001c1fff71737589 */ /* 0x0002a800000e0000 */
[----:B------:R1:W3:Y:S02]  /*7170*/  SHFL.IDX PT, R11, R116, RZ, 0x1c1f ;  /* 0x001c1fff740b7589 */ /* 0x0002e400000e0000 */
.L_x_3042:
[----:B------:R-:W-:Y:S04]  /*7180*/  BSSY B1, `(.L_x_2735) ;  /* 0x000016e000017945 */ /* 0x000fe80003800000 */
[----:B------:R-:W-:Y:S05]  /*7190*/  @P3 BRA `(.L_x_2736) ;  /* 0x0000001400b03947 */ /* 0x000fea0003800000 */
[----:B------:R-:W-:Y:S01]  /*71a0*/  ISETP.NE.AND P3, PT, R8, RZ, PT ;  /* 0x000000ff0800720c */ /* 0x000fe20003f65270 */
[----:B------:R-:W-:Y:S01]  /*71b0*/  BSSY B2, `(.L_x_2737) ;  /* 0x0000079000027945 */ /* 0x000fe20003800000 */
[----:B---3--:R-:W-:-:S11]  /*71c0*/  IMAD.MOV.U32 R114, RZ, RZ, R11 ;  /* 0x000000ffff727224 */ /* 0x008fd600078e000b */
        /* <DEDUP_REMOVED lines=14> */
[----:B------:R-:W-:-:S05]  /*72b0*/  IADD3 R12, R13, R12, RZ ;  /* 0x0000000c0d0c7210 */ /* 0x000fca0007ffe0ff */
        /* <DEDUP_REMOVED lines=17> */
[CC--:B------:R-:W-:Y:S01]  /*73d0*/  FMUL.FTZ R77, R13.reuse, R146.reuse ;  /* 0x000000920d4d7220 */ /* 0x0c0fe20000410000 */
        /* <DEDUP_REMOVED lines=11> */
[----:B------:R-:W-:-:S03]  /*7490*/  HADD2.F32 R49, -RZ, R49.H0_H0 ;  /* 0x20000031ff317230 */ /* 0x000fc60000004100 */
[-C--:B------:R-:W-:Y:S01]  /*74a0*/  FMUL.FTZ R144, R145, R146.reuse ;  /* 0x0000009291907220 */ /* 0x080fe20000410000 */
[----:B------:R-:W-:-:S03]  /*74b0*/  FMUL.FTZ R146, R48, R146 ;  /* 0x0000009230927220 */ /* 0x000fc60000410000 */
[-C--:B------:R-:W-:Y:S01]  /*74c0*/  FFMA.FTZ R48, R48, R37.reuse, -R144 ;  /* 0x0000002530307223 */ /* 0x080fe20000010890 */
[----:B------:R-:W-:Y:S02]  /*74d0*/  HADD2.F32 R144, -RZ, R79.H0_H0 ;  /* 0x2000004fff907230 */ /* 0x000fe40000004100 */
[----:B------:R-:W-:Y:S01]  /*74e0*/  FFMA.FTZ R37, R145, R37, R146 ;  /* 0x0000002591257223 */ /* 0x000fe20000010092 */
[----:B------:R-:W-:Y:S02]  /*74f0*/  HADD2.F32 R145, -RZ, R163.H0_H0 ;  /* 0x200000a3ff917230 */ /* 0x000fe40000004100 */
[--C-:B------:R-:W-:Y:S02]  /*7500*/  HADD2.F32 R146, -RZ, R15.reuse.H0_H0 ;  /* 0x2000000fff927230 */ /* 0x100fe40000004100 */
[----:B------:R-:W-:Y:S01]  /*7510*/  FMUL.FTZ R148, R144, R147 ;  /* 0x0000009390947220 */ /* 0x000fe20000410000 */
[----:B------:R-:W-:Y:S01]  /*7520*/  HADD2.F32 R15, -RZ, R15.H1_H1 ;  /* 0x3000000fff0f7230 */ /* 0x000fe20000004100 */
[----:B------:R-:W-:-:S02]  /*7530*/  F2FP.F16.F32.PACK_AB R48, R48, R77 ;  /* 0x0000004d3030723e */ /* 0x000fc400000000ff */
[C---:B------:R-:W-:Y:S01]  /*7540*/  FFMA.FTZ R148, R146.reuse, R145, -R148 ;  /* 0x0000009192947223 */ /* 0x040fe20000010894 */
[----:B------:R-:W-:Y:S01]  /*7550*/  FMUL.FTZ R146, R146, R147 ;  /* 0x0000009392927220 */ /* 0x000fe20000410000 */
[----:B------:R-:W-:Y:S01]  /*7560*/  HADD2.F32 R147, -RZ, R165.H1_H1 ;  /* 0x300000a5ff937230 */ /* 0x000fe20000004100 */
[----:B------:R-:W-:Y:S01]  /*7570*/  F2FP.F16.F32.PACK_AB R37, R37, R13 ;  /* 0x0000000d2525723e */ /* 0x000fe200000000ff */
[----:B------:R-:W-:Y:S02]  /*7580*/  IMAD.MOV.U32 R13, RZ, RZ, R48 ;  /* 0x000000ffff0d7224 */ /* 0x000fe400078e0030 */
[----:B------:R-:W-:Y:S01]  /*7590*/  FFMA.FTZ R146, R144, R145, R146 ;  /* 0x0000009190927223 */ /* 0x000fe20000010092 */
[----:B------:R-:W-:Y:S02]  /*75a0*/  SHF.R.U32.HI R144, RZ, 0x10, R39 ;  /* 0x00000010ff907819 */ /* 0x000fe40000011627 */
[--C-:B------:R-:W-:Y:S01]  /*75b0*/  SHF.R.U64 R39, R50, 0x10, R51.reuse ;  /* 0x0000001032277819 */ /* 0x100fe20000001233 */
[----:B------:R-:W-:Y:S01]  /*75c0*/  HADD2.F32 R50, -RZ, R79.H1_H1 ;  /* 0x3000004fff327230 */ /* 0x000fe20000004100 */
[----:B------:R-:W-:Y:S01]  /*75d0*/  SHF.R.U32.HI R51, RZ, 0x10, R51 ;  /* 0x00000010ff337819 */ /* 0x000fe20000011633 */
[----:B------:R-:W-:-:S02]  /*75e0*/  HADD2.F32 R144, -RZ, R144.H0_H0 ;  /* 0x20000090ff907230 */ /* 0x000fc40000004100 */
[----:B------:R-:W-:Y:S02]  /*75f0*/  HADD2.F32 R39, -RZ, R39.H0_H0 ;  /* 0x20000027ff277230 */ /* 0x000fe40000004100 */
[----:B------:R-:W-:Y:S02]  /*7600*/  HADD2.F32 R51, -RZ, R51.H0_H0 ;  /* 0x20000033ff337230 */ /* 0x000fe40000004100 */
[----:B------:R-:W-:-:S03]  /*7610*/  IMAD.MOV.U32 R77, RZ, RZ, R37 ;  /* 0x000000ffff4d7224 */ /* 0x000fc600078e0025 */
[----:B------:R-:W-:-:S04]  /*7620*/  FMUL.FTZ R79, R50, R51 ;  /* 0x00000033324f7220 */ /* 0x000fc80000410000 */
        /* <DEDUP_REMOVED lines=13> */
[----:B------:R-:W-:-:S02]  /*7700*/  HADD2.F32 R144, -RZ, R164.H1_H1 ;  /* 0x300000a4ff907230 */ /* 0x000fc40000004100 */
[----:B------:R-:W-:Y:S01]  /*7710*/  FFMA.FTZ R147, R50, R51, R147 ;  /* 0x0000003332937223 */ /* 0x000fe20000010093 */
[-C--:B------:R-:W-:Y:S01]  /*7720*/  FMUL.FTZ R50, R76, R49.reuse ;  /* 0x000000314c327220 */ /* 0x080fe20000410000 */
[C---:B------:R-:W-:Y:S01]  /*7730*/  FMUL.FTZ R49, R12.reuse, R49 ;  /* 0x000000310c317220 */ /* 0x040fe20000410000 */
[----:B------:R-:W-:Y:S02]  /*7740*/  HADD2.F32 R51, -RZ, R14.H0_H0 ;  /* 0x2000000eff337230 */ /* 0x000fe40000004100 */
[-C--:B------:R-:W-:Y:S01]  /*7750*/  FFMA.FTZ R12, R12, R36.reuse, -R50 ;  /* 0x000000240c0c7223 */ /* 0x080fe20000010832 */
[----:B------:R-:W-:Y:S01]  /*7760*/  FFMA.FTZ R36, R76, R36, R49 ;  /* 0x000000244c247223 */ /* 0x000fe20000010031 */
[----:B------:R-:W-:Y:S02]  /*7770*/  HADD2.F32 R49, -RZ, R78.H0_H0 ;  /* 0x2000004eff317230 */ /* 0x000fe40000004100 */
[----:B------:R-:W-:Y:S01]  /*7780*/  HADD2.F32 R50, -RZ, R162.H1_H1 ;  /* 0x300000a2ff327230 */ /* 0x000fe20000004100 */
        /* <DEDUP_REMOVED lines=12> */
[----:B------:R-:W-:Y:S01]  /*7850*/  FFMA.FTZ R39, R78, R38, R39 ;  /* 0x000000264e277223 */ /* 0x000fe20000010027 */
[----:B------:R-:W-:-:S03]  /*7860*/  IMAD.MOV.U32 R79, RZ, RZ, R146 ;  /* 0x000000ffff4f7224 */ /* 0x000fc600078e0092 */
[----:B------:R-:W-:Y:S01]  /*7870*/  F2FP.F16.F32.PACK_AB R49, R49, R76 ;  /* 0x0000004c3131723e */ /* 0x000fe200000000ff */
[----:B------:R-:W-:Y:S01]  /*7880*/  IMAD.MOV.U32 R76, RZ, RZ, R36 ;  /* 0x000000ffff4c7224 */ /* 0x000fe200078e0024 */
[----:B------:R-:W-:Y:S02]  /*7890*/  F2FP.F16.F32.PACK_AB R39, R39, R144 ;  /* 0x000000902727723e */ /* 0x000fe400000000ff */
[----:B------:R-:W-:-:S03]  /*78a0*/  MOV R14, R49 ;  /* 0x00000031000e7202 */ /* 0x000fc60000000f00 */
[----:B------:R-:W-:-:S07]  /*78b0*/  IMAD.MOV.U32 R78, RZ, RZ, R39 ;  /* 0x000000ffff4e7224 */ /* 0x000fce00078e0027 */
.L_x_2740:
[----:B------:R-:W-:Y:S05]  /*78c0*/  BSYNC B3 ;  /* 0x0000000000037941 */ /* 0x000fea0003800000 */
.L_x_2739:
[----:B------:R-:W-:Y:S01]  /*78d0*/  LEA R36, P3, R5, R11, 0x1 ;  /* 0x0000000b05247211 */ /* 0x000fe200078608ff */
[----:B------:R-:W-:-:S03]  /*78e0*/  ULDC.64 UR4, c[0x0][0x208] ;  /* 0x0000820000047ab9 */ /* 0x000fc60000000a00 */
[----:B--2---:R-:W-:Y:S02]  /*78f0*/  LEA.HI.X R37, R5, R115, R107, 0x1, P3 ;  /* 0x0000007305257211 */ /* 0x004fe400018f0c6b */
[----:B------:R-:W-:-:S03]  /*7900*/  ISETP.GE.AND P3, PT, R140, R131, PT ;  /* 0x000000838c00720c */ /* 0x000fc60003f66270 */
[----:B----4-:R2:W-:Y:S10]  /*7910*/  ST.E.128 desc[UR4][R36.64], R12 ;  /* 0x0000000c24007985 */ /* 0x0105f4000c101d04 */
[----:B--2---:R-:W-:-:S05]  /*7920*/  @!P3 IMAD.WIDE R12, R140, 0x2, R114 ;  /* 0x000000028c0cb825 */ /* 0x004fca00078e0272 */
[----:B---3--:R3:W-:Y:S02]  /*7930*/  @!P3 ST.E.128 desc[UR4][R12.64], R76 ;  /* 0x0000004c0c00b985 */ /* 0x0087e4000c101d04 */
.L_x_2738:
[----:B------:R-:W-:Y:S05]  /*7940*/  BSYNC B2 ;  /* 0x0000000000027941 */ /* 0x000fea0003800000 */
.L_x_2737:
        /* <DEDUP_REMOVED lines=31> */
[----:B------:R-:W-:Y:S02]  /*7b40*/  HADD2.F32 R77, -RZ, R49.H0_H0 ;  /* 0x20000031ff4d7230 */ /* 0x000fe40000004100 */
        /* <DEDUP_REMOVED lines=33> */
[--C-:B------:R-:W-:Y:S02]  /*7d60*/  SHF.R.U64 R35, R46, 0x10, R47.reuse ;  /* 0x000000102e237819 */ /* 0x100fe4000000122f */
[----:B------:R-:W-:Y:S01]  /*7d70*/  SHF.R.U32.HI R46, RZ, 0x10, R47 ;  /* 0x00000010ff2e7819 */ /* 0x000fe2000001162f */
[----:B------:R-:W-:Y:S01]  /*7d80*/  HADD2.F32 R49, -RZ, R49.H0_H0 ;  /* 0x20000031ff317230 */ /* 0x000fe20000004100 */
[----:B------:R-:W-:Y:S01]  /*7d90*/  MOV R37, R33 ;  /* 0x0000002100257202 */ /* 0x000fe20000000f00 */
[----:B------:R-:W-:-:S02]  /*7da0*/  HADD2.F32 R35, -RZ, R35.H0_H0 ;  /* 0x20000023ff237230 */ /* 0x000fc40000004100 */
        /* <DEDUP_REMOVED lines=40> */
[----:B------:R-:W-:-:S03]  /*8030*/  F2FP.F16.F32.PACK_AB R35, R35, R49 ;  /* 0x000000312323723e */ /* 0x000fc600000000ff */
[----:B------:R-:W-:Y:S02]  /*8040*/  IMAD.MOV.U32 R14, RZ, RZ, R46 ;  /* 0x000000ffff0e7224 */ /* 0x000fe400078e002e */
[----:B------:R-:W-:-:S07]  /*8050*/  IMAD.MOV.U32 R38, RZ, RZ, R35 ;  /* 0x000000ffff267224 */ /* 0x000fce00078e0023 */
.L_x_2744:
[----:B------:R-:W-:Y:S05]  /*8060*/  BSYNC B3 ;  /* 0x0000000000037941 */ /* 0x000fea0003800000 */
.L_x_2743:
[----:B------:R-:W-:Y:S01]  /*8070*/  LEA R32, P3, R6, R11, 0x1 ;  /* 0x0000000b06207211 */ /* 0x000fe200078608ff */
[----:B------:R-:W-:-:S03]  /*8080*/  ULDC.64 UR4, c[0x0][0x208] ;  /* 0x0000820000047ab9 */ /* 0x000fc60000000a00 */
[----:B--2---:R-:W-:Y:S02]  /*8090*/  LEA.HI.X R33, R6, R115, R106, 0x1, P3 ;  /* 0x0000007306217211 */ /* 0x004fe400018f0c6a */
[----:B------:R-:W-:-:S03]  /*80a0*/  ISETP.GE.AND P3, PT, R48, R131, PT ;  /* 0x000000833000720c */ /* 0x000fc60003f66270 */
[----:B----4-:R2:W-:Y:S10]  /*80b0*/  ST.E.128 desc[UR4][R32.64], R12 ;  /* 0x0000000c20007985 */ /* 0x0105f4000c101d04 */
[----:B--2---:R-:W-:-:S05]  /*80c0*/  @!P3 IMAD.WIDE R12, R48, 0x2, R114 ;  /* 0x00000002300cb825 */ /* 0x004fca00078e0272 */
[----:B---3--:R4:W-:Y:S02]  /*80d0*/  @!P3 ST.E.128 desc[UR4][R12.64], R36 ;  /* 0x000000240c00b985 */ /* 0x0089e4000c101d04 */
.L_x_2742:
[----:B------:R-:W-:Y:S05]  /*80e0*/  BSYNC B2 ;  /* 0x0000000000027941 */ /* 0x000fea0003800000 */
.L_x_2741:
[----:B------:R-:W-:-:S13]  /*80f0*/  ISETP.NE.AND P3, PT, R10, RZ, PT ;  /* 0x000000ff0a00720c */ /* 0x000fda0003f65270 */
[----:B------:R-:W-:Y:S05]  /*8100*/  @!P3 BRA `(.L_x_2736) ;  /* 0x0000000400d4b947 */ /* 0x000fea0003800000 */
[----:B------:R-:W-:Y:S01]  /*8110*/  LOP3.LUT P5, RZ, R19, 0x1, RZ, 0xc0, !PT ;  /* 0x0000000113ff7812 */ /* 0x000fe200078ac0ff */
[----:B------:R-:W-:Y:S01]  /*8120*/  BSSY B2, `(.L_x_2745) ;  /* 0x000006e000027945 */ /* 0x000fe20003800000 */
[C---:B----4-:R-:W-:Y:S02]  /*8130*/  LEA R36, P3, R7.reuse, R11, 0x1 ;  /* 0x0000000b07247211 */ /* 0x050fe400078608ff */
[----:B------:R-:W-:Y:S02]  /*8140*/  SEL R11, R118, R132, !P5 ;  /* 0x00000084760b7207 */ /* 0x000fe40006800000 */
[----:B--2---:R-:W-:Y:S02]  /*8150*/  LEA.HI.X R37, R7, R115, R105, 0x1, P3 ;  /* 0x0000007307257211 */ /* 0x004fe400018f0c69 */
[----:B---3--:R-:W-:Y:S02]  /*8160*/  SHF.R.S32.HI R12, RZ, 0x1f, R11 ;  /* 0x0000001fff0c7819 */ /* 0x008fe4000001140b */
[----:B------:R-:W-:-:S02]  /*8170*/  ISETP.GE.AND P3, PT, R194, R117, PT ;  /* 0x00000075c200720c */ /* 0x000fc40003f66270 */
        /* <DEDUP_REMOVED lines=26> */
[C---:B------:R-:W-:Y:S01]  /*8320*/  FMUL.FTZ R39, R45.reuse, R39 ;  /* 0x000000272d277220 */ /* 0x040fe20000410000 */
        /* <DEDUP_REMOVED lines=73> */
[----:B------:R-:W-:Y:S01]  /*87c0*/  F2FP.F16.F32.PACK_AB R31, R31, R156 ;  /* 0x0000009c1f1f723e */ /* 0x000fe200000000ff */
[----:B------:R-:W-:Y:S01]  /*87d0*/  IMAD.MOV.U32 R33, RZ, RZ, R38 ;  /* 0x000000ffff217224 */ /* 0x000fe200078e0026 */
[----:B------:R-:W-:-:S03]  /*87e0*/  MOV R32, R40 ;  /* 0x0000002800207202 */ /* 0x000fc60000000f00 */
[----:B------:R-:W-:-:S07]  /*87f0*/  IMAD.MOV.U32 R34, RZ, RZ, R31 ;  /* 0x000000ffff227224 */ /* 0x000fce00078e001f */
.L_x_2746:
[----:B------:R-:W-:Y:S05]  /*8800*/  BSYNC B2 ;  /* 0x0000000000027941 */ /* 0x000fea0003800000 */
.L_x_2745:
[C---:B------:R-:W-:Y:S01]  /*8810*/  ISETP.GE.AND P3, PT, R11.reuse, R131, PT ;  /* 0x000000830b00720c */ /* 0x040fe20003f66270 */
[----:B------:R-:W-:Y:S02]  /*8820*/  ULDC.64 UR4, c[0x0][0x208] ;  /* 0x0000820000047ab9 */ /* 0x000fe40000000a00 */
[----:B---3--:R3:W-:Y:S10]  /*8830*/  ST.E.128 desc[UR4][R36.64], R12 ;  /* 0x0000000c24007985 */ /* 0x0087f4000c101d04 */
[----:B------:R-:W-:-:S05]  /*8840*/  @!P3 IMAD.WIDE R114, R11, 0x2, R114 ;  /* 0x000000020b72b825 */ /* 0x000fca00078e0272 */
[----:B--2---:R3:W-:Y:S02]  /*8850*/  @!P3 ST.E.128 desc[UR4][R114.64], R32 ;  /* 0x000000207200b985 */ /* 0x0047e4000c101d04 */
.L_x_2736:
[----:B------:R-:W-:Y:S05]  /*8860*/  BSYNC B1 ;  /* 0x0000000000017941 */ /* 0x000fea0003800000 */
.L_x_2735:
[----:B------:R-:W-:-:S03]  /*8870*/  UMOV UR4, 0xffffffff ;  /* 0xffffffff00047882 */ /* 0x000fc60000000000 */
[----:B------:R-:W-:Y:S05]  /*8880*/  BRA.DIV UR4, `(.L_x_2747) ;  /* 0x000001e204b87947 */ /* 0x000fea000b800000 */
[----:B-1----:R-:W1:Y:S04]  /*8890*/  SHFL.IDX PT, R113, R113, 0x1, 0x1c1f ;  /* 0x003c1f0071717f89 */ /* 0x002e6800000e0000 */
[----:B------:R-:W0:Y:S02]  /*88a0*/  SHFL.IDX PT, R116, R116, 0x1, 0x1c1f ;  /* 0x003c1f0074747f89 */ /* 0x000e2400000e0000 */
.L_x_3046:
[----:B------:R-:W-:Y:S05]  /*88b0*/  @P4 BRA `(.L_x_2704) ;  /* 0x0000001c00884947 */ /* 0x000fea0003800000 */
[----:B------:R-:W-:Y:S01]  /*88c0*/  ISETP.NE.AND P3, PT, R8, RZ, PT ;  /* 0x000000ff0800720c */ /* 0x000fe20003f65270 */
[----:B------:R-:W-:Y:S01]  /*88d0*/  BSSY B1, `(.L_x_2748) ;  /* 0x000007a000017945 */ /* 0x000fe20003800000 */
[----:B0--3--:R-:W-:Y:S01]  /*88e0*/  MOV R32, R116 ;  /* 0x0000007400207202 */ /* 0x009fe20000000f00 */
[----:B-1----:R-:W-:-:S10]  /*88f0*/  IMAD.MOV.U32 R33, RZ, RZ, R113 ;  /* 0x000000ffff217224 */ /* 0x002fd400078e0071 */
[----:B------:R-:W-:Y:S05]  /*8900*/  @!P3 BRA `(.L_x_2749) ;  /* 0x0000000400d8b947 */ /* 0x000fea0003800000 */
[----:B------:R-:W-:Y:S01]  /*8910*/  SEL R11, R118, R132, !P0 ;  /* 0x00000084760b7207 */ /* 0x000fe20004000000 */
[----:B------:R-:W-:Y:S01]  /*8920*/  BSSY B2, `(.L_x_2750) ;  /* 0x0000070000027945 */ /* 0x000fe20003800000 */
[----:B----4-:R-:W-:Y:S02]  /*8930*/  SHF.R.U32.HI R13, RZ, 0x3, R213 ;  /* 0x00000003ff0d7819 */ /* 0x010fe400000116d5 */
[----:B------:R-:W-:Y:S02]  /*8940*/  SHF.R.S32.HI R12, RZ, 0x1f, R11 ;  /* 0x0000001fff0c7819 */ /* 0x000fe4000001140b */
[----:B------:R-:W-:Y:S02]  /*8950*/  ISETP.GE.AND P4, PT, R16, R117, PT ;  /* 0x000000751000720c */ /* 0x000fe40003f86270 */
[----:B------:R-:W-:Y:S02]  /*8960*/  LEA.HI R12, R12, R11, RZ, 0x4 ;  /* 0x0000000b0c0c7211 */ /* 0x000fe400078f20ff */
[----:B------:R-:W-:-:S02]  /*8970*/  LEA R34, P3, R5, R116, 0x1 ;  /* 0x0000007405227211 */ /* 0x000fc400078608ff */
[----:B------:R-:W-:Y:S02]  /*8980*/  LEA.HI.SX32 R36, R12, R111, 0x1c ;  /* 0x0000006f0c247211 */ /* 0x000fe400078fe2ff */
[----:B------:R-:W-:Y:S02]  /*8990*/  LEA.HI.X R35, R5, R113, R107, 0x1, P3 ;  /* 0x0000007105237211 */ /* 0x000fe400018f0c6b */
[----:B------:R-:W-:-:S04]  /*89a0*/  SHF.R.S32.HI R12, RZ, 0x1f, R36 ;  /* 0x0000001fff0c7819 */ /* 0x000fc80000011424 */
[----:B------:R-:W-:Y:S01]  /*89b0*/  LEA.HI R12, R12, R36, RZ, 0x3 ;  /* 0x000000240c0c7211 */ /* 0x000fe200078f18ff */
[----:B------:R-:W-:-:S03]  /*89c0*/  IMAD.SHL.U32 R36, R36, 0x8, RZ ;  /* 0x0000000824247824 */ /* 0x000fc600078e00ff */
[----:B------:R-:W-:Y:S02]  /*89d0*/  SHF.R.S32.HI R12, RZ, 0x3, R12 ;  /* 0x00000003ff0c7819 */ /* 0x000fe4000001140c */
[----:B------:R-:W-:Y:S02]  /*89e0*/  LOP3.LUT R11, R213, 0x38, R36, 0xf8, !PT ;  /* 0x00000038d50b7812 */ /* 0x000fe400078ef824 */
[----:B------:R-:W-:Y:S01]  /*89f0*/  ISETP.GE.AND P3, PT, R36, R131, PT ;  /* 0x000000832400720c */ /* 0x000fe20003f66270 */
        /* <DEDUP_REMOVED lines=44> */
[--C-:B------:R-:W-:Y:S02]  /*8cc0*/  HADD2.F32 R39, -RZ, R13.reuse.H0_H0 ;  /* 0x2000000dff277230 */ /* 0x100fe40000004100 */
[----:B------:R-:W-:Y:S01]  /*8cd0*/  FMUL.FTZ R42, R15, R40 ;  /* 0x000000280f2a7220 */ /* 0x000fe20000410000 */
[----:B------:R-:W-:-:S02]  /*8ce0*/  HADD2.F32 R13, -RZ, R13.H1_H1 ;  /* 0x3000000dff0d7230 */ /* 0x000fc40000004100 */
[----:B------:R-:W-:Y:S02]  /*8cf0*/  HADD2.F32 R152, -RZ, R152.H0_H0 ;  /* 0x20000098ff987230 */ /* 0x000fe40000004100 */
[C---:B------:R-:W-:Y:S01]  /*8d00*/  FMUL.FTZ R40, R39.reuse, R40 ;  /* 0x0000002827287220 */ /* 0x040fe20000410000 */
[-C--:B------:R-:W-:Y:S01]  /*8d10*/  FFMA.FTZ R42, R39, R41.reuse, -R42 ;  /* 0x00000029272a7223 */ /* 0x080fe2000001082a */
[----:B------:R-:W-:Y:S01]  /*8d20*/  SHF.R.U32.HI R39, RZ, 0x10, R75 ;  /* 0x00000010ff277819 */ /* 0x000fe2000001164b */
[----:B------:R-:W-:Y:S02]  /*8d30*/  HADD2.F32 R150, -RZ, R150.H0_H0 ;  /* 0x20000096ff967230 */ /* 0x000fe40000004100 */
[----:B------:R-:W-:Y:S01]  /*8d40*/  FFMA.FTZ R40, R15, R41, R40 ;  /* 0x000000290f287223 */ /* 0x000fe20000010028 */
[----:B------:R-:W-:Y:S02]  /*8d50*/  HADD2.F32 R15, -RZ, R31.H1_H1 ;  /* 0x3000001fff0f7230 */ /* 0x000fe40000004100 */
[----:B------:R-:W-:Y:S01]  /*8d60*/  HADD2.F32 R31, -RZ, R39.H0_H0 ;  /* 0x20000027ff1f7230 */ /* 0x000fe20000004100 */
[----:B------:R-:W-:Y:S01]  /*8d70*/  SHF.R.U32.HI R39, RZ, 0x10, R63 ;  /* 0x00000010ff277819 */ /* 0x000fe2000001163f */
[----:B------:R-:W-:-:S03]  /*8d80*/  HADD2.F32 R62, -RZ, R62.H0_H0 ;  /* 0x2000003eff3e7230 */ /* 0x000fc60000004100 */
[-C--:B------:R-:W-:Y:S01]  /*8d90*/  FMUL.FTZ R41, R15, R31.reuse ;  /* 0x0000001f0f297220 */ /* 0x080fe20000410000 */
[----:B------:R-:W-:Y:S02]  /*8da0*/  HADD2.F32 R39, -RZ, R39.H0_H0 ;  /* 0x20000027ff277230 */ /* 0x000fe40000004100 */
        /* <DEDUP_REMOVED lines=25> */
[-C--:B------:R-:W-:Y:S01]  /*8f40*/  FFMA.FTZ R28, R15, R150.reuse, -R28 ;  /* 0x000000960f1c7223 */ /* 0x080fe2000001081c */
        /* <DEDUP_REMOVED lines=8> */
[----:B------:R-:W-:Y:S02]  /*8fd0*/  F2FP.F16.F32.PACK_AB R74, R74, R152 ;  /* 0x000000984a4a723e */ /* 0x000fe400000000ff */
[----:B------:R-:W-:Y:S01]  /*8fe0*/  MOV R12, R13 ;  /* 0x0000000d000c7202 */ /* 0x000fe20000000f00 */
[----:B------:R-:W-:Y:S02]  /*8ff0*/  IMAD.MOV.U32 R13, RZ, RZ, R29 ;  /* 0x000000ffff0d7224 */ /* 0x000fe400078e001d */
[----:B------:R-:W-:Y:S02]  /*9000*/  IMAD.MOV.U32 R29, RZ, RZ, R11 ;  /* 0x000000ffff1d7224 */ /* 0x000fe400078e000b */
[----:B------:R-:W-:-:S07]  /*9010*/  IMAD.MOV.U32 R30, RZ, RZ, R74 ;  /* 0x000000ffff1e7224 */ /* 0x000fce00078e004a */
.L_x_2751:
[----:B------:R-:W-:Y:S05]  /*9020*/  BSYNC B2 ;  /* 0x0000000000027941 */ /* 0x000fea0003800000 */
.L_x_2750:
[----:B------:R-:W-:Y:S01]  /*9030*/  @!P3 IMAD.WIDE R36, R36, 0x2, R32 ;  /* 0x000000022424b825 */ /* 0x000fe200078e0220 */
[----:B------:R-:W-:Y:S02]  /*9040*/  ULDC.64 UR4, c[0x0][0x208] ;  /* 0x0000820000047ab9 */ /* 0x000fe40000000a00 */
[----:B0-----:R0:W-:Y:S04]  /*9050*/  ST.E.128 desc[UR4][R34.64], R12 ;  /* 0x0000000c22007985 */ /* 0x0011e8000c101d04 */
[----:B-1----:R0:W-:Y:S02]  /*9060*/  @!P3 ST.E.128 desc[UR4][R36.64], R28 ;  /* 0x0000001c2400b985 */ /* 0x0021e4000c101d04 */
.L_x_2749:
[----:B------:R-:W-:Y:S05]  /*9070*/  BSYNC B1 ;  /* 0x0000000000017941 */ /* 0x000fea0003800000 */
.L_x_2748:
[----:B------:R-:W-:Y:S01]  /*9080*/  ISETP.NE.AND P3, PT, R9, RZ, PT ;  /* 0x000000ff0900720c */ /* 0x000fe20003f65270 */
[----:B------:R-:W-:-:S12]  /*9090*/  BSSY B1, `(.L_x_2752) ;  /* 0x0000075000017945 */ /* 0x000fd80003800000 */
[----:B------:R-:W-:Y:S05]  /*90a0*/  @!P3 BRA `(.L_x_2753) ;  /* 0x0000000400ccb947 */ /* 0x000fea0003800000 */
[----:B------:R-:W-:Y:S01]  /*90b0*/  SEL R11, R118, R132, !P1 ;  /* 0x00000084760b7207 */ /* 0x000fe20004800000 */
[----:B------:R-:W-:Y:S01]  /*90c0*/  BSSY B2, `(.L_x_2754) ;  /* 0x000006e000027945 */ /* 0x000fe20003800000 */
[----:B0-----:R-:W-:Y:S02]  /*90d0*/  SHF.R.U32.HI R14, RZ, 0x3, R213 ;  /* 0x00000003ff0e7819 */ /* 0x001fe400000116d5 */
[----:B----4-:R-:W-:Y:S02]  /*90e0*/  SHF.R.S32.HI R12, RZ, 0x1f, R11 ;  /* 0x0000001fff0c7819 */ /* 0x010fe4000001140b */
        /* <DEDUP_REMOVED lines=11> */
[----:B------:R-:W-:Y:S01]  /*91a0*/  ISETP.GE.AND P3, PT, R36, R131, PT ;  /* 0x000000832400720c */ /* 0x000fe20003f66270 */
[----:B------:R-:W-:-:S04]  /*91b0*/  IMAD R12, R13, 0x1800, R218 ;  /* 0x000018000d0c7824 */ /* 0x000fc800078e02da */
[----:B------:R-:W-:Y:S02]  /*91c0*/  IMAD.IADD R13, R12, 0x1, R11 ;  /* 0x000000010c0d7824 */ /* 0x000fe400078e020b */
[C---:B------:R-:W-:Y:S02]  /*91d0*/  IMAD R11, R22.reuse, 0x4800, R126 ;  /* 0x00004800160b7824 */ /* 0x040fe400078e027e */
[----:B------:R-:W-:-:S03]  /*91e0*/  IMAD R13, R22, 0x4800, R13 ;  /* 0x00004800160d7824 */ /* 0x000fc600078e020d */
[----:B------:R-:W-:Y:S01]  /*91f0*/  LEA R11, R11, R18, 0x1 ;  /* 0x000000120b0b7211 */ /* 0x000fe200078e08ff */
[----:B------:R-:W-:Y:S02]  /*9200*/  IMAD R28, R13, 0x2, R18 ;  /* 0x000000020d1c7824 */ /* 0x000fe400078e0212 */
[----:B------:R-:W-:Y:S02]  /*9210*/  @!P3 IMAD.WIDE R36, R36, 0x2, R32 ;  /* 0x000000022424b825 */ /* 0x000fe400078e0220 */
[----:B------:R0:W1:Y:S04]  /*9220*/  LDS.128 R12, [R11+0x1e400] ;  /* 0x01e400000b0c7984 */ /* 0x0000680000000c00 */
[----:B------:R-:W3:Y:S01]  /*9230*/  LDS.128 R28, [R28+0x1e400] ;  /* 0x01e400001c1c7984 */ /* 0x000ee20000000c00 */
[----:B------:R-:W-:Y:S05]  /*9240*/  @P4 BRA `(.L_x_2755) ;  /* 0x0000000400544947 */ /* 0x000fea0003800000 */
[--C-:B------:R-:W-:Y:S01]  /*9250*/  SHF.R.U64 R38, R68, 0x10, R69.reuse ;  /* 0x0000001044267819 */ /* 0x100fe20000001245 */
[--C-:B---3--:R-:W-:Y:S01]  /*9260*/  HADD2.F32 R43, -RZ, R29.reuse.H0_H0 ;  /* 0x2000001dff2b7230 */ /* 0x108fe20000004100 */
[----:B------:R-:W-:Y:S01]  /*9270*/  SHF.R.U32.HI R68, RZ, 0x10, R69 ;  /* 0x00000010ff447819 */ /* 0x000fe20000011645 */
[----:B------:R-:W-:Y:S01]  /*9280*/  HADD2.F32 R44, -RZ, R29.H1_H1 ;  /* 0x3000001dff2c7230 */ /* 0x000fe20000004100 */
[--C-:B0-----:R-:W-:Y:S01]  /*9290*/  SHF.R.U64 R11, R56, 0x10, R57.reuse ;  /* 0x00000010380b7819 */ /* 0x101fe20000001239 */
[----:B------:R-:W-:Y:S01]  /*92a0*/  HADD2.F32 R42, -RZ, R149.H1_H1 ;  /* 0x30000095ff2a7230 */ /* 0x000fe20000004100 */
[----:B------:R-:W-:Y:S01]  /*92b0*/  SHF.R.U32.HI R56, RZ, 0x10, R57 ;  /* 0x00000010ff387819 */ /* 0x000fe20000011639 */
[--C-:B-1----:R-:W-:Y:S01]  /*92c0*/  HADD2.F32 R29, -RZ, R13.reuse.H0_H0 ;  /* 0x2000000dff1d7230 */ /* 0x102fe20000004100 */
[----:B------:R-:W-:Y:S01]  /*92d0*/  SHF.R.U64 R40, R70, 0x10, R71 ;  /* 0x0000001046287819 */ /* 0x000fe20000001247 */
[----:B------:R-:W-:Y:S02]  /*92e0*/  HADD2.F32 R68, -RZ, R68.H0_H0 ;  /* 0x20000044ff447230 */ /* 0x000fe40000004100 */
[----:B------:R-:W-:Y:S01]  /*92f0*/  FMUL.FTZ R45, R43, R42 ;  /* 0x0000002a2b2d7220 */ /* 0x000fe20000410000 */
[----:B------:R-:W-:-:S02]  /*9300*/  HADD2.F32 R13, -RZ, R13.H1_H1 ;  /* 0x3000000dff0d7230 */ /* 0x000fc40000004100 */
[----:B------:R-:W-:Y:S01]  /*9310*/  FMUL.FTZ R46, R29, R42 ;  /* 0x0000002a1d2e7220 */ /* 0x000fe20000410000 */
[----:B------:R-:W-:Y:S02]  /*9320*/  HADD2.F32 R56, -RZ, R56.H0_H0 ;  /* 0x20000038ff387230 */ /* 0x000fe40000004100 */
[-C--:B------:R-:W-:Y:S01]  /*9330*/  FMUL.FTZ R42, R44, R68.reuse ;  /* 0x000000442c2a7220 */ /* 0x080fe20000410000 */
[----:B------:R-:W-:Y:S02]  /*9340*/  HADD2.F32 R41, -RZ, R142.H1_H1 ;  /* 0x3000008eff297230 */ /* 0x000fe40000004100 */
[C---:B------:R-:W-:Y:S01]  /*9350*/  FMUL.FTZ R68, R13.reuse, R68 ;  /* 0x000000440d447220 */ /* 0x040fe20000410000 */
[----:B------:R-:W-:Y:S01]  /*9360*/  SHF.R.U32.HI R70, RZ, 0x10, R71 ;  /* 0x00000010ff467819 */ /* 0x000fe20000011647 */
[-C--:B------:R-:W-:Y:S01]  /*9370*/  FFMA.FTZ R42, R13, R56.reuse, -R42 ;  /* 0x000000380d2a7223 */ /* 0x080fe2000001082a */
[----:B------:R-:W-:Y:S01]  /*9380*/  SHF.R.U64 R39, R58, 0x10, R59 ;  /* 0x000000103a277819 */ /* 0x000fe2000000123b */
[-C--:B------:R-:W-:Y:S01]  /*9390*/  FFMA.FTZ R45, R29, R41.reuse, -R45 ;  /* 0x000000291d2d7223 */ /* 0x080fe2000001082d */
[----:B------:R-:W-:Y:S01]  /*93a0*/  FFMA.FTZ R46, R43, R41, R46 ;  /* 0x000000292b2e7223 */ /* 0x000fe2000001002e */
[----:B------:R-:W-:Y:S01]  /*93b0*/  FFMA.FTZ R13, R44, R56, R68 ;  /* 0x000000382c0d7223 */ /* 0x000fe20000010044 */
[----:B------:R-:W-:Y:S01]  /*93c0*/  SHF.R.U32.HI R58, RZ, 0x10, R59 ;  /* 0x00000010ff3a7819 */ /* 0x000fe2000001163b */
[----:B------:R-:W-:Y:S01]  /*93d0*/  HADD2.F32 R41, -RZ, R143.H1_H1 ;  /* 0x3000008fff297230 */ /* 0x000fe20000004100 */
[----:B------:R-:W-:Y:S01]  /*93e0*/  F2FP.F16.F32.PACK_AB R42, R42, R45 ;  /* 0x0000002d2a2a723e */ /* 0x000fe200000000ff */
[--C-:B------:R-:W-:Y:S01]  /*93f0*/  HADD2.F32 R44, -RZ, R31.reuse.H0_H0 ;  /* 0x2000001fff2c7230 */ /* 0x100fe20000004100 */
[----:B------:R-:W-:Y:S01]  /*9400*/  F2FP.F16.F32.PACK_AB R46, R13, R46 ;  /* 0x0000002e0d2e723e */ /* 0x000fe200000000ff */
[----:B------:R-:W-:-:S02]  /*9410*/  HADD2.F32 R31, -RZ, R31.H1_H1 ;  /* 0x3000001fff1f7230 */ /* 0x000fc40000004100 */
[--C-:B------:R-:W-:Y:S02]  /*9420*/  HADD2.F32 R48, -RZ, R15.reuse.H0_H0 ;  /* 0x2000000fff307230 */ /* 0x100fe40000004100 */
[-C--:B------:R-:W-:Y:S01]  /*9430*/  FMUL.FTZ R43, R44, R41.reuse ;  /* 0x000000292c2b7220 */ /* 0x080fe20000410000 */
[----:B------:R-:W-:Y:S02]  /*9440*/  HADD2.F32 R70, -RZ, R70.H0_H0 ;  /* 0x20000046ff467230 */ /* 0x000fe40000004100 */
[----:B------:R-:W-:Y:S02]  /*9450*/  HADD2.F32 R15, -RZ, R15.H1_H1 ;  /* 0x3000000fff0f7230 */ /* 0x000fe40000004100 */
[----:B------:R-:W-:Y:S01]  /*9460*/  FMUL.FTZ R41, R48, R41 ;  /* 0x0000002930297220 */ /* 0x000fe20000410000 */
[----:B------:R-:W-:Y:S02]  /*9470*/  HADD2.F32 R29, -RZ, R141.H1_H1 ;  /* 0x3000008dff1d7230 */ /* 0x000fe40000004100 */
[----:B------:R-:W-:Y:S01]  /*9480*/  FMUL.FTZ R50, R31, R70 ;  /* 0x000000461f327220 */ /* 0x000fe20000410000 */
[----:B------:R-:W-:-:S02]  /*9490*/  HADD2.F32 R58, -RZ, R58.H0_H0 ;  /* 0x2000003aff3a7230 */ /* 0x000fc40000004100 */
[C---:B------:R-:W-:Y:S01]  /*94a0*/  FMUL.FTZ R70, R15.reuse, R70 ;  /* 0x000000460f467220 */ /* 0x040fe20000410000 */
[----:B------:R-:W-:Y:S02]  /*94b0*/  HADD2.F32 R47, -RZ, R12.H0_H0 ;  /* 0x2000000cff2f7230 */ /* 0x000fe40000004100 */
[-C--:B------:R-:W-:Y:S01]  /*94c0*/  FFMA.FTZ R41, R44, R29.reuse, R41 ;  /* 0x0000001d2c297223 */ /* 0x080fe20000010029 */
[----:B------:R-:W-:Y:S02]  /*94d0*/  HADD2.F32 R44, -RZ, R38.H0_H0 ;  /* 0x20000026ff2c7230 */ /* 0x000fe40000004100 */
[-C--:B------:R-:W-:Y:S01]  /*94e0*/  FFMA.FTZ R50, R15, R58.reuse, -R50 ;  /* 0x0000003a0f327223 */ /* 0x080fe20000010832 */
[----:B------:R-:W-:Y:S01]  /*94f0*/  FFMA.FTZ R70, R31, R58, R70 ;  /* 0x0000003a1f467223 */ /* 0x000fe20000010046 */
[----:B------:R-:W-:Y:S02]  /*9500*/  HADD2.F32 R15, -RZ, R28.H1_H1 ;  /* 0x3000001cff0f7230 */ /* 0x000fe40000004100 */
[----:B------:R-:W-:Y:S01]  /*9510*/  FFMA.FTZ R43, R48, R29, -R43 ;  /* 0x0000001d302b7223 */ /* 0x000fe2000001082b */
[----:B------:R-:W-:-:S02]  /*9520*/  HADD2.F32 R31, -RZ, R12.H1_H1 ;  /* 0x3000000cff1f7230 */ /* 0x000fc40000004100 */
[----:B------:R-:W-:Y:S01]  /*9530*/  HADD2.F32 R48, -RZ, R149.H0_H0 ;  /* 0x20000095ff307230 */ /* 0x000fe20000004100 */
[----:B------:R-:W-:Y:S01]  /*9540*/  F2FP.F16.F32.PACK_AB R41, R70, R41 ;  /* 0x000000294629723e */ /* 0x000fe200000000ff */
[----:B------:R-:W-:Y:S02]  /*9550*/  HADD2.F32 R29, -RZ, R28.H0_H0 ;  /* 0x2000001cff1d7230 */ /* 0x000fe40000004100 */
        /* <DEDUP_REMOVED lines=8> */
[----:B------:R-:W-:Y:S01]  /*95e0*/  FFMA.FTZ R11, R47, R142, -R12 ;  /* 0x0000008e2f0b7223 */ /* 0x000fe2000001080c */
[----:B------:R-:W-:-:S02]  /*95f0*/  HADD2.F32 R38, -RZ, R30.H0_H0 ;  /* 0x2000001eff267230 */ /* 0x000fc40000004100 */
[----:B------:R-:W-:Y:S01]  /*9600*/  FFMA.FTZ R12, R29, R142, R48 ;  /* 0x0000008e1d0c7223 */ /* 0x000fe20000010030 */
[----:B------:R-:W-:Y:S01]  /*9610*/  HADD2.F32 R143, -RZ, R143.H0_H0 ;  /* 0x2000008fff8f7230 */ /* 0x000fe20000004100 */
[----:B------:R-:W-:Y:S01]  /*9620*/  F2FP.F16.F32.PACK_AB R43, R50, R43 ;  /* 0x0000002b322b723e */ /* 0x000fe200000000ff */
[----:B------:R-:W-:Y:S01]  /*9630*/  HADD2.F32 R31, -RZ, R40.H0_H0 ;  /* 0x20000028ff1f7230 */ /* 0x000fe20000004100 */
[----:B------:R-:W-:Y:S01]  /*9640*/  F2FP.F16.F32.PACK_AB R11, R28, R11 ;  /* 0x0000000b1c0b723e */ /* 0x000fe200000000ff */
[----:B------:R-:W-:Y:S02]  /*9650*/  HADD2.F32 R30, -RZ, R30.H1_H1 ;  /* 0x3000001eff1e7230 */ /* 0x000fe40000004100 */
[----:B------:R-:W-:Y:S01]  /*9660*/  FMUL.FTZ R47, R38, R143 ;  /* 0x0000008f262f7220 */ /* 0x000fe20000410000 */
[--C-:B------:R-:W-:Y:S01]  /*9670*/  HADD2.F32 R40, -RZ, R14.reuse.H0_H0 ;  /* 0x2000000eff287230 */ /* 0x100fe20000004100 */
[----:B------:R-:W-:Y:S01]  /*9680*/  F2FP.F16.F32.PACK_AB R28, R15, R12 ;  /* 0x0000000c0f1c723e */ /* 0x000fe200000000ff */
[----:B------:R-:W-:-:S02]  /*9690*/  HADD2.F32 R29, -RZ, R14.H1_H1 ;  /* 0x3000000eff1d7230 */ /* 0x000fc40000004100 */
[----:B------:R-:W-:Y:S01]  /*96a0*/  FMUL.FTZ R44, R30, R31 ;  /* 0x0000001f1e2c7220 */ /* 0x000fe20000410000 */
[----:B------:R-:W-:Y:S02]  /*96b0*/  HADD2.F32 R141, -RZ, R141.H0_H0 ;  /* 0x2000008dff8d7230 */ /* 0x000fe40000004100 */
[C---:B------:R-:W-:Y:S01]  /*96c0*/  FMUL.FTZ R143, R40.reuse, R143 ;  /* 0x0000008f288f7220 */ /* 0x040fe20000410000 */
[----:B------:R-:W-:Y:S02]  /*96d0*/  HADD2.F32 R39, -RZ, R39.H0_H0 ;  /* 0x20000027ff277230 */ /* 0x000fe40000004100 */
[C---:B------:R-:W-:Y:S01]  /*96e0*/  FMUL.FTZ R31, R29.reuse, R31 ;  /* 0x0000001f1d1f7220 */ /* 0x040fe20000410000 */
[----:B------:R-:W-:Y:S02]  /*96f0*/  IMAD.MOV.U32 R12, RZ, RZ, R11 ;  /* 0x000000ffff0c7224 */ /* 0x000fe400078e000b */
[-C--:B------:R-:W-:Y:S01]  /*9700*/  FFMA.FTZ R14, R40, R141.reuse, -R47 ;  /* 0x0000008d280e7223 */ /* 0x080fe2000001082f */
[----:B------:R-:W-:Y:S01]  /*9710*/  FFMA.FTZ R38, R38, R141, R143 ;  /* 0x0000008d26267223 */ /* 0x000fe2000001008f */
[-C--:B------:R-:W-:Y:S01]  /*9720*/  FFMA.FTZ R29, R29, R39.reuse, -R44 ;  /* 0x000000271d1d7223 */ /* 0x080fe2000001082c */
[----:B------:R-:W-:Y:S01]  /*9730*/  FFMA.FTZ R31, R30, R39, R31 ;  /* 0x000000271e1f7223 */ /* 0x000fe2000001001f */
[----:B------:R-:W-:-:S02]  /*9740*/  IMAD.MOV.U32 R13, RZ, RZ, R42 ;  /* 0x000000ffff0d7224 */ /* 0x000fc400078e002a */
[----:B------:R-:W-:Y:S01]  /*9750*/  IMAD.MOV.U32 R15, RZ, RZ, R43 ;  /* 0x000000ffff0f7224 */ /* 0x000fe200078e002b */
[----:B------:R-:W-:Y:S02]  /*9760*/  F2FP.F16.F32.PACK_AB R14, R29, R14 ;  /* 0x0000000e1d0e723e */ /* 0x000fe400000000ff */
[----:B------:R-:W-:Y:S01]  /*9770*/  F2FP.F16.F32.PACK_AB R30, R31, R38 ;  /* 0x000000261f1e723e */ /* 0x000fe200000000ff */
[----:B------:R-:W-:Y:S01]  /*9780*/  IMAD.MOV.U32 R31, RZ, RZ, R41 ;  /* 0x000000ffff1f7224 */ /* 0x000fe200078e0029 */
[----:B------:R-:W-:-:S07]  /*9790*/  MOV R29, R46 ;  /* 0x0000002e001d7202 */ /* 0x000fce0000000f00 */
.L_x_2755:
[----:B------:R-:W-:Y:S05]  /*97a0*/  BSYNC B2 ;  /* 0x0000000000027941 */ /* 0x000fea0003800000 */
.L_x_2754:
[----:B------:R-:W-:Y:S02]  /*97b0*/  ULDC.64 UR4, c[0x0][0x208] ;  /* 0x0000820000047ab9 */ /* 0x000fe40000000a00 */
[----:B-1----:R1:W-:Y:S04]  /*97c0*/  ST.E.128 desc[UR4][R34.64], R12 ;  /* 0x0000000c22007985 */ /* 0x0023e8000c101d04 */
[----:B---3--:R1:W-:Y:S02]  /*97d0*/  @!P3 ST.E.128 desc[UR4][R36.64], R28 ;  /* 0x0000001c2400b985 */ /* 0x0083e4000c101d04 */
.L_x_2753:
[----:B------:R-:W-:Y:S05]  /*97e0*/  BSYNC B1 ;  /* 0x0000000000017941 */ /* 0x000fea0003800000 */
.L_x_2752:
[----:B------:R-:W-:-:S13]  /*97f0*/  ISETP.NE.AND P3, PT, R10, RZ, PT ;  /* 0x000000ff0a00720c */ /* 0x000fda0003f65270 */
[----:B------:R-:W-:Y:S05]  /*9800*/  @!P3 BRA `(.L_x_2704) ;  /* 0x0000000c00b4b947 */ /* 0x000fea0003800000 */
[----:B------:R-:W-:Y:S01]  /*9810*/  LOP3.LUT P4, RZ, R19, 0x1, RZ, 0xc0, !PT ;  /* 0x0000000113ff7812 */ /* 0x000fe2000788c0ff */
[----:B------:R-:W-:Y:S01]  /*9820*/  BSSY B1, `(.L_x_2756) ;  /* 0x000006d000017945 */ /* 0x000fe20003800000 */
[----:B01----:R-:W-:Y:S02]  /*9830*/  SHF.R.U32.HI R14, RZ, 0x3, R213 ;  /* 0x00000003ff0e7819 */ /* 0x003fe400000116d5 */
[----:B------:R-:W-:Y:S02]  /*9840*/  SEL R132, R118, R132, !P4 ;  /* 0x0000008476847207 */ /* 0x000fe40006000000 */
[C---:B------:R-:W-:Y:S02]  /*9850*/  LEA R34, P3, R7.reuse, R116, 0x1 ;  /* 0x0000007407227211 */ /* 0x040fe400078608ff */
[----:B------:R-:W-:Y:S02]  /*9860*/  SHF.R.S32.HI R11, RZ, 0x1f, R132 ;  /* 0x0000001fff0b7819 */ /* 0x000fe40000011484 */
[----:B------:R-:W-:-:S02]  /*9870*/  LEA.HI.X R35, R7, R113, R105, 0x1, P3 ;  /* 0x0000007107237211 */ /* 0x000fc400018f0c69 */
[----:B------:R-:W-:Y:S02]  /*9880*/  LEA.HI R132, R11, R132, RZ, 0x4 ;  /* 0x000000840b847211 */ /* 0x000fe400078f20ff */
[----:B------:R-:W-:Y:S02]  /*9890*/  ISETP.GE.AND P3, PT, R194, R117, PT ;  /* 0x00000075c200720c */ /* 0x000fe40003f66270 */
[----:B------:R-:W-:-:S04]  /*98a0*/  LEA.HI.SX32 R132, R132, R109, 0x1c ;  /* 0x0000006d84847211 */ /* 0x000fc800078fe2ff */
[----:B------:R-:W-:Y:S01]  /*98b0*/  SHF.R.S32.HI R11, RZ, 0x1f, R132 ;  /* 0x0000001fff0b7819 */ /* 0x000fe20000011484 */
[----:B----4-:R-:W-:-:S03]  /*98c0*/  IMAD.SHL.U32 R36, R132, 0x8, RZ ;  /* 0x0000000884247824 */ /* 0x010fc600078e00ff */
[----:B------:R-:W-:-:S04]  /*98d0*/  LEA.HI R11, R11, R132, RZ, 0x3 ;  /* 0x000000840b0b7211 */ /* 0x000fc800078f18ff */
        /* <DEDUP_REMOVED lines=8> */
[----:B------:R-:W-:-:S03]  /*9960*/  IMAD R28, R13, 0x2, R18 ;  /* 0x000000020d1c7824 */ /* 0x000fc600078e0212 */
[----:B------:R0:W1:Y:S04]  /*9970*/  LDS.128 R12, [R11+0x1e400] ;  /* 0x01e400000b0c7984 */ /* 0x0000680000000c00 */
[----:B------:R-:W3:Y:S01]  /*9980*/  LDS.128 R28, [R28+0x1e400] ;  /* 0x01e400001c1c7984 */ /* 0x000ee20000000c00 */
[----:B------:R-:W-:Y:S05]  /*9990*/  @P3 BRA `(.L_x_2757) ;  /* 0x0000000400543947 */ /* 0x000fea0003800000 */
[----:B------:R-:W-:Y:S01]  /*99a0*/  SHF.R.U32.HI R45, RZ, 0x10, R65 ;  /* 0x00000010ff2d7819 */ /* 0x000fe20000011641 */
[----:B---3--:R-:W-:Y:S01]  /*99b0*/  IMAD.MOV.U32 R40, RZ, RZ, R29 ;  /* 0x000000ffff287224 */ /* 0x008fe200078e001d */
[----:B------:R-:W-:Y:S01]  /*99c0*/  SHF.R.U32.HI R43, RZ, 0x10, R53 ;  /* 0x00000010ff2b7819 */ /* 0x000fe20000011635 */
[----:B------:R-:W-:Y:S01]  /*99d0*/  IMAD.MOV.U32 R41, RZ, RZ, R31 ;  /* 0x000000ffff297224 */ /* 0x000fe200078e001f */
[----:B-1----:R-:W-:Y:S01]  /*99e0*/  MOV R29, R15 ;  /* 0x0000000f001d7202 */ /* 0x002fe20000000f00 */
[----:B------:R-:W-:Y:S01]  /*99f0*/  HADD2.F32 R45, -RZ, R45.H0_H0 ;  /* 0x2000002dff2d7230 */ /* 0x000fe20000004100 */
[--C-:B------:R-:W-:Y:S01]  /*9a00*/  SHF.R.U64 R39, R66, 0x10, R67.reuse ;  /* 0x0000001042277819 */ /* 0x100fe20000001243 */
[--C-:B------:R-:W-:Y:S01]  /*9a10*/  HADD2.F32 R31, -RZ, R40.reuse.H0_H0 ;  /* 0x20000028ff1f7230 */ /* 0x100fe20000004100 */
[----:B------:R-:W-:Y:S01]  /*9a20*/  SHF.R.U32.HI R66, RZ, 0x10, R67 ;  /* 0x00000010ff427819 */ /* 0x000fe20000011643 */
[----:B------:R-:W-:Y:S01]  /*9a30*/  HADD2.F32 R42, -RZ, R40.H1_H1 ;  /* 0x30000028ff2a7230 */ /* 0x000fe20000004100 */
[--C-:B------:R-:W-:Y:S01]  /*9a40*/  SHF.R.U64 R37, R54, 0x10, R55.reuse ;  /* 0x0000001036257819 */ /* 0x100fe20000001237 */
[----:B------:R-:W-:Y:S01]  /*9a50*/  HADD2.F32 R46, -RZ, R136.H0_H0 ;  /* 0x20000088ff2e7230 */ /* 0x000fe20000004100 */
[----:B------:R-:W-:Y:S01]  /*9a60*/  SHF.R.U32.HI R54, RZ, 0x10, R55 ;  /* 0x00000010ff367819 */ /* 0x000fe20000011637 */
[----:B------:R-:W-:-:S02]  /*9a70*/  HADD2.F32 R40, -RZ, R13.H1_H1 ;  /* 0x3000000dff287230 */ /* 0x000fc40000004100 */
[-C--:B------:R-:W-:Y:S01]  /*9a80*/  FMUL.FTZ R47, R42, R45.reuse ;  /* 0x0000002d2a2f7220 */ /* 0x080fe20000410000 */
[----:B------:R-:W-:Y:S02]  /*9a90*/  HADD2.F32 R15, -RZ, R13.H0_H0 ;  /* 0x2000000dff0f7230 */ /* 0x000fe40000004100 */
[-C--:B------:R-:W-:Y:S01]  /*9aa0*/  FMUL.FTZ R48, R31, R46.reuse ;  /* 0x0000002e1f307220 */ /* 0x080fe20000410000 */
[----:B------:R-:W-:Y:S02]  /*9ab0*/  HADD2.F32 R44, -RZ, R138.H0_H0 ;  /* 0x2000008aff2c7230 */ /* 0x000fe40000004100 */
[----:B------:R-:W-:Y:S01]  /*9ac0*/  FMUL.FTZ R45, R40, R45 ;  /* 0x0000002d282d7220 */ /* 0x000fe20000410000 */
[----:B------:R-:W-:Y:S02]  /*9ad0*/  HADD2.F32 R43, -RZ, R43.H0_H0 ;  /* 0x2000002bff2b7230 */ /* 0x000fe40000004100 */
[----:B------:R-:W-:Y:S01]  /*9ae0*/  FMUL.FTZ R46, R15, R46 ;  /* 0x0000002e0f2e7220 */ /* 0x000fe20000410000 */
[----:B------:R-:W-:-:S02]  /*9af0*/  HADD2.F32 R66, -RZ, R66.H0_H0 ;  /* 0x20000042ff427230 */ /* 0x000fc40000004100 */
[-C--:B------:R-:W-:Y:S01]  /*9b00*/  FFMA.FTZ R13, R15, R44.reuse, -R48 ;  /* 0x0000002c0f0d7223 */ /* 0x080fe20000010830 */
[----:B------:R-:W-:Y:S02]  /*9b10*/  HADD2.F32 R48, -RZ, R137.H0_H0 ;  /* 0x20000089ff307230 */ /* 0x000fe40000004100 */
[-C--:B------:R-:W-:Y:S01]  /*9b20*/  FFMA.FTZ R40, R40, R43.reuse, -R47 ;  /* 0x0000002b28287223 */ /* 0x080fe2000001082f */
[----:B------:R-:W-:Y:S01]  /*9b30*/  FFMA.FTZ R42, R42, R43, R45 ;  /* 0x0000002b2a2a7223 */ /* 0x000fe2000001002d */
[----:B------:R-:W-:Y:S01]  /*9b40*/  FFMA.FTZ R15, R31, R44, R46 ;  /* 0x0000002c1f0f7223 */ /* 0x000fe2000001002e */
[--C-:B------:R-:W-:Y:S01]  /*9b50*/  HADD2.F32 R43, -RZ, R41.reuse.H0_H0 ;  /* 0x20000029ff2b7230 */ /* 0x100fe20000004100 */
[----:B------:R-:W-:Y:S01]  /*9b60*/  SHF.R.U64 R38, R64, 0x10, R65 ;  /* 0x0000001040267819 */ /* 0x000fe20000001241 */
[----:B------:R-:W-:Y:S01]  /*9b70*/  HADD2.F32 R41, -RZ, R41.H1_H1 ;  /* 0x30000029ff297230 */ /* 0x000fe20000004100 */
[----:B0-----:R-:W-:Y:S01]  /*9b80*/  SHF.R.U64 R11, R52, 0x10, R53 ;  /* 0x00000010340b7819 */ /* 0x001fe20000001235 */
[----:B------:R-:W-:-:S02]  /*9b90*/  HADD2.F32 R31, -RZ, R29.H0_H0 ;  /* 0x2000001dff1f7230 */ /* 0x000fc40000004100 */
[----:B------:R-:W-:Y:S01]  /*9ba0*/  FMUL.FTZ R50, R43, R48 ;  /* 0x000000302b327220 */ /* 0x000fe20000410000 */
[----:B------:R-:W-:Y:S02]  /*9bb0*/  HADD2.F32 R44, -RZ, R29.H1_H1 ;  /* 0x3000001dff2c7230 */ /* 0x000fe40000004100 */
[----:B------:R-:W-:Y:S01]  /*9bc0*/  FMUL.FTZ R45, R41, R66 ;  /* 0x00000042292d7220 */ /* 0x000fe20000410000 */
[----:B------:R-:W-:Y:S02]  /*9bd0*/  HADD2.F32 R46, -RZ, R139.H0_H0 ;  /* 0x2000008bff2e7230 */ /* 0x000fe40000004100 */
[----:B------:R-:W-:Y:S01]  /*9be0*/  FMUL.FTZ R48, R31, R48 ;  /* 0x000000301f307220 */ /* 0x000fe20000410000 */
[----:B------:R-:W-:Y:S02]  /*9bf0*/  HADD2.F32 R54, -RZ, R54.H0_H0 ;  /* 0x20000036ff367230 */ /* 0x000fe40000004100 */
[----:B------:R-:W-:Y:S01]  /*9c00*/  FMUL.FTZ R66, R44, R66 ;  /* 0x000000422c427220 */ /* 0x000fe20000410000 */
[----:B------:R-:W-:-:S02]  /*9c10*/  HADD2.F32 R136, -RZ, R136.H1_H1 ;  /* 0x30000088ff887230 */ /* 0x000fc40000004100 */
[-C--:B------:R-:W-:Y:S01]  /*9c20*/  FFMA.FTZ R29, R31, R46.reuse, -R50 ;  /* 0x0000002e1f1d7223 */ /* 0x080fe20000010832 */
[----:B------:R-:W-:Y:S01]  /*9c30*/  FFMA.FTZ R31, R43, R46, R48 ;  /* 0x0000002e2b1f7223 */ /* 0x000fe20000010030 */
[-C--:B------:R-:W-:Y:S01]  /*9c40*/  FFMA.FTZ R46, R41, R54.reuse, R66 ;  /* 0x00000036292e7223 */ /* 0x080fe20000010042 */
[----:B------:R-:W-:Y:S02]  /*9c50*/  HADD2.F32 R43, -RZ, R38.H0_H0 ;  /* 0x20000026ff2b7230 */ /* 0x000fe40000004100 */
[----:B------:R-:W-:Y:S01]  /*9c60*/  FFMA.FTZ R44, R44, R54, -R45 ;  /* 0x000000362c2c7223 */ /* 0x000fe2000001082d */
[----:B------:R-:W-:Y:S01]  /*9c70*/  HADD2.F32 R41, -RZ, R28.H0_H0 ;  /* 0x2000001cff297230 */ /* 0x000fe20000004100 */
[----:B------:R-:W-:Y:S01]  /*9c80*/  F2FP.F16.F32.PACK_AB R13, R40, R13 ;  /* 0x0000000d280d723e */ /* 0x000fe200000000ff */
[----:B------:R-:W-:Y:S01]  /*9c90*/  HADD2.F32 R38, -RZ, R12.H0_H0 ;  /* 0x2000000cff267230 */ /* 0x000fe20000004100 */
[----:B------:R-:W-:Y:S01]  /*9ca0*/  F2FP.F16.F32.PACK_AB R31, R46, R31 ;  /* 0x0000001f2e1f723e */ /* 0x000fe200000000ff */
[----:B------:R-:W-:-:S02]  /*9cb0*/  HADD2.F32 R28, -RZ, R28.H1_H1 ;  /* 0x3000001cff1c7230 */ /* 0x000fc40000004100 */
[-C--:B------:R-:W-:Y:S01]  /*9cc0*/  FMUL.FTZ R45, R41, R136.reuse ;  /* 0x00000088292d7220 */ /* 0x080fe20000410000 */
[----:B------:R-:W-:Y:S02]  /*9cd0*/  HADD2.F32 R12, -RZ, R12.H1_H1 ;  /* 0x3000000cff0c7230 */ /* 0x000fe40000004100 */
[----:B------:R-:W-:Y:S01]  /*9ce0*/  FMUL.FTZ R136, R38, R136 ;  /* 0x0000008826887220 */ /* 0x000fe20000410000 */
[----:B------:R-:W-:Y:S02]  /*9cf0*/  HADD2.F32 R138, -RZ, R138.H1_H1 ;  /* 0x3000008aff8a7230 */ /* 0x000fe40000004100 */
[-C--:B------:R-:W-:Y:S01]  /*9d00*/  FMUL.FTZ R47, R28, R43.reuse ;  /* 0x0000002b1c2f7220 */ /* 0x080fe20000410000 */
[----:B------:R-:W-:Y:S02]  /*9d10*/  HADD2.F32 R11, -RZ, R11.H0_H0 ;  /* 0x2000000bff0b7230 */ /* 0x000fe40000004100 */
[----:B------:R-:W-:Y:S01]  /*9d20*/  FMUL.FTZ R43, R12, R43 ;  /* 0x0000002b0c2b7220 */ /* 0x000fe20000410000 */
[----:B------:R-:W-:-:S02]  /*9d30*/  HADD2.F32 R137, -RZ, R137.H1_H1 ;  /* 0x30000089ff897230 */ /* 0x000fc40000004100 */
[-C--:B------:R-:W-:Y:S01]  /*9d40*/  FFMA.FTZ R45, R38, R138.reuse, -R45 ;  /* 0x0000008a262d7223 */ /* 0x080fe2000001082d */
[----:B------:R-:W-:Y:S02]  /*9d50*/  HADD2.F32 R39, -RZ, R39.H0_H0 ;  /* 0x20000027ff277230 */ /* 0x000fe40000004100 */
[-C--:B------:R-:W-:Y:S01]  /*9d60*/  FFMA.FTZ R38, R12, R11.reuse, -R47 ;  /* 0x0000000b0c267223 */ /* 0x080fe2000001082f */
[----:B------:R-:W-:Y:S01]  /*9d70*/  FFMA.FTZ R43, R28, R11, R43 ;  /* 0x0000000b1c2b7223 */ /* 0x000fe2000001002b */
[----:B------:R-:W-:Y:S02]  /*9d80*/  HADD2.F32 R12, -RZ, R30.H0_H0 ;  /* 0x2000001eff0c7230 */ /* 0x000fe40000004100 */
[----:B------:R-:W-:Y:S01]  /*9d90*/  FFMA.FTZ R136, R41, R138, R136 ;  /* 0x0000008a29887223 */ /* 0x000fe20000010088 */
        /* <DEDUP_REMOVED lines=17> */
[----:B------:R-:W-:-:S02]  /*9eb0*/  F2FP.F16.F32.PACK_AB R12, R38, R45 ;  /* 0x0000002d260c723e */ /* 0x000fc400000000ff */
[----:B------:R-:W-:Y:S01]  /*9ec0*/  F2FP.F16.F32.PACK_AB R14, R41, R28 ;  /* 0x0000001c290e723e */ /* 0x000fe200000000ff */
[----:B------:R-:W-:Y:S01]  /*9ed0*/  IMAD.MOV.U32 R28, RZ, RZ, R136 ;  /* 0x000000ffff1c7224 */ /* 0x000fe200078e0088 */
[----:B------:R-:W-:-:S07]  /*9ee0*/  F2FP.F16.F32.PACK_AB R30, R30, R137 ;  /* 0x000000891e1e723e */ /* 0x000fce00000000ff */
.L_x_2757:
[----:B------:R-:W-:Y:S05]  /*9ef0*/  BSYNC B1 ;  /* 0x0000000000017941 */ /* 0x000fea0003800000 */
.L_x_2756:
[----:B------:R-:W-:Y:S01]  /*9f00*/  ISETP.GE.AND P3, PT, R36, R131, PT ;  /* 0x000000832400720c */ /* 0x000fe20003f66270 */
[----:B------:R-:W-:Y:S02]  /*9f10*/  ULDC.64 UR4, c[0x0][0x208] ;  /* 0x0000820000047ab9 */ /* 0x000fe40000000a00 */
[----:B-1----:R1:W-:Y:S10]  /*9f20*/  ST.E.128 desc[UR4][R34.64], R12 ;  /* 0x0000000c22007985 */ /* 0x0023f4000c101d04 */
[----:B------:R-:W-:Y:S05]  /*9f30*/  @P3 BRA `(.L_x_2704) ;  /* 0x0000000400e83947 */ /* 0x000fea0003800000 */
[----:B------:R-:W-:Y:S01]  /*9f40*/  IMAD.WIDE R32, R36, 0x2, R32 ;  /* 0x0000000224207825 */ /* 0x000fe200078e0220 */
[----:B------:R-:W-:-:S04]  /*9f50*/  ULDC.64 UR4, c[0x0][0x208] ;  /* 0x0000820000047ab9 */ /* 0x000fc80000000a00 */
[----:B---3--:R3:W-:Y:S01]  /*9f60*/  ST.E.128 desc[UR4][R32.64], R28 ;  /* 0x0000001c20007985 */ /* 0x0087e2000c101d04 */
[----:B------:R-:W-:Y:S05]  /*9f70*/  BRA `(.L_x_2704) ;  /* 0x0000000400d87947 */ /* 0x000fea0003800000 */
.L_x_2669:
[----:B------:R-:W-:-:S04]  /*9f80*/  ULOP3.LUT UR4, UR60, 0x1, URZ, 0xfc, !UPT ;  /* 0x000000013c047892 */ /* 0x000fc8000f8efc3f */
[----:B------:R-:W-:-:S06]  /*9f90*/  UISETP.NE.AND UP0, UPT, UR4, 0x3, UPT ;  /* 0x000000030400788c */ /* 0x000fcc000bf05270 */
[----:B------:R-:W-:-:S13]  /*9fa0*/  PLOP3.LUT P2, PT, PT, PT, UP0, 0x80, 0x0 ;  /* 0x000000000000781c */ /* 0x000fda0003f4f008 */
[----:B------:R-:W-:Y:S05]  /*9fb0*/  @!P2 BRA `(.L_x_2758) ;  /* 0x000000000004a947 */ /* 0x000fea0003800000 */
[----:B------:R-:W-:Y:S01]  /*9fc0*/  BPT.TRAP 0x1 ;  /* 0x000000040000795c */ /* 0x000fe20000300000 */
.L_x_2758:
[----:B------:R-:W-:Y:S01]  /*9fd0*/  LEA R85, R22, R18, 0x3 ;  /* 0x0000001216557211 */ /* 0x000fe200078e18ff */
[----:B------:R-:W-:Y:S01]  /*9fe0*/  BSSY B1, `(.L_x_2759) ;  /* 0x0000005000017945 */ /* 0x000fe20003800000 */
[----:B------:R-:W-:Y:S02]  /*9ff0*/  SHF.L.U32 R86, R207, 0x1f, RZ ;  /* 0x0000001fcf567819 */ /* 0x000fe400000006ff */
[----:B------:R-:W-:Y:S02]  /*a000*/  SHF.R.S32.HI R82, RZ, 0x1f, R27 ;  /* 0x0000001fff527819 */ /* 0x000fe4000001141b */
[----:B------:R-:W0:Y:S02]  /*a010*/  SYNCS.PHASECHK.TRANS64.TRYWAIT P3, [R85+URZ+0x30890], R86 ;  /* 0x03089056550075a7 */ /* 0x000e24000806017f */
[----:B0-----:R-:W-:Y:S05]  /*a020*/  @!P3 BRA `(.L_x_2760) ;  /* 0x000001cc001cb947 */ /* 0x001fea0003800000 */
.L_x_3047:
[----:B------:R-:W-:Y:S05]  /*a030*/  BSYNC B1 ;  /* 0x0000000000017941 */ /* 0x000fea0003800000 */
.L_x_2759:
        /* <DEDUP_REMOVED lines=25> */
.L_x_3051:
[----:B------:R-:W-:Y:S04]  /*a1d0*/  BSSY B1, `(.L_x_2762) ;  /* 0x0000026000017945 */ /* 0x000fe80003800000 */
[----:B------:R-:W-:Y:S05]  /*a1e0*/  @!P3 BRA `(.L_x_2763) ;  /* 0x000000000090b947 */ /* 0x000fea0003800000 */
[----:B------:R-:W-:Y:S01]  /*a1f0*/  ULDC UR4, c[0x0][0x2f4] ;  /* 0x0000bd0000047ab9 */ /* 0x000fe20000000800 */
[----:B------:R-:W-:Y:S01]  /*a200*/  ULDC.64 UR6, c[0x0][0x208] ;  /* 0x0000820000067ab9 */ /* 0x000fe20000000a00 */
        /* <DEDUP_REMOVED lines=20> */
[----:B------:R-:W-:Y:S01]  /*a350*/  @!P5 IMAD.SHL.U32 R11, R201, 0x8, RZ ;  /* 0x00000008c90bd824 */ /* 0x000fe200078e00ff */
[----:B--2---:R-:W-:Y:S01]  /*a360*/  @!P5 MOV R32, R35 ;  /* 0x000000230020d202 */ /* 0x004fe20000000f00 */
[----:B------:R-:W-:-:S04]  /*a370*/  @!P5 IMAD.MOV.U32 R33, RZ, RZ, R36 ;  /* 0x000000ffff21d224 */ /* 0x000fc800078e0024 */
        /* <DEDUP_REMOVED lines=11> */
.L_x_2763:
[----:B------:R-:W-:Y:S05]  /*a430*/  BSYNC B1 ;  /* 0x0000000000017941 */ /* 0x000fea0003800000 */
.L_x_2762:
[----:B------:R-:W-:-:S03]  /*a440*/  UMOV UR4, 0xffffffff ;  /* 0xffffffff00047882 */ /* 0x000fc60000000000 */
[----:B------:R-:W-:Y:S05]  /*a450*/  BRA.DIV UR4, `(.L_x_2764) ;  /* 0x000001ca04707947 */ /* 0x000fea000b800000 */
[----:B--2---:R2:W0:Y:S04]  /*a460*/  SHFL.IDX PT, R36, R37, 0x1, 0x1c1f ;  /* 0x003c1f0025247f89 */ /* 0x00442800000e0000 */
[----:B---3--:R2:W3:Y:S02]  /*a470*/  SHFL.IDX PT, R35, R34, 0x1, 0x1c1f ;  /* 0x003c1f0022237f89 */ /* 0x0084e400000e0000 */
.L_x_3055:
[----:B------:R-:W-:-:S13]  /*a480*/  ISETP.GE.AND P3, PT, R38, 0x41, PT ;  /* 0x000000412600780c */ /* 0x000fda0003f66270 */
[----:B------:R-:W-:Y:S05]  /*a490*/  @!P3 BRA `(.L_x_2704) ;  /* 0x000000000090b947 */ /* 0x000fea0003800000 */
[----:B------:R-:W-:Y:S01]  /*a4a0*/  ULDC UR4, c[0x0][0x2f4] ;  /* 0x0000bd0000047ab9 */ /* 0x000fe20000000800 */
[----:B------:R-:W-:Y:S01]  /*a4b0*/  ULDC.64 UR6, c[0x0][0x208] ;  /* 0x0000820000067ab9 */ /* 0x000fe20000000a00 */
[----:B------:R-:W-:Y:S02]  /*a4c0*/  ISETP.GE.AND P5, PT, R16, UR4, PT ;  /* 0x0000000410007c0c */ /* 0x000fe4000bfa6270 */
[----:B------:R-:W-:-:S11]  /*a4d0*/  ISETP.GE.AND P4, PT, R192, UR4, PT ;  /* 0x00000004c0007c0c */ /* 0x000fd6000bf86270 */
[----:B----4-:R-:W4:Y:S01]  /*a4e0*/  @!P5 LDS.128 R12, [R80+0x20000] ;  /* 0x02000000500cd984 */ /* 0x010f220000000c00 */
[----:B---3--:R-:W-:-:S04]  /*a4f0*/  @!P5 LEA R32, P3, R16, R35, 0x1 ;  /* 0x000000231020d211 */ /* 0x008fc800078608ff */
        /* <DEDUP_REMOVED lines=10> */
[----:B0-----:R-:W-:Y:S01]  /*a5a0*/  @!P5 MOV R33, R36 ;  /* 0x000000240021d202 */ /* 0x001fe20000000f00 */
[----:B------:R-:W-:-:S04]  /*a5b0*/  @!P5 IMAD.MOV.U32 R32, RZ, RZ, R35 ;  /* 0x000000ffff20d224 */ /* 0x000fc800078e0023 */
[----:B------:R-:W-:-:S05]  /*a5c0*/  @!P5 IMAD.WIDE R32, R11, 0x2, R32 ;  /* 0x000000020b20d825 */ /* 0x000fca00078e0220 */
[----:B---3--:R0:W-:Y:S01]  /*a5d0*/  @!P5 ST.E.128 desc[UR6][R32.64], R12 ;  /* 0x0000000c2000d985 */ /* 0x0081e2000c101d06 */
[----:B------:R-:W-:-:S13]  /*a5e0*/  ISETP.GE.AND P5, PT, R194, UR4, PT ;  /* 0x00000004c2007c0c */ /* 0x000fda000bfa6270 */
[----:B------:R-:W3:Y:S01]  /*a5f0*/  @!P5 LDS.128 R12, [R80+0x23000] ;  /* 0x02300000500cd984 */ /* 0x000ee20000000c00 */
[----:B------:R-:W-:Y:S02]  /*a600*/  @!P5 IMAD.SHL.U32 R11, R201, 0x8, RZ ;  /* 0x00000008c90bd824 */ /* 0x000fe400078e00ff */
[----:B0-----:R-:W-:Y:S02]  /*a610*/  @!P5 IMAD.MOV.U32 R32, RZ, RZ, R35 ;  /* 0x000000ffff20d224 */ /* 0x001fe400078e0023 */
[----:B------:R-:W-:Y:S02]  /*a620*/  @!P5 IMAD.MOV.U32 R33, RZ, RZ, R36 ;  /* 0x000000ffff21d224 */ /* 0x000fe400078e0024 */
[----:B------:R-:W-:-:S05]  /*a630*/  @!P5 IMAD.WIDE R32, R11, 0x2, R32 ;  /* 0x000000020b20d825 */ /* 0x000fca00078e0220 */
[----:B---3--:R0:W-:Y:S01]  /*a640*/  @!P5 ST.E.128 desc[UR6][R32.64], R12 ;  /* 0x0000000c2000d985 */ /* 0x0081e2000c101d06 */
[----:B------:R-:W-:-:S03]  /*a650*/  ISETP.GE.AND P5, PT, R193, UR4, PT ;  /* 0x00000004c1007c0c */ /* 0x000fc6000bfa6270 */
[----:B------:R-:W3:Y:S10]  /*a660*/  @!P4 LDS.128 R12, [R81+0x23000] ;  /* 0x02300000510cc984 */ /* 0x000ef40000000c00 */
[----:B0-----:R-:W-:-:S04]  /*a670*/  @!P5 LEA R32, P6, R193, R35, 0x1 ;  /* 0x00000023c120d211 */ /* 0x001fc800078c08ff */
[----:B------:R-:W-:Y:S01]  /*a680*/  @!P5 LEA.HI.X R33, R193, R36, R203, 0x1, P6 ;  /* 0x00000024c121d211 */ /* 0x000fe200030f0ccb */
[----:B---3--:R-:W-:Y:S04]  /*a690*/  @!P4 ST.E.128 desc[UR6][R30.64], R12 ;  /* 0x0000000c1e00c985 */ /* 0x008fe8000c101d06 */
[----:B------:R-:W0:Y:S04]  /*a6a0*/  @!P3 LDS.128 R12, [R80+0x26000] ;  /* 0x02600000500cb984 */ /* 0x000e280000000c00 */
[----:B0-----:R-:W-:Y:S04]  /*a6b0*/  @!P3 ST.E.128 desc[UR6][R28.64], R12 ;  /* 0x0000000c1c00b985 */ /* 0x001fe8000c101d06 */
[----:B------:R-:W0:Y:S04]  /*a6c0*/  @!P5 LDS.128 R12, [R81+0x26000] ;  /* 0x02600000510cd984 */ /* 0x000e280000000c00 */
[----:B0-----:R0:W-:Y:S02]  /*a6d0*/  @!P5 ST.E.128 desc[UR6][R32.64], R12 ;  /* 0x0000000c2000d985 */ /* 0x0011e4000c101d06 */
.L_x_2704:
[----:B------:R-:W-:Y:S05]  /*a6e0*/  BSYNC B0 ;  /* 0x0000000000007941 */ /* 0x000fea0003800000 */
.L_x_2668:
        /* <DEDUP_REMOVED lines=17> */
.L_x_2766:
[----:B------:R-:W-:Y:S05]  /*a800*/  BSYNC B0 ;  /* 0x0000000000007941 */ /* 0x000fea0003800000 */
.L_x_2765:
[----:B------:R-:W3:Y:S01]  /*a810*/  SYNCS.PHASECHK.TRANS64.TRYWAIT P2, [R85+URZ+0x308b0], R86 ;  /* 0x0308b056550075a7 */ /* 0x000ee2000804017f */
[----:B------:R-:W-:Y:S01]  /*a820*/  ULDC UR61, c[0x0][0x2f4] ;  /* 0x0000bd00003d7ab9 */ /* 0x000fe20000000800 */
[----:B------:R-:W-:Y:S04]  /*a830*/  BSSY B0, `(.L_x_2767) ;  /* 0x0000002000007945 */ /* 0x000fe80003800000 */
[----:B---3--:R-:W-:Y:S05]  /*a840*/  @!P2 BRA `(.L_x_2768) ;  /* 0x000001c400c0a947 */ /* 0x008fea0003800000 */
.L_x_3056:
[----:B------:R-:W-:Y:S05]  /*a850*/  BSYNC B0 ;  /* 0x0000000000007941 */ /* 0x000fea0003800000 */
.L_x_2767:
[----:B------:R-:W-:Y:S01]  /*a860*/  ULDC.64 UR4, c[0x0][0x328] ;  /* 0x0000ca0000047ab9 */ /* 0x000fe20000000a00 */
[----:B------:R-:W-:Y:S01]  /*a870*/  ULDC.64 UR6, c[0x0][0x318] ;  /* 0x0000c60000067ab9 */ /* 0x000fe20000000a00 */
[----:B------:R-:W-:Y:S01]  /*a880*/  IMAD R82, R82, UR4, RZ ;  /* 0x0000000452527c24 */ /* 0x000fe2000f8e02ff */
[----:B------:R-:W-:Y:S01]  /*a890*/  BSSY B0, `(.L_x_2769) ;  /* 0x0000034000007945 */ /* 0x000fe20003800000 */
[----:B-1--4-:R-:W-:-:S04]  /*a8a0*/  IMAD.WIDE.U32 R12, R27, UR4, RZ ;  /* 0x000000041b0c7c25 */ /* 0x012fc8000f8e00ff */
[----:B------:R-:W-:Y:S01]  /*a8b0*/  IMAD R27, R27, UR5, R82 ;  /* 0x000000051b1b7c24 */ /* 0x000fe2000f8e0252 */
[----:B------:R-:W-:Y:S01]  /*a8c0*/  ULDC.64 UR4, c[0x0][0x338] ;  /* 0x0000ce0000047ab9 */ /* 0x000fe20000000a00 */
[----:B------:R-:W-:Y:S02]  /*a8d0*/  IMAD.IADD R84, R84, 0x1, -R206 ;  /* 0x0000000154547824 */ /* 0x000fe400078e0ace */
[----:B------:R-:W-:Y:S02]  /*a8e0*/  IMAD R83, R83, UR4, RZ ;  /* 0x0000000453537c24 */ /* 0x000fe4000f8e02ff */
[----:B------:R-:W-:Y:S02]  /*a8f0*/  IMAD.IADD R13, R13, 0x1, R27 ;  /* 0x000000010d0d7824 */ /* 0x000fe400078e021b */
[C---:B------:R-:W-:Y:S02]  /*a900*/  IMAD R83, R26.reuse, UR5, R83 ;  /* 0x000000051a537c24 */ /* 0x040fe4000f8e0253 */
[----:B------:R-:W-:Y:S01]  /*a910*/  IMAD.WIDE.U32 R12, R26, UR4, R12 ;  /* 0x000000041a0c7c25 */ /* 0x000fe2000f8e000c */
[----:B------:R-:W-:-:S03]  /*a920*/  ULDC.64 UR4, c[0x0][0x330] ;  /* 0x0000cc0000047ab9 */ /* 0x000fc60000000a00 */
[----:B------:R-:W-:Y:S02]  /*a930*/  IMAD.IADD R13, R13, 0x1, R83 ;  /* 0x000000010d0d7824 */ /* 0x000fe400078e0253 */
[----:B------:R-:W-:-:S04]  /*a940*/  IMAD.WIDE.U32 R12, R199, UR4, R12 ;  /* 0x00000004c70c7c25 */ /* 0x000fc8000f8e000c */
[----:B0-----:R-:W-:Y:S01]  /*a950*/  IMAD R11, R199, UR5, R13 ;  /* 0x00000005c70b7c24 */ /* 0x001fe2000f8e020d */
[----:B--2---:R-:W-:-:S04]  /*a960*/  LEA R34, P2, R12, UR6, 0x1 ;  /* 0x000000060c227c11 */ /* 0x004fc8000f8408ff */
[----:B------:R-:W-:Y:S01]  /*a970*/  LEA.HI.X R11, R12, UR7, R11, 0x1, P2 ;  /* 0x000000070c0b7c11 */ /* 0x000fe200090f0c0b */
[----:B------:R0:W1:Y:S01]  /*a980*/  SHFL.IDX PT, R30, R34, RZ, 0x1c1f ;  /* 0x001c1fff221e7589 */ /* 0x00006200000e0000 */
[----:B------:R-:W-:-:S03]  /*a990*/  ISETP.GE.AND P2, PT, R84, 0x1, PT ;  /* 0x000000015400780c */ /* 0x000fc60003f46270 */
[----:B------:R0:W2:Y:S10]  /*a9a0*/  SHFL.IDX PT, R31, R11, RZ, 0x1c1f ;  /* 0x001c1fff0b1f7589 */ /* 0x0000b400000e0000 */
[----:B0-----:R-:W-:Y:S05]  /*a9b0*/  @!P2 BRA `(.L_x_2770) ;  /* 0x000000000084a947 */ /* 0x001fea0003800000 */
[----:B------:R-:W-:Y:S01]  /*a9c0*/  ISETP.GE.AND P5, PT, R16, UR61, PT ;  /* 0x0000003d10007c0c */ /* 0x000fe2000bfa6270 */
[----:B------:R-:W-:Y:S01]  /*a9d0*/  ULDC.64 UR4, c[0x0][0x208] ;  /* 0x0000820000047ab9 */ /* 0x000fe20000000a00 */
        /* <DEDUP_REMOVED lines=31> */
.L_x_2770:
[----:B------:R-:W-:Y:S05]  /*abd0*/  BSYNC B0 ;  /* 0x0000000000007941 */ /* 0x000fea0003800000 */
.L_x_2769:
[----:B------:R-:W-:Y:S01]  /*abe0*/  ISETP.GE.AND P2, PT, R84, 0x41, PT ;  /* 0x000000415400780c */ /* 0x000fe20003f46270 */
[----:B0-2---:R0:W2:Y:S01]  /*abf0*/  SHFL.IDX PT, R31, R11, 0x1, 0x1c1f ;  /* 0x003c1f000b1f7f89 */ /* 0x0050a200000e0000 */
[----:B------:R-:W-:Y:S03]  /*ac00*/  BSSY B0, `(.L_x_2771) ;  /* 0x0000024000007945 */ /* 0x000fe60003800000 */
[----:B-1----:R0:W1:Y:S08]  /*ac10*/  SHFL.IDX PT, R30, R34, 0x1, 0x1c1f ;  /* 0x003c1f00221e7f89 */ /* 0x00207000000e0000 */
[----:B0-----:R-:W-:Y:S05]  /*ac20*/  @!P2 BRA `(.L_x_2772) ;  /* 0x000000000084a947 */ /* 0x001fea0003800000 */
[----:B------:R-:W-:Y:S01]  /*ac30*/  ISETP.GE.AND P5, PT, R16, UR61, PT ;  /* 0x0000003d10007c0c */ /* 0x000fe2000bfa6270 */
[----:B------:R-:W-:Y:S01]  /*ac40*/  ULDC.64 UR4, c[0x0][0x208] ;  /* 0x0000820000047ab9 */ /* 0x000fe20000000a00 */
        /* <DEDUP_REMOVED lines=31> */
.L_x_2772:
[----:B------:R-:W-:Y:S05]  /*ae40*/  BSYNC B0 ;  /* 0x0000000000007941 */ /* 0x000fea0003800000 */
.L_x_2771:
[----:B------:R-:W-:Y:S01]  /*ae50*/  @!PT LDS RZ, [RZ] ;  /* 0x00000000fffff984 */ /* 0x000fe20000000800 */
[----:B------:R-:W-:Y:S01]  /*ae60*/  @!PT LDS RZ, [RZ] ;  /* 0x00000000fffff984 */ /* 0x000fe20000000800 */
[----:B------:R-:W-:Y:S01]  /*ae70*/  @!PT LDS RZ, [RZ] ;  /* 0x00000000fffff984 */ /* 0x000fe20000000800 */
[----:B------:R-:W-:Y:S01]  /*ae80*/  @!PT LDS RZ, [RZ] ;  /* 0x00000000fffff984 */ /* 0x000fe20000000800 */
[----:B------:R4:W-:Y:S06]  /*ae90*/  MEMBAR.ALL.CTA ;  /* 0x0000000000007992 */ /* 0x0009ec0000008000 */
[----:B----4-:R-:W4:Y:S01]  /*aea0*/  FENCE.VIEW.ASYNC.S ;  /* 0x00000000000073c6 */ /* 0x010f220000000000 */
[----:B---3--:R-:W-:Y:S01]  /*aeb0*/  @!P3 IADD3 R85, R85, 0x308c0, RZ ;  /* 0x000308c05555b810 */ /* 0x008fe20007ffe0ff */
[----:B------:R-:W-:Y:S01]  /*aec0*/  VIADD R22, R22, 0x1 ;  /* 0x0000000116167836 */ /* 0x000fe20000000000 */
[----:B----4-:R3:W-:Y:S01]  /*aed0*/  BAR.SYNC.DEFER_BLOCKING R158, 0x80 ;  /* 0x0002009e0000751d */ /* 0x0107e20000010000 */
[----:B------:R-:W-:-:S02]  /*aee0*/  LOP3.LUT P4, RZ, R19, 0x2, RZ, 0xc0, !PT ;  /* 0x0000000213ff7812 */ /* 0x000fc4000788c0ff */
[----:B------:R-:W-:Y:S02]  /*aef0*/  @!P3 PRMT R85, RZ, 0x654, R85 ;  /* 0x00000654ff55b816 */ /* 0x000fe40000000055 */
[----:B------:R-:W-:Y:S02]  /*af00*/  PLOP3.LUT P2, PT, PT, PT, PT, 0x8, 0x0 ;  /* 0x000000000000781c */ /* 0x000fe40003f4e170 */
[----:B------:R3:W-:Y:S01]  /*af10*/  @!P3 SYNCS.ARRIVE.TRANS64.RED.A1T0 RZ, [R85+URZ], RZ ;  /* 0x000000ff55ffb9a7 */ /* 0x0007e2000810043f */
[----:B------:R-:W-:-:S04]  /*af20*/  ISETP.NE.AND P3, PT, R22, 0x2, PT ;  /* 0x000000021600780c */ /* 0x000fc80003f65270 */
[----:B0-----:R-:W-:Y:S02]  /*af30*/  SEL R12, RZ, 0x1, P3 ;  /* 0x00000001ff0c7807 */ /* 0x001fe40001800000 */
[----:B------:R-:W-:Y:S02]  /*af40*/  SEL R22, R22, RZ, P3 ;  /* 0x000000ff16167207 */ /* 0x000fe40001800000 */
[----:B------:R-:W-:Y:S01]  /*af50*/  LOP3.LUT R207, R207, R12, RZ, 0x3c, !PT ;  /* 0x0000000ccfcf7212 */ /* 0x000fe200078e3cff */
[----:B---3--:R-:W-:Y:S06]  /*af60*/  @P4 BRA `(.L_x_2773) ;  /* 0xffffff7800684947 */ /* 0x008fec000383ffff */
.L_x_2663:
[----:B------:R-:W0:Y:S01]  /*af70*/  LDC R0, c[0x0][0x448] ;  /* 0x00011200ff007b82 */ /* 0x000e220000000800 */
[----:B------:R-:W-:Y:S01]  /*af80*/  VIADD R3, R220, 0x7f ;  /* 0x0000007fdc037836 */ /* 0x000fe20000000000 */
[----:B------:R-:W-:Y:S01]  /*af90*/  BSSY B0, `(.L_x_2774) ;  /* 0x0000010000007945 */ /* 0x000fe20003800000 */
[----:B------:R-:W-:Y:S02]  /*afa0*/  MOV R2, RZ ;  /* 0x000000ff00027202 */ /* 0x000fe40000000f00 */
[----:B0-----:R-:W-:-:S13]  /*afb0*/  ISETP.NE.AND P0, PT, R0, 0x1, PT ;  /* 0x000000010000780c */ /* 0x001fda0003f05270 */
[----:B------:R-:W0:Y:S08]  /*afc0*/  @P0 LDC R0, c[0x0][0x44c] ;  /* 0x00011300ff000b82 */ /* 0x000e300000000800 */
[----:B------:R-:W3:Y:S01]  /*afd0*/  @P0 LDC R5, c[0x0][0x450] ;  /* 0x00011400ff050b82 */ /* 0x000ee20000000800 */
[----:B0-----:R-:W-:-:S05]  /*afe0*/  @P0 IMAD.HI.U32 R0, R3, R0, RZ ;  /* 0x0000000003000227 */ /* 0x001fca00078e00ff */
[----:B---3--:R-:W-:-:S05]  /*aff0*/  @P0 SHF.R.U32.HI R3, RZ, R5, R0 ;  /* 0x00000005ff030219 */ /* 0x008fca0000011600 */
[----:B------:R-:W-:-:S04]  /*b000*/  IMAD.IADD R3, R134, 0x1, R3 ;  /* 0x0000000186037824 */ /* 0x000fc800078e0203 */
[----:B------:R-:W-:-:S05]  /*b010*/  IMAD.HI R3, R3, 0x2aaaaaab, RZ ;  /* 0x2aaaaaab03037827 */ /* 0x000fca00078e02ff */
[----:B------:R-:W-:-:S04]  /*b020*/  SHF.R.U32.HI R0, RZ, 0x1f, R3 ;  /* 0x0000001fff007819 */ /* 0x000fc80000011603 */
[----:B------:R-:W-:-:S04]  /*b030*/  LEA.HI.SX32 R0, R3, R0, 0x1c ;  /* 0x0000000003007211 */ /* 0x000fc800078fe2ff */
[----:B------:R-:W-:-:S04]  /*b040*/  VIMNMX R135, R135, R0, PT ;  /* 0x0000000087877248 */ /* 0x000fc80003fe0100 */
[----:B------:R-:W-:Y:S01]  /*b050*/  ISETP.GE.AND P0, PT, R135, 0x1, PT ;  /* 0x000000018700780c */ /* 0x000fe20003f06270 */
[----:B------:R-:W-:-:S12]  /*b060*/  @P2 BRA `(.L_x_2775) ;  /* 0x0000000000082947 */ /* 0x000fd80003800000 */
[----:B------:R-:W0:Y:S02]  /*b070*/  FENCE.VIEW.ASYNC.G ;  /* 0x00000000000073c6 */ /* 0x000e240000000100 */
[----:B0-----:R-:W-:Y:S06]  /*b080*/  BAR.ARV 0xc, 0x180 ;  /* 0x0306000000007b1d */ /* 0x001fec0000002000 */
.L_x_2775:
[----:B------:R-:W-:Y:S05]  /*b090*/  BSYNC B0 ;  /* 0x0000000000007941 */ /* 0x000fea0003800000 */
.L_x_2774:
[----:B------:R-:W-:Y:S04]  /*b0a0*/  BSSY B0, `(.L_x_2776) ;  /* 0x0000020000007945 */ /* 0x000fe80003800000 */
[----:B------:R-:W-:Y:S05]  /*b0b0*/  @!P0 BRA `(.L_x_2777) ;  /* 0x0000000000788947 */ /* 0x000fea0003800000 */
        /* <DEDUP_REMOVED lines=12> */
[----:B------:R0:W3:Y:S01]  /*b180*/  F2I.FTZ.U32.TRUNC.NTZ R3, R2 ;  /* 0x0000000200037305 */ /* 0x0000e2000021f000 */
[----:B------:R-:W-:Y:S02]  /*b190*/  ISETP.GE.AND P2, PT, R0, RZ, PT ;  /* 0x000000ff0000720c */ /* 0x000fe40003f46270 */
[----:B0-----:R-:W-:Y:S01]  /*b1a0*/  MOV R2, RZ ;  /* 0x000000ff00027202 */ /* 0x001fe20000000f00 */
[----:B---3--:R-:W-:-:S04]  /*b1b0*/  IMAD.MOV R8, RZ, RZ, -R3 ;  /* 0x000000ffff087224 */ /* 0x008fc800078e0a03 */
        /* <DEDUP_REMOVED lines=14> */
.L_x_2777:
[----:B------:R-:W-:Y:S05]  /*b2a0*/  BSYNC B0 ;  /* 0x0000000000007941 */ /* 0x000fea0003800000 */
.L_x_2776:
        /* <DEDUP_REMOVED lines=47> */
[----:B-12---:R-:W-:Y:S02]  /*b5a0*/  CS2R R30, SRZ ;  /* 0x00000000001e7805 */ /* 0x006fe4000001ff00 */
[----:B------:R-:W-:-:S02]  /*b5b0*/  CS2R R28, SRZ ;  /* 0x00000000001c7805 */ /* 0x000fc4000001ff00 */
[----:B------:R-:W-:Y:S02]  /*b5c0*/  CS2R R26, SRZ ;  /* 0x00000000001a7805 */ /* 0x000fe4000001ff00 */
[----:B------:R-:W-:Y:S01]  /*b5d0*/  CS2R R24, SRZ ;  /* 0x0000000000187805 */ /* 0x000fe2000001ff00 */
[----:B---3--:R-:W-:-:S05]  /*b5e0*/  IMAD R219, R0, R2, RZ ;  /* 0x0000000200db7224 */ /* 0x008fca00078e02ff */
[----:B------:R-:W-:-:S04]  /*b5f0*/  VIADDMNMX R2, R219, R2, R135, PT ;  /* 0x00000002db027246 */ /* 0x000fc80003800187 */
[----:B------:R-:W-:-:S13]  /*b600*/  ISETP.GT.AND P1, PT, R2, R219, PT ;  /* 0x000000db0200720c */ /* 0x000fda0003f24270 */
[----:B------:R-:W-:Y:S05]  /*b610*/  @!P1 BRA `(.L_x_2778) ;  /* 0x000000f000fc9947 */ /* 0x000fea0003800000 */
[----:B------:R-:W2:Y:S02]  /*b620*/  LDL R0, [R1+0x38] ;  /* 0x0000380001007983 */ /* 0x000ea40000100800 */
[----:B--2---:R-:W-:Y:S02]  /*b630*/  R2UR UR4, R0 ;  /* 0x00000000000472ca */ /* 0x004fe400000e0000 */
[----:B------:R-:W0:Y:S11]  /*b640*/  S2R R0, SR_TID.X ;  /* 0x0000000000007919 */ /* 0x000e360000002100 */
        /* <DEDUP_REMOVED lines=8> */
[----:B------:R-:W-:-:S04]  /*b6d0*/  LOP3.LUT R3, R3, 0x1e, RZ, 0xc0, !PT ;  /* 0x0000001e03037812 */ /* 0x000fc800078ec0ff */
[----:B------:R-:W-:-:S04]  /*b6e0*/  IADD3 R3, R0, -R3, RZ ;  /* 0x8000000300037210 */ /* 0x000fc80007ffe0ff */
        /* <DEDUP_REMOVED lines=20> */
.L_x_2779:
        /* <DEDUP_REMOVED lines=13> */
.L_x_2783:
[----:B-1----:R1:W2:Y:S02]  /*b900*/  SYNCS.PHASECHK.TRANS64.TRYWAIT P0, [R18+URZ+0x30800], R3 ;  /* 0x03080003120075a7 */ /* 0x0022a4000800017f */
[----:B--2---:R-:W-:Y:S05]  /*b910*/  @!P0 NANOSLEEP.SYNCS 0x989680 ;  /* 0x009896800000895d */ /* 0x004fea0003900000 */
[----:B------:R-:W2:Y:S02]  /*b920*/  @!P0 SYNCS.PHASECHK.TRANS64 P0, [R18+URZ+0x30800], R3 ;  /* 0x03080003120085a7 */ /* 0x000ea4000800007f */
[----:B--2---:R-:W-:Y:S05]  /*b930*/  @!P0 BRA `(.L_x_2783) ;  /* 0xfffffffc00f08947 */ /* 0x004fea000383ffff */
.L_x_2782:
[----:B------:R-:W-:Y:S05]  /*b940*/  BSYNC B0 ;  /* 0x0000000000007941 */ /* 0x000fea0003800000 */
.L_x_2781:
[----:B------:R-:W-:Y:S05]  /*b950*/  BRA `(.L_x_2784) ;  /* 0x0000007000507947 */ /* 0x000fea0003800000 */
.L_x_2780:
[----:B------:R-:W2:Y:S01]  /*b960*/  LDL R0, [R1+0x38] ;  /* 0x0000380001007983 */ /* 0x000ea20000100800 */
[----:B------:R-:W-:Y:S02]  /*b970*/  ULDC.64 UR6, c[0x0][0x408] ;  /* 0x0001020000067ab9 */ /* 0x000fe40000000a00 */
[----:B-----5:R-:W-:Y:S01]  /*b980*/  IMAD.WIDE.U32 R26, R133, UR6, RZ ;  /* 0x00000006851a7c25 */ /* 0x020fe2000f8e00ff */
[----:B--2---:R-:W-:Y:S02]  /*b990*/  R2UR UR4, R0 ;  /* 0x00000000000472ca */ /* 0x004fe400000e0000 */
[----:B------:R-:W-:-:S11]  /*b9a0*/  SHF.R.S32.HI R0, RZ, 0x1f, R133 ;  /* 0x0000001fff007819 */ /* 0x000fd60000011485 */
[----:B------:R-:W-:-:S03]  /*b9b0*/  ULOP3.LUT UP0, URZ, UR4, 0x3ff, URZ, 0xc0, !UPT ;  /* 0x000003ff043f7892 */ /* 0x000fc6000f80c03f */
[----:B------:R-:W-:Y:S02]  /*b9c0*/  ULDC.64 UR4, c[0x0][0x3f8] ;  /* 0x0000fe0000047ab9 */ /* 0x000fe40000000a00 */
[C---:B------:R-:W-:Y:S01]  /*b9d0*/  IMAD R4, R0.reuse, UR4, RZ ;  /* 0x0000000400047c24 */ /* 0x040fe2000f8e02ff */
[----:B------:R-:W-:Y:S01]  /*b9e0*/  PLOP3.LUT P0, PT, PT, PT, UP0, 0x80, 0x0 ;  /* 0x000000000000781c */ /* 0x000fe20003f0f008 */
[----:B------:R-:W-:Y:S02]  /*b9f0*/  IMAD R0, R0, UR6, RZ ;  /* 0x0000000600007c24 */ /* 0x000fe4000f8e02ff */
[----:B------:R-:W-:-:S04]  /*ba00*/  IMAD.WIDE.U32 R24, R133, UR4, RZ ;  /* 0x0000000485187c25 */ /* 0x000fc8000f8e00ff */
[C---:B------:R-:W-:Y:S02]  /*ba10*/  IMAD R31, R133.reuse, UR7, R0 ;  /* 0x00000007851f7c24 */ /* 0x040fe4000f8e0200 */
[----:B------:R-:W-:-:S03]  /*ba20*/  IMAD R29, R133, UR5, R4 ;  /* 0x00000005851d7c24 */ /* 0x000fc6000f8e0204 */
[----:B------:R-:W-:Y:S01]  /*ba30*/  IADD3 R31, R31, R27, RZ ;  /* 0x0000001b1f1f7210 */ /* 0x000fe20007ffe0ff */
[----:B------:R-:W-:Y:S01]  /*ba40*/  IMAD.IADD R29, R29, 0x1, R25 ;  /* 0x000000011d1d7824 */ /* 0x000fe200078e0219 */
        /* <DEDUP_REMOVED lines=16> */
[----:B0-----:R-:W-:Y:S05]  /*bb50*/  CALL.ABS.NOINC R14 ;  /* 0x000000000e007343 */ /* 0x001fea0003c00000 */
.L_x_2785:
[----:B------:R-:W-:Y:S01]  /*bb60*/  ULDC.U8 UR4, c[0x0][0x410] ;  /* 0x0001040000047ab9 */ /* 0x000fe20000000000 */
[----:B------:R-:W-:Y:S01]  /*bb70*/  BSSY B0, `(.L_x_2786) ;  /* 0x00006ea000007945 */ /* 0x000fe20003800000 */
[----:B------:R-:W-:Y:S01]  /*bb80*/  ISETP.NE.AND P0, PT, RZ, UR4, PT ;  /* 0x00000004ff007c0c */ /* 0x000fe2000bf05270 */
[----:B------:R-:W-:-:S12]  /*bb90*/  IMAD.IADD R64, R206, 0x1, R220 ;  /* 0x00000001ce407824 */ /* 0x000fd800078e02dc */
[----:B------:R-:W-:Y:S05]  /*bba0*/  @!P0 BRA `(.L_x_2787) ;  /* 0x0000003400b88947 */ /* 0x000fea0003800000 */
[----:B------:R-:W0:Y:S01]  /*bbb0*/  LDC R10, c[0x0][0x448] ;  /* 0x00011200ff0a7b82 */ /* 0x000e220000000800 */
[----:B------:R-:W-:Y:S01]  /*bbc0*/  LEA.HI R33, R33, R30, RZ, 0x2 ;  /* 0x0000001e21217211 */ /* 0x000fe200078f10ff */
[----:B------:R-:W-:Y:S01]  /*bbd0*/  ULDC.64 UR4, c[0x0][0x3f8] ;  /* 0x0000fe0000047ab9 */ /* 0x000fe20000000a00 */
[----:B------:R-:W-:Y:S01]  /*bbe0*/  ULDC.64 UR6, c[0x0][0x408] ;  /* 0x0001020000067ab9 */ /* 0x000fe20000000a00 */
[----:B------:R-:W-:Y:S01]  /*bbf0*/  MOV R7, R31 ;  /* 0x0000001f00077202 */ /* 0x000fe20000000f00 */
[----:B------:R-:W-:Y:S01]  /*bc00*/  IMAD.MOV.U32 R4, RZ, RZ, R24 ;  /* 0x000000ffff047224 */ /* 0x000fe200078e0018 */
[----:B------:R-:W-:Y:S01]  /*bc10*/  LOP3.LUT R33, R33, 0xfffffffc, RZ, 0xc0, !PT ;  /* 0xfffffffc21217812 */ /* 0x000fe200078ec0ff */
[----:B------:R-:W-:-:S04]  /*bc20*/  IMAD.MOV.U32 R6, RZ, RZ, R26 ;  /* 0x000000ffff067224 */ /* 0x000fc800078e001a */
[----:B------:R-:W-:-:S05]  /*bc30*/  IMAD.IADD R33, R30, 0x1, -R33 ;  /* 0x000000011e217824 */ /* 0x000fca00078e0a21 */
[----:B------:R-:W-:Y:S02]  /*bc40*/  LEA R3, R33, R64, 0x6 ;  /* 0x0000004021037211 */ /* 0x000fe400078e30ff */
[----:B0-----:R-:W-:-:S13]  /*bc50*/  ISETP.NE.AND P0, PT, R10, 0x1, PT ;  /* 0x000000010a00780c */ /* 0x001fda0003f05270 */
[----:B------:R-:W0:Y:S08]  /*bc60*/  @P0 LDC R0, c[0x0][0x44c] ;  /* 0x00011300ff000b82 */ /* 0x000e300000000800 */
[----:B------:R-:W1:Y:S01]  /*bc70*/  @P0 LDC R5, c[0x0][0x450] ;  /* 0x00011400ff050b82 */ /* 0x000e620000000800 */
[----:B0-----:R-:W-:-:S05]  /*bc80*/  @P0 IMAD.HI.U32 R0, R3, R0, RZ ;  /* 0x0000000003000227 */ /* 0x001fca00078e00ff */
[----:B-1----:R-:W-:Y:S01]  /*bc90*/  @P0 SHF.R.U32.HI R3, RZ, R5, R0 ;  /* 0x00000005ff030219 */ /* 0x002fe20000011600 */
[----:B------:R-:W-:-:S03]  /*bca0*/  IMAD.MOV.U32 R5, RZ, RZ, R29 ;  /* 0x000000ffff057224 */ /* 0x000fc600078e001d */
[----:B------:R-:W-:Y:S01]  /*bcb0*/  SHF.R.S32.HI R0, RZ, 0x1f, R3 ;  /* 0x0000001fff007819 */ /* 0x000fe20000011403 */
[----:B------:R-:W-:-:S04]  /*bcc0*/  IMAD.WIDE.U32 R4, R3, UR4, R4 ;  /* 0x0000000403047c25 */ /* 0x000fc8000f8e0004 */
[C---:B------:R-:W-:Y:S02]  /*bcd0*/  IMAD R8, R0.reuse, UR4, RZ ;  /* 0x0000000400087c24 */ /* 0x040fe4000f8e02ff */
[----:B------:R-:W-:Y:S02]  /*bce0*/  IMAD R0, R0, UR6, RZ ;  /* 0x0000000600007c24 */ /* 0x000fe4000f8e02ff */
[C---:B------:R-:W-:Y:S01]  /*bcf0*/  IMAD R9, R3.reuse, UR5, R8 ;  /* 0x0000000503097c24 */ /* 0x040fe2000f8e0208 */
[----:B------:R-:W-:Y:S01]  /*bd00*/  ULDC.64 UR4, c[0x0][0x3e8] ;  /* 0x0000fa0000047ab9 */ /* 0x000fe20000000a00 */
[C---:B------:R-:W-:Y:S01]  /*bd10*/  IMAD.WIDE.U32 R6, R3.reuse, UR6, R6 ;  /* 0x0000000603067c25 */ /* 0x040fe2000f8e0006 */
[----:B------:R-:W-:Y:S01]  /*bd20*/  LEA R63, P0, R4, UR4, 0x1 ;  /* 0x00000004043f7c11 */ /* 0x000fe2000f8008ff */
[----:B------:R-:W-:Y:S02]  /*bd30*/  UMOV UR4, 0xffffffff ;  /* 0xffffffff00047882 */ /* 0x000fe40000000000 */
[----:B------:R-:W-:Y:S01]  /*bd40*/  IMAD R3, R3, UR7, R0 ;  /* 0x0000000703037c24 */ /* 0x000fe2000f8e0200 */
[----:B------:R-:W-:Y:S01]  /*bd50*/  ULDC.64 UR6, c[0x0][0x400] ;  /* 0x0001000000067ab9 */ /* 0x000fe20000000a00 */
[----:B------:R-:W-:Y:S01]  /*bd60*/  IMAD.IADD R5, R5, 0x1, R9 ;  /* 0x0000000105057824 */ /* 0x000fe200078e0209 */
[----:B------:R-:W-:Y:S01]  /*bd70*/  LEA R65, P1, R6, UR6, 0x1 ;  /* 0x0000000606417c11 */ /* 0x000fe2000f8208ff */
[----:B------:R-:W-:-:S03]  /*bd80*/  IMAD.IADD R3, R7, 0x1, R3 ;  /* 0x0000000107037824 */ /* 0x000fc600078e0203 */
[----:B------:R-:W-:Y:S02]  /*bd90*/  LEA.HI.X R62, R4, UR5, R5, 0x1, P0 ;  /* 0x00000005043e7c11 */ /* 0x000fe400080f0c05 */
[----:B------:R-:W-:Y:S01]  /*bda0*/  LEA.HI.X R0, R6, UR7, R3, 0x1, P1 ;  /* 0x0000000706007c11 */ /* 0x000fe200088f0c03 */
[----:B------:R-:W-:Y:S06]  /*bdb0*/  BRA.DIV UR4, `(.L_x_2788) ;  /* 0x000001b204787947 */ /* 0x000fec000b800000 */
[----:B------:R0:W1:Y:S04]  /*bdc0*/  SHFL.IDX PT, R3, R62, RZ, 0x1c1f ;  /* 0x001c1fff3e037589 */ /* 0x00006800000e0000 */
[----:B------:R0:W2:Y:S04]  /*bdd0*/  SHFL.IDX PT, R8, R63, RZ, 0x1c1f ;  /* 0x001c1fff3f087589 */ /* 0x0000a800000e0000 */
[----:B------:R0:W3:Y:S04]  /*bde0*/  SHFL.IDX PT, R9, R0, RZ, 0x1c1f ;  /* 0x001c1fff00097589 */ /* 0x0000e800000e0000 */
[----:B------:R0:W4:Y:S02]  /*bdf0*/  SHFL.IDX PT, R30, R65, RZ, 0x1c1f ;  /* 0x001c1fff411e7589 */ /* 0x00012400000e0000 */
.L_x_3062:
        /* <DEDUP_REMOVED lines=18> */
[----:B------:R-:W-:Y:S01]  /*bf20*/  ISETP.GE.AND P3, PT, R211, UR4, PT ;  /* 0x00000004d3007c0c */ /* 0x000fe2000bf66270 */
[----:B------:R-:W-:Y:S01]  /*bf30*/  ULDC.64 UR6, c[0x0][0x208] ;  /* 0x0000820000067ab9 */ /* 0x000fe20000000a00 */
[----:B------:R-:W-:Y:S02]  /*bf40*/  ISETP.GE.AND P2, PT, R209, UR4, PT ;  /* 0x00000004d1007c0c */ /* 0x000fe4000bf46270 */
[----:B------:R-:W-:Y:S02]  /*bf50*/  ISETP.GE.AND P4, PT, R196, UR4, PT ;  /* 0x00000004c4007c0c */ /* 0x000fe4000bf86270 */
[----:B------:R-:W-:Y:S02]  /*bf60*/  ISETP.GE.AND P1, PT, R210, UR4, PT ;  /* 0x00000004d2007c0c */ /* 0x000fe4000bf26270 */
[----:B------:R-:W-:-:S05]  /*bf70*/  SHF.R.S32.HI R12, RZ, 0x1f, R211 ;  /* 0x0000001fff0c7819 */ /* 0x000fca00000114d3 */
[C---:B------:R-:W-:Y:S01]  /*bf80*/  @!P3 IMAD.SHL.U32 R27, R211.reuse, 0x2, RZ ;  /* 0x00000002d31bb824 */ /* 0x040fe200078e00ff */
[----:B------:R-:W-:Y:S01]  /*bf90*/  @!P3 SHF.L.U64.HI R12, R211, 0x1, R12 ;  /* 0x00000001d30cb819 */ /* 0x000fe2000001020c */
[----:B------:R-:W-:Y:S01]  /*bfa0*/  @!P2 IMAD.SHL.U32 R21, R209, 0x2, RZ ;  /* 0x00000002d115a824 */ /* 0x000fe200078e00ff */
[----:B------:R-:W-:Y:S01]  /*bfb0*/  SHF.R.S32.HI R10, RZ, 0x1f, R209 ;  /* 0x0000001fff0a7819 */ /* 0x000fe200000114d1 */
[----:B--2---:R-:W-:Y:S01]  /*bfc0*/  @!P4 IMAD.MOV.U32 R4, RZ, RZ, R8 ;  /* 0x000000ffff04c224 */ /* 0x004fe200078e0008 */
[-C--:B------:R-:W-:Y:S02]  /*bfd0*/  @!P3 IADD3 R28, P6, R8, R27.reuse, RZ ;  /* 0x0000001b081cb210 */ /* 0x080fe40007fde0ff */
[----:B------:R-:W-:Y:S02]  /*bfe0*/  ISETP.GE.AND P0, PT, R208, UR4, PT ;  /* 0x00000004d0007c0c */ /* 0x000fe4000bf06270 */
[----:B----4-:R-:W-:Y:S01]  /*bff0*/  @!P3 IADD3 R26, P5, R30, R27, RZ ;  /* 0x0000001b1e1ab210 */ /* 0x010fe20007fbe0ff */
[----:B-1----:R-:W-:Y:S01]  /*c000*/  @!P3 IMAD.X R29, R3, 0x1, R12, P6 ;  /* 0x00000001031db824 */ /* 0x002fe200030e060c */
[----:B------:R-:W-:-:S02]  /*c010*/  @!P2 SHF.L.U64.HI R10, R209, 0x1, R10 ;  /* 0x00000001d10aa819 */ /* 0x000fc4000001020a */
[----:B------:R-:W-:Y:S02]  /*c020*/  @!P2 IADD3 R24, P6, R8, R21, RZ ;  /* 0x000000150818a210 */ /* 0x000fe40007fde0ff */
[----:B------:R-:W-:Y:S02]  /*c030*/  @!P4 MOV R5, R3 ;  /* 0x000000030005c202 */ /* 0x000fe40000000f00 */
[----:B------:R-:W-:Y:S02]  /*c040*/  SHF.R.S32.HI R7, RZ, 0x1f, R210 ;  /* 0x0000001fff077819 */ /* 0x000fe400000114d2 */
[----:B------:R-:W-:Y:S01]  /*c050*/  @!P1 SHF.L.U32 R13, R210, 0x1, RZ ;  /* 0x00000001d20d9819 */ /* 0x000fe200000006ff */
[----:B---3--:R-:W-:Y:S01]  /*c060*/  @!P3 IMAD.X R27, R9, 0x1, R12, P5 ;  /* 0x00000001091bb824 */ /* 0x008fe200028e060c */
[----:B------:R-:W-:Y:S01]  /*c070*/  @!P2 IADD3 R20, P5, R30, R21, RZ ;  /* 0x000000151e14a210 */ /* 0x000fe20007fbe0ff */
[----:B------:R-:W-:Y:S01]  /*c080*/  @!P2 IMAD.X R25, R3, 0x1, R10, P6 ;  /* 0x000000010319a824 */ /* 0x000fe200030e060a */
[----:B------:R-:W-:Y:S01]  /*c090*/  @!P1 SHF.L.U64.HI R6, R210, 0x1, R7 ;  /* 0x00000001d2069819 */ /* 0x000fe20000010207 */
[----:B------:R-:W-:Y:S01]  /*c0a0*/  @!P4 IMAD.WIDE R4, R196, 0x2, R4 ;  /* 0x00000002c404c825 */ /* 0x000fe200078e0204 */
[----:B------:R-:W-:-:S03]  /*c0b0*/  @!P1 IADD3 R14, P6, R8, R13, RZ ;  /* 0x0000000d080e9210 */ /* 0x000fc60007fde0ff */
[----:B------:R-:W-:Y:S01]  /*c0c0*/  @!P2 IMAD.X R21, R9, 0x1, R10, P5 ;  /* 0x000000010915a824 */ /* 0x000fe200028e060a */
[----:B------:R-:W-:Y:S01]  /*c0d0*/  @!P1 IADD3.X R15, R3, R6, RZ, P6, !PT ;  /* 0x00000006030f9210 */ /* 0x000fe200037fe4ff */
[----:B------:R1:W5:Y:S01]  /*c0e0*/  @!P4 LD.E.64 R60, desc[UR6][R4.64] ;  /* 0x00000006043cc980 */ /* 0x000362000c101b00 */
[----:B------:R-:W-:Y:S01]  /*c0f0*/  ISETP.GE.AND P5, PT, R212, UR4, PT ;  /* 0x00000004d4007c0c */ /* 0x000fe2000bfa6270 */
[----:B------:R-:W-:Y:S01]  /*c100*/  @!P0 IMAD.SHL.U32 R31, R208, 0x2, RZ ;  /* 0x00000002d01f8824 */ /* 0x000fe200078e00ff */
[----:B------:R-:W-:Y:S02]  /*c110*/  @!P1 IADD3 R12, P6, R30, R13, RZ ;  /* 0x0000000d1e0c9210 */ /* 0x000fe40007fde0ff */
[----:B------:R-:W-:-:S03]  /*c120*/  CS2R R58, SRZ ;  /* 0x00000000003a7805 */ /* 0x000fc6000001ff00 */
[----:B------:R-:W-:Y:S01]  /*c130*/  @!P1 IMAD.X R13, R9, 0x1, R6, P6 ;  /* 0x00000001090d9824 */ /* 0x000fe200030e0606 */
[----:B------:R-:W-:Y:S01]  /*c140*/  @!P0 IADD3 R10, P6, R8, R31, RZ ;  /* 0x0000001f080a8210 */ /* 0x000fe20007fde0ff */
[----:B-1----:R-:W-:Y:S01]  /*c150*/  @!P4 IMAD.MOV.U32 R4, RZ, RZ, R30 ;  /* 0x000000ffff04c224 */ /* 0x002fe200078e001e */
[----:B------:R-:W-:-:S04]  /*c160*/  SHF.R.S32.HI R5, RZ, 0x1f, R208 ;  /* 0x0000001fff057819 */ /* 0x000fc800000114d0 */
[----:B------:R-:W-:Y:S02]  /*c170*/  @!P0 SHF.L.U64.HI R34, R208, 0x1, R5 ;  /* 0x00000001d0228819 */ /* 0x000fe40000010205 */
[----:B------:R-:W-:-:S03]  /*c180*/  @!P4 MOV R5, R9 ;  /* 0x000000090005c202 */ /* 0x000fc60000000f00 */
[----:B------:R-:W-:Y:S02]  /*c190*/  @!P0 IMAD.X R11, R3, 0x1, R34, P6 ;  /* 0x00000001030b8824 */ /* 0x000fe400030e0622 */
[----:B------:R-:W-:Y:S01]  /*c1a0*/  @!P4 IMAD.WIDE R6, R196, 0x2, R4 ;  /* 0x00000002c406c825 */ /* 0x000fe200078e0204 */
[----:B------:R-:W-:Y:S02]  /*c1b0*/  @!P0 IADD3 R4, P6, R30, R31, RZ ;  /* 0x0000001f1e048210 */ /* 0x000fe40007fde0ff */
[----:B------:R-:W-:Y:S01]  /*c1c0*/  SHF.R.S32.HI R5, RZ, 0x1f, R212 ;  /* 0x0000001fff057819 */ /* 0x000fe200000114d4 */
[C---:B------:R-:W-:Y:S01]  /*c1d0*/  @!P5 IMAD.SHL.U32 R31, R212.reuse, 0x2, RZ ;  /* 0x00000002d41fd824 */ /* 0x040fe200078e00ff */
[----:B------:R1:W5:Y:S01]  /*c1e0*/  @!P4 LD.E.64 R58, desc[UR6][R6.64] ;  /* 0x00000006063ac980 */ /* 0x000362000c101b00 */
[----:B------:R-:W-:Y:S02]  /*c1f0*/  CS2R R56, SRZ ;  /* 0x0000000000387805 */ /* 0x000fe4000001ff00 */
[----:B------:R-:W-:Y:S01]  /*c200*/  @!P5 SHF.L.U64.HI R32, R212, 0x1, R5 ;  /* 0x00000001d420d819 */ /* 0x000fe20000010205 */
[----:B------:R-:W-:Y:S01]  /*c210*/  @!P0 IMAD.X R5, R9, 0x1, R34, P6 ;  /* 0x0000000109058824 */ /* 0x000fe200030e0622 */
[----:B------:R-:W-:-:S02]  /*c220*/  CS2R R54, SRZ ;  /* 0x0000000000367805 */ /* 0x000fc4000001ff00 */
[----:B------:R-:W-:Y:S02]  /*c230*/  CS2R R52, SRZ ;  /* 0x0000000000347805 */ /* 0x000fe4000001ff00 */
[----:B------:R-:W-:Y:S02]  /*c240*/  CS2R R50, SRZ ;  /* 0x0000000000327805 */ /* 0x000fe4000001ff00 */
[----:B------:R-:W-:Y:S02]  /*c250*/  CS2R R48, SRZ ;  /* 0x0000000000307805 */ /* 0x000fe4000001ff00 */
[----:B------:R-:W-:Y:S02]  /*c260*/  CS2R R46, SRZ ;  /* 0x00000000002e7805 */ /* 0x000fe4000001ff00 */
[----:B------:R-:W-:Y:S02]  /*c270*/  CS2R R44, SRZ ;  /* 0x00000000002c7805 */ /* 0x000fe4000001ff00 */
[----:B-1----:R-:W-:-:S02]  /*c280*/  @!P5 IADD3 R6, P4, R8, R31, RZ ;  /* 0x0000001f0806d210 */ /* 0x002fc40007f9e0ff */
[----:B------:R-:W-:Y:S02]  /*c290*/  CS2R R42, SRZ ;  /* 0x00000000002a7805 */ /* 0x000fe4000001ff00 */
[----:B------:R-:W-:Y:S02]  /*c2a0*/  @!P5 IADD3 R8, P6, R30, R31, RZ ;  /* 0x0000001f1e08d210 */ /* 0x000fe40007fde0ff */
[----:B------:R-:W-:Y:S02]  /*c2b0*/  CS2R R36, SRZ ;  /* 0x0000000000247805 */ /* 0x000fe4000001ff00 */
[----:B------:R-:W-:Y:S02]  /*c2c0*/  CS2R R38, SRZ ;  /* 0x0000000000267805 */ /* 0x000fe4000001ff00 */
[----:B------:R-:W-:Y:S01]  /*c2d0*/  @!P5 IADD3.X R7, R3, R32, RZ, P4, !PT ;  /* 0x000000200307d210 */ /* 0x000fe200027fe4ff */
        /* <DEDUP_REMOVED lines=11> */
.L_x_2790:
[----:B------:R-:W-:Y:S05]  /*c390*/  BSYNC B1 ;  /* 0x0000000000017941 */ /* 0x000fea0003800000 */
.L_x_2789:
[----:B-1---5:R-:W-:Y:S01]  /*c3a0*/  IMAD.MOV.U32 R3, RZ, RZ, R54 ;  /* 0x000000ffff037224 */ /* 0x022fe200078e0036 */
[----:B------:R-:W-:Y:S01]  /*c3b0*/  MOV R5, R58 ;  /* 0x0000003a00057202 */ /* 0x000fe20000000f00 */
[----:B------:R-:W-:Y:S01]  /*c3c0*/  IMAD.MOV.U32 R4, RZ, RZ, R55 ;  /* 0x000000ffff047224 */ /* 0x000fe200078e0037 */
[----:B------:R-:W-:Y:S01]  /*c3d0*/  UMOV UR4, 0xffffffff ;  /* 0xffffffff00047882 */ /* 0x000fe20000000000 */
[----:B------:R-:W-:Y:S01]  /*c3e0*/  IMAD.MOV.U32 R6, RZ, RZ, R59 ;  /* 0x000000ffff067224 */ /* 0x000fe200078e003b */
[----:B------:R-:W-:Y:S01]  /*c3f0*/  PRMT R83, R3, 0x7610, R83 ;  /* 0x0000761003537816 */ /* 0x000fe20000000053 */
[----:B------:R-:W-:Y:S01]  /*c400*/  IMAD.MOV.U32 R3, RZ, RZ, R50 ;  /* 0x000000ffff037224 */ /* 0x000fe200078e0032 */
[----:B------:R-:W-:Y:S01]  /*c410*/  PRMT R82, R4, 0x7610, R82 ;  /* 0x0000761004527816 */ /* 0x000fe20000000052 */
[----:B------:R-:W-:Y:S01]  /*c420*/  IMAD.MOV.U32 R4, RZ, RZ, R51 ;  /* 0x000000ffff047224 */ /* 0x000fe200078e0033 */
[----:B------:R-:W-:Y:S01]  /*c430*/  PRMT R89, R89, 0x5410, R6 ;  /* 0x0000541059597816 */ /* 0x000fe20000000006 */
[----:B------:R-:W-:Y:S01]  /*c440*/  IMAD.MOV.U32 R6, RZ, RZ, R47 ;  /* 0x000000ffff067224 */ /* 0x000fe200078e002f */
[----:B------:R-:W-:-:S02]  /*c450*/  PRMT R84, R5, 0x7610, R84 ;  /* 0x0000761005547816 */ /* 0x000fc40000000054 */
[----:B----4-:R-:W-:Y:S02]  /*c460*/  CS2R R30, SRZ ;  /* 0x00000000001e7805 */ /* 0x010fe4000001ff00 */
[----:B------:R-:W-:Y:S02]  /*c470*/  MOV R5, R46 ;  /* 0x0000002e00057202 */ /* 0x000fe40000000f00 */
[----:B------:R-:W-:Y:S01]  /*c480*/  PRMT R78, R3, 0x5410, R4 ;  /* 0x00005410034e7816 */ /* 0x000fe20000000004 */
[----:B------:R-:W-:Y:S01]  /*c490*/  IMAD.MOV.U32 R3, RZ, RZ, R42 ;  /* 0x000000ffff037224 */ /* 0x000fe200078e002a */
[----:B------:R-:W-:Y:S01]  /*c4a0*/  PRMT R74, R5, 0x5410, R6 ;  /* 0x00005410054a7816 */ /* 0x000fe20000000006 */
[----:B------:R-:W-:Y:S01]  /*c4b0*/  IMAD.MOV.U32 R4, RZ, RZ, R43 ;  /* 0x000000ffff047224 */ /* 0x000fe200078e002b */
[----:B------:R-:W-:Y:S01]  /*c4c0*/  MOV R5, R38 ;  /* 0x0000002600057202 */ /* 0x000fe20000000f00 */
[----:B------:R-:W-:-:S03]  /*c4d0*/  IMAD.MOV.U32 R6, RZ, RZ, R39 ;  /* 0x000000ffff067224 */ /* 0x000fc600078e0027 */
[----:B------:R-:W-:Y:S01]  /*c4e0*/  PRMT R70, R3, 0x5410, R4 ;  /* 0x0000541003467816 */ /* 0x000fe20000000004 */
[----:B------:R-:W-:Y:S01]  /*c4f0*/  IMAD.MOV.U32 R3, RZ, RZ, R60 ;  /* 0x000000ffff037224 */ /* 0x000fe200078e003c */
[----:B------:R-:W-:Y:S01]  /*c500*/  PRMT R66, R5, 0x5410, R6 ;  /* 0x0000541005427816 */ /* 0x000fe20000000006 */
[----:B------:R-:W-:Y:S01]  /*c510*/  IMAD.MOV.U32 R4, RZ, RZ, R61 ;  /* 0x000000ffff047224 */ /* 0x000fe200078e003d */
[----:B------:R-:W-:Y:S01]  /*c520*/  MOV R5, R56 ;  /* 0x0000003800057202 */ /* 0x000fe20000000f00 */
        /* <DEDUP_REMOVED lines=8> */
[----:B------:R-:W-:Y:S02]  /*c5b0*/  MOV R5, R48 ;  /* 0x0000003000057202 */ /* 0x000fe40000000f00 */
[----:B------:R-:W-:Y:S01]  /*c5c0*/  PRMT R79, R3, 0x5410, R4 ;  /* 0x00005410034f7816 */ /* 0x000fe20000000004 */
[----:B------:R-:W-:Y:S01]  /*c5d0*/  IMAD.MOV.U32 R3, RZ, RZ, R44 ;  /* 0x000000ffff037224 */ /* 0x000fe200078e002c */
[----:B------:R-:W-:Y:S01]  /*c5e0*/  PRMT R75, R5, 0x5410, R6 ;  /* 0x00005410054b7816 */ /* 0x000fe20000000006 */
[----:B------:R-:W-:Y:S01]  /*c5f0*/  IMAD.MOV.U32 R4, RZ, RZ, R45 ;  /* 0x000000ffff047224 */ /* 0x000fe200078e002d */
[----:B------:R-:W-:Y:S01]  /*c600*/  MOV R5, R36 ;  /* 0x0000002400057202 */ /* 0x000fe20000000f00 */
[----:B------:R-:W-:-:S03]  /*c610*/  IMAD.MOV.U32 R6, RZ, RZ, R37 ;  /* 0x000000ffff067224 */ /* 0x000fc600078e0025 */
[----:B------:R-:W-:Y:S02]  /*c620*/  PRMT R71, R3, 0x5410, R4 ;  /* 0x0000541003477816 */ /* 0x000fe40000000004 */
[----:B------:R-:W-:Y:S01]  /*c630*/  PRMT R69, R5, 0x5410, R6 ;  /* 0x0000541005457816 */ /* 0x000fe20000000006 */
[----:B------:R-:W-:Y:S06]  /*c640*/  BRA.DIV UR4, `(.L_x_2791) ;  /* 0x000001aa04c87947 */ /* 0x000fec000b800000 */
[----:B0-----:R-:W0:Y:S04]  /*c650*/  SHFL.IDX PT, R62, R62, 0x1, 0x1c1f ;  /* 0x003c1f003e3e7f89 */ /* 0x001e2800000e0000 */
[----:B------:R-:W1:Y:S04]  /*c660*/  SHFL.IDX PT, R63, R63, 0x1, 0x1c1f ;  /* 0x003c1f003f3f7f89 */ /* 0x000e6800000e0000 */
[----:B------:R-:W4:Y:S04]  /*c670*/  SHFL.IDX PT, R0, R0, 0x1, 0x1c1f ;  /* 0x003c1f0000007f89 */ /* 0x000f2800000e0000 */
[----:B------:R-:W0:Y:S02]  /*c680*/  SHFL.IDX PT, R65, R65, 0x1, 0x1c1f ;  /* 0x003c1f0041417f89 */ /* 0x000e2400000e0000 */
.L_x_3068:
[----:B------:R-:W-:Y:S01]  /*c690*/  VIADD R64, R64, 0x40 ;  /* 0x0000004040407836 */ /* 0x000fe20000000000 */
[----:B------:R-:W-:Y:S01]  /*c6a0*/  LOP3.LUT R3, R215, 0x18, R16, 0xf8, !PT ;  /* 0x00000018d7037812 */ /* 0x000fe200078ef810 */
[----:B------:R-:W-:Y:S01]  /*c6b0*/  BSSY B1, `(.L_x_2792) ;  /* 0x000005b000017945 */ /* 0x000fe20003800000 */
[----:B------:R-:W-:Y:S02]  /*c6c0*/  LOP3.LUT P0, RZ, R224, 0x4, RZ, 0xc0, !PT ;  /* 0x00000004e0ff7812 */ /* 0x000fe4000780c0ff */
[----:B------:R-:W-:Y:S02]  /*c6d0*/  CS2R R32, SRZ ;  /* 0x0000000000207805 */ /* 0x000fe4000001ff00 */
[----:B------:R-:W-:Y:S02]  /*c6e0*/  ISETP.GE.AND P1, PT, R64, R67, PT ;  /* 0x000000434000720c */ /* 0x000fe40003f26270 */
[----:B------:R-:W-:Y:S02]  /*c6f0*/  CS2R R26, SRZ ;  /* 0x00000000001a7805 */ /* 0x000fe4000001ff00 */
[----:B------:R-:W-:-:S02]  /*c700*/  LOP3.LUT R4, R3, R216, RZ, 0x3c, !PT ;  /* 0x000000d803047212 */ /* 0x000fc400078e3cff */
[----:B------:R-:W-:Y:S02]  /*c710*/  CS2R R20, SRZ ;  /* 0x0000000000147805 */ /* 0x000fe4000001ff00 */
[----:B------:R-:W-:Y:S02]  /*c720*/  CS2R R12, SRZ ;  /* 0x00000000000c7805 */ /* 0x000fe4000001ff00 */
[----:B--23--:R-:W-:Y:S02]  /*c730*/  CS2R R8, SRZ ;  /* 0x0000000000087805 */ /* 0x00cfe4000001ff00 */
[----:B------:R-:W-:Y:S01]  /*c740*/  CS2R R40, SRZ ;  /* 0x0000000000287805 */ /* 0x000fe2000001ff00 */
[----:B------:R-:W-:Y:S01]  /*c750*/  IMAD.IADD R3, R217, 0x1, R4 ;  /* 0x00000001d9037824 */ /* 0x000fe200078e0204 */
[----:B------:R-:W-:Y:S02]  /*c760*/  CS2R R34, SRZ ;  /* 0x0000000000227805 */ /* 0x000fe4000001ff00 */
[----:B------:R-:W-:-:S02]  /*c770*/  CS2R R28, SRZ ;  /* 0x00000000001c7805 */ /* 0x000fc4000001ff00 */
[----:B------:R-:W-:Y:S02]  /*c780*/  CS2R R24, SRZ ;  /* 0x0000000000187805 */ /* 0x000fe4000001ff00 */
[----:B------:R-:W-:Y:S02]  /*c790*/  CS2R R14, SRZ ;  /* 0x00000000000e7805 */ /* 0x000fe4000001ff00 */
[----:B------:R-:W-:Y:S02]  /*c7a0*/  LEA R3, R3, R18, 0x1 ;  /* 0x0000001203037211 */ /* 0x000fe400078e08ff */
[----:B------:R-:W-:Y:S01]  /*c7b0*/  CS2R R10, SRZ ;  /* 0x00000000000a7805 */ /* 0x000fe2000001ff00 */
[----:B------:R-:W-:Y:S06]  /*c7c0*/  @P1 BRA `(.L_x_2793) ;  /* 0x0000000400241947 */ /* 0x000fec0003800000 */
[----:B------:R-:W-:Y:S01]  /*c7d0*/  ULDC UR4, c[0x0][0x3f4] ;  /* 0x0000fd0000047ab9 */ /* 0x000fe20000000800 */
[----:B------:R-:W-:Y:S02]  /*c7e0*/  SHF.R.S32.HI R4, RZ, 0x1f, R211 ;  /* 0x0000001fff047819 */ /* 0x000fe400000114d3 */
[----:B------:R-:W-:Y:S02]  /*c7f0*/  CS2R R40, SRZ ;  /* 0x0000000000287805 */ /* 0x000fe4000001ff00 */
[----:B------:R-:W-:Y:S02]  /*c800*/  ISETP.GE.AND P4, PT, R211, UR4, PT ;  /* 0x00000004d3007c0c */ /* 0x000fe4000bf86270 */
[----:B------:R-:W-:Y:S02]  /*c810*/  CS2R R30, SRZ ;  /* 0x00000000001e7805 */ /* 0x000fe4000001ff00 */
[----:B------:R-:W-:Y:S01]  /*c820*/  ISETP.GE.AND P3, PT, R209, UR4, PT ;  /* 0x00000004d1007c0c */ /* 0x000fe2000bf66270 */
[----:B------:R-:W-:Y:S01]  /*c830*/  ULDC.64 UR6, c[0x0][0x208] ;  /* 0x0000820000067ab9 */ /* 0x000fe20000000a00 */
        /* <DEDUP_REMOVED lines=9> */
[-C--:B-1----:R-:W-:Y:S01]  /*c8d0*/  @!P4 IADD3 R26, P5, R63, R24.reuse, RZ ;  /* 0x000000183f1ac210 */ /* 0x082fe20007fbe0ff */
[----:B------:R-:W-:Y:S01]  /*c8e0*/  @!P1 IMAD.SHL.U32 R4, R208, 0x2, RZ ;  /* 0x00000002d0049824 */ /* 0x000fe200078e00ff */
[----:B0-----:R-:W-:Y:S02]  /*c8f0*/  @!P4 IADD3 R24, P6, R65, R24, RZ ;  /* 0x000000184118c210 */ /* 0x001fe40007fde0ff */
[----:B------:R-:W-:Y:S01]  /*c900*/  @!P2 SHF.L.U32 R10, R210, 0x1, RZ ;  /* 0x00000001d20aa819 */ /* 0x000fe200000006ff */
[--C-:B------:R-:W-:Y:S01]  /*c910*/  @!P4 IMAD.X R27, R62, 0x1, R5.reuse, P5 ;  /* 0x000000013e1bc824 */ /* 0x100fe200028e0605 */
[-C--:B------:R-:W-:Y:S01]  /*c920*/  @!P3 IADD3 R20, P5, R63, R14.reuse, RZ ;  /* 0x0000000e3f14b210 */ /* 0x080fe20007fbe0ff */
[----:B----4-:R-:W-:Y:S01]  /*c930*/  @!P4 IMAD.X R25, R0, 0x1, R5, P6 ;  /* 0x000000010019c824 */ /* 0x010fe200030e0605 */
[----:B------:R-:W-:Y:S02]  /*c940*/  @!P2 SHF.L.U64.HI R9, R210, 0x1, R9 ;  /* 0x00000001d209a819 */ /* 0x000fe40000010209 */
[----:B------:R-:W-:Y:S01]  /*c950*/  @!P3 IADD3 R14, P6, R65, R14, RZ ;  /* 0x0000000e410eb210 */ /* 0x000fe20007fde0ff */
[----:B------:R-:W-:Y:S01]  /*c960*/  @!P3 IMAD.X R21, R62, 0x1, R7, P5 ;  /* 0x000000013e15b824 */ /* 0x000fe200028e0607 */
[----:B------:R-:W-:-:S02]  /*c970*/  @!P2 IADD3 R12, P5, R63, R10, RZ ;  /* 0x0000000a3f0ca210 */ /* 0x000fc40007fbe0ff */
[----:B------:R-:W-:Y:S02]  /*c980*/  @!P3 IADD3.X R15, R0, R7, RZ, P6, !PT ;  /* 0x00000007000fb210 */ /* 0x000fe400037fe4ff */
[----:B------:R-:W-:Y:S01]  /*c990*/  @!P2 IADD3 R10, P6, R65, R10, RZ ;  /* 0x0000000a410aa210 */ /* 0x000fe20007fde0ff */
[----:B------:R-:W-:Y:S01]  /*c9a0*/  @!P2 IMAD.X R13, R62, 0x1, R9, P5 ;  /* 0x000000013e0da824 */ /* 0x000fe200028e0609 */
[----:B------:R-:W-:Y:S02]  /*c9b0*/  @!P1 SHF.L.U64.HI R29, R208, 0x1, R29 ;  /* 0x00000001d01d9819 */ /* 0x000fe4000001021d */
[-C--:B------:R-:W-:Y:S01]  /*c9c0*/  @!P1 IADD3 R8, P5, R63, R4.reuse, RZ ;  /* 0x000000043f089210 */ /* 0x080fe20007fbe0ff */
[----:B------:R-:W-:Y:S01]  /*c9d0*/  @!P2 IMAD.X R11, R0, 0x1, R9, P6 ;  /* 0x00000001000ba824 */ /* 0x000fe200030e0609 */
[----:B------:R-:W-:Y:S02]  /*c9e0*/  ISETP.GE.AND P6, PT, R196, UR4, PT ;  /* 0x00000004c4007c0c */ /* 0x000fe4000bfc6270 */
[----:B------:R-:W-:Y:S01]  /*c9f0*/  SHF.R.S32.HI R33, RZ, 0x1f, R212 ;  /* 0x0000001fff217819 */ /* 0x000fe200000114d4 */
[----:B------:R-:W-:Y:S01]  /*ca00*/  @!P1 IMAD.X R9, R62, 0x1, R29, P5 ;  /* 0x000000013e099824 */ /* 0x000fe200028e061d */
[----:B------:R-:W-:-:S04]  /*ca10*/  @!P1 IADD3 R4, P5, R65, R4, RZ ;  /* 0x0000000441049210 */ /* 0x000fc80007fbe0ff */
[----:B------:R-:W-:Y:S02]  /*ca20*/  @!P1 IADD3.X R5, R0, R29, RZ, P5, !PT ;  /* 0x0000001d00059210 */ /* 0x000fe40002ffe4ff */
[----:B------:R-:W-:-:S03]  /*ca30*/  ISETP.GE.AND P5, PT, R212, UR4, PT ;  /* 0x00000004d4007c0c */ /* 0x000fc6000bfa6270 */
        /* <DEDUP_REMOVED lines=34> */
.L_x_2793:
[----:B------:R-:W-:Y:S05]  /*cc60*/  BSYNC B1 ;  /* 0x0000000000017941 */ /* 0x000fea0003800000 */
.L_x_2792:
[----:B0-2---:R-:W2:Y:S01]  /*cc70*/  LDL R62, [R1+0x30] ;  /* 0x00003000013e7983 */ /* 0x005ea20000100800 */
[----:B-----5:R-:W-:Y:S01]  /*cc80*/  IMAD.MOV.U32 R5, RZ, RZ, R30 ;  /* 0x000000ffff057224 */ /* 0x020fe200078e001e */
[C---:B------:R-:W-:Y:S01]  /*cc90*/  IADD3 R6, R3.reuse, 0x12400, RZ ;  /* 0x0001240003067810 */ /* 0x040fe20007ffe0ff */
[----:B----4-:R-:W-:Y:S01]  /*cca0*/  VIADD R0, R3, 0x12440 ;  /* 0x0001244003007836 */ /* 0x010fe20000000000 */
[----:B------:R-:W-:Y:S01]  /*ccb0*/  VIADDMNMX R67, R67, -R220, 0x80, PT ;  /* 0x0000008043437446 */ /* 0x000fe200038009dc */
[----:B------:R-:W-:Y:S01]  /*ccc0*/  IMAD.MOV.U32 R7, RZ, RZ, R33 ;  /* 0x000000ffff077224 */ /* 0x000fe200078e0021 */
[----:B------:R-:W-:Y:S01]  /*ccd0*/  PRMT R85, R5, 0x7610, R85 ;  /* 0x0000761005557816 */ /* 0x000fe20000000055 */
[----:B------:R-:W-:Y:S01]  /*cce0*/  @P0 VIADD R0, R6, 0xffffffc0 ;  /* 0xffffffc006000836 */ /* 0x000fe20000000000 */
[----:B------:R-:W-:Y:S01]  /*ccf0*/  MOV R5, R31 ;  /* 0x0000001f00057202 */ /* 0x000fe20000000f00 */
[----:B------:R-:W-:Y:S01]  /*cd00*/  IMAD.MOV.U32 R6, RZ, RZ, R32 ;  /* 0x000000ffff067224 */ /* 0x000fe200078e0020 */
[----:B------:R-:W-:Y:S01]  /*cd10*/  BSSY B1, `(.L_x_2794) ;  /* 0x0000029000017945 */ /* 0x000fe20003800000 */
[----:B-1----:R-:W-:Y:S01]  /*cd20*/  IMAD.MOV.U32 R63, RZ, RZ, R34 ;  /* 0x000000ffff3f7224 */ /* 0x002fe200078e0022 */
[----:B------:R-:W-:-:S02]  /*cd30*/  PRMT R85, R85, 0x5410, R5 ;  /* 0x0000541055557816 */ /* 0x000fc40000000005 */
        /* <DEDUP_REMOVED lines=8> */
[----:B------:R-:W-:-:S02]  /*cdc0*/  ISETP.GE.AND P1, PT, R206, R67, PT ;  /* 0x00000043ce00720c */ /* 0x000fc40003f26270 */
        /* <DEDUP_REMOVED lines=8> */
[----:B------:R-:W-:-:S04]  /*ce50*/  MOV R7, R14 ;  /* 0x0000000e00077202 */ /* 0x000fc80000000f00 */
[----:B------:R-:W-:Y:S02]  /*ce60*/  PRMT R65, R7, 0x5410, R63 ;  /* 0x0000541007417816 */ /* 0x000fe4000000003f */
[----:B--2---:R-:W-:-:S04]  /*ce70*/  LEA.HI R4, R62, R62, RZ, 0x1 ;  /* 0x0000003e3e047211 */ /* 0x004fc800078f08ff */
[----:B------:R-:W-:-:S05]  /*ce80*/  LOP3.LUT R4, R4, 0xfffffffe, RZ, 0xc0, !PT ;  /* 0xfffffffe04047812 */ /* 0x000fca00078ec0ff */
[----:B------:R-:W-:Y:S02]  /*ce90*/  IMAD.IADD R4, R62, 0x1, -R4 ;  /* 0x000000013e047824 */ /* 0x000fe400078e0a04 */
[----:B------:R-:W-:-:S03]  /*cea0*/  IMAD.MOV.U32 R62, RZ, RZ, R20 ;  /* 0x000000ffff3e7224 */ /* 0x000fc600078e0014 */
[----:B------:R-:W-:Y:S01]  /*ceb0*/  SHF.L.U32 R5, R4, 0x1f, RZ ;  /* 0x0000001f04057819 */ /* 0x000fe200000006ff */
[----:B------:R-:W-:Y:S01]  /*cec0*/  IMAD.MOV.U32 R4, RZ, RZ, R21 ;  /* 0x000000ffff047224 */ /* 0x000fe200078e0015 */
[----:B------:R-:W-:Y:S01]  /*ced0*/  PRMT R72, R62, 0x7610, R72 ;  /* 0x000076103e487816 */ /* 0x000fe20000000048 */
[----:B------:R-:W-:Y:S01]  /*cee0*/  IMAD.MOV.U32 R62, RZ, RZ, R8 ;  /* 0x000000ffff3e7224 */ /* 0x000fe200078e0008 */
[----:B------:R-:W0:Y:S02]  /*cef0*/  SYNCS.PHASECHK.TRANS64.TRYWAIT P0, [R18+URZ+0x30800], R5 ;  /* 0x03080005120075a7 */ /* 0x000e24000800017f */
[----:B------:R-:W-:Y:S01]  /*cf00*/  PRMT R72, R72, 0x5410, R4 ;  /* 0x0000541048487816 */ /* 0x000fe20000000004 */
[----:B------:R-:W-:-:S05]  /*cf10*/  IMAD.MOV.U32 R4, RZ, RZ, R9 ;  /* 0x000000ffff047224 */ /* 0x000fca00078e0009 */
[----:B------:R-:W-:Y:S01]  /*cf20*/  PRMT R62, R62, 0x5410, R4 ;  /* 0x000054103e3e7816 */ /* 0x000fe20000000004 */
[----:B------:R-:W-:-:S05]  /*cf30*/  IMAD.MOV.U32 R4, RZ, RZ, R35 ;  /* 0x000000ffff047224 */ /* 0x000fca00078e0023 */
[----:B------:R-:W-:Y:S01]  /*cf40*/  PRMT R81, R81, 0x5410, R4 ;  /* 0x0000541051517816 */ /* 0x000fe20000000004 */
[----:B------:R-:W-:-:S05]  /*cf50*/  IMAD.MOV.U32 R4, RZ, RZ, R24 ;  /* 0x000000ffff047224 */ /* 0x000fca00078e0018 */
[----:B------:R-:W-:Y:S01]  /*cf60*/  PRMT R73, R4, 0x5410, R6 ;  /* 0x0000541004497816 */ /* 0x000fe20000000006 */
[----:B------:R-:W-:Y:S02]  /*cf70*/  IMAD.MOV.U32 R4, RZ, RZ, R10 ;  /* 0x000000ffff047224 */ /* 0x000fe400078e000a */
[----:B------:R-:W-:Y:S01]  /*cf80*/  IMAD.MOV.U32 R6, RZ, RZ, R11 ;  /* 0x000000ffff067224 */ /* 0x000fe200078e000b */
[----:B0-----:R-:W-:Y:S06]  /*cf90*/  @!P0 BRA `(.L_x_2795) ;  /* 0x000001a000e88947 */ /* 0x001fec0003800000 */
.L_x_3069:
[----:B------:R-:W-:Y:S05]  /*cfa0*/  BSYNC B1 ;  /* 0x0000000000017941 */ /* 0x000fea0003800000 */
.L_x_2794:
        /* <DEDUP_REMOVED lines=13> */
[----:B------:R-:W-:Y:S01]  /*d080*/  SHF.R.U32.HI R92, RZ, 0x10, R59 ;  /* 0x00000010ff5c7819 */ /* 0x000fe2000001163b */
[----:B------:R-:W-:Y:S01]  /*d090*/  HADD2.F32 R87, -RZ, R87.H0_H0 ;  /* 0x20000057ff577230 */ /* 0x000fe20000004100 */
[--C-:B------:R-:W-:Y:S02]  /*d0a0*/  SHF.R.U32.HI R91, RZ, 0x10, R61.reuse ;  /* 0x00000010ff5b7819 */ /* 0x100fe4000001163d */
[----:B------:R-:W-:Y:S01]  /*d0b0*/  SHF.R.U64 R60, R60, 0x10, R61 ;  /* 0x000000103c3c7819 */ /* 0x000fe2000000123d */
[----:B------:R-:W-:Y:S01]  /*d0c0*/  HADD2.F32 R92, -RZ, R92.H0_H0 ;  /* 0x2000005cff5c7230 */ /* 0x000fe20000004100 */
[----:B------:R-:W-:Y:S01]  /*d0d0*/  SHF.R.U64 R58, R58, 0x10, R59 ;  /* 0x000000103a3a7819 */ /* 0x000fe2000000123b */
[----:B------:R-:W-:Y:S02]  /*d0e0*/  HADD2.F32 R91, -RZ, R91.H0_H0 ;  /* 0x2000005bff5b7230 */ /* 0x000fe40000004100 */
[----:B------:R-:W-:-:S02]  /*d0f0*/  HADD2.F32 R59, -RZ, R84.H0_H0 ;  /* 0x20000054ff3b7230 */ /* 0x000fc40000004100 */
[----:B------:R-:W-:Y:S02]  /*d100*/  HADD2.F32 R58, -RZ, R58.H0_H0 ;  /* 0x2000003aff3a7230 */ /* 0x000fe40000004100 */
[----:B------:R-:W-:Y:S02]  /*d110*/  HADD2.F32 R60, -RZ, R60.H0_H0 ;  /* 0x2000003cff3c7230 */ /* 0x000fe40000004100 */
[--C-:B0-----:R-:W-:Y:S02]  /*d120*/  HADD2.F32 R61, -RZ, R7.reuse.H1_H1 ;  /* 0x30000007ff3d7230 */ /* 0x101fe40000004100 */
[----:B------:R-:W-:Y:S02]  /*d130*/  HADD2.F32 R88, -RZ, R7.H0_H0 ;  /* 0x20000007ff587230 */ /* 0x000fe40000004100 */
[----:B------:R-:W-:Y:S02]  /*d140*/  HADD2.F32 R90, -RZ, R4.H1_H1 ;  /* 0x30000004ff5a7230 */ /* 0x000fe40000004100 */
[C---:B------:R-:W-:Y:S01]  /*d150*/  FMUL.FTZ R95, R61.reuse, R92 ;  /* 0x0000005c3d5f7220 */ /* 0x040fe20000410000 */
[----:B------:R-:W-:Y:S01]  /*d160*/  FMUL.FTZ R97, R61, R91 ;  /* 0x0000005b3d617220 */ /* 0x000fe20000410000 */
[----:B------:R-:W-:-:S02]  /*d170*/  HADD2.F32 R7, -RZ, R5.H0_H0 ;  /* 0x20000005ff077230 */ /* 0x000fc40000004100 */
[----:B------:R-:W-:Y:S02]  /*d180*/  HADD2.F32 R61, -RZ, R5.H1_H1 ;  /* 0x30000005ff3d7230 */ /* 0x000fe40000004100 */
[----:B------:R-:W-:Y:S01]  /*d190*/  FFMA.FTZ R5, R88, R91, -R95 ;  /* 0x0000005b58057223 */ /* 0x000fe2000001085f */
[----:B------:R-:W-:Y:S02]  /*d1a0*/  HADD2.F32 R84, -RZ, R4.H0_H0 ;  /* 0x20000004ff547230 */ /* 0x000fe40000004100 */
[C---:B------:R-:W-:Y:S01]  /*d1b0*/  FMUL.FTZ R93, R90.reuse, R59 ;  /* 0x0000003b5a5d7220 */ /* 0x040fe20000410000 */
[--C-:B------:R-:W-:Y:S02]  /*d1c0*/  HADD2.F32 R4, -RZ, R6.reuse.H0_H0 ;  /* 0x20000006ff047230 */ /* 0x100fe40000004100 */
[-C--:B------:R-:W-:Y:S01]  /*d1d0*/  FMUL.FTZ R95, R90, R87.reuse ;  /* 0x000000575a5f7220 */ /* 0x080fe20000410000 */
[----:B------:R-:W-:Y:S02]  /*d1e0*/  HADD2.F32 R91, -RZ, R89.H1_H1 ;  /* 0x30000059ff5b7230 */ /* 0x000fe40000004100 */
[----:B------:R-:W-:Y:S01]  /*d1f0*/  FFMA.FTZ R87, R84, R87, -R93 ;  /* 0x0000005754577223 */ /* 0x000fe2000001085d */
[----:B------:R-:W-:-:S02]  /*d200*/  HADD2.F32 R6, -RZ, R6.H1_H1 ;  /* 0x30000006ff067230 */ /* 0x000fc40000004100 */
[----:B------:R-:W-:Y:S01]  /*d210*/  FFMA.FTZ R84, R84, R59, R95 ;  /* 0x0000003b54547223 */ /* 0x000fe2000001005f */
[----:B------:R-:W-:Y:S02]  /*d220*/  HADD2.F32 R89, -RZ, R89.H0_H0 ;  /* 0x20000059ff597230 */ /* 0x000fe40000004100 */
[----:B------:R-:W-:Y:S01]  /*d230*/  FFMA.FTZ R88, R88, R92, R97 ;  /* 0x0000005c58587223 */ /* 0x000fe20000010061 */
[C---:B------:R-:W-:Y:S02]  /*d240*/  FMUL.FTZ R59, R6.reuse, R91 ;  /* 0x0000005b063b7220 */ /* 0x040fe40000410000 */
        /* <DEDUP_REMOVED lines=12> */
.L_x_2799:
[----:B------:R-:W-:Y:S05]  /*d310*/  BSYNC B2 ;  /* 0x0000000000027941 */ /* 0x000fea0003800000 */
.L_x_2798:
[----:B------:R-:W-:Y:S04]  /*d320*/  BSSY B2, `(.L_x_2800) ;  /* 0x000002c000027945 */ /* 0x000fe80003800000 */
[----:B------:R-:W-:Y:S05]  /*d330*/  @P1 BRA `(.L_x_2801) ;  /* 0x0000000000a81947 */ /* 0x000fea0003800000 */
[----:B0-----:R-:W0:Y:S01]  /*d340*/  LDS.128 R4, [R0] ;  /* 0x0000000000047984 */ /* 0x001e220000000c00 */
[----:B------:R-:W-:Y:S01]  /*d350*/  SHF.R.U32.HI R61, RZ, 0x10, R55 ;  /* 0x00000010ff3d7819 */ /* 0x000fe20000011637 */
[--C-:B------:R-:W-:Y:S01]  /*d360*/  HADD2.F32 R60, -RZ, R83.reuse.H1_H1 ;  /* 0x30000053ff3c7230 */ /* 0x100fe20000004100 */
[--C-:B------:R-:W-:Y:S01]  /*d370*/  SHF.R.U32.HI R87, RZ, 0x10, R57.reuse ;  /* 0x00000010ff577819 */ /* 0x100fe20000011639 */
[----:B------:R-:W-:Y:S01]  /*d380*/  HADD2.F32 R84, -RZ, R83.H0_H0 ;  /* 0x20000053ff547230 */ /* 0x000fe20000004100 */
[----:B------:R-:W-:Y:S01]  /*d390*/  SHF.R.U64 R56, R56, 0x10, R57 ;  /* 0x0000001038387819 */ /* 0x000fe20000001239 */
[----:B------:R-:W-:Y:S01]  /*d3a0*/  HADD2.F32 R83, -RZ, R61.H0_H0 ;  /* 0x2000003dff537230 */ /* 0x000fe20000004100 */
[----:B------:R-:W-:Y:S01]  /*d3b0*/  SHF.R.U64 R54, R54, 0x10, R55 ;  /* 0x0000001036367819 */ /* 0x000fe20000001237 */
[----:B------:R-:W-:Y:S02]  /*d3c0*/  HADD2.F32 R61, -RZ, R87.H0_H0 ;  /* 0x20000057ff3d7230 */ /* 0x000fe40000004100 */
[----:B------:R-:W-:-:S02]  /*d3d0*/  HADD2.F32 R56, -RZ, R56.H0_H0 ;  /* 0x20000038ff387230 */ /* 0x000fc40000004100 */
[----:B------:R-:W-:Y:S02]  /*d3e0*/  HADD2.F32 R54, -RZ, R54.H0_H0 ;  /* 0x20000036ff367230 */ /* 0x000fe40000004100 */
[--C-:B0-----:R-:W-:Y:S02]  /*d3f0*/  HADD2.F32 R59, -RZ, R7.reuse.H1_H1 ;  /* 0x30000007ff3b7230 */ /* 0x101fe40000004100 */
[----:B------:R-:W-:Y:S02]  /*d400*/  HADD2.F32 R58, -RZ, R7.H0_H0 ;  /* 0x20000007ff3a7230 */ /* 0x000fe40000004100 */
[--C-:B------:R-:W-:Y:S02]  /*d410*/  HADD2.F32 R57, -RZ, R4.reuse.H1_H1 ;  /* 0x30000004ff397230 */ /* 0x100fe40000004100 */
[C---:B------:R-:W-:Y:S01]  /*d420*/  FMUL.FTZ R87, R59.reuse, R83 ;  /* 0x000000533b577220 */ /* 0x040fe20000410000 */
[----:B------:R-:W-:Y:S01]  /*d430*/  FMUL.FTZ R90, R59, R61 ;  /* 0x0000003d3b5a7220 */ /* 0x000fe20000410000 */
[----:B------:R-:W-:-:S02]  /*d440*/  HADD2.F32 R55, -RZ, R4.H0_H0 ;  /* 0x20000004ff377230 */ /* 0x000fc40000004100 */
[C---:B------:R-:W-:Y:S01]  /*d450*/  FFMA.FTZ R87, R58.reuse, R61, -R87 ;  /* 0x0000003d3a577223 */ /* 0x040fe20000010857 */
[----:B------:R-:W-:Y:S01]  /*d460*/  FFMA.FTZ R90, R58, R83, R90 ;  /* 0x000000533a5a7223 */ /* 0x000fe2000001005a */
[C---:B------:R-:W-:Y:S01]  /*d470*/  FMUL.FTZ R88, R57.reuse, R84 ;  /* 0x0000005439587220 */ /* 0x040fe20000410000 */
[-C--:B------:R-:W-:Y:S01]  /*d480*/  FMUL.FTZ R58, R57, R60.reuse ;  /* 0x0000003c393a7220 */ /* 0x080fe20000410000 */
[----:B------:R-:W-:Y:S02]  /*d490*/  HADD2.F32 R7, -RZ, R6.H0_H0 ;  /* 0x20000006ff077230 */ /* 0x000fe40000004100 */
[----:B------:R-:W-:Y:S02]  /*d4a0*/  HADD2.F32 R4, -RZ, R5.H0_H0 ;  /* 0x20000005ff047230 */ /* 0x000fe40000004100 */
[C---:B------:R-:W-:Y:S01]  /*d4b0*/  FFMA.FTZ R88, R55.reuse, R60, -R88 ;  /* 0x0000003c37587223 */ /* 0x040fe20000010858 */
[----:B------:R-:W-:Y:S02]  /*d4c0*/  HADD2.F32 R57, -RZ, R82.H0_H0 ;  /* 0x20000052ff397230 */ /* 0x000fe40000004100 */
[----:B------:R-:W-:Y:S01]  /*d4d0*/  FFMA.FTZ R55, R55, R84, R58 ;  /* 0x0000005437377223 */ /* 0x000fe2000001003a */
[----:B------:R-:W-:-:S02]  /*d4e0*/  HADD2.F32 R6, -RZ, R6.H1_H1 ;  /* 0x30000006ff067230 */ /* 0x000fc40000004100 */
[----:B------:R-:W-:Y:S02]  /*d4f0*/  HADD2.F32 R5, -RZ, R5.H1_H1 ;  /* 0x30000005ff057230 */ /* 0x000fe40000004100 */
[----:B------:R-:W-:Y:S02]  /*d500*/  HADD2.F32 R82, -RZ, R82.H1_H1 ;  /* 0x30000052ff527230 */ /* 0x000fe40000004100 */
[CC--:B------:R-:W-:Y:S01]  /*d510*/  FMUL.FTZ R58, R6.reuse, R57.reuse ;  /* 0x00000039063a7220 */ /* 0x0c0fe20000410000 */
[C---:B------:R-:W-:Y:S01]  /*d520*/  FMUL.FTZ R59, R5.reuse, R54 ;  /* 0x00000036053b7220 */ /* 0x040fe20000410000 */
[----:B------:R-:W-:Y:S01]  /*d530*/  FMUL.FTZ R61, R5, R56 ;  /* 0x00000038053d7220 */ /* 0x000fe20000410000 */
[-C--:B------:R-:W-:Y:S01]  /*d540*/  FMUL.FTZ R60, R6, R82.reuse ;  /* 0x00000052063c7220 */ /* 0x080fe20000410000 */
[C---:B------:R-:W-:Y:S01]  /*d550*/  FFMA.FTZ R6, R7.reuse, R82, -R58 ;  /* 0x0000005207067223 */ /* 0x040fe2000001083a */
[C---:B------:R-:W-:Y:S01]  /*d560*/  FFMA.FTZ R5, R4.reuse, R56, -R59 ;  /* 0x0000003804057223 */ /* 0x040fe2000001083b */
[----:B------:R-:W-:Y:S01]  /*d570*/  FFMA.FTZ R54, R4, R54, R61 ;  /* 0x0000003604367223 */ /* 0x000fe2000001003d */
[----:B------:R-:W-:Y:S01]  /*d580*/  FFMA.FTZ R57, R7, R57, R60 ;  /* 0x0000003907397223 */ /* 0x000fe2000001003c */
[----:B------:R-:W-:-:S02]  /*d590*/  F2FP.F16.F32.PACK_AB R7, R90, R87 ;  /* 0x000000575a07723e */ /* 0x000fc400000000ff */
[----:B------:R-:W-:Y:S02]  /*d5a0*/  F2FP.F16.F32.PACK_AB R4, R55, R88 ;  /* 0x000000583704723e */ /* 0x000fe400000000ff */
[----:B------:R-:W-:Y:S02]  /*d5b0*/  F2FP.F16.F32.PACK_AB R6, R57, R6 ;  /* 0x000000063906723e */ /* 0x000fe400000000ff */
[----:B------:R-:W-:-:S05]  /*d5c0*/  F2FP.F16.F32.PACK_AB R5, R54, R5 ;  /* 0x000000053605723e */ /* 0x000fca00000000ff */
[----:B------:R1:W-:Y:S02]  /*d5d0*/  STS.128 [R0], R4 ;  /* 0x0000000400007388 */ /* 0x0003e40000000c00 */
.L_x_2801:
[----:B------:R-:W-:Y:S05]  /*d5e0*/  BSYNC B2 ;  /* 0x0000000000027941 */ /* 0x000fea0003800000 */
.L_x_2800:
        /* <DEDUP_REMOVED lines=44> */
.L_x_2803:
[----:B------:R-:W-:Y:S05]  /*d8b0*/  BSYNC B2 ;  /* 0x0000000000027941 */ /* 0x000fea0003800000 */
.L_x_2802:
        /* <DEDUP_REMOVED lines=44> */
.L_x_2805:
[----:B------:R-:W-:Y:S05]  /*db80*/  BSYNC B2 ;  /* 0x0000000000027941 */ /* 0x000fea0003800000 */
.L_x_2804:
        /* <DEDUP_REMOVED lines=44> */
.L_x_2807:
[----:B------:R-:W-:Y:S05]  /*de50*/  BSYNC B2 ;  /* 0x0000000000027941 */ /* 0x000fea0003800000 */
.L_x_2806:
        /* <DEDUP_REMOVED lines=43> */
.L_x_2797:
[----:B------:R-:W-:Y:S05]  /*e110*/  BSYNC B1 ;  /* 0x0000000000017941 */ /* 0x000fea0003800000 */
.L_x_2796:
[----:B01234-:R-:W-:-:S04]  /*e120*/  IADD3 R4, R206, 0x40, RZ ;  /* 0x00000040ce047810 */ /* 0x01ffc80007ffe0ff */
        /* <DEDUP_REMOVED lines=53> */
.L_x_2810:
[----:B------:R-:W-:Y:S05]  /*e480*/  BSYNC B1 ;  /* 0x0000000000017941 */ /* 0x000fea0003800000 */
.L_x_2809:
        /* <DEDUP_REMOVED lines=44> */
.L_x_2812:
[----:B------:R-:W-:Y:S05]  /*e750*/  BSYNC B1 ;  /* 0x0000000000017941 */ /* 0x000fea0003800000 */
.L_x_2811:
        /* <DEDUP_REMOVED lines=44> */
.L_x_2814:
[----:B------:R-:W-:Y:S05]  /*ea20*/  BSYNC B1 ;  /* 0x0000000000017941 */ /* 0x000fea0003800000 */
.L_x_2813:
        /* <DEDUP_REMOVED lines=44> */
.L_x_2816:
[----:B------:R-:W-:Y:S05]  /*ecf0*/  BSYNC B1 ;  /* 0x0000000000017941 */ /* 0x000fea0003800000 */
.L_x_2815:
        /* <DEDUP_REMOVED lines=44> */
.L_x_2818:
[----:B------:R-:W-:Y:S05]  /*efc0*/  BSYNC B1 ;  /* 0x0000000000017941 */ /* 0x000fea0003800000 */
.L_x_2817:
        /* <DEDUP_REMOVED lines=44> */
.L_x_2787:
[----:B------:R-:W0:Y:S01]  /*f290*/  LDC R28, c[0x0][0x448] ;  /* 0x00011200ff1c7b82 */ /* 0x000e220000000800 */
[----:B------:R-:W-:Y:S01]  /*f2a0*/  LEA.HI R33, R33, R30, RZ, 0x2 ;  /* 0x0000001e21217211 */ /* 0x000fe200078f10ff */
[----:B------:R-:W-:Y:S01]  /*f2b0*/  ULDC.64 UR4, c[0x0][0x3f8] ;  /* 0x0000fe0000047ab9 */ /* 0x000fe20000000a00 */
[----:B------:R-:W-:Y:S01]  /*f2c0*/  ULDC.64 UR6, c[0x0][0x408] ;  /* 0x0001020000067ab9 */ /* 0x000fe20000000a00 */
[----:B------:R-:W-:Y:S01]  /*f2d0*/  IMAD.MOV.U32 R6, RZ, RZ, R26 ;  /* 0x000000ffff067224 */ /* 0x000fe200078e001a */
[----:B------:R-:W-:Y:S01]  /*f2e0*/  LOP3.LUT R33, R33, 0xfffffffc, RZ, 0xc0, !PT ;  /* 0xfffffffc21217812 */ /* 0x000fe200078ec0ff */
[----:B------:R-:W-:-:S04]  /*f2f0*/  IMAD.MOV.U32 R7, RZ, RZ, R31 ;  /* 0x000000ffff077224 */ /* 0x000fc800078e001f */
[----:B------:R-:W-:-:S04]  /*f300*/  IMAD.IADD R0, R30, 0x1, -R33 ;  /* 0x000000011e007824 */ /* 0x000fc800078e0a21 */
[----:B------:R-:W-:Y:S01]  /*f310*/  IMAD R3, R0, 0x40, R64 ;  /* 0x0000004000037824 */ /* 0x000fe200078e0240 */
[----:B0-----:R-:W-:-:S13]  /*f320*/  ISETP.NE.AND P0, PT, R28, 0x1, PT ;  /* 0x000000011c00780c */ /* 0x001fda0003f05270 */
[----:B------:R-:W0:Y:S08]  /*f330*/  @P0 LDC R4, c[0x0][0x44c] ;  /* 0x00011300ff040b82 */ /* 0x000e300000000800 */
[----:B------:R-:W1:Y:S01]  /*f340*/  @P0 LDC R5, c[0x0][0x450] ;  /* 0x00011400ff050b82 */ /* 0x000e620000000800 */
[----:B0-----:R-:W-:-:S05]  /*f350*/  @P0 IMAD.HI.U32 R4, R3, R4, RZ ;  /* 0x0000000403040227 */ /* 0x001fca00078e00ff */
[----:B-1----:R-:W-:Y:S01]  /*f360*/  @P0 SHF.R.U32.HI R3, RZ, R5, R4 ;  /* 0x00000005ff030219 */ /* 0x002fe20000011604 */
[----:B------:R-:W-:Y:S01]  /*f370*/  IMAD.MOV.U32 R4, RZ, RZ, R24 ;  /* 0x000000ffff047224 */ /* 0x000fe200078e0018 */
        /* <DEDUP_REMOVED lines=12> */
[----:B------:R-:W-:Y:S01]  /*f440*/  UMOV UR4, 0xffffffff ;  /* 0xffffffff00047882 */ /* 0x000fe20000000000 */
[----:B------:R-:W-:Y:S02]  /*f450*/  LEA R3, P1, R6, UR6, 0x1 ;  /* 0x0000000606037c11 */ /* 0x000fe4000f8208ff */
[----:B------:R-:W-:Y:S02]  /*f460*/  IADD3 R61, R7, R61, RZ ;  /* 0x0000003d073d7210 */ /* 0x000fe40007ffe0ff */
[----:B------:R-:W-:-:S02]  /*f470*/  LEA.HI.X R21, R4, UR5, R21, 0x1, P0 ;  /* 0x0000000504157c11 */ /* 0x000fc400080f0c15 */
[----:B------:R-:W-:Y:S01]  /*f480*/  LEA.HI.X R61, R6, UR7, R61, 0x1, P1 ;  /* 0x00000007063d7c11 */ /* 0x000fe200088f0c3d */
[----:B------:R-:W-:Y:S06]  /*f490*/  BRA.DIV UR4, `(.L_x_2819) ;  /* 0x0000017e04bc7947 */ /* 0x000fec000b800000 */
[----:B------:R0:W1:Y:S04]  /*f4a0*/  SHFL.IDX PT, R5, R21, RZ, 0x1c1f ;  /* 0x001c1fff15057589 */ /* 0x00006800000e0000 */
[----:B------:R0:W2:Y:S04]  /*f4b0*/  SHFL.IDX PT, R4, R20, RZ, 0x1c1f ;  /* 0x001c1fff14047589 */ /* 0x0000a800000e0000 */
[----:B------:R0:W3:Y:S04]  /*f4c0*/  SHFL.IDX PT, R7, R61, RZ, 0x1c1f ;  /* 0x001c1fff3d077589 */ /* 0x0000e800000e0000 */
[----:B------:R0:W4:Y:S02]  /*f4d0*/  SHFL.IDX PT, R8, R3, RZ, 0x1c1f ;  /* 0x001c1fff03087589 */ /* 0x00012400000e0000 */
.L_x_3075:
        /* <DEDUP_REMOVED lines=17> */
[----:B--2---:R-:W-:Y:S01]  /*f5f0*/  IMAD.MOV.U32 R12, RZ, RZ, R4 ;  /* 0x000000ffff0c7224 */ /* 0x004fe200078e0004 */
[----:B------:R-:W-:Y:S01]  /*f600*/  ISETP.GE.AND P2, PT, R16, UR4, PT ;  /* 0x0000000410007c0c */ /* 0x000fe2000bf46270 */
[----:B-1----:R-:W-:Y:S01]  /*f610*/  IMAD.MOV.U32 R13, RZ, RZ, R5 ;  /* 0x000000ffff0d7224 */ /* 0x002fe200078e0005 */
[----:B------:R-:W-:Y:S02]  /*f620*/  ISETP.GE.AND P3, PT, R195, UR4, PT ;  /* 0x00000004c3007c0c */ /* 0x000fe4000bf66270 */
[----:B------:R-:W-:Y:S02]  /*f630*/  CS2R R28, SRZ ;  /* 0x00000000001c7805 */ /* 0x000fe4000001ff00 */
[----:B------:R-:W-:Y:S02]  /*f640*/  ISETP.GE.AND P4, PT, R194, UR4, PT ;  /* 0x00000004c2007c0c */ /* 0x000fe4000bf86270 */
[----:B------:R-:W-:-:S02]  /*f650*/  CS2R R30, SRZ ;  /* 0x00000000001e7805 */ /* 0x000fc4000001ff00 */
[----:B------:R-:W-:Y:S02]  /*f660*/  CS2R R40, SRZ ;  /* 0x0000000000287805 */ /* 0x000fe4000001ff00 */
[----:B------:R-:W-:Y:S02]  /*f670*/  CS2R R42, SRZ ;  /* 0x00000000002a7805 */ /* 0x000fe4000001ff00 */
[----:B------:R-:W-:Y:S01]  /*f680*/  CS2R R26, SRZ ;  /* 0x00000000001a7805 */ /* 0x000fe2000001ff00 */
[----:B------:R-:W-:Y:S01]  /*f690*/  ULDC.64 UR6, c[0x0][0x208] ;  /* 0x0000820000067ab9 */ /* 0x000fe20000000a00 */
[C---:B------:R-:W-:Y:S01]  /*f6a0*/  @!P2 IMAD.SHL.U32 R9, R16.reuse, 0x2, RZ ;  /* 0x000000021009a824 */ /* 0x040fe200078e00ff */
[----:B------:R-:W-:Y:S02]  /*f6b0*/  @!P2 SHF.L.U64.HI R32, R16, 0x1, R17 ;  /* 0x000000011020a819 */ /* 0x000fe40000010211 */
[----:B------:R-:W-:Y:S01]  /*f6c0*/  @!P3 SHF.L.U32 R15, R200, 0x3, RZ ;  /* 0x00000003c80fb819 */ /* 0x000fe200000006ff */
[----:B------:R-:W-:Y:S01]  /*f6d0*/  @!P4 IMAD.SHL.U32 R25, R201, 0x8, RZ ;  /* 0x00000008c919c824 */ /* 0x000fe200078e00ff */
[----:B------:R-:W-:-:S02]  /*f6e0*/  @!P2 IADD3 R4, P0, R4, R9, RZ ;  /* 0x000000090404a210 */ /* 0x000fc40007f1e0ff */
[----:B----4-:R-:W-:Y:S01]  /*f6f0*/  @!P2 IADD3 R6, P1, R8, R9, RZ ;  /* 0x000000090806a210 */ /* 0x010fe20007f3e0ff */
[----:B---3--:R-:W-:Y:S02]  /*f700*/  IMAD.MOV.U32 R9, RZ, RZ, R7 ;  /* 0x000000ffff097224 */ /* 0x008fe400078e0007 */
[----:B------:R-:W-:Y:S01]  /*f710*/  @!P3 IMAD.WIDE R10, R15, 0x2, R12 ;  /* 0x000000020f0ab825 */ /* 0x000fe200078e020c */
[----:B------:R-:W-:Y:S02]  /*f720*/  @!P2 IADD3.X R7, R7, R32, RZ, P1, !PT ;  /* 0x000000200707a210 */ /* 0x000fe40000ffe4ff */
[----:B------:R-:W-:Y:S01]  /*f730*/  CS2R R36, SRZ ;  /* 0x0000000000247805 */ /* 0x000fe2000001ff00 */
[----:B------:R-:W-:Y:S01]  /*f740*/  @!P3 IMAD.WIDE R14, R15, 0x2, R8 ;  /* 0x000000020f0eb825 */ /* 0x000fe200078e0208 */
[----:B------:R-:W-:Y:S02]  /*f750*/  CS2R R38, SRZ ;  /* 0x0000000000267805 */ /* 0x000fe4000001ff00 */
[----:B------:R-:W-:-:S02]  /*f760*/  CS2R R34, SRZ ;  /* 0x0000000000227805 */ /* 0x000fc4000001ff00 */
[----:B------:R-:W-:Y:S01]  /*f770*/  CS2R R44, SRZ ;  /* 0x00000000002c7805 */ /* 0x000fe2000001ff00 */
[C---:B------:R-:W-:Y:S01]  /*f780*/  @!P4 IMAD.WIDE R12, R25.reuse, 0x2, R12 ;  /* 0x00000002190cc825 */ /* 0x040fe200078e020c */
[----:B------:R-:W-:Y:S01]  /*f790*/  CS2R R46, SRZ ;  /* 0x00000000002e7805 */ /* 0x000fe2000001ff00 */
[----:B------:R1:W5:Y:S02]  /*f7a0*/  @!P3 LD.E.128 R28, desc[UR6][R10.64] ;  /* 0x000000060a1cb980 */ /* 0x000364000c101d00 */
[----:B------:R-:W-:Y:S01]  /*f7b0*/  @!P4 IMAD.WIDE R8, R25, 0x2, R8 ;  /* 0x000000021908c825 */ /* 0x000fe200078e0208 */
[----:B------:R-:W-:Y:S01]  /*f7c0*/  CS2R R24, SRZ ;  /* 0x0000000000187805 */ /* 0x000fe2000001ff00 */
[----:B------:R1:W5:Y:S02]  /*f7d0*/  @!P3 LD.E.128 R40, desc[UR6][R14.64] ;  /* 0x000000060e28b980 */ /* 0x000364000c101d00 */
[----:B------:R-:W-:Y:S01]  /*f7e0*/  @!P2 IMAD.X R5, R5, 0x1, R32, P0 ;  /* 0x000000010505a824 */ /* 0x000fe200000e0620 */
[----:B------:R-:W-:Y:S01]  /*f7f0*/  CS2R R32, SRZ ;  /* 0x0000000000207805 */ /* 0x000fe2000001ff00 */
[----:B------:R1:W5:Y:S04]  /*f800*/  @!P4 LD.E.128 R36, desc[UR6][R8.64] ;  /* 0x000000060824c980 */ /* 0x000368000c101d00 */
[----:B------:R1:W5:Y:S04]  /*f810*/  @!P4 LD.E.128 R24, desc[UR6][R12.64] ;  /* 0x000000060c18c980 */ /* 0x000368000c101d00 */
[----:B------:R1:W5:Y:S04]  /*f820*/  @!P2 LD.E.128 R32, desc[UR6][R4.64] ;  /* 0x000000060420a980 */ /* 0x000368000c101d00 */
[----:B------:R1:W5:Y:S02]  /*f830*/  @!P2 LD.E.128 R44, desc[UR6][R6.64] ;  /* 0x00000006062ca980 */ /* 0x000364000c101d00 */
.L_x_2821:
[----:B------:R-:W-:Y:S05]  /*f840*/  BSYNC B1 ;  /* 0x0000000000017941 */ /* 0x000fea0003800000 */
.L_x_2820:
[----:B-12--5:R-:W-:Y:S01]  /*f850*/  IMAD.MOV.U32 R4, RZ, RZ, R44 ;  /* 0x000000ffff047224 */ /* 0x026fe200078e002c */
[----:B---3--:R-:W-:Y:S01]  /*f860*/  MOV R7, R47 ;  /* 0x0000002f00077202 */ /* 0x008fe20000000f00 */
        /* <DEDUP_REMOVED lines=38> */
[----:B------:R-:W-:Y:S02]  /*fad0*/  CS2R R4, SRZ ;  /* 0x0000000000047805 */ /* 0x000fe4000001ff00 */
[----:B------:R-:W-:Y:S01]  /*fae0*/  PRMT R81, R6, 0x5410, R7 ;  /* 0x0000541006517816 */ /* 0x000fe20000000007 */
[----:B------:R-:W-:Y:S06]  /*faf0*/  BRA.DIV UR4, `(.L_x_2822) ;  /* 0x0000017a04987947 */ /* 0x000fec000b800000 */
[----:B0-----:R-:W0:Y:S04]  /*fb00*/  SHFL.IDX PT, R21, R21, 0x1, 0x1c1f ;  /* 0x003c1f0015157f89 */ /* 0x001e2800000e0000 */
[----:B------:R-:W1:Y:S04]  /*fb10*/  SHFL.IDX PT, R20, R20, 0x1, 0x1c1f ;  /* 0x003c1f0014147f89 */ /* 0x000e6800000e0000 */
[----:B------:R-:W2:Y:S04]  /*fb20*/  SHFL.IDX PT, R61, R61, 0x1, 0x1c1f ;  /* 0x003c1f003d3d7f89 */ /* 0x000ea800000e0000 */
[----:B------:R3:W0:Y:S02]  /*fb30*/  SHFL.IDX PT, R62, R3, 0x1, 0x1c1f ;  /* 0x003c1f00033e7f89 */ /* 0x00062400000e0000 */
.L_x_3081:
        /* <DEDUP_REMOVED lines=16> */
[----:B0-----:R-:W-:Y:S01]  /*fc40*/  MOV R7, R21 ;  /* 0x0000001500077202 */ /* 0x001fe20000000f00 */
[----:B-1----:R-:W-:Y:S01]  /*fc50*/  IMAD.MOV.U32 R6, RZ, RZ, R20 ;  /* 0x000000ffff067224 */ /* 0x002fe200078e0014 */
[----:B------:R-:W-:Y:S01]  /*fc60*/  ISETP.GE.AND P2, PT, R16, UR4, PT ;  /* 0x0000000410007c0c */ /* 0x000fe2000bf46270 */
[----:B------:R-:W-:Y:S01]  /*fc70*/  IMAD.MOV.U32 R8, RZ, RZ, R62 ;  /* 0x000000ffff087224 */ /* 0x000fe200078e003e */
[----:B------:R-:W-:Y:S02]  /*fc80*/  ISETP.GE.AND P3, PT, R195, UR4, PT ;  /* 0x00000004c3007c0c */ /* 0x000fe4000bf66270 */
[----:B------:R-:W-:Y:S02]  /*fc90*/  CS2R R52, SRZ ;  /* 0x0000000000347805 */ /* 0x000fe4000001ff00 */
[----:B------:R-:W-:Y:S02]  /*fca0*/  ISETP.GE.AND P4, PT, R194, UR4, PT ;  /* 0x00000004c2007c0c */ /* 0x000fe4000bf86270 */
[----:B------:R-:W-:-:S02]  /*fcb0*/  CS2R R54, SRZ ;  /* 0x0000000000367805 */ /* 0x000fc4000001ff00 */
[----:B--2---:R-:W-:Y:S02]  /*fcc0*/  MOV R9, R61 ;  /* 0x0000003d00097202 */ /* 0x004fe40000000f00 */
[----:B------:R-:W-:Y:S02]  /*fcd0*/  CS2R R10, SRZ ;  /* 0x00000000000a7805 */ /* 0x000fe4000001ff00 */
[----:B------:R-:W-:Y:S02]  /*fce0*/  CS2R R56, SRZ ;  /* 0x0000000000387805 */ /* 0x000fe4000001ff00 */
[----:B------:R-:W-:Y:S01]  /*fcf0*/  CS2R R58, SRZ ;  /* 0x00000000003a7805 */ /* 0x000fe2000001ff00 */
[----:B------:R-:W-:Y:S01]  /*fd00*/  ULDC.64 UR6, c[0x0][0x208] ;  /* 0x0000820000067ab9 */ /* 0x000fe20000000a00 */
[C---:B---3--:R-:W-:Y:S01]  /*fd10*/  @!P2 IMAD.SHL.U32 R3, R16.reuse, 0x2, RZ ;  /* 0x000000021003a824 */ /* 0x048fe200078e00ff */
[----:B------:R-:W-:Y:S01]  /*fd20*/  @!P2 SHF.L.U64.HI R14, R16, 0x1, R17 ;  /* 0x00000001100ea819 */ /* 0x000fe20000010211 */
[----:B------:R-:W-:-:S02]  /*fd30*/  @!P3 IMAD.SHL.U32 R13, R200, 0x8, RZ ;  /* 0x00000008c80db824 */ /* 0x000fc400078e00ff */
[----:B------:R-:W-:Y:S01]  /*fd40*/  @!P4 IMAD.SHL.U32 R63, R201, 0x8, RZ ;  /* 0x00000008c93fc824 */ /* 0x000fe200078e00ff */
[-C--:B------:R-:W-:Y:S01]  /*fd50*/  @!P2 IADD3 R60, P1, R62, R3.reuse, RZ ;  /* 0x000000033e3ca210 */ /* 0x080fe20007f3e0ff */
[----:B------:R-:W-:Y:S01]  /*fd60*/  @!P3 IMAD.WIDE R4, R13, 0x2, R6 ;  /* 0x000000020d04b825 */ /* 0x000fe200078e0206 */
[----:B------:R-:W-:-:S03]  /*fd70*/  @!P2 IADD3 R20, P0, R20, R3, RZ ;  /* 0x000000031414a210 */ /* 0x000fc60007f1e0ff */
[----:B------:R-:W-:Y:S01]  /*fd80*/  @!P4 IMAD.WIDE R6, R63, 0x2, R6 ;  /* 0x000000023f06c825 */ /* 0x000fe200078e0206 */
[----:B------:R0:W5:Y:S03]  /*fd90*/  @!P3 LD.E.128 R52, desc[UR6][R4.64] ;  /* 0x000000060434b980 */ /* 0x000166000c101d00 */
[--C-:B------:R-:W-:Y:S01]  /*fda0*/  @!P3 IMAD.WIDE R12, R13, 0x2, R8.reuse ;  /* 0x000000020d0cb825 */ /* 0x100fe200078e0208 */
[----:B------:R1:W5:Y:S03]  /*fdb0*/  @!P4 LD.E.128 R56, desc[UR6][R6.64] ;  /* 0x000000060638c980 */ /* 0x000366000c101d00 */
[----:B------:R-:W-:Y:S01]  /*fdc0*/  @!P4 IMAD.WIDE R62, R63, 0x2, R8 ;  /* 0x000000023f3ec825 */ /* 0x000fe200078e0208 */
[----:B------:R-:W-:Y:S02]  /*fdd0*/  CS2R R8, SRZ ;  /* 0x0000000000087805 */ /* 0x000fe4000001ff00 */
[----:B------:R-:W-:-:S02]  /*fde0*/  CS2R R48, SRZ ;  /* 0x0000000000307805 */ /* 0x000fc4000001ff00 */
        /* <DEDUP_REMOVED lines=11> */
.L_x_2824:
[----:B------:R-:W-:Y:S05]  /*fea0*/  BSYNC B1 ;  /* 0x0000000000017941 */ /* 0x000fea0003800000 */
.L_x_2823:
[----:B--2-4-:R-:W3:Y:S01]  /*feb0*/  LDL R61, [R1+0x30] ;  /* 0x00003000013d7983 */ /* 0x014ee20000100800 */
[----:B-1---5:R-:W-:Y:S01]  /*fec0*/  IMAD.MOV.U32 R20, RZ, RZ, R4 ;  /* 0x000000ffff147224 */ /* 0x022fe200078e0004 */
[----:B0-----:R-:W-:Y:S01]  /*fed0*/  MOV R21, R5 ;  /* 0x0000000500157202 */ /* 0x001fe20000000f00 */
[----:B------:R-:W-:Y:S01]  /*fee0*/  IMAD.MOV.U32 R60, RZ, RZ, R7 ;  /* 0x000000ffff3c7224 */ /* 0x000fe200078e0007 */
[----:B------:R-:W-:Y:S01]  /*fef0*/  BSSY B1, `(.L_x_2825) ;  /* 0x000002c000017945 */ /* 0x000fe20003800000 */
        /* <DEDUP_REMOVED lines=11> */
[----:B------:R-:W-:-:S04]  /*ffb0*/  MOV R20, R12 ;  /* 0x0000000c00147202 */ /* 0x000fc80000000f00 */
[----:B------:R-:W-:Y:S02]  /*ffc0*/  PRMT R20, R20, 0x5410, R60 ;  /* 0x0000541014147816 */ /* 0x000fe4000000003c */
[----:B------:R-:W-:Y:S02]  /*ffd0*/  MOV R60, R48 ;  /* 0x00000030003c7202 */ /* 0x000fe40000000f00 */
[----:B---3--:R-:W-:-:S04]  /*ffe0*/  LEA.HI R3, R61, R61, RZ, 0x1 ;  /* 0x0000003d3d037211 */ /* 0x008fc800078f08ff */
        /* <DEDUP_REMOVED lines=9> */
[----:B------:R-:W-:Y:S01]  /*10080*/  IMAD.MOV.U32 R3, RZ, RZ, R15 ;  /* 0x000000ffff037224 */ /* 0x000fe200078e000f */
[----:B------:R-:W-:Y:S01]  /*10090*/  PRMT R69, R61, 0x7610, R69 ;  /* 0x000076103d457816 */ /* 0x000fe20000000045 */
[----:B------:R-:W-:-:S03]  /*100a0*/  IMAD.MOV.U32 R61, RZ, RZ, R49 ;  /* 0x000000ffff3d7224 */ /* 0x000fc600078e0031 */
[----:B------:R-:W-:Y:S02]  /*100b0*/  PRMT R69, R69, 0x5410, R3 ;  /* 0x0000541045457816 */ /* 0x000fe40000000003 */
[----:B------:R-:W-:Y:S01]  /*100c0*/  PRMT R88, R60, 0x5410, R61 ;  /* 0x000054103c587816 */ /* 0x000fe2000000003d */
[----:B------:R-:W-:Y:S01]  /*100d0*/  IMAD.MOV.U32 R60, RZ, RZ, R51 ;  /* 0x000000ffff3c7224 */ /* 0x000fe200078e0033 */
[----:B------:R-:W-:Y:S02]  /*100e0*/  MOV R61, R52 ;  /* 0x00000034003d7202 */ /* 0x000fe40000000f00 */
[----:B------:R-:W-:Y:S02]  /*100f0*/  VIADDMNMX R3, R65, -R220, 0x80, PT ;  /* 0x0000008041037446 */ /* 0x000fe400038009dc */
[----:B------:R-:W-:Y:S01]  /*10100*/  PRMT R89, R89, 0x5410, R60 ;  /* 0x0000541059597816 */ /* 0x000fe2000000003c */
[----:B------:R-:W-:Y:S01]  /*10110*/  IMAD.MOV.U32 R60, RZ, RZ, R54 ;  /* 0x000000ffff3c7224 */ /* 0x000fe200078e0036 */
[----:B------:R-:W-:Y:S01]  /*10120*/  PRMT R76, R61, 0x5410, R62 ;  /* 0x000054103d4c7816 */ /* 0x000fe2000000003e */
[----:B------:R-:W-:Y:S01]  /*10130*/  IMAD.MOV.U32 R61, RZ, RZ, R55 ;  /* 0x000000ffff3d7224 */ /* 0x000fe200078e0037 */
[----:B------:R-:W-:-:S02]  /*10140*/  MOV R62, R56 ;  /* 0x00000038003e7202 */ /* 0x000fc40000000f00 */
[----:B------:R-:W-:Y:S02]  /*10150*/  ISETP.GE.AND P1, PT, R206, R3, PT ;  /* 0x00000003ce00720c */ /* 0x000fe40003f26270 */
[----:B------:R-:W-:Y:S01]  /*10160*/  PRMT R77, R60, 0x5410, R61 ;  /* 0x000054103c4d7816 */ /* 0x000fe2000000003d */
[----:B------:R-:W-:Y:S01]  /*10170*/  IMAD.MOV.U32 R60, RZ, RZ, R58 ;  /* 0x000000ffff3c7224 */ /* 0x000fe200078e003a */
[----:B------:R-:W-:Y:S01]  /*10180*/  PRMT R70, R62, 0x5410, R63 ;  /* 0x000054103e467816 */ /* 0x000fe2000000003f */
[----:B------:R-:W-:Y:S01]  /*10190*/  IMAD.MOV.U32 R61, RZ, RZ, R59 ;  /* 0x000000ffff3d7224 */ /* 0x000fe200078e003b */
[----:B0-----:R-:W-:Y:S07]  /*101a0*/  @!P0 BRA `(.L_x_2826) ;  /* 0x0000017400608947 */ /* 0x001fee0003800000 */
.L_x_3082:
[----:B------:R-:W-:Y:S05]  /*101b0*/  BSYNC B1 ;  /* 0x0000000000017941 */ /* 0x000fea0003800000 */
.L_x_2825:
        /* <DEDUP_REMOVED lines=9> */
[----:B------:R-:W-:Y:S01]  /*10250*/  LEA.HI R62, R21, R0, RZ, 0x1d ;  /* 0x00000000153e7211 */ /* 0x000fe200078fe8ff */
[----:B------:R-:W-:Y:S01]  /*10260*/  HADD2.F32 R92, -RZ, R92.H0_H0 ;  /* 0x2000005cff5c7230 */ /* 0x000fe20000004100 */
[----:B------:R-:W-:Y:S01]  /*10270*/  LOP3.LUT R61, R215, 0x38, R16, 0xf8, !PT ;  /* 0x00000038d73d7812 */ /* 0x000fe200078ef810 */
[----:B------:R-:W-:Y:S01]  /*10280*/  HADD2.F32 R98, -RZ, R98.H0_H0 ;  /* 0x20000062ff627230 */ /* 0x000fe20000004100 */
[----:B------:R-:W-:Y:S02]  /*10290*/  SHF.R.S32.HI R63, RZ, 0x1f, R62 ;  /* 0x0000001fff3f7819 */ /* 0x000fe4000001143e */
[----:B------:R-:W-:Y:S02]  /*102a0*/  SHF.L.U32 R64, R62, 0x3, RZ ;  /* 0x000000033e407819 */ /* 0x000fe400000006ff */
[----:B------:R-:W-:Y:S02]  /*102b0*/  LEA.HI R62, R63, R62, RZ, 0x3 ;  /* 0x0000003e3f3e7211 */ /* 0x000fe400078f18ff */
[----:B------:R-:W-:-:S02]  /*102c0*/  LOP3.LUT R63, R215, 0x38, R64, 0xf8, !PT ;  /* 0x00000038d73f7812 */ /* 0x000fc400078ef840 */
[-C--:B------:R-:W-:Y:S01]  /*102d0*/  LOP3.LUT R60, R61, R216.reuse, RZ, 0x3c, !PT ;  /* 0x000000d83d3c7212 */ /* 0x080fe200078e3cff */
[----:B------:R-:W-:Y:S01]  /*102e0*/  IMAD.SHL.U32 R62, R62, 0x400, RZ ;  /* 0x000004003e3e7824 */ /* 0x000fe200078e00ff */
[----:B------:R-:W-:Y:S02]  /*102f0*/  LOP3.LUT R65, R63, R216, RZ, 0x3c, !PT ;  /* 0x000000d83f417212 */ /* 0x000fe400078e3cff */
[--C-:B------:R-:W-:Y:S01]  /*10300*/  SHF.R.U64 R44, R44, 0x10, R45.reuse ;  /* 0x000000102c2c7819 */ /* 0x100fe2000000122d */
[----:B------:R-:W-:Y:S01]  /*10310*/  IMAD.IADD R61, R217, 0x1, R60 ;  /* 0x00000001d93d7824 */ /* 0x000fe200078e023c */
[----:B------:R-:W-:Y:S02]  /*10320*/  LOP3.LUT R64, R62, 0x7fffe000, RZ, 0xc0, !PT ;  /* 0x7fffe0003e407812 */ /* 0x000fe400078ec0ff */
[----:B------:R-:W-:Y:S01]  /*10330*/  SHF.R.U32.HI R45, RZ, 0x10, R45 ;  /* 0x00000010ff2d7819 */ /* 0x000fe2000001162d */
[----:B------:R-:W-:Y:S01]  /*10340*/  IMAD R72, R61, 0x2, R18 ;  /* 0x000000023d487824 */ /* 0x000fe200078e0212 */
[----:B------:R-:W-:-:S02]  /*10350*/  IADD3 R65, R65, R64, R217 ;  /* 0x0000004041417210 */ /* 0x000fc40007ffe0d9 */
[--C-:B------:R-:W-:Y:S01]  /*10360*/  SHF.R.U64 R34, R34, 0x10, R35.reuse ;  /* 0x0000001022227819 */ /* 0x100fe20000001223 */
[----:B------:R-:W-:Y:S01]  /*10370*/  HADD2.F32 R45, -RZ, R45.H0_H0 ;  /* 0x2000002dff2d7230 */ /* 0x000fe20000004100 */
[----:B------:R-:W-:Y:S01]  /*10380*/  LEA R73, R65, R18, 0x1 ;  /* 0x0000001241497211 */ /* 0x000fe200078e08ff */
[----:B------:R-:W0:Y:S01]  /*10390*/  LDS.128 R60, [R72+0x12400] ;  /* 0x01240000483c7984 */ /* 0x000e220000000c00 */
[----:B------:R-:W-:Y:S02]  /*103a0*/  SHF.R.U32.HI R82, RZ, 0x10, R35 ;  /* 0x00000010ff527819 */ /* 0x000fe40000011623 */
[----:B------:R-:W-:Y:S01]  /*103b0*/  SHF.R.U64 R35, R46, 0x10, R47 ;  /* 0x000000102e237819 */ /* 0x000fe2000000122f */
[----:B------:R-:W1:Y:S01]  /*103c0*/  LDS.128 R64, [R73+0x12400] ;  /* 0x0124000049407984 */ /* 0x000e620000000c00 */
[----:B------:R-:W-:Y:S01]  /*103d0*/  SHF.R.U64 R32, R32, 0x10, R33 ;  /* 0x0000001020207819 */ /* 0x000fe20000001221 */
[----:B------:R-:W-:Y:S01]  /*103e0*/  HADD2.F32 R106, -RZ, R82.H0_H0 ;  /* 0x20000052ff6a7230 */ /* 0x000fe20000004100 */
[----:B------:R-:W-:-:S02]  /*103f0*/  SHF.R.U32.HI R46, RZ, 0x10, R47 ;  /* 0x00000010ff2e7819 */ /* 0x000fc4000001162f */
[----:B------:R-:W-:-:S05]  /*10400*/  SHF.R.U32.HI R33, RZ, 0x10, R33 ;  /* 0x00000010ff217819 */ /* 0x000fca0000011621 */
[----:B------:R-:W-:Y:S02]  /*10410*/  HADD2.F32 R33, -RZ, R33.H0_H0 ;  /* 0x20000021ff217230 */ /* 0x000fe40000004100 */
[--C-:B0-----:R-:W-:Y:S02]  /*10420*/  HADD2.F32 R47, -RZ, R61.reuse.H0_H0 ;  /* 0x2000003dff2f7230 */ /* 0x101fe40000004100 */
[----:B------:R-:W-:Y:S02]  /*10430*/  HADD2.F32 R83, -RZ, R61.H1_H1 ;  /* 0x3000003dff537230 */ /* 0x000fe40000004100 */
[--C-:B-1----:R-:W-:Y:S02]  /*10440*/  HADD2.F32 R99, -RZ, R65.reuse.H0_H0 ;  /* 0x20000041ff637230 */ /* 0x102fe40000004100 */
[----:B------:R-:W-:Y:S02]  /*10450*/  HADD2.F32 R90, -RZ, R65.H1_H1 ;  /* 0x30000041ff5a7230 */ /* 0x000fe40000004100 */
[----:B------:R-:W-:-:S02]  /*10460*/  HADD2.F32 R65, -RZ, R64.H0_H0 ;  /* 0x20000040ff417230 */ /* 0x000fc40000004100 */
[C---:B------:R-:W-:Y:S01]  /*10470*/  FMUL.FTZ R100, R99.reuse, R92 ;  /* 0x0000005c63647220 */ /* 0x040fe20000410000 */
[-C--:B------:R-:W-:Y:S01]  /*10480*/  FMUL.FTZ R102, R99, R98.reuse ;  /* 0x0000006263667220 */ /* 0x080fe20000410000 */
[----:B------:R-:W-:Y:S02]  /*10490*/  HADD2.F32 R61, -RZ, R60.H0_H0 ;  /* 0x2000003cff3d7230 */ /* 0x000fe40000004100 */
[C---:B------:R-:W-:Y:S01]  /*104a0*/  FFMA.FTZ R98, R47.reuse, R98, -R100 ;  /* 0x000000622f627223 */ /* 0x040fe20000010864 */
[----:B------:R-:W-:Y:S02]  /*104b0*/  HADD2.F32 R100, -RZ, R104.H0_H0 ;  /* 0x20000068ff647230 */ /* 0x000fe40000004100 */
[C---:B------:R-:W-:Y:S01]  /*104c0*/  FMUL.FTZ R104, R90.reuse, R45 ;  /* 0x0000002d5a687220 */ /* 0x040fe20000410000 */
[----:B------:R-:W-:Y:S01]  /*104d0*/  FFMA.FTZ R92, R47, R92, R102 ;  /* 0x0000005c2f5c7223 */ /* 0x000fe20000010066 */
[----:B------:R-:W-:Y:S02]  /*104e0*/  HADD2.F32 R102, -RZ, R105.H0_H0 ;  /* 0x20000069ff667230 */ /* 0x000fe40000004100 */
[-C--:B------:R-:W-:Y:S01]  /*104f0*/  FMUL.FTZ R90, R90, R33.reuse ;  /* 0x000000215a5a7220 */ /* 0x080fe20000410000 */
[----:B------:R-:W-:Y:S01]  /*10500*/  FFMA.FTZ R33, R83, R33, -R104 ;  /* 0x0000002153217223 */ /* 0x000fe20000010868 */
[----:B------:R-:W-:Y:S01]  /*10510*/  FMUL.FTZ R104, R65, R100 ;  /* 0x0000006441687220 */ /* 0x000fe20000410000 */
[----:B------:R-:W-:-:S02]  /*10520*/  HADD2.F32 R91, -RZ, R66.H0_H0 ;  /* 0x20000042ff5b7230 */ /* 0x000fc40000004100 */
[-C--:B------:R-:W-:Y:S01]  /*10530*/  FMUL.FTZ R65, R65, R102.reuse ;  /* 0x0000006641417220 */ /* 0x080fe20000410000 */
[----:B------:R-:W-:Y:S02]  /*10540*/  HADD2.F32 R47, -RZ, R103.H1_H1 ;  /* 0x30000067ff2f7230 */ /* 0x000fe40000004100 */
[C---:B------:R-:W-:Y:S01]  /*10550*/  FFMA.FTZ R104, R61.reuse, R102, -R104 ;  /* 0x000000663d687223 */ /* 0x040fe20000010868 */
[----:B------:R-:W-:Y:S02]  /*10560*/  HADD2.F32 R97, -RZ, R67.H0_H0 ;  /* 0x20000043ff617230 */ /* 0x000fe40000004100 */
[----:B------:R-:W-:Y:S01]  /*10570*/  FFMA.FTZ R65, R61, R100, R65 ;  /* 0x000000643d417223 */ /* 0x000fe20000010041 */
[----:B------:R-:W-:Y:S02]  /*10580*/  HADD2.F32 R103, -RZ, R103.H0_H0 ;  /* 0x20000067ff677230 */ /* 0x000fe40000004100 */
[----:B------:R-:W-:Y:S01]  /*10590*/  FMUL.FTZ R61, R91, R47 ;  /* 0x0000002f5b3d7220 */ /* 0x000fe20000410000 */
[----:B------:R-:W-:-:S02]  /*105a0*/  HADD2.F32 R102, -RZ, R101.H0_H0 ;  /* 0x20000065ff667230 */ /* 0x000fc40000004100 */
[----:B------:R-:W-:Y:S01]  /*105b0*/  FFMA.FTZ R45, R83, R45, R90 ;  /* 0x0000002d532d7223 */ /* 0x000fe2000001005a */
[----:B------:R-:W-:Y:S02]  /*105c0*/  HADD2.F32 R100, -RZ, R101.H1_H1 ;  /* 0x30000065ff647230 */ /* 0x000fe40000004100 */
[----:B------:R-:W-:Y:S01]  /*105d0*/  FMUL.FTZ R91, R91, R103 ;  /* 0x000000675b5b7220 */ /* 0x000fe20000410000 */
[----:B------:R-:W-:Y:S02]  /*105e0*/  HADD2.F32 R84, -RZ, R62.H0_H0 ;  /* 0x2000003eff547230 */ /* 0x000fe40000004100 */
[C---:B------:R-:W-:Y:S01]  /*105f0*/  FMUL.FTZ R82, R97.reuse, R102 ;  /* 0x0000006661527220 */ /* 0x040fe20000410000 */
[----:B------:R-:W-:Y:S02]  /*10600*/  HADD2.F32 R85, -RZ, R63.H0_H0 ;  /* 0x2000003fff557230 */ /* 0x000fe40000004100 */
[----:B------:R-:W-:Y:S01]  /*10610*/  FMUL.FTZ R97, R97, R100 ;  /* 0x0000006461617220 */ /* 0x000fe20000410000 */
[----:B------:R-:W-:-:S02]  /*10620*/  HADD2.F32 R67, -RZ, R67.H1_H1 ;  /* 0x30000043ff437230 */ /* 0x000fc40000004100 */
[C---:B------:R-:W-:Y:S01]  /*10630*/  FFMA.FTZ R61, R84.reuse, R103, -R61 ;  /* 0x00000067543d7223 */ /* 0x040fe2000001083d */
[----:B------:R-:W-:Y:S02]  /*10640*/  HADD2.F32 R90, -RZ, R46.H0_H0 ;  /* 0x2000002eff5a7230 */ /* 0x000fe40000004100 */
[----:B------:R-:W-:Y:S01]  /*10650*/  FFMA.FTZ R46, R84, R47, R91 ;  /* 0x0000002f542e7223 */ /* 0x000fe2000001005b */
[----:B------:R-:W-:Y:S02]  /*10660*/  HADD2.F32 R63, -RZ, R63.H1_H1 ;  /* 0x3000003fff3f7230 */ /* 0x000fe40000004100 */
[C---:B------:R-:W-:Y:S01]  /*10670*/  FFMA.FTZ R82, R85.reuse, R100, -R82 ;  /* 0x0000006455527223 */ /* 0x040fe20000010852 */
[----:B------:R-:W-:Y:S01]  /*10680*/  FFMA.FTZ R47, R85, R102, R97 ;  /* 0x00000066552f7223 */ /* 0x000fe20000010061 */
[----:B------:R-:W-:Y:S02]  /*10690*/  HADD2.F32 R64, -RZ, R64.H1_H1 ;  /* 0x30000040ff407230 */ /* 0x000fe40000004100 */
[----:B------:R-:W-:Y:S01]  /*106a0*/  FMUL.FTZ R84, R67, R90 ;  /* 0x0000005a43547220 */ /* 0x000fe20000410000 */
[----:B------:R-:W-:-:S02]  /*106b0*/  HADD2.F32 R66, -RZ, R66.H1_H1 ;  /* 0x30000042ff427230 */ /* 0x000fc40000004100 */
        /* <DEDUP_REMOVED lines=13> */
[----:B------:R-:W-:Y:S01]  /*10790*/  F2FP.F16.F32.PACK_AB R33, R33, R98 ;  /* 0x000000622121723e */ /* 0x000fe200000000ff */
        /* <DEDUP_REMOVED lines=13> */
.L_x_2830:
[----:B------:R-:W-:Y:S05]  /*10870*/  BSYNC B2 ;  /* 0x0000000000027941 */ /* 0x000fea0003800000 */
.L_x_2829:
[----:B------:R-:W-:Y:S04]  /*10880*/  BSSY B2, `(.L_x_2831) ;  /* 0x000006b000027945 */ /* 0x000fe80003800000 */
[----:B------:R-:W-:Y:S05]  /*10890*/  @P1 BRA `(.L_x_2832) ;  /* 0x0000000400a41947 */ /* 0x000fea0003800000 */
[----:B0-----:R-:W2:Y:S01]  /*108a0*/  LDL R32, [R1+0x38] ;  /* 0x0000380001207983 */ /* 0x001ea20000100800 */
[----:B------:R-:W-:Y:S01]  /*108b0*/  SHF.R.U32.HI R83, RZ, 0x10, R41 ;  /* 0x00000010ff537819 */ /* 0x000fe20000011629 */
[----:B------:R-:W-:Y:S01]  /*108c0*/  HADD2.F32 R90, -RZ, R93.H1_H1 ;  /* 0x3000005dff5a7230 */ /* 0x000fe20000004100 */
[--C-:B------:R-:W-:Y:S01]  /*108d0*/  SHF.R.U32.HI R62, RZ, 0x10, R29.reuse ;  /* 0x00000010ff3e7819 */ /* 0x100fe2000001161d */
[----:B------:R-:W-:Y:S01]  /*108e0*/  HADD2.F32 R84, -RZ, R95.H1_H1 ;  /* 0x3000005fff547230 */ /* 0x000fe20000004100 */
[----:B------:R-:W-:Y:S01]  /*108f0*/  SHF.R.U64 R28, R28, 0x10, R29 ;  /* 0x000000101c1c7819 */ /* 0x000fe2000000121d */
[----:B------:R-:W-:Y:S01]  /*10900*/  HADD2.F32 R83, -RZ, R83.H0_H0 ;  /* 0x20000053ff537230 */ /* 0x000fe20000004100 */
[----:B------:R-:W-:Y:S01]  /*10910*/  SHF.R.U64 R29, R40, 0x10, R41 ;  /* 0x00000010281d7819 */ /* 0x000fe20000001229 */
[----:B------:R-:W-:Y:S01]  /*10920*/  HADD2.F32 R62, -RZ, R62.H0_H0 ;  /* 0x2000003eff3e7230 */ /* 0x000fe20000004100 */
[--C-:B------:R-:W-:Y:S01]  /*10930*/  SHF.R.U64 R30, R30, 0x10, R31.reuse ;  /* 0x000000101e1e7819 */ /* 0x100fe2000000121f */
[----:B------:R-:W-:Y:S01]  /*10940*/  HADD2.F32 R93, -RZ, R93.H0_H0 ;  /* 0x2000005dff5d7230 */ /* 0x000fe20000004100 */
[----:B------:R-:W-:Y:S01]  /*10950*/  SHF.R.U32.HI R40, RZ, 0x10, R31 ;  /* 0x00000010ff287819 */ /* 0x000fe2000001161f */
[----:B------:R-:W-:Y:S01]  /*10960*/  HADD2.F32 R95, -RZ, R95.H0_H0 ;  /* 0x2000005fff5f7230 */ /* 0x000fe20000004100 */
        /* <DEDUP_REMOVED lines=11> */
[----:B------:R-:W-:Y:S01]  /*10a20*/  SHF.R.S32.HI R33, RZ, 0x1f, R32 ;  /* 0x0000001fff217819 */ /* 0x000fe20000011420 */
[----:B------:R-:W-:Y:S01]  /*10a30*/  IMAD.SHL.U32 R34, R32, 0x8, RZ ;  /* 0x0000000820227824 */ /* 0x000fe200078e00ff */
[----:B------:R-:W-:-:S02]  /*10a40*/  LOP3.LUT R44, R44, 0xffffe000, RZ, 0xc0, !PT ;  /* 0xffffe0002c2c7812 */ /* 0x000fc400078ec0ff */
[----:B------:R-:W-:Y:S02]  /*10a50*/  LEA.HI R32, R33, R32, RZ, 0x3 ;  /* 0x0000002021207211 */ /* 0x000fe400078f18ff */
[----:B------:R-:W-:Y:S02]  /*10a60*/  LOP3.LUT R35, R35, R216, RZ, 0x3c, !PT ;  /* 0x000000d823237212 */ /* 0x000fe400078e3cff */
[----:B------:R-:W-:Y:S01]  /*10a70*/  LOP3.LUT R33, R215, 0x38, R34, 0xf8, !PT ;  /* 0x00000038d7217812 */ /* 0x000fe200078ef822 */
[----:B------:R-:W-:Y:S01]  /*10a80*/  IMAD.SHL.U32 R32, R32, 0x400, RZ ;  /* 0x0000040020207824 */ /* 0x000fe200078e00ff */
[----:B------:R-:W-:Y:S02]  /*10a90*/  IADD3 R35, R35, R44, R217 ;  /* 0x0000002c23237210 */ /* 0x000fe40007ffe0d9 */
[----:B------:R-:W-:Y:S02]  /*10aa0*/  LOP3.LUT R45, R33, R216, RZ, 0x3c, !PT ;  /* 0x000000d8212d7212 */ /* 0x000fe400078e3cff */
[----:B------:R-:W-:-:S02]  /*10ab0*/  LOP3.LUT R44, R32, 0x7fffe000, RZ, 0xc0, !PT ;  /* 0x7fffe000202c7812 */ /* 0x000fc400078ec0ff */
[----:B------:R-:W-:Y:S02]  /*10ac0*/  LEA R60, R35, UR4, 0x1 ;  /* 0x00000004233c7c11 */ /* 0x000fe4000f8e08ff */
[----:B------:R-:W-:-:S03]  /*10ad0*/  IADD3 R45, R45, R44, R217 ;  /* 0x0000002c2d2d7210 */ /* 0x000fc60007ffe0d9 */
[----:B------:R-:W0:Y:S01]  /*10ae0*/  LDS.128 R32, [R60] ;  /* 0x000000003c207984 */ /* 0x000e220000000c00 */
[----:B------:R-:W-:-:S05]  /*10af0*/  LEA R61, R45, R18, 0x1 ;  /* 0x000000122d3d7211 */ /* 0x000fca00078e08ff */
[----:B------:R-:W1:Y:S01]  /*10b00*/  LDS.128 R44, [R61+0x12400] ;  /* 0x012400003d2c7984 */ /* 0x000e620000000c00 */
[--C-:B0-----:R-:W-:Y:S02]  /*10b10*/  HADD2.F32 R67, -RZ, R33.reuse.H0_H0 ;  /* 0x20000021ff437230 */ /* 0x101fe40000004100 */
[----:B------:R-:W-:Y:S02]  /*10b20*/  HADD2.F32 R65, -RZ, R33.H1_H1 ;  /* 0x30000021ff417230 */ /* 0x000fe40000004100 */
[----:B------:R-:W-:Y:S02]  /*10b30*/  HADD2.F32 R43, -RZ, R32.H0_H0 ;  /* 0x20000020ff2b7230 */ /* 0x000fe40000004100 */
[--C-:B-1----:R-:W-:Y:S02]  /*10b40*/  HADD2.F32 R73, -RZ, R45.reuse.H0_H0 ;  /* 0x2000002dff497230 */ /* 0x102fe40000004100 */
[----:B------:R-:W-:Y:S02]  /*10b50*/  HADD2.F32 R82, -RZ, R45.H1_H1 ;  /* 0x3000002dff527230 */ /* 0x000fe40000004100 */
[----:B------:R-:W-:-:S02]  /*10b60*/  HADD2.F32 R72, -RZ, R44.H0_H0 ;  /* 0x2000002cff487230 */ /* 0x000fc40000004100 */
[C---:B------:R-:W-:Y:S01]  /*10b70*/  FMUL.FTZ R92, R73.reuse, R90 ;  /* 0x0000005a495c7220 */ /* 0x040fe20000410000 */
[-C--:B------:R-:W-:Y:S01]  /*10b80*/  FMUL.FTZ R98, R73, R84.reuse ;  /* 0x0000005449627220 */ /* 0x080fe20000410000 */
[--C-:B------:R-:W-:Y:S02]  /*10b90*/  HADD2.F32 R64, -RZ, R47.reuse.H0_H0 ;  /* 0x2000002fff407230 */ /* 0x100fe40000004100 */
[C---:B------:R-:W-:Y:S01]  /*10ba0*/  FFMA.FTZ R45, R67.reuse, R84, -R92 ;  /* 0x00000054432d7223 */ /* 0x040fe2000001085c */
[----:B------:R-:W-:Y:S02]  /*10bb0*/  HADD2.F32 R63, -RZ, R47.H1_H1 ;  /* 0x3000002fff3f7230 */ /* 0x000fe40000004100 */
[C---:B------:R-:W-:Y:S01]  /*10bc0*/  FMUL.FTZ R84, R82.reuse, R83 ;  /* 0x0000005352547220 */ /* 0x040fe20000410000 */
[----:B------:R-:W-:Y:S01]  /*10bd0*/  FFMA.FTZ R47, R67, R90, R98 ;  /* 0x0000005a432f7223 */ /* 0x000fe20000010062 */
[----:B------:R-:W-:Y:S01]  /*10be0*/  FMUL.FTZ R90, R82, R62 ;  /* 0x0000003e525a7220 */ /* 0x000fe20000410000 */
[----:B------:R-:W-:-:S02]  /*10bf0*/  HADD2.F32 R66, -RZ, R46.H0_H0 ;  /* 0x2000002eff427230 */ /* 0x000fc40000004100 */
[C---:B------:R-:W-:Y:S01]  /*10c00*/  FMUL.FTZ R82, R72.reuse, R93 ;  /* 0x0000005d48527220 */ /* 0x040fe20000410000 */
[----:B------:R-:W-:Y:S02]  /*10c10*/  HADD2.F32 R73, -RZ, R94.H0_H0 ;  /* 0x2000005eff497230 */ /* 0x000fe40000004100 */
[C---:B------:R-:W-:Y:S01]  /*10c20*/  FFMA.FTZ R62, R65.reuse, R62, -R84 ;  /* 0x0000003e413e7223 */ /* 0x040fe20000010854 */
[----:B------:R-:W-:Y:S01]  /*10c30*/  FMUL.FTZ R84, R72, R95 ;  /* 0x0000005f48547220 */ /* 0x000fe20000410000 */
[----:B------:R-:W-:Y:S01]  /*10c40*/  FFMA.FTZ R72, R65, R83, R90 ;  /* 0x0000005341487223 */ /* 0x000fe2000001005a */
[----:B------:R-:W-:Y:S02]  /*10c50*/  HADD2.F32 R67, -RZ, R96.H0_H0 ;  /* 0x20000060ff437230 */ /* 0x000fe40000004100 */
[----:B------:R-:W-:Y:S01]  /*10c60*/  FFMA.FTZ R65, R43, R95, -R82 ;  /* 0x0000005f2b417223 */ /* 0x000fe20000010852 */
[----:B------:R-:W-:Y:S02]  /*10c70*/  HADD2.F32 R41, -RZ, R34.H0_H0 ;  /* 0x20000022ff297230 */ /* 0x000fe40000004100 */
[----:B------:R-:W-:Y:S01]  /*10c80*/  FMUL.FTZ R82, R66, R73 ;  /* 0x0000004942527220 */ /* 0x000fe20000410000 */
[----:B------:R-:W-:-:S02]  /*10c90*/  HADD2.F32 R96, -RZ, R96.H1_H1 ;  /* 0x30000060ff607230 */ /* 0x000fc40000004100 */
[----:B------:R-:W-:Y:S01]  /*10ca0*/  FFMA.FTZ R43, R43, R93, R84 ;  /* 0x0000005d2b2b7223 */ /* 0x000fe20000010054 */
[----:B------:R-:W-:Y:S02]  /*10cb0*/  HADD2.F32 R94, -RZ, R94.H1_H1 ;  /* 0x3000005eff5e7230 */ /* 0x000fe40000004100 */
[-C--:B------:R-:W-:Y:S01]  /*10cc0*/  FMUL.FTZ R84, R66, R67.reuse ;  /* 0x0000004342547220 */ /* 0x080fe20000410000 */
[--C-:B------:R-:W-:Y:S02]  /*10cd0*/  HADD2.F32 R33, -RZ, R35.reuse.H0_H0 ;  /* 0x20000023ff217230 */ /* 0x100fe40000004100 */
[C---:B------:R-:W-:Y:S01]  /*10ce0*/  FFMA.FTZ R66, R41.reuse, R67, -R82 ;  /* 0x0000004329427223 */ /* 0x040fe20000010852 */
[C---:B------:R-:W-:Y:S01]  /*10cf0*/  FMUL.FTZ R67, R64.reuse, R96 ;  /* 0x0000006040437220 */ /* 0x040fe20000410000 */
[----:B------:R-:W-:Y:S01]  /*10d00*/  FMUL.FTZ R82, R64, R94 ;  /* 0x0000005e40527220 */ /* 0x000fe20000410000 */
[----:B------:R-:W-:Y:S01]  /*10d10*/  FFMA.FTZ R41, R41, R73, R84 ;  /* 0x0000004929297223 */ /* 0x000fe20000010054 */
[----:B------:R-:W-:-:S02]  /*10d20*/  HADD2.F32 R35, -RZ, R35.H1_H1 ;  /* 0x30000023ff237230 */ /* 0x000fc40000004100 */
[----:B------:R-:W-:Y:S01]  /*10d30*/  FMUL.FTZ R64, R63, R42 ;  /* 0x0000002a3f407220 */ /* 0x000fe20000410000 */
[C---:B------:R-:W-:Y:S01]  /*10d40*/  FFMA.FTZ R82, R33.reuse, R96, -R82 ;  /* 0x0000006021527223 */ /* 0x040fe20000010852 */
[----:B------:R-:W-:Y:S01]  /*10d50*/  FFMA.FTZ R94, R33, R94, R67 ;  /* 0x0000005e215e7223 */ /* 0x000fe20000010043 */
[-C--:B------:R-:W-:Y:S01]  /*10d60*/  FMUL.FTZ R84, R63, R40.reuse ;  /* 0x000000283f547220 */ /* 0x080fe20000410000 */
[----:B------:R-:W-:Y:S02]  /*10d70*/  HADD2.F32 R44, -RZ, R44.H1_H1 ;  /* 0x3000002cff2c7230 */ /* 0x000fe40000004100 */
[C---:B------:R-:W-:Y:S01]  /*10d80*/  FFMA.FTZ R73, R35.reuse, R40, -R64 ;  /* 0x0000002823497223 */ /* 0x040fe20000010840 */
[----:B------:R-:W-:Y:S02]  /*10d90*/  HADD2.F32 R46, -RZ, R46.H1_H1 ;  /* 0x3000002eff2e7230 */ /* 0x000fe40000004100 */
[----:B------:R-:W-:Y:S01]  /*10da0*/  FFMA.FTZ R83, R35, R42, R84 ;  /* 0x0000002a23537223 */ /* 0x000fe20000010054 */
[----:B------:R-:W-:-:S02]  /*10db0*/  HADD2.F32 R33, -RZ, R29.H0_H0 ;  /* 0x2000001dff217230 */ /* 0x000fc40000004100 */
[----:B------:R-:W-:Y:S02]  /*10dc0*/  HADD2.F32 R63, -RZ, R31.H0_H0 ;  /* 0x2000001fff3f7230 */ /* 0x000fe40000004100 */
[----:B------:R-:W-:Y:S02]  /*10dd0*/  HADD2.F32 R29, -RZ, R28.H0_H0 ;  /* 0x2000001cff1d7230 */ /* 0x000fe40000004100 */
[----:B------:R-:W-:Y:S01]  /*10de0*/  FMUL.FTZ R35, R44, R33 ;  /* 0x000000212c237220 */ /* 0x000fe20000410000 */
[----:B------:R-:W-:Y:S02]  /*10df0*/  HADD2.F32 R31, -RZ, R30.H0_H0 ;  /* 0x2000001eff1f7230 */ /* 0x000fe40000004100 */
[----:B------:R-:W-:Y:S01]  /*10e00*/  FMUL.FTZ R67, R46, R63 ;  /* 0x0000003f2e437220 */ /* 0x000fe20000410000 */
[----:B------:R-:W-:Y:S02]  /*10e10*/  HADD2.F32 R32, -RZ, R32.H1_H1 ;  /* 0x30000020ff207230 */ /* 0x000fe40000004100 */
[----:B------:R-:W-:Y:S01]  /*10e20*/  FMUL.FTZ R44, R44, R29 ;  /* 0x0000001d2c2c7220 */ /* 0x000fe20000410000 */
[----:B------:R-:W-:-:S02]  /*10e30*/  HADD2.F32 R34, -RZ, R34.H1_H1 ;  /* 0x30000022ff227230 */ /* 0x000fc40000004100 */
[----:B------:R-:W-:Y:S01]  /*10e40*/  FMUL.FTZ R46, R46, R31 ;  /* 0x0000001f2e2e7220 */ /* 0x000fe20000410000 */
[C---:B------:R-:W-:Y:S01]  /*10e50*/  FFMA.FTZ R28, R32.reuse, R29, -R35 ;  /* 0x0000001d201c7223 */ /* 0x040fe20000010823 */
[----:B------:R-:W-:Y:S01]  /*10e60*/  FFMA.FTZ R32, R32, R33, R44 ;  /* 0x0000002120207223 */ /* 0x000fe2000001002c */
[C---:B------:R-:W-:Y:S01]  /*10e70*/  FFMA.FTZ R67, R34.reuse, R31, -R67 ;  /* 0x0000001f22437223 */ /* 0x040fe20000010843 */
[----:B------:R-:W-:Y:S01]  /*10e80*/  FFMA.FTZ R34, R34, R63, R46 ;  /* 0x0000003f22227223 */ /* 0x000fe2000001002e */
[----:B------:R-:W-:Y:S02]  /*10e90*/  F2FP.F16.F32.PACK_AB R31, R73, R82 ;  /* 0x00000052491f723e */ /* 0x000fe400000000ff */
[----:B------:R-:W-:Y:S02]  /*10ea0*/  F2FP.F16.F32.PACK_AB R29, R62, R45 ;  /* 0x0000002d3e1d723e */ /* 0x000fe400000000ff */
[----:B------:R-:W-:Y:S02]  /*10eb0*/  F2FP.F16.F32.PACK_AB R28, R28, R65 ;  /* 0x000000411c1c723e */ /* 0x000fe400000000ff */
[----:B------:R-:W-:-:S02]  /*10ec0*/  F2FP.F16.F32.PACK_AB R30, R67, R66 ;  /* 0x00000042431e723e */ /* 0x000fc400000000ff */
[----:B------:R-:W-:Y:S02]  /*10ed0*/  F2FP.F16.F32.PACK_AB R35, R83, R94 ;  /* 0x0000005e5323723e */ /* 0x000fe400000000ff */
[----:B------:R-:W-:Y:S01]  /*10ee0*/  F2FP.F16.F32.PACK_AB R33, R72, R47 ;  /* 0x0000002f4821723e */ /* 0x000fe200000000ff */
[----:B------:R1:W-:Y:S01]  /*10ef0*/  STS.128 [R60], R28 ;  /* 0x0000001c3c007388 */ /* 0x0003e20000000c00 */
[----:B------:R-:W-:Y:S02]  /*10f00*/  F2FP.F16.F32.PACK_AB R32, R32, R43 ;  /* 0x0000002b2020723e */ /* 0x000fe400000000ff */
[----:B------:R-:W-:-:S05]  /*10f10*/  F2FP.F16.F32.PACK_AB R34, R34, R41 ;  /* 0x000000292222723e */ /* 0x000fca00000000ff */
[----:B------:R1:W-:Y:S02]  /*10f20*/  STS.128 [R61+0x12400], R32 ;  /* 0x012400203d007388 */ /* 0x0003e40000000c00 */
.L_x_2832:
[----:B------:R-:W-:Y:S05]  /*10f30*/  BSYNC B2 ;  /* 0x0000000000027941 */ /* 0x000fea0003800000 */
.L_x_2831:
[----:B------:R-:W-:Y:S05]  /*10f40*/  @P2 BRA `(.L_x_2828) ;  /* 0x0000000400a42947 */ /* 0x000fea0003800000 */
[----:B-1----:R-:W2:Y:S01]  /*10f50*/  LDL R28, [R1+0x38] ;  /* 0x00003800011c7983 */ /* 0x002ea20000100800 */
[----:B------:R-:W-:Y:S01]  /*10f60*/  SHF.R.S32.HI R29, RZ, 0x1f, R194 ;  /* 0x0000001fff1d7819 */ /* 0x000fe200000114c2 */
[----:B------:R-:W-:Y:S01]  /*10f70*/  HADD2.F32 R60, -RZ, R78.H1_H1 ;  /* 0x3000004eff3c7230 */ /* 0x000fe20000004100 */
[----:B------:R-:W-:Y:S01]  /*10f80*/  LEA.HI R21, R21, R201, RZ, 0x1d ;  /* 0x000000c915157211 */ /* 0x000fe200078fe8ff */
[----:B0-----:R-:W-:Y:S01]  /*10f90*/  HADD2.F32 R47, -RZ, R80.H1_H1 ;  /* 0x30000050ff2f7230 */ /* 0x001fe20000004100 */
[----:B------:R-:W-:Y:S01]  /*10fa0*/  LEA.HI R30, R29, R194, RZ, 0x6 ;  /* 0x000000c21d1e7211 */ /* 0x000fe200078f30ff */
[----:B------:R-:W-:Y:S01]  /*10fb0*/  HADD2.F32 R78, -RZ, R78.H0_H0 ;  /* 0x2000004eff4e7230 */ /* 0x000fe20000004100 */
[--C-:B------:R-:W-:Y:S01]  /*10fc0*/  SHF.R.U64 R24, R24, 0x10, R25.reuse ;  /* 0x0000001018187819 */ /* 0x100fe20000001219 */
[----:B------:R-:W-:Y:S01]  /*10fd0*/  HADD2.F32 R80, -RZ, R80.H0_H0 ;  /* 0x20000050ff507230 */ /* 0x000fe20000004100 */
[----:B------:R-:W-:Y:S01]  /*10fe0*/  SHF.R.U32.HI R62, RZ, 0x10, R25 ;  /* 0x00000010ff3e7819 */ /* 0x000fe20000011619 */
[----:B------:R-:W-:Y:S01]  /*10ff0*/  IMAD.SHL.U32 R31, R30, 0x80, RZ ;  /* 0x000000801e1f7824 */ /* 0x000fe200078e00ff */
[----:B------:R-:W-:Y:S01]  /*11000*/  SHF.R.S32.HI R30, RZ, 0x1f, R21 ;  /* 0x0000001fff1e7819 */ /* 0x000fe20000011415 */
[----:B------:R-:W-:Y:S01]  /*11010*/  HADD2.F32 R24, -RZ, R24.H0_H0 ;  /* 0x20000018ff187230 */ /* 0x000fe20000004100 */
[----:B------:R-:W-:-:S02]  /*11020*/  SHF.R.U64 R25, R26, 0x10, R27 ;  /* 0x000000101a197819 */ /* 0x000fc4000000121b */
[----:B------:R-:W-:Y:S02]  /*11030*/  LEA.HI R30, R30, R21, RZ, 0x3 ;  /* 0x000000151e1e7211 */ /* 0x000fe400078f18ff */
[----:B------:R-:W-:Y:S01]  /*11040*/  LOP3.LUT R32, R31, 0xffffe000, RZ, 0xc0, !PT ;  /* 0xffffe0001f207812 */ /* 0x000fe200078ec0ff */
[----:B------:R-:W-:Y:S01]  /*11050*/  HADD2.F32 R25, -RZ, R25.H0_H0 ;  /* 0x20000019ff197230 */ /* 0x000fe20000004100 */
[----:B------:R-:W-:Y:S01]  /*11060*/  SHF.R.U64 R26, R38, 0x10, R39 ;  /* 0x00000010261a7819 */ /* 0x000fe20000001227 */
[----:B------:R-:W-:Y:S01]  /*11070*/  IMAD.SHL.U32 R30, R30, 0x400, RZ ;  /* 0x000004001e1e7824 */ /* 0x000fe200078e00ff */
[----:B------:R-:W-:Y:S02]  /*11080*/  SHF.R.U32.HI R61, RZ, 0x10, R37 ;  /* 0x00000010ff3d7819 */ /* 0x000fe40000011625 */
[----:B------:R-:W-:Y:S02]  /*11090*/  SHF.R.U32.HI R41, RZ, 0x10, R27 ;  /* 0x00000010ff297819 */ /* 0x000fe4000001161b */
[----:B------:R-:W-:Y:S01]  /*110a0*/  SHF.R.U32.HI R64, RZ, 0x10, R39 ;  /* 0x00000010ff407819 */ /* 0x000fe20000011627 */
[----:B------:R-:W-:Y:S01]  /*110b0*/  HADD2.F32 R61, -RZ, R61.H0_H0 ;  /* 0x2000003dff3d7230 */ /* 0x000fe20000004100 */
[----:B------:R-:W-:-:S05]  /*110c0*/  SHF.R.U64 R36, R36, 0x10, R37 ;  /* 0x0000001024247819 */ /* 0x000fca0000001225 */
[----:B------:R-:W-:Y:S01]  /*110d0*/  HADD2.F32 R36, -RZ, R36.H0_H0 ;  /* 0x20000024ff247230 */ /* 0x000fe20000004100 */
[----:B--2---:R-:W-:Y:S02]  /*110e0*/  R2UR UR4, R28 ;  /* 0x000000001c0472ca */ /* 0x004fe400000e0000 */
[----:B------:R-:W-:-:S04]  /*110f0*/  LEA.HI R28, R29, R194, RZ, 0x3 ;  /* 0x000000c21d1c7211 */ /* 0x000fc800078f18ff */
[----:B------:R-:W-:Y:S01]  /*11100*/  LOP3.LUT R29, R215, 0x38, R28, 0xf8, !PT ;  /* 0x00000038d71d7812 */ /* 0x000fe200078ef81c */
[----:B------:R-:W-:-:S03]  /*11110*/  IMAD.SHL.U32 R28, R21, 0x8, RZ ;  /* 0x00000008151c7824 */ /* 0x000fc600078e00ff */
[----:B------:R-:W-:-:S04]  /*11120*/  LOP3.LUT R29, R29, R216, RZ, 0x3c, !PT ;  /* 0x000000d81d1d7212 */ /* 0x000fc800078e3cff */
[--C-:B------:R-:W-:Y:S02]  /*11130*/  IADD3 R21, R29, R32, R217.reuse ;  /* 0x000000201d157210 */ /* 0x100fe40007ffe0d9 */
[----:B------:R-:W-:Y:S02]  /*11140*/  LOP3.LUT R29, R215, 0x38, R28, 0xf8, !PT ;  /* 0x00000038d71d7812 */ /* 0x000fe400078ef81c */
[----:B------:R-:W-:Y:S02]  /*11150*/  LOP3.LUT R32, R30, 0x7fffe000, RZ, 0xc0, !PT ;  /* 0x7fffe0001e207812 */ /* 0x000fe400078ec0ff */
[----:B------:R-:W-:Y:S02]  /*11160*/  LOP3.LUT R33, R29, R216, RZ, 0x3c, !PT ;  /* 0x000000d81d217212 */ /* 0x000fe400078e3cff */
        /* <DEDUP_REMOVED lines=11> */
[CC--:B------:R-:W-:Y:S01]  /*11220*/  FMUL.FTZ R63, R29.reuse, R60.reuse ;  /* 0x0000003c1d3f7220 */ /* 0x0c0fe20000410000 */
[-C--:B------:R-:W-:Y:S01]  /*11230*/  FMUL.FTZ R65, R29, R47.reuse ;  /* 0x0000002f1d417220 */ /* 0x080fe20000410000 */
[----:B------:R-:W-:Y:S02]  /*11240*/  HADD2.F32 R27, -RZ, R32.H1_H1 ;  /* 0x30000020ff1b7230 */ /* 0x000fe40000004100 */
[----:B------:R-:W-:Y:S01]  /*11250*/  FFMA.FTZ R29, R38, R47, -R63 ;  /* 0x0000002f261d7223 */ /* 0x000fe2000001083f */
[----:B------:R-:W-:Y:S02]  /*11260*/  HADD2.F32 R47, -RZ, R62.H0_H0 ;  /* 0x2000003eff2f7230 */ /* 0x000fe40000004100 */
[----:B------:R-:W-:Y:S01]  /*11270*/  FMUL.FTZ R62, R44, R61 ;  /* 0x0000003d2c3e7220 */ /* 0x000fe20000410000 */
[----:B------:R-:W-:Y:S01]  /*11280*/  FFMA.FTZ R32, R38, R60, R65 ;  /* 0x0000003c26207223 */ /* 0x000fe20000010041 */
[----:B------:R-:W-:Y:S02]  /*11290*/  HADD2.F32 R45, -RZ, R34.H0_H0 ;  /* 0x20000022ff2d7230 */ /* 0x000fe40000004100 */
[-C--:B------:R-:W-:Y:S01]  /*112a0*/  FMUL.FTZ R44, R44, R47.reuse ;  /* 0x0000002f2c2c7220 */ /* 0x080fe20000410000 */
[----:B------:R-:W-:Y:S01]  /*112b0*/  FFMA.FTZ R38, R43, R47, -R62 ;  /* 0x0000002f2b267223 */ /* 0x000fe2000001083e */
[----:B------:R-:W-:Y:S01]  /*112c0*/  FMUL.FTZ R47, R33, R78 ;  /* 0x0000004e212f7220 */ /* 0x000fe20000410000 */
[----:B------:R-:W-:-:S02]  /*112d0*/  HADD2.F32 R60, -RZ, R79.H0_H0 ;  /* 0x2000004fff3c7230 */ /* 0x000fc40000004100 */
[-C--:B------:R-:W-:Y:S01]  /*112e0*/  FMUL.FTZ R33, R33, R80.reuse ;  /* 0x0000005021217220 */ /* 0x080fe20000410000 */
[----:B------:R-:W-:Y:S01]  /*112f0*/  FFMA.FTZ R43, R43, R61, R44 ;  /* 0x0000003d2b2b7223 */ /* 0x000fe2000001002c */
[----:B------:R-:W-:Y:S02]  /*11300*/  HADD2.F32 R44, -RZ, R81.H0_H0 ;  /* 0x20000051ff2c7230 */ /* 0x000fe40000004100 */
[C---:B------:R-:W-:Y:S01]  /*11310*/  FFMA.FTZ R47, R42.reuse, R80, -R47 ;  /* 0x000000502a2f7223 */ /* 0x040fe2000001082f */
[----:B------:R-:W-:Y:S02]  /*11320*/  HADD2.F32 R39, -RZ, R30.H0_H0 ;  /* 0x2000001eff277230 */ /* 0x000fe40000004100 */
[----:B------:R-:W-:Y:S01]  /*11330*/  FFMA.FTZ R78, R42, R78, R33 ;  /* 0x0000004e2a4e7223 */ /* 0x000fe20000010021 */
[C---:B------:R-:W-:Y:S01]  /*11340*/  FMUL.FTZ R42, R45.reuse, R60 ;  /* 0x0000003c2d2a7220 */ /* 0x040fe20000410000 */
[----:B------:R-:W-:Y:S01]  /*11350*/  FMUL.FTZ R62, R45, R44 ;  /* 0x0000002c2d3e7220 */ /* 0x000fe20000410000 */
[----:B------:R-:W-:-:S02]  /*11360*/  HADD2.F32 R46, -RZ, R35.H0_H0 ;  /* 0x20000023ff2e7230 */ /* 0x000fc40000004100 */
[----:B------:R-:W-:Y:S02]  /*11370*/  HADD2.F32 R79, -RZ, R79.H1_H1 ;  /* 0x3000004fff4f7230 */ /* 0x000fe40000004100 */
[C---:B------:R-:W-:Y:S01]  /*11380*/  FFMA.FTZ R45, R39.reuse, R44, -R42 ;  /* 0x0000002c272d7223 */ /* 0x040fe2000001082a */
[----:B------:R-:W-:Y:S02]  /*11390*/  HADD2.F32 R35, -RZ, R35.H1_H1 ;  /* 0x30000023ff237230 */ /* 0x000fe40000004100 */
[----:B------:R-:W-:Y:S01]  /*113a0*/  FFMA.FTZ R62, R39, R60, R62 ;  /* 0x0000003c273e7223 */ /* 0x000fe2000001003e */
[----:B------:R-:W-:Y:S02]  /*113b0*/  HADD2.F32 R81, -RZ, R81.H1_H1 ;  /* 0x30000051ff517230 */ /* 0x000fe40000004100 */
[----:B------:R-:W-:Y:S02]  /*113c0*/  HADD2.F32 R44, -RZ, R64.H0_H0 ;  /* 0x20000040ff2c7230 */ /* 0x000fe40000004100 */
[----:B------:R-:W-:Y:S01]  /*113d0*/  FMUL.FTZ R64, R46, R79 ;  /* 0x0000004f2e407220 */ /* 0x000fe20000410000 */
[----:B------:R-:W-:-:S02]  /*113e0*/  HADD2.F32 R42, -RZ, R41.H0_H0 ;  /* 0x20000029ff2a7230 */ /* 0x000fc40000004100 */
[-C--:B------:R-:W-:Y:S01]  /*113f0*/  FMUL.FTZ R46, R46, R81.reuse ;  /* 0x000000512e2e7220 */ /* 0x080fe20000410000 */
[--C-:B------:R-:W-:Y:S02]  /*11400*/  HADD2.F32 R37, -RZ, R31.reuse.H0_H0 ;  /* 0x2000001fff257230 */ /* 0x100fe40000004100 */
[C---:B------:R-:W-:Y:S01]  /*11410*/  FMUL.FTZ R60, R35.reuse, R44 ;  /* 0x0000002c233c7220 */ /* 0x040fe20000410000 */
[----:B------:R-:W-:Y:S02]  /*11420*/  HADD2.F32 R31, -RZ, R31.H1_H1 ;  /* 0x3000001fff1f7230 */ /* 0x000fe40000004100 */
[----:B------:R-:W-:Y:S01]  /*11430*/  FMUL.FTZ R66, R35, R42 ;  /* 0x0000002a23427220 */ /* 0x000fe20000410000 */
[----:B------:R-:W-:Y:S02]  /*11440*/  HADD2.F32 R34, -RZ, R34.H1_H1 ;  /* 0x30000022ff227230 */ /* 0x000fe40000004100 */
[----:B------:R-:W-:Y:S01]  /*11450*/  FFMA.FTZ R64, R37, R81, -R64 ;  /* 0x0000005125407223 */ /* 0x000fe20000010840 */
        /* <DEDUP_REMOVED lines=24> */
.L_x_2828:
[----:B------:R-:W-:Y:S05]  /*115e0*/  BSYNC B1 ;  /* 0x0000000000017941 */ /* 0x000fea0003800000 */
.L_x_2827:
[----:B0-2---:R-:W-:-:S05]  /*115f0*/  VIADD R21, R206, 0x40 ;  /* 0x00000040ce157836 */ /* 0x005fca0000000000 */
[----:B------:R-:W-:-:S13]  /*11600*/  ISETP.GE.AND P0, PT, R21, R3, PT ;  /* 0x000000031500720c */ /* 0x000fda0003f06270 */
[----:B------:R-:W-:Y:S05]  /*11610*/  @P0 BRA `(.L_x_2808) ;  /* 0x0000001000fc0947 */ /* 0x000fea0003800000 */
[----:B-1----:R0:W5:Y:S01]  /*11620*/  LDL R61, [R1+0x38] ;  /* 0x00003800013d7983 */ /* 0x0021620000100800 */
[----:B------:R-:W1:Y:S01]  /*11630*/  LDC R3, c[0x0][0x3f4] ;  /* 0x0000fd00ff037b82 */ /* 0x000e620000000800 */
[----:B------:R-:W-:Y:S01]  /*11640*/  BSSY B1, `(.L_x_2833) ;  /* 0x0000068000017945 */ /* 0x000fe20003800000 */
[----:B------:R-:W-:Y:S02]  /*11650*/  SHF.R.U32.HI R60, RZ, 0x3, R213 ;  /* 0x00000003ff3c7819 */ /* 0x000fe400000116d5 */
[-C--:B-1----:R-:W-:Y:S02]  /*11660*/  ISETP.GE.AND P0, PT, R16, R3.reuse, PT ;  /* 0x000000031000720c */ /* 0x082fe40003f06270 */
[-C--:B------:R-:W-:Y:S02]  /*11670*/  ISETP.GE.AND P1, PT, R195, R3.reuse, PT ;  /* 0x00000003c300720c */ /* 0x080fe40003f26270 */
[----:B------:R-:W-:-:S09]  /*11680*/  ISETP.GE.AND P2, PT, R194, R3, PT ;  /* 0x00000003c200720c */ /* 0x000fd20003f46270 */
[----:B0-----:R-:W-:Y:S05]  /*11690*/  @P0 BRA `(.L_x_2834) ;  /* 0x0000000400880947 */ /* 0x001fea0003800000 */
[----:B------:R-:W-:Y:S01]  /*116a0*/  LEA.HI R0, R3, R0, RZ, 0x1d ;  /* 0x0000000003007211 */ /* 0x000fe200078fe8ff */
[----:B------:R-:W-:Y:S01]  /*116b0*/  HADD2.F32 R38, -RZ, R88.H1_H1 ;  /* 0x30000058ff267230 */ /* 0x000fe20000004100 */
[----:B-----5:R-:W-:Y:S01]  /*116c0*/  R2UR UR4, R61 ;  /* 0x000000003d0472ca */ /* 0x020fe200000e0000 */
[--C-:B------:R-:W-:Y:S01]  /*116d0*/  HADD2.F32 R40, -RZ, R86.reuse.H1_H1 ;  /* 0x30000056ff287230 */ /* 0x100fe20000004100 */
[----:B------:R-:W-:Y:S01]  /*116e0*/  SHF.R.S32.HI R21, RZ, 0x1f, R0 ;  /* 0x0000001fff157819 */ /* 0x000fe20000011400 */
[----:B------:R-:W-:Y:S01]  /*116f0*/  IMAD.SHL.U32 R24, R0, 0x8, RZ ;  /* 0x0000000800187824 */ /* 0x000fe200078e00ff */
[----:B------:R-:W-:Y:S01]  /*11700*/  LOP3.LUT R25, R213, 0x38, R16, 0xf8, !PT ;  /* 0x00000038d5197812 */ /* 0x000fe200078ef810 */
[----:B------:R-:W-:Y:S01]  /*11710*/  HADD2.F32 R86, -RZ, R86.H0_H0 ;  /* 0x20000056ff567230 */ /* 0x000fe20000004100 */
[----:B------:R-:W-:Y:S01]  /*11720*/  LEA.HI R0, R21, R0, RZ, 0x3 ;  /* 0x0000000015007211 */ /* 0x000fe200078f18ff */
[----:B------:R-:W-:Y:S01]  /*11730*/  HADD2.F32 R88, -RZ, R88.H0_H0 ;  /* 0x20000058ff587230 */ /* 0x000fe20000004100 */
[----:B------:R-:W-:-:S02]  /*11740*/  LOP3.LUT R21, R213, 0x38, R24, 0xf8, !PT ;  /* 0x00000038d5157812 */ /* 0x000fc400078ef818 */
[----:B------:R-:W-:Y:S01]  /*11750*/  LOP3.LUT R25, R218, R25, R60, 0xf6, !PT ;  /* 0x00000019da197212 */ /* 0x000fe200078ef63c */
[----:B------:R-:W-:Y:S01]  /*11760*/  IMAD.SHL.U32 R24, R0, 0x400, RZ ;  /* 0x0000040000187824 */ /* 0x000fe200078e00ff */
[----:B------:R-:W-:Y:S02]  /*11770*/  LOP3.LUT R21, R21, R60, RZ, 0x3c, !PT ;  /* 0x0000003c15157212 */ /* 0x000fe400078e3cff */
[----:B------:R-:W-:Y:S02]  /*11780*/  LEA R0, R25, UR4, 0x1 ;  /* 0x0000000419007c11 */ /* 0x000fe4000f8e08ff */
[----:B------:R-:W-:Y:S02]  /*11790*/  LOP3.LUT R28, R24, 0x7fffe000, RZ, 0xc0, !PT ;  /* 0x7fffe000181c7812 */ /* 0x000fe400078ec0ff */
[----:B------:R-:W-:Y:S01]  /*117a0*/  SHF.R.U32.HI R37, RZ, 0x10, R5 ;  /* 0x00000010ff257819 */ /* 0x000fe20000011605 */
[----:B------:R-:W0:Y:S01]  /*117b0*/  LDS.128 R24, [R0] ;  /* 0x0000000000187984 */ /* 0x000e220000000c00 */
[----:B------:R-:W-:-:S02]  /*117c0*/  IADD3 R21, R21, R28, R218 ;  /* 0x0000001c15157210 */ /* 0x000fc40007ffe0da */
[----:B------:R-:W-:Y:S01]  /*117d0*/  SHF.R.U64 R32, R48, 0x10, R49 ;  /* 0x0000001030207819 */ /* 0x000fe20000001231 */
[----:B------:R-:W-:Y:S01]  /*117e0*/  HADD2.F32 R37, -RZ, R37.H0_H0 ;  /* 0x20000025ff257230 */ /* 0x000fe20000004100 */
[----:B------:R-:W-:Y:S02]  /*117f0*/  LEA R21, R21, R18, 0x1 ;  /* 0x0000001215157211 */ /* 0x000fe400078e08ff */
[----:B------:R-:W-:Y:S02]  /*11800*/  SHF.R.U64 R47, R4, 0x10, R5 ;  /* 0x00000010042f7819 */ /* 0x000fe40000001205 */
[----:B------:R-:W-:Y:S01]  /*11810*/  SHF.R.U32.HI R49, RZ, 0x10, R49 ;  /* 0x00000010ff317819 */ /* 0x000fe20000011631 */
[----:B------:R-:W1:Y:S01]  /*11820*/  LDS.128 R28, [R21+0x12400] ;  /* 0x01240000151c7984 */ /* 0x000e620000000c00 */
[--C-:B------:R-:W-:Y:S02]  /*11830*/  SHF.R.U64 R48, R50, 0x10, R51.reuse ;  /* 0x0000001032307819 */ /* 0x100fe40000001233 */
[----:B------:R-:W-:-:S02]  /*11840*/  SHF.R.U32.HI R50, RZ, 0x10, R51 ;  /* 0x00000010ff327819 */ /* 0x000fc40000011633 */
[--C-:B------:R-:W-:Y:S02]  /*11850*/  SHF.R.U32.HI R41, RZ, 0x10, R7.reuse ;  /* 0x00000010ff297819 */ /* 0x100fe40000011607 */
[----:B------:R-:W-:Y:S01]  /*11860*/  SHF.R.U64 R45, R6, 0x10, R7 ;  /* 0x00000010062d7819 */ /* 0x000fe20000001207 */
[--C-:B0-----:R-:W-:Y:S02]  /*11870*/  HADD2.F32 R5, -RZ, R25.reuse.H0_H0 ;  /* 0x20000019ff057230 */ /* 0x101fe40000004100 */
[----:B------:R-:W-:Y:S02]  /*11880*/  HADD2.F32 R25, -RZ, R25.H1_H1 ;  /* 0x30000019ff197230 */ /* 0x000fe40000004100 */
[----:B------:R-:W-:Y:S02]  /*11890*/  HADD2.F32 R4, -RZ, R24.H0_H0 ;  /* 0x20000018ff047230 */ /* 0x000fe40000004100 */
[----:B------:R-:W-:Y:S02]  /*118a0*/  HADD2.F32 R6, -RZ, R26.H0_H0 ;  /* 0x2000001aff067230 */ /* 0x000fe40000004100 */
[----:B------:R-:W-:-:S02]  /*118b0*/  HADD2.F32 R7, -RZ, R27.H0_H0 ;  /* 0x2000001bff077230 */ /* 0x000fc40000004100 */
[--C-:B-1----:R-:W-:Y:S02]  /*118c0*/  HADD2.F32 R33, -RZ, R29.reuse.H0_H0 ;  /* 0x2000001dff217230 */ /* 0x102fe40000004100 */
[----:B------:R-:W-:Y:S02]  /*118d0*/  HADD2.F32 R34, -RZ, R29.H1_H1 ;  /* 0x3000001dff227230 */ /* 0x000fe40000004100 */
[----:B------:R-:W-:Y:S02]  /*118e0*/  HADD2.F32 R29, -RZ, R28.H0_H0 ;  /* 0x2000001cff1d7230 */ /* 0x000fe40000004100 */
[C---:B------:R-:W-:Y:S01]  /*118f0*/  FMUL.FTZ R42, R33.reuse, R40 ;  /* 0x00000028212a7220 */ /* 0x040fe20000410000 */
[-C--:B------:R-:W-:Y:S01]  /*11900*/  FMUL.FTZ R44, R33, R38.reuse ;  /* 0x00000026212c7220 */ /* 0x080fe20000410000 */
[----:B------:R-:W-:Y:S02]  /*11910*/  HADD2.F32 R33, -RZ, R49.H0_H0 ;  /* 0x20000031ff217230 */ /* 0x000fe40000004100 */
[C---:B------:R-:W-:Y:S01]  /*11920*/  FFMA.FTZ R42, R5.reuse, R38, -R42 ;  /* 0x00000026052a7223 */ /* 0x040fe2000001082a */
[----:B------:R-:W-:Y:S01]  /*11930*/  FFMA.FTZ R44, R5, R40, R44 ;  /* 0x00000028052c7223 */ /* 0x000fe2000001002c */
[C---:B------:R-:W-:Y:S01]  /*11940*/  FMUL.FTZ R38, R34.reuse, R37 ;  /* 0x0000002522267220 */ /* 0x040fe20000410000 */
[C---:B------:R-:W-:Y:S01]  /*11950*/  FMUL.FTZ R5, R29.reuse, R86 ;  /* 0x000000561d057220 */ /* 0x040fe20000410000 */
[-C--:B------:R-:W-:Y:S01]  /*11960*/  FMUL.FTZ R29, R29, R88.reuse ;  /* 0x000000581d1d7220 */ /* 0x080fe20000410000 */
[-C--:B------:R-:W-:Y:S01]  /*11970*/  FMUL.FTZ R34, R34, R33.reuse ;  /* 0x0000002122227220 */ /* 0x080fe20000410000 */
[----:B------:R-:W-:Y:S01]  /*11980*/  FFMA.FTZ R39, R25, R33, -R38 ;  /* 0x0000002119277223 */ /* 0x000fe20000010826 */
[----:B------:R-:W-:Y:S01]  /*11990*/  FFMA.FTZ R88, R4, R88, -R5 ;  /* 0x0000005804587223 */ /* 0x000fe20000010805 */
[----:B------:R-:W-:-:S02]  /*119a0*/  HADD2.F32 R35, -RZ, R30.H0_H0 ;  /* 0x2000001eff237230 */ /* 0x000fc40000004100 */
[----:B------:R-:W-:Y:S01]  /*119b0*/  FFMA.FTZ R37, R25, R37, R34 ;  /* 0x0000002519257223 */ /* 0x000fe20000010022 */
[----:B------:R-:W-:Y:S02]  /*119c0*/  HADD2.F32 R33, -RZ, R87.H0_H0 ;  /* 0x20000057ff217230 */ /* 0x000fe40000004100 */
[----:B------:R-:W-:Y:S01]  /*119d0*/  FFMA.FTZ R86, R4, R86, R29 ;  /* 0x0000005604567223 */ /* 0x000fe2000001001d */
[----:B------:R-:W-:Y:S02]  /*119e0*/  HADD2.F32 R5, -RZ, R89.H0_H0 ;  /* 0x20000059ff057230 */ /* 0x000fe40000004100 */
[----:B------:R-:W-:Y:S02]  /*119f0*/  HADD2.F32 R36, -RZ, R31.H0_H0 ;  /* 0x2000001fff247230 */ /* 0x000fe40000004100 */
[C---:B------:R-:W-:Y:S01]  /*11a00*/  FMUL.FTZ R25, R35.reuse, R33 ;  /* 0x0000002123197220 */ /* 0x040fe20000410000 */
[----:B------:R-:W-:Y:S02]  /*11a10*/  HADD2.F32 R89, -RZ, R89.H1_H1 ;  /* 0x30000059ff597230 */ /* 0x000fe40000004100 */
[----:B------:R-:W-:Y:S01]  /*11a20*/  FMUL.FTZ R29, R35, R5 ;  /* 0x00000005231d7220 */ /* 0x000fe20000410000 */
[----:B------:R-:W-:-:S02]  /*11a30*/  HADD2.F32 R87, -RZ, R87.H1_H1 ;  /* 0x30000057ff577230 */ /* 0x000fc40000004100 */
[----:B------:R-:W-:Y:S01]  /*11a40*/  FFMA.FTZ R35, R6, R5, -R25 ;  /* 0x0000000506237223 */ /* 0x000fe20000010819 */
[----:B------:R-:W-:Y:S02]  /*11a50*/  HADD2.F32 R31, -RZ, R31.H1_H1 ;  /* 0x3000001fff1f7230 */ /* 0x000fe40000004100 */
[C---:B------:R-:W-:Y:S01]  /*11a60*/  FMUL.FTZ R40, R36.reuse, R89 ;  /* 0x0000005924287220 */ /* 0x040fe20000410000 */
[----:B------:R-:W-:Y:S02]  /*11a70*/  HADD2.F32 R34, -RZ, R41.H0_H0 ;  /* 0x20000029ff227230 */ /* 0x000fe40000004100 */
[----:B------:R-:W-:Y:S01]  /*11a80*/  FMUL.FTZ R38, R36, R87 ;  /* 0x0000005724267220 */ /* 0x000fe20000410000 */
[----:B------:R-:W-:Y:S02]  /*11a90*/  HADD2.F32 R4, -RZ, R50.H0_H0 ;  /* 0x20000032ff047230 */ /* 0x000fe40000004100 */
[----:B------:R-:W-:Y:S01]  /*11aa0*/  FFMA.FTZ R36, R6, R33, R29 ;  /* 0x0000002106247223 */ /* 0x000fe2000001001d */
[----:B------:R-:W-:-:S02]  /*11ab0*/  HADD2.F32 R27, -RZ, R27.H1_H1 ;  /* 0x3000001bff1b7230 */ /* 0x000fc40000004100 */
[----:B------:R-:W-:Y:S01]  /*11ac0*/  FMUL.FTZ R6, R31, R34 ;  /* 0x000000221f067220 */ /* 0x000fe20000410000 */
[----:B------:R-:W-:Y:S02]  /*11ad0*/  HADD2.F32 R28, -RZ, R28.H1_H1 ;  /* 0x3000001cff1c7230 */ /* 0x000fe40000004100 */
[C---:B------:R-:W-:Y:S01]  /*11ae0*/  FFMA.FTZ R38, R7.reuse, R89, -R38 ;  /* 0x0000005907267223 */ /* 0x040fe20000010826 */
[----:B------:R-:W-:Y:S02]  /*11af0*/  HADD2.F32 R30, -RZ, R30.H1_H1 ;  /* 0x3000001eff1e7230 */ /* 0x000fe40000004100 */
[----:B------:R-:W-:Y:S01]  /*11b00*/  FFMA.FTZ R40, R7, R87, R40 ;  /* 0x0000005707287223 */ /* 0x000fe20000010028 */
        /* <DEDUP_REMOVED lines=27> */
.L_x_2834:
[----:B------:R-:W-:Y:S05]  /*11cc0*/  BSYNC B1 ;  /* 0x0000000000017941 */ /* 0x000fea0003800000 */
.L_x_2833:
[----:B------:R-:W-:Y:S04]  /*11cd0*/  BSSY B1, `(.L_x_2835) ;  /* 0x000006a000017945 */ /* 0x000fe80003800000 */
[----:B------:R-:W-:Y:S05]  /*11ce0*/  @P1 BRA `(.L_x_2836) ;  /* 0x0000000400a01947 */ /* 0x000fea0003800000 */
[----:B0-----:R-:W-:Y:S01]  /*11cf0*/  SHF.R.S32.HI R0, RZ, 0x1f, R195 ;  /* 0x0000001fff007819 */ /* 0x001fe200000114c3 */
[----:B------:R-:W-:Y:S01]  /*11d00*/  HADD2.F32 R33, -RZ, R76.H1_H1 ;  /* 0x3000004cff217230 */ /* 0x000fe20000004100 */
[----:B-----5:R-:W-:Y:S01]  /*11d10*/  R2UR UR4, R61 ;  /* 0x000000003d0472ca */ /* 0x020fe200000e0000 */
[--C-:B------:R-:W-:Y:S01]  /*11d20*/  HADD2.F32 R35, -RZ, R74.reuse.H1_H1 ;  /* 0x3000004aff237230 */ /* 0x100fe20000004100 */
[CC--:B------:R-:W-:Y:S01]  /*11d30*/  LEA.HI R5, R0.reuse, R195.reuse, RZ, 0x6 ;  /* 0x000000c300057211 */ /* 0x0c0fe200078f30ff */
[----:B------:R-:W-:Y:S01]  /*11d40*/  HADD2.F32 R74, -RZ, R74.H0_H0 ;  /* 0x2000004aff4a7230 */ /* 0x000fe20000004100 */
[----:B------:R-:W-:Y:S01]  /*11d50*/  LEA.HI R4, R0, R195, RZ, 0x3 ;  /* 0x000000c300047211 */ /* 0x000fe200078f18ff */
[----:B------:R-:W-:Y:S01]  /*11d60*/  HADD2.F32 R76, -RZ, R76.H0_H0 ;  /* 0x2000004cff4c7230 */ /* 0x000fe20000004100 */
[----:B------:R-:W-:Y:S01]  /*11d70*/  LEA.HI R0, R3, R200, RZ, 0x1d ;  /* 0x000000c803007211 */ /* 0x000fe200078fe8ff */
[----:B------:R-:W-:Y:S01]  /*11d80*/  IMAD.SHL.U32 R6, R5, 0x80, RZ ;  /* 0x0000008005067824 */ /* 0x000fe200078e00ff */
[----:B------:R-:W-:-:S02]  /*11d90*/  LOP3.LUT R4, R213, 0x38, R4, 0xf8, !PT ;  /* 0x00000038d5047812 */ /* 0x000fc400078ef804 */
[----:B------:R-:W-:Y:S02]  /*11da0*/  SHF.R.S32.HI R5, RZ, 0x1f, R0 ;  /* 0x0000001fff057819 */ /* 0x000fe40000011400 */
[----:B------:R-:W-:Y:S02]  /*11db0*/  LOP3.LUT R7, R6, 0xffffe000, RZ, 0xc0, !PT ;  /* 0xffffe00006077812 */ /* 0x000fe400078ec0ff */
[----:B------:R-:W-:Y:S01]  /*11dc0*/  LOP3.LUT R6, R4, R60, RZ, 0x3c, !PT ;  /* 0x0000003c04067212 */ /* 0x000fe200078e3cff */
[----:B------:R-:W-:Y:S01]  /*11dd0*/  IMAD.SHL.U32 R4, R0, 0x8, RZ ;  /* 0x0000000800047824 */ /* 0x000fe200078e00ff */
[----:B------:R-:W-:Y:S02]  /*11de0*/  LEA.HI R5, R5, R0, RZ, 0x3 ;  /* 0x0000000005057211 */ /* 0x000fe400078f18ff */
[----:B------:R-:W-:Y:S02]  /*11df0*/  IADD3 R0, R6, R7, R218 ;  /* 0x0000000706007210 */ /* 0x000fe40007ffe0da */
[----:B------:R-:W-:Y:S01]  /*11e00*/  LOP3.LUT R4, R213, 0x38, R4, 0xf8, !PT ;  /* 0x00000038d5047812 */ /* 0x000fe200078ef804 */
[----:B------:R-:W-:Y:S01]  /*11e10*/  IMAD.SHL.U32 R5, R5, 0x400, RZ ;  /* 0x0000040005057824 */ /* 0x000fe200078e00ff */
[----:B------:R-:W-:-:S02]  /*11e20*/  LEA R0, R0, UR4, 0x1 ;  /* 0x0000000400007c11 */ /* 0x000fc4000f8e08ff */
[----:B------:R-:W-:Y:S02]  /*11e30*/  LOP3.LUT R21, R4, R60, RZ, 0x3c, !PT ;  /* 0x0000003c04157212 */ /* 0x000fe400078e3cff */
[----:B------:R-:W-:Y:S02]  /*11e40*/  LOP3.LUT R24, R5, 0x7fffe000, RZ, 0xc0, !PT ;  /* 0x7fffe00005187812 */ /* 0x000fe400078ec0ff */
[----:B------:R-:W0:Y:S01]  /*11e50*/  LDS.128 R4, [R0] ;  /* 0x0000000000047984 */ /* 0x000e220000000c00 */
[--C-:B------:R-:W-:Y:S02]  /*11e60*/  SHF.R.U64 R44, R52, 0x10, R53.reuse ;  /* 0x00000010342c7819 */ /* 0x100fe40000001235 */
[----:B------:R-:W-:Y:S02]  /*11e70*/  IADD3 R21, R21, R24, R218 ;  /* 0x0000001815157210 */ /* 0x000fe40007ffe0da */
[----:B------:R-:W-:Y:S02]  /*11e80*/  SHF.R.U32.HI R52, RZ, 0x10, R53 ;  /* 0x00000010ff347819 */ /* 0x000fe40000011635 */
[----:B------:R-:W-:-:S02]  /*11e90*/  LEA R21, R21, R18, 0x1 ;  /* 0x0000001215157211 */ /* 0x000fc400078e08ff */
[--C-:B------:R-:W-:Y:S02]  /*11ea0*/  SHF.R.U32.HI R32, RZ, 0x10, R9.reuse ;  /* 0x00000010ff207819 */ /* 0x100fe40000011609 */
[----:B------:R-:W-:Y:S01]  /*11eb0*/  SHF.R.U64 R42, R8, 0x10, R9 ;  /* 0x00000010082a7819 */ /* 0x000fe20000001209 */
[----:B------:R-:W1:Y:S01]  /*11ec0*/  LDS.128 R24, [R21+0x12400] ;  /* 0x0124000015187984 */ /* 0x000e620000000c00 */
[----:B------:R-:W-:Y:S01]  /*11ed0*/  SHF.R.U32.HI R38, RZ, 0x10, R11 ;  /* 0x00000010ff267819 */ /* 0x000fe2000001160b */
[----:B------:R-:W-:Y:S01]  /*11ee0*/  HADD2.F32 R32, -RZ, R32.H0_H0 ;  /* 0x20000020ff207230 */ /* 0x000fe20000004100 */
[--C-:B------:R-:W-:Y:S02]  /*11ef0*/  SHF.R.U64 R43, R54, 0x10, R55.reuse ;  /* 0x00000010362b7819 */ /* 0x100fe40000001237 */
[----:B------:R-:W-:Y:S02]  /*11f00*/  SHF.R.U32.HI R54, RZ, 0x10, R55 ;  /* 0x00000010ff367819 */ /* 0x000fe40000011637 */
[----:B------:R-:W-:Y:S01]  /*11f10*/  SHF.R.U64 R41, R10, 0x10, R11 ;  /* 0x000000100a297819 */ /* 0x000fe2000000120b */
[----:B0-----:R-:W-:-:S02]  /*11f20*/  HADD2.F32 R8, -RZ, R5.H0_H0 ;  /* 0x20000005ff087230 */ /* 0x001fc40000004100 */
[----:B------:R-:W-:Y:S02]  /*11f30*/  HADD2.F32 R9, -RZ, R5.H1_H1 ;  /* 0x30000005ff097230 */ /* 0x000fe40000004100 */
[----:B------:R-:W-:Y:S02]  /*11f40*/  HADD2.F32 R5, -RZ, R4.H0_H0 ;  /* 0x20000004ff057230 */ /* 0x000fe40000004100 */
[--C-:B------:R-:W-:Y:S02]  /*11f50*/  HADD2.F32 R11, -RZ, R7.reuse.H0_H0 ;  /* 0x20000007ff0b7230 */ /* 0x100fe40000004100 */
[----:B------:R-:W-:Y:S02]  /*11f60*/  HADD2.F32 R10, -RZ, R6.H0_H0 ;  /* 0x20000006ff0a7230 */ /* 0x000fe40000004100 */
        /* <DEDUP_REMOVED lines=11> */
[-C--:B------:R-:W-:Y:S01]  /*12020*/  FMUL.FTZ R36, R29, R28.reuse ;  /* 0x0000001c1d247220 */ /* 0x080fe20000410000 */
[----:B------:R-:W-:Y:S01]  /*12030*/  FFMA.FTZ R34, R9, R28, -R34 ;  /* 0x0000001c09227223 */ /* 0x000fe20000010822 */
[----:B------:R-:W-:-:S02]  /*12040*/  HADD2.F32 R30, -RZ, R26.H0_H0 ;  /* 0x2000001aff1e7230 */ /* 0x000fc40000004100 */
[----:B------:R-:W-:Y:S01]  /*12050*/  FMUL.FTZ R25, R25, R76 ;  /* 0x0000004c19197220 */ /* 0x000fe20000410000 */
[----:B------:R-:W-:Y:S01]  /*12060*/  FFMA.FTZ R36, R9, R32, R36 ;  /* 0x0000002009247223 */ /* 0x000fe20000010024 */
[----:B------:R-:W-:Y:S02]  /*12070*/  HADD2.F32 R29, -RZ, R75.H0_H0 ;  /* 0x2000004bff1d7230 */ /* 0x000fe40000004100 */
[C---:B------:R-:W-:Y:S01]  /*12080*/  FFMA.FTZ R76, R5.reuse, R76, -R8 ;  /* 0x0000004c054c7223 */ /* 0x040fe20000010808 */
[----:B------:R-:W-:Y:S02]  /*12090*/  HADD2.F32 R9, -RZ, R77.H0_H0 ;  /* 0x2000004dff097230 */ /* 0x000fe40000004100 */
[----:B------:R-:W-:Y:S01]  /*120a0*/  FFMA.FTZ R74, R5, R74, R25 ;  /* 0x0000004a054a7223 */ /* 0x000fe20000010019 */
[----:B------:R-:W-:Y:S02]  /*120b0*/  HADD2.F32 R31, -RZ, R27.H0_H0 ;  /* 0x2000001bff1f7230 */ /* 0x000fe40000004100 */
[----:B------:R-:W-:Y:S01]  /*120c0*/  FMUL.FTZ R5, R30, R29 ;  /* 0x0000001d1e057220 */ /* 0x000fe20000410000 */
[----:B------:R-:W-:-:S02]  /*120d0*/  HADD2.F32 R32, -RZ, R75.H1_H1 ;  /* 0x3000004bff207230 */ /* 0x000fc40000004100 */
[-C--:B------:R-:W-:Y:S01]  /*120e0*/  FMUL.FTZ R25, R30, R9.reuse ;  /* 0x000000091e197220 */ /* 0x080fe20000410000 */
[----:B------:R-:W-:Y:S02]  /*120f0*/  HADD2.F32 R8, -RZ, R77.H1_H1 ;  /* 0x3000004dff087230 */ /* 0x000fe40000004100 */
[----:B------:R-:W-:Y:S01]  /*12100*/  FFMA.FTZ R33, R10, R9, -R5 ;  /* 0x000000090a217223 */ /* 0x000fe20000010805 */
[----:B------:R-:W-:Y:S02]  /*12110*/  HADD2.F32 R30, -RZ, R38.H0_H0 ;  /* 0x20000026ff1e7230 */ /* 0x000fe40000004100 */
        /* <DEDUP_REMOVED lines=8> */
[-C--:B------:R-:W-:Y:S01]  /*121a0*/  FMUL.FTZ R8, R27, R28.reuse ;  /* 0x0000001c1b087220 */ /* 0x080fe20000410000 */
[----:B------:R-:W-:Y:S02]  /*121b0*/  HADD2.F32 R11, -RZ, R42.H0_H0 ;  /* 0x2000002aff0b7230 */ /* 0x000fe40000004100 */
[----:B------:R-:W-:Y:S01]  /*121c0*/  FFMA.FTZ R10, R10, R29, R25 ;  /* 0x0000001d0a0a7223 */ /* 0x000fe20000010019 */
[----:B------:R-:W-:Y:S02]  /*121d0*/  HADD2.F32 R5, -RZ, R44.H0_H0 ;  /* 0x2000002cff057230 */ /* 0x000fe40000004100 */
[----:B------:R-:W-:Y:S01]  /*121e0*/  FFMA.FTZ R35, R7, R28, -R40 ;  /* 0x0000001c07237223 */ /* 0x000fe20000010828 */
[----:B------:R-:W-:-:S02]  /*121f0*/  HADD2.F32 R26, -RZ, R26.H1_H1 ;  /* 0x3000001aff1a7230 */ /* 0x000fc40000004100 */
[----:B------:R-:W-:Y:S02]  /*12200*/  HADD2.F32 R25, -RZ, R41.H0_H0 ;  /* 0x20000029ff197230 */ /* 0x000fe40000004100 */
[----:B------:R-:W-:Y:S01]  /*12210*/  FFMA.FTZ R41, R7, R30, R8 ;  /* 0x0000001e07297223 */ /* 0x000fe20000010008 */
[----:B------:R-:W-:Y:S02]  /*12220*/  HADD2.F32 R9, -RZ, R43.H0_H0 ;  /* 0x2000002bff097230 */ /* 0x000fe40000004100 */
[C---:B------:R-:W-:Y:S01]  /*12230*/  FMUL.FTZ R7, R24.reuse, R11 ;  /* 0x0000000b18077220 */ /* 0x040fe20000410000 */
[----:B------:R-:W-:Y:S02]  /*12240*/  HADD2.F32 R4, -RZ, R4.H1_H1 ;  /* 0x30000004ff047230 */ /* 0x000fe40000004100 */
[----:B------:R-:W-:Y:S01]  /*12250*/  FMUL.FTZ R24, R24, R5 ;  /* 0x0000000518187220 */ /* 0x000fe20000410000 */
[----:B------:R-:W-:Y:S02]  /*12260*/  HADD2.F32 R6, -RZ, R6.H1_H1 ;  /* 0x30000006ff067230 */ /* 0x000fe40000004100 */
[C---:B------:R-:W-:Y:S01]  /*12270*/  FMUL.FTZ R31, R26.reuse, R25 ;  /* 0x000000191a1f7220 */ /* 0x040fe20000410000 */
[----:B------:R-:W-:Y:S01]  /*12280*/  FMUL.FTZ R26, R26, R9 ;  /* 0x000000091a1a7220 */ /* 0x000fe20000410000 */
        /* <DEDUP_REMOVED lines=14> */
.L_x_2836:
[----:B------:R-:W-:Y:S05]  /*12370*/  BSYNC B1 ;  /* 0x0000000000017941 */ /* 0x000fea0003800000 */
.L_x_2835:
[----:B------:R-:W-:Y:S05]  /*12380*/  @P2 BRA `(.L_x_2808) ;  /* 0x0000000400a02947 */ /* 0x000fea0003800000 */
[----:B01----:R-:W-:Y:S01]  /*12390*/  SHF.R.S32.HI R5, RZ, 0x1f, R194 ;  /* 0x0000001fff057819 */ /* 0x003fe200000114c2 */
[----:B------:R-:W-:Y:S01]  /*123a0*/  HADD2.F32 R27, -RZ, R20.H1_H1 ;  /* 0x30000014ff1b7230 */ /* 0x000fe20000004100 */
[----:B------:R-:W-:Y:S01]  /*123b0*/  LEA.HI R3, R3, R201, RZ, 0x1d ;  /* 0x000000c903037211 */ /* 0x000fe200078fe8ff */
[----:B------:R-:W-:Y:S01]  /*123c0*/  HADD2.F32 R26, -RZ, R70.H1_H1 ;  /* 0x30000046ff1a7230 */ /* 0x000fe20000004100 */
[CC--:B------:R-:W-:Y:S01]  /*123d0*/  LEA.HI R4, R5.reuse, R194.reuse, RZ, 0x6 ;  /* 0x000000c205047211 */ /* 0x0c0fe200078f30ff */
[----:B------:R-:W-:Y:S01]  /*123e0*/  HADD2.F32 R20, -RZ, R20.H0_H0 ;  /* 0x20000014ff147230 */ /* 0x000fe20000004100 */
[----:B------:R-:W-:Y:S01]  /*123f0*/  LEA.HI R0, R5, R194, RZ, 0x3 ;  /* 0x000000c205007211 */ /* 0x000fe200078f18ff */
[----:B------:R-:W-:Y:S01]  /*12400*/  HADD2.F32 R70, -RZ, R70.H0_H0 ;  /* 0x20000046ff467230 */ /* 0x000fe20000004100 */
[----:B-----5:R-:W-:Y:S01]  /*12410*/  R2UR UR4, R61 ;  /* 0x000000003d0472ca */ /* 0x020fe200000e0000 */
[----:B------:R-:W-:Y:S01]  /*12420*/  IMAD.SHL.U32 R5, R4, 0x80, RZ ;  /* 0x0000008004057824 */ /* 0x000fe200078e00ff */
[----:B------:R-:W-:-:S02]  /*12430*/  LOP3.LUT R0, R213, 0x38, R0, 0xf8, !PT ;  /* 0x00000038d5007812 */ /* 0x000fc400078ef800 */
[----:B------:R-:W-:Y:S02]  /*12440*/  SHF.R.S32.HI R4, RZ, 0x1f, R3 ;  /* 0x0000001fff047819 */ /* 0x000fe40000011403 */
[----:B------:R-:W-:Y:S01]  /*12450*/  LOP3.LUT R6, R0, R60, RZ, 0x3c, !PT ;  /* 0x0000003c00067212 */ /* 0x000fe200078e3cff */
[----:B------:R-:W-:Y:S01]  /*12460*/  IMAD.SHL.U32 R0, R3, 0x8, RZ ;  /* 0x0000000803007824 */ /* 0x000fe200078e00ff */
[----:B------:R-:W-:Y:S02]  /*12470*/  LEA.HI R4, R4, R3, RZ, 0x3 ;  /* 0x0000000304047211 */ /* 0x000fe400078f18ff */
[----:B------:R-:W-:Y:S02]  /*12480*/  LOP3.LUT R5, R5, 0xffffe000, RZ, 0xc0, !PT ;  /* 0xffffe00005057812 */ /* 0x000fe400078ec0ff */
[----:B------:R-:W-:Y:S01]  /*12490*/  LOP3.LUT R0, R213, 0x38, R0, 0xf8, !PT ;  /* 0x00000038d5007812 */ /* 0x000fe200078ef800 */
[----:B------:R-:W-:Y:S01]  /*124a0*/  IMAD.SHL.U32 R4, R4, 0x400, RZ ;  /* 0x0000040004047824 */ /* 0x000fe200078e00ff */
[----:B------:R-:W-:-:S02]  /*124b0*/  IADD3 R5, R6, R5, R218 ;  /* 0x0000000506057210 */ /* 0x000fc40007ffe0da */
[----:B------:R-:W-:Y:S02]  /*124c0*/  LOP3.LUT R3, R0, R60, RZ, 0x3c, !PT ;  /* 0x0000003c00037212 */ /* 0x000fe400078e3cff */
[----:B------:R-:W-:Y:S02]  /*124d0*/  LOP3.LUT R0, R4, 0x7fffe000, RZ, 0xc0, !PT ;  /* 0x7fffe00004007812 */ /* 0x000fe400078ec0ff */
[----:B------:R-:W-:Y:S02]  /*124e0*/  LEA R37, R5, UR4, 0x1 ;  /* 0x0000000405257c11 */ /* 0x000fe4000f8e08ff */
[----:B------:R-:W-:Y:S02]  /*124f0*/  IADD3 R3, R3, R0, R218 ;  /* 0x0000000003037210 */ /* 0x000fe40007ffe0da */
[----:B------:R-:W-:Y:S01]  /*12500*/  SHF.R.U64 R33, R14, 0x10, R15 ;  /* 0x000000100e217819 */ /* 0x000fe2000000120f */
[----:B------:R-:W0:Y:S01]  /*12510*/  LDS.128 R4, [R37] ;  /* 0x0000000025047984 */ /* 0x000e220000000c00 */
[----:B------:R-:W-:-:S02]  /*12520*/  LEA R3, R3, R18, 0x1 ;  /* 0x0000001203037211 */ /* 0x000fc400078e08ff */
[----:B------:R-:W-:Y:S02]  /*12530*/  SHF.R.U32.HI R31, RZ, 0x10, R15 ;  /* 0x00000010ff1f7819 */ /* 0x000fe4000001160f */
[----:B------:R-:W-:Y:S01]  /*12540*/  SHF.R.U64 R34, R12, 0x10, R13 ;  /* 0x000000100c227819 */ /* 0x000fe2000000120d */
[----:B------:R-:W1:Y:S01]  /*12550*/  LDS.128 R8, [R3+0x12400] ;  /* 0x0124000003087984 */ /* 0x000e620000000c00 */
[--C-:B------:R-:W-:Y:S02]  /*12560*/  SHF.R.U64 R36, R56, 0x10, R57.reuse ;  /* 0x0000001038247819 */ /* 0x100fe40000001239 */
[----:B------:R-:W-:Y:S02]  /*12570*/  SHF.R.U32.HI R56, RZ, 0x10, R57 ;  /* 0x00000010ff387819 */ /* 0x000fe40000011639 */
[----:B------:R-:W-:Y:S02]  /*12580*/  SHF.R.U32.HI R28, RZ, 0x10, R13 ;  /* 0x00000010ff1c7819 */ /* 0x000fe4000001160d */
[----:B------:R-:W-:-:S02]  /*12590*/  SHF.R.U64 R35, R58, 0x10, R59 ;  /* 0x000000103a237819 */ /* 0x000fc4000000123b */
[----:B------:R-:W-:Y:S01]  /*125a0*/  SHF.R.U32.HI R58, RZ, 0x10, R59 ;  /* 0x00000010ff3a7819 */ /* 0x000fe2000001163b */
[----:B------:R-:W-:Y:S02]  /*125b0*/  HADD2.F32 R28, -RZ, R28.H0_H0 ;  /* 0x2000001cff1c7230 */ /* 0x000fe40000004100 */
[--C-:B0-----:R-:W-:Y:S02]  /*125c0*/  HADD2.F32 R12, -RZ, R5.reuse.H0_H0 ;  /* 0x20000005ff0c7230 */ /* 0x101fe40000004100 */
[----:B------:R-:W-:Y:S02]  /*125d0*/  HADD2.F32 R5, -RZ, R5.H1_H1 ;  /* 0x30000005ff057230 */ /* 0x000fe40000004100 */
[----:B------:R-:W-:Y:S02]  /*125e0*/  HADD2.F32 R0, -RZ, R4.H0_H0 ;  /* 0x20000004ff007230 */ /* 0x000fe40000004100 */
[--C-:B-1----:R-:W-:Y:S02]  /*125f0*/  HADD2.F32 R15, -RZ, R9.reuse.H0_H0 ;  /* 0x20000009ff0f7230 */ /* 0x102fe40000004100 */
[----:B------:R-:W-:-:S02]  /*12600*/  HADD2.F32 R21, -RZ, R9.H1_H1 ;  /* 0x30000009ff157230 */ /* 0x000fc40000004100 */
[----:B------:R-:W-:Y:S02]  /*12610*/  HADD2.F32 R9, -RZ, R8.H0_H0 ;  /* 0x20000008ff097230 */ /* 0x000fe40000004100 */
[CC--:B------:R-:W-:Y:S01]  /*12620*/  FMUL.FTZ R29, R15.reuse, R27.reuse ;  /* 0x0000001b0f1d7220 */ /* 0x0c0fe20000410000 */
[----:B------:R-:W-:Y:S01]  /*12630*/  FMUL.FTZ R15, R15, R26 ;  /* 0x0000001a0f0f7220 */ /* 0x000fe20000410000 */
[----:B------:R-:W-:Y:S01]  /*12640*/  FMUL.FTZ R30, R21, R28 ;  /* 0x0000001c151e7220 */ /* 0x000fe20000410000 */
[----:B------:R-:W-:Y:S02]  /*12650*/  HADD2.F32 R24, -RZ, R10.H0_H0 ;  /* 0x2000000aff187230 */ /* 0x000fe40000004100 */
[C---:B------:R-:W-:Y:S01]  /*12660*/  FFMA.FTZ R29, R12.reuse, R26, -R29 ;  /* 0x0000001a0c1d7223 */ /* 0x040fe2000001081d */
[----:B------:R-:W-:Y:S02]  /*12670*/  HADD2.F32 R26, -RZ, R56.H0_H0 ;  /* 0x20000038ff1a7230 */ /* 0x000fe40000004100 */
[----:B------:R-:W-:Y:S01]  /*12680*/  FFMA.FTZ R27, R12, R27, R15 ;  /* 0x0000001b0c1b7223 */ /* 0x000fe2000001000f */
[----:B------:R-:W-:Y:S01]  /*12690*/  FMUL.FTZ R15, R9, R20 ;  /* 0x00000014090f7220 */ /* 0x000fe20000410000 */
[----:B------:R-:W-:-:S02]  /*126a0*/  HADD2.F32 R12, -RZ, R69.H0_H0 ;  /* 0x20000045ff0c7230 */ /* 0x000fc40000004100 */
[----:B------:R-:W-:Y:S01]  /*126b0*/  FMUL.FTZ R9, R9, R70 ;  /* 0x0000004609097220 */ /* 0x000fe20000410000 */
[-C--:B------:R-:W-:Y:S01]  /*126c0*/  FMUL.FTZ R32, R21, R26.reuse ;  /* 0x0000001a15207220 */ /* 0x080fe20000410000 */
[C---:B------:R-:W-:Y:S01]  /*126d0*/  FFMA.FTZ R30, R5.reuse, R26, -R30 ;  /* 0x0000001a051e7223 */ /* 0x040fe2000001081e */
[----:B------:R-:W-:Y:S02]  /*126e0*/  HADD2.F32 R13, -RZ, R6.H0_H0 ;  /* 0x20000006ff0d7230 */ /* 0x000fe40000004100 */
[C---:B------:R-:W-:Y:S01]  /*126f0*/  FFMA.FTZ R15, R0.reuse, R70, -R15 ;  /* 0x00000046000f7223 */ /* 0x040fe2000001080f */
[----:B------:R-:W-:Y:S01]  /*12700*/  FFMA.FTZ R32, R5, R28, R32 ;  /* 0x0000001c05207223 */ /* 0x000fe20000010020 */
[----:B------:R-:W-:Y:S02]  /*12710*/  HADD2.F32 R5, -RZ, R71.H0_H0 ;  /* 0x20000047ff057230 */ /* 0x000fe40000004100 */
[----:B------:R-:W-:Y:S01]  /*12720*/  FFMA.FTZ R21, R0, R20, R9 ;  /* 0x0000001400157223 */ /* 0x000fe20000010009 */
[----:B------:R-:W-:-:S02]  /*12730*/  HADD2.F32 R25, -RZ, R11.H0_H0 ;  /* 0x2000000bff197230 */ /* 0x000fc40000004100 */
[C---:B------:R-:W-:Y:S01]  /*12740*/  FMUL.FTZ R0, R24.reuse, R12 ;  /* 0x0000000c18007220 */ /* 0x040fe20000410000 */
[----:B------:R-:W-:Y:S02]  /*12750*/  HADD2.F32 R71, -RZ, R71.H1_H1 ;  /* 0x30000047ff477230 */ /* 0x000fe40000004100 */
[-C--:B------:R-:W-:Y:S01]  /*12760*/  FMUL.FTZ R26, R24, R5.reuse ;  /* 0x00000005181a7220 */ /* 0x080fe20000410000 */
[----:B------:R-:W-:Y:S02]  /*12770*/  HADD2.F32 R69, -RZ, R69.H1_H1 ;  /* 0x30000045ff457230 */ /* 0x000fe40000004100 */
[----:B------:R-:W-:Y:S01]  /*12780*/  FFMA.FTZ R24, R13, R5, -R0 ;  /* 0x000000050d187223 */ /* 0x000fe20000010800 */
[----:B------:R-:W-:Y:S02]  /*12790*/  HADD2.F32 R14, -RZ, R7.H0_H0 ;  /* 0x20000007ff0e7230 */ /* 0x000fe40000004100 */
[----:B------:R-:W-:Y:S01]  /*127a0*/  FMUL.FTZ R28, R25, R71 ;  /* 0x00000047191c7220 */ /* 0x000fe20000410000 */
[----:B------:R-:W-:-:S02]  /*127b0*/  HADD2.F32 R11, -RZ, R11.H1_H1 ;  /* 0x3000000bff0b7230 */ /* 0x000fc40000004100 */
[----:B------:R-:W-:Y:S01]  /*127c0*/  FMUL.FTZ R5, R25, R69 ;  /* 0x0000004519057220 */ /* 0x000fe20000410000 */
[----:B------:R-:W-:Y:S02]  /*127d0*/  HADD2.F32 R20, -RZ, R31.H0_H0 ;  /* 0x2000001fff147230 */ /* 0x000fe40000004100 */
[----:B------:R-:W-:Y:S01]  /*127e0*/  FFMA.FTZ R26, R13, R12, R26 ;  /* 0x0000000c0d1a7223 */ /* 0x000fe2000001001a */
[----:B------:R-:W-:Y:S02]  /*127f0*/  HADD2.F32 R0, -RZ, R58.H0_H0 ;  /* 0x2000003aff007230 */ /* 0x000fe40000004100 */
[C---:B------:R-:W-:Y:S01]  /*12800*/  FFMA.FTZ R71, R14.reuse, R71, -R5 ;  /* 0x000000470e477223 */ /* 0x040fe20000010805 */
[----:B------:R-:W-:Y:S01]  /*12810*/  FFMA.FTZ R28, R14, R69, R28 ;  /* 0x000000450e1c7223 */ /* 0x000fe2000001001c */
[----:B------:R-:W-:Y:S02]  /*12820*/  HADD2.F32 R7, -RZ, R7.H1_H1 ;  /* 0x30000007ff077230 */ /* 0x000fe40000004100 */
[C---:B------:R-:W-:Y:S01]  /*12830*/  FMUL.FTZ R12, R11.reuse, R20 ;  /* 0x000000140b0c7220 */ /* 0x040fe20000410000 */
[----:B------:R-:W-:Y:S01]  /*12840*/  FMUL.FTZ R14, R11, R0 ;  /* 0x000000000b0e7220 */ /* 0x000fe20000410000 */
[----:B------:R-:W-:-:S02]  /*12850*/  HADD2.F32 R8, -RZ, R8.H1_H1 ;  /* 0x30000008ff087230 */ /* 0x000fc40000004100 */
[----:B------:R-:W-:Y:S02]  /*12860*/  HADD2.F32 R10, -RZ, R10.H1_H1 ;  /* 0x3000000aff0a7230 */ /* 0x000fe40000004100 */
[C---:B------:R-:W-:Y:S01]  /*12870*/  FFMA.FTZ R12, R7.reuse, R0, -R12 ;  /* 0x00000000070c7223 */ /* 0x040fe2000001080c */
[----:B------:R-:W-:Y:S02]  /*12880*/  HADD2.F32 R11, -RZ, R34.H0_H0 ;  /* 0x20000022ff0b7230 */ /* 0x000fe40000004100 */
[----:B------:R-:W-:Y:S01]  /*12890*/  FFMA.FTZ R31, R7, R20, R14 ;  /* 0x00000014071f7223 */ /* 0x000fe2000001000e */
[----:B------:R-:W-:Y:S02]  /*128a0*/  HADD2.F32 R13, -RZ, R33.H0_H0 ;  /* 0x20000021ff0d7230 */ /* 0x000fe40000004100 */
        /* <DEDUP_REMOVED lines=22> */
.L_x_2808:
[----:B------:R-:W-:Y:S05]  /*12a10*/  BSYNC B0 ;  /* 0x0000000000007941 */ /* 0x000fea0003800000 */
.L_x_2786:
        /* <DEDUP_REMOVED lines=8> */
.L_x_2784:
[----:B------:R-:W-:-:S06]  /*12aa0*/  ULOP3.LUT UR4, UR60, 0x1, URZ, 0xfc, !UPT ;  /* 0x000000013c047892 */ /* 0x000fcc000f8efc3f */
[----:B0--3--:R-:W-:-:S05]  /*12ab0*/  IMAD.U32 R0, RZ, RZ, UR4 ;  /* 0x00000004ff007e24 */ /* 0x009fca000f8e00ff */
[----:B------:R-:W-:-:S13]  /*12ac0*/  ISETP.NE.AND P0, PT, R0, 0x3, PT ;  /* 0x000000030000780c */ /* 0x000fda0003f05270 */
[----:B------:R-:W-:Y:S05]  /*12ad0*/  @!P0 BRA `(.L_x_2837) ;  /* 0x0000000000048947 */ /* 0x000fea0003800000 */
[----:B------:R-:W-:Y:S01]  /*12ae0*/  BPT.TRAP 0x1 ;  /* 0x000000040000795c */ /* 0x000fe20000300000 */
.L_x_2837:
[----:B--2---:R-:W-:Y:S01]  /*12af0*/  IMAD R8, R198, 0x8, R18 ;  /* 0x00000008c6087824 */ /* 0x004fe200078e0212 */
[----:B-1--4-:R-:W-:-:S04]  /*12b00*/  SHF.L.U32 R3, R202, 0x1f, RZ ;  /* 0x0000001fca037819 */ /* 0x012fc800000006ff */
[----:B------:R0:W1:Y:S01]  /*12b10*/  SYNCS.PHASECHK.TRANS64.TRYWAIT P1, [R8+URZ+0x30830], R3 ;  /* 0x03083003080075a7 */ /* 0x000062000802017f */
[----:B------:R-:W-:Y:S05]  /*12b20*/  @!P0 BRA `(.L_x_2838) ;  /* 0x0000000000048947 */ /* 0x000fea0003800000 */
[----:B------:R-:W-:Y:S01]  /*12b30*/  BPT.TRAP 0x1 ;  /* 0x000000040000795c */ /* 0x000fe20000300000 */
.L_x_2838:
[----:B-1----:R-:W-:Y:S05]  /*12b40*/  @P1 BRA `(.L_x_2839) ;  /* 0x0000000000081947 */ /* 0x002fea0003800000 */
[----:B------:R-:W1:Y:S02]  /*12b50*/  SYNCS.PHASECHK.TRANS64.TRYWAIT P1, [R8+URZ+0x30830], R3 ;  /* 0x03083003080075a7 */ /* 0x000e64000802017f */
[----:B-1----:R-:W-:Y:S05]  /*12b60*/  @!P1 BRA `(.L_x_2840) ;  /* 0x0000014c00049947 */ /* 0x002fea0003800000 */
.L_x_2839:
[----:B------:R-:W-:Y:S05]  /*12b70*/  WARPSYNC.ALL ;  /* 0x0000000000007948 */ /* 0x000fea0003800000 */
[----:B------:R-:W-:Y:S01]  /*12b80*/  VIADD R0, R18, 0x1e400 ;  /* 0x0001e40012007836 */ /* 0x000fe20000000000 */
[----:B------:R-:W-:Y:S01]  /*12b90*/  R2UR UR4, R68 ;  /* 0x00000000440472ca */ /* 0x000fe200000e0000 */
[----:B------:R-:W-:Y:S01]  /*12ba0*/  UMOV UR9, 0x40000040 ;  /* 0x4000004000097882 */ /* 0x000fe20000000000 */
[----:B------:R-:W-:Y:S01]  /*12bb0*/  MOV R5, 0x40000040 ;  /* 0x4000004000057802 */ /* 0x000fe20000000f00 */
[----:B-----5:R-:W-:Y:S01]  /*12bc0*/  WARPGROUP.ARRIVE ;  /* 0x00000000000079c5 */ /* 0x020fe20000000000 */
[----:B------:R-:W-:Y:S01]  /*12bd0*/  SHF.R.U32.HI R0, RZ, 0x4, R0 ;  /* 0x00000004ff007819 */ /* 0x000fe20000011600 */
[----:B------:R-:W-:Y:S01]  /*12be0*/  IMAD.U32 R11, RZ, RZ, UR9 ;  /* 0x00000009ff0b7e24 */ /* 0x000fe2000f8e00ff */
[----:B------:R-:W-:Y:S01]  /*12bf0*/  R2UR UR11, R5 ;  /* 0x00000000050b72ca */ /* 0x000fe200000e0000 */
[----:B------:R-:W-:Y:S01]  /*12c00*/  UMOV UR57, 0x40000040 ;  /* 0x4000004000397882 */ /* 0x000fe20000000000 */
[----:B------:R-:W-:Y:S01]  /*12c10*/  LOP3.LUT R0, R0, 0x3fff, RZ, 0xc0, !PT ;  /* 0x00003fff00007812 */ /* 0x000fe200078ec0ff */
[----:B------:R-:W-:Y:S01]  /*12c20*/  UMOV UR53, 0x40000040 ;  /* 0x4000004000357882 */ /* 0x000fe20000000000 */
[----:B------:R-:W-:Y:S01]  /*12c30*/  MOV R7, 0x40000040 ;  /* 0x4000004000077802 */ /* 0x000fe20000000f00 */
        /* <DEDUP_REMOVED lines=27> */
[----:B--2---:R-:W-:Y:S01]  /*12df0*/  IMAD.U32 R10, RZ, RZ, UR8 ;  /* 0x00000008ff0a7e24 */ /* 0x004fe2000f8e00ff */
[----:B------:R-:W-:Y:S01]  /*12e00*/  UIADD3 UR36, UR4, 0x806, URZ ;  /* 0x0000080604247890 */ /* 0x000fe2000fffe03f */
[----:B------:R-:W-:Y:S01]  /*12e10*/  IMAD.U32 R11, RZ, RZ, UR9 ;  /* 0x00000009ff0b7e24 */ /* 0x000fe2000f8e00ff */
[----:B------:R-:W-:-:S04]  /*12e20*/  UMOV UR37, 0x40000040 ;  /* 0x4000004000257882 */ /* 0x000fc80000000000 */
        /* <DEDUP_REMOVED lines=11> */
[----:B--2---:R-:W-:Y:S02]  /*12ee0*/  IMAD.U32 R10, RZ, RZ, UR8 ;  /* 0x00000008ff0a7e24 */ /* 0x004fe4000f8e00ff */
        /* <DEDUP_REMOVED lines=37> */
[----:B--2---:R-:W-:Y:S02]  /*13140*/  IMAD.U32 R10, RZ, RZ, UR8 ;  /* 0x00000008ff0a7e24 */ /* 0x004fe4000f8e00ff */
        /* <DEDUP_REMOVED lines=8> */
[----:B------:R-:W-:-:S02]  /*131d0*/  R2UR UR55, R7 ;  /* 0x00000000073772ca */ /* 0x000fc400000e0000 */
[----:B------:R-:W-:Y:S02]  /*131e0*/  MOV R7, 0x40000040 ;  /* 0x4000004000077802 */ /* 0x000fe40000000f00 */
        /* <DEDUP_REMOVED lines=34> */
[----:B--2---:R-:W-:Y:S05]  /*13410*/  @!P0 BRA `(.L_x_2841) ;  /* 0x0000000000048947 */ /* 0x004fea0003800000 */
[----:B------:R-:W-:Y:S01]  /*13420*/  BPT.TRAP 0x1 ;  /* 0x000000040000795c */ /* 0x000fe20000300000 */
.L_x_2841:
[----:B------:R-:W2:Y:S01]  /*13430*/  LDC R0, c[0x0][0x448] ;  /* 0x00011200ff007b82 */ /* 0x000ea20000000800 */
[----:B------:R-:W-:Y:S01]  /*13440*/  IMAD R6, R2, -0x60, R222 ;  /* 0xffffffa002067824 */ /* 0x000fe200078e02de */
[----:B------:R-:W-:Y:S01]  /*13450*/  ULDC UR4, c[0x0][0x988] ;  /* 0x0002620000047ab9 */ /* 0x000fe20000000800 */
[----:B------:R-:W-:Y:S01]  /*13460*/  LOP3.LUT R19, R19, 0xffffffef, RZ, 0xc0, !PT ;  /* 0xffffffef13137812 */ /* 0x000fe200078ec0ff */
[----:B------:R-:W-:Y:S01]  /*13470*/  BSSY B0, `(.L_x_2842) ;  /* 0x0000425000007945 */ /* 0x000fe20003800000 */
        /* <DEDUP_REMOVED lines=15> */
[----:B--2---:R-:W-:Y:S01]  /*13570*/  ISETP.NE.AND P4, PT, R0, 0x1, PT ;  /* 0x000000010000780c */ /* 0x004fe20003f85270 */
[----:B------:R-:W-:-:S12]  /*13580*/  IMAD.IADD R0, R225, 0x1, R220 ;  /* 0x00000001e1007824 */ /* 0x000fd800078e02dc */
[----:B01----:R-:W0:Y:S01]  /*13590*/  @P4 LDC R3, c[0x0][0x44c] ;  /* 0x00011300ff034b82 */ /* 0x003e220000000800 */
[----:B------:R-:W-:-:S07]  /*135a0*/  @P4 LOP3.LUT R19, R19, 0x10, RZ, 0xfc, !PT ;  /* 0x0000001013134812 */ /* 0x000fce00078efcff */
[----:B------:R-:W1:Y:S01]  /*135b0*/  @P4 LDC R4, c[0x0][0x450] ;  /* 0x00011400ff044b82 */ /* 0x000e620000000800 */
[----:B0-----:R-:W-:-:S05]  /*135c0*/  @P4 IMAD.HI.U32 R3, R0, R3, RZ ;  /* 0x0000000300034227 */ /* 0x001fca00078e00ff */
[----:B-1----:R-:W-:Y:S01]  /*135d0*/  @P4 SHF.R.U32.HI R0, RZ, R4, R3 ;  /* 0x00000004ff004219 */ /* 0x002fe20000011603 */
[----:B------:R-:W-:Y:S01]  /*135e0*/  IMAD R4, R2, -0x60, RZ ;  /* 0xffffffa002047824 */ /* 0x000fe200078e02ff */
[----:B------:R-:W-:-:S03]  /*135f0*/  IADD3 R3, -R223, 0x60, R6 ;  /* 0x00000060df037810 */ /* 0x000fc60007ffe106 */
[----:B------:R-:W0:Y:S01]  /*13600*/  SHFL.IDX PT, R5, R0, 0x1, 0x1c1f ;  /* 0x003c1f0000057f89 */ /* 0x000e2200000e0000 */
[----:B------:R-:W-:-:S03]  /*13610*/  IADD3 R4, -R223, 0x61, R4 ;  /* 0x00000061df047810 */ /* 0x000fc60007ffe104 */
[----:B------:R-:W1:Y:S01]  /*13620*/  SHFL.IDX PT, R0, R0, RZ, 0x1c1f ;  /* 0x001c1fff00007589 */ /* 0x000e6200000e0000 */
[----:B------:R-:W-:-:S04]  /*13630*/  IADD3 R4, -R221, R4, R222 ;  /* 0x00000004dd047210 */ /* 0x000fc80007ffe1de */
        /* <DEDUP_REMOVED lines=88> */
[----:B0-----:R-:W-:Y:S02]  /*13bc0*/  FMNMX.FTZ R5, R86, R5, !PT ;  /* 0x0000000556057209 */ /* 0x001fe40007810000 */
[----:B------:R-:W-:Y:S02]  /*13bd0*/  CS2R R86, SRZ ;  /* 0x0000000000567805 */ /* 0x000fe4000001ff00 */
[----:B------:R-:W-:Y:S02]  /*13be0*/  MOV R0, UR4 ;  /* 0x0000000400007c02 */ /* 0x000fe40008000f00 */
[----:B------:R-:W-:Y:S01]  /*13bf0*/  ISETP.GT.AND P3, PT, R3, 0x18, PT ;  /* 0x000000180300780c */ /* 0x000fe20003f64270 */
[----:B------:R-:W0:Y:S01]  /*13c00*/  SHFL.BFLY PT, R88, R5, 0x1, 0x1f ;  /* 0x0c201f0005587f89 */ /* 0x000e2200000e0000 */
[----:B------:R-:W-:-:S02]  /*13c10*/  FSEL R33, R33, -INF , P1 ;  /* 0xff80000021217808 */ /* 0x000fc40000800000 */
[----:B------:R-:W-:Y:S02]  /*13c20*/  FMNMX.FTZ R24, R11, R24, !PT ;  /* 0x000000180b187209 */ /* 0x000fe40007810000 */
[----:B------:R-:W-:Y:S02]  /*13c30*/  ISETP.GT.AND P1, PT, R3, 0x19, PT ;  /* 0x000000190300780c */ /* 0x000fe40003f24270 */
[----:B------:R-:W-:Y:S02]  /*13c40*/  FSEL R13, R36, -INF , P3 ;  /* 0xff800000240d7808 */ /* 0x000fe40001800000 */
[----:B------:R-:W-:Y:S02]  /*13c50*/  FMNMX.FTZ R24, R33, R24, !PT ;  /* 0x0000001821187209 */ /* 0x000fe40007810000 */
[----:B------:R-:W-:Y:S02]  /*13c60*/  FSEL R37, R37, -INF , P1 ;  /* 0xff80000025257808 */ /* 0x000fe40000800000 */
[----:B------:R-:W-:-:S02]  /*13c70*/  FMNMX.FTZ R24, R13, R24, !PT ;  /* 0x000000180d187209 */ /* 0x000fc40007810000 */
[----:B------:R-:W-:Y:S02]  /*13c80*/  ISETP.GT.AND P1, PT, R3, 0x21, PT ;  /* 0x000000210300780c */ /* 0x000fe40003f24270 */
[----:B------:R-:W-:Y:S02]  /*13c90*/  FMNMX.FTZ R24, R37, R24, !PT ;  /* 0x0000001825187209 */ /* 0x000fe40007810000 */
[----:B------:R-:W-:Y:S02]  /*13ca0*/  FSEL R41, R41, -INF , P1 ;  /* 0xff80000029297808 */ /* 0x000fe40000800000 */
[----:B------:R-:W-:Y:S02]  /*13cb0*/  ISETP.GT.AND P1, PT, R3, 0x29, PT ;  /* 0x000000290300780c */ /* 0x000fe40003f24270 */
[----:B0-----:R-:W-:Y:S02]  /*13cc0*/  FMNMX.FTZ R4, R5, R88, !PT ;  /* 0x0000005805047209 */ /* 0x001fe40007810000 */
[----:B------:R-:W-:-:S02]  /*13cd0*/  CS2R R88, SRZ ;  /* 0x0000000000587805 */ /* 0x000fc4000001ff00 */
[----:B------:R-:W-:Y:S02]  /*13ce0*/  FSEL R45, R45, -INF , P1 ;  /* 0xff8000002d2d7808 */ /* 0x000fe40000800000 */
[C---:B------:R-:W-:Y:S01]  /*13cf0*/  FSETP.NEU.FTZ.AND P2, PT, R4.reuse, -INF , PT ;  /* 0xff8000000400780b */ /* 0x040fe20003f5d000 */
[----:B------:R-:W-:Y:S01]  /*13d00*/  FMUL.FTZ R5, R4, R0 ;  /* 0x0000000004057220 */ /* 0x000fe20000410000 */
[----:B------:R-:W-:-:S04]  /*13d10*/  ISETP.GT.AND P1, PT, R3, 0x31, PT ;  /* 0x000000310300780c */ /* 0x000fc80003f24270 */
[----:B------:R-:W-:Y:S02]  /*13d20*/  FSEL R5, R5, RZ, P2 ;  /* 0x000000ff05057208 */ /* 0x000fe40001000000 */
[----:B------:R-:W-:Y:S02]  /*13d30*/  ISETP.GT.AND P2, PT, R3, 0x20, PT ;  /* 0x000000200300780c */ /* 0x000fe40003f44270 */
[----:B------:R-:W-:Y:S01]  /*13d40*/  FSEL R49, R49, -INF , P1 ;  /* 0xff80000031317808 */ /* 0x000fe20000800000 */
[-CC-:B------:R-:W-:Y:S01]  /*13d50*/  FFMA.FTZ R32, R30, R0.reuse, -R5.reuse ;  /* 0x000000001e207223 */ /* 0x180fe20000010805 */
[----:B------:R-:W-:Y:S01]  /*13d60*/  FSEL R15, R40, -INF , P2 ;  /* 0xff800000280f7808 */ /* 0x000fe20001000000 */
[--C-:B------:R-:W-:Y:S01]  /*13d70*/  FFMA.FTZ R187, R38, R0, -R5.reuse ;  /* 0x0000000026bb7223 */ /* 0x100fe20000010805 */
[----:B------:R-:W-:Y:S01]  /*13d80*/  ISETP.GT.AND P2, PT, R3, 0x28, PT ;  /* 0x000000280300780c */ /* 0x000fe20003f44270 */
[----:B------:R-:W0:Y:S01]  /*13d90*/  @P4 LDC R40, c[0x0][0x450] ;  /* 0x00011400ff284b82 */ /* 0x000e220000000800 */
[----:B------:R-:W-:Y:S01]  /*13da0*/  FMNMX.FTZ R28, R15, R24, !PT ;  /* 0x000000180f1c7209 */ /* 0x000fe20007810000 */
[-CC-:B------:R-:W-:Y:S01]  /*13db0*/  FFMA.FTZ R189, R84, R0.reuse, -R5.reuse ;  /* 0x0000000054bd7223 */ /* 0x180fe20000010805 */
[----:B------:R-:W-:Y:S01]  /*13dc0*/  FSEL R21, R44, -INF , P2 ;  /* 0xff8000002c157808 */ /* 0x000fe20001000000 */
[--C-:B------:R-:W-:Y:S01]  /*13dd0*/  FFMA.FTZ R82, R82, R0, -R5.reuse ;  /* 0x0000000052527223 */ /* 0x100fe20000010805 */
[----:B------:R-:W-:Y:S01]  /*13de0*/  FMNMX.FTZ R28, R41, R28, !PT ;  /* 0x0000001c291c7209 */ /* 0x000fe20007810000 */
[--C-:B------:R-:W-:Y:S01]  /*13df0*/  FFMA.FTZ R191, R80, R0, -R5.reuse ;  /* 0x0000000050bf7223 */ /* 0x100fe20000010805 */
[----:B------:R-:W-:Y:S01]  /*13e00*/  ISETP.GT.AND P2, PT, R3, 0x30, PT ;  /* 0x000000300300780c */ /* 0x000fe20003f44270 */
[----:B------:R-:W-:Y:S01]  /*13e10*/  MUFU.EX2 R189, R189 ;  /* 0x000000bd00bd7308 */ /* 0x000fe20000000800 */
[----:B------:R-:W-:Y:S01]  /*13e20*/  FMNMX.FTZ R28, R21, R28, !PT ;  /* 0x0000001c151c7209 */ /* 0x000fe20007810000 */
[-CC-:B------:R-:W-:Y:S01]  /*13e30*/  FFMA.FTZ R185, R34, R0.reuse, -R5.reuse ;  /* 0x0000000022b97223 */ /* 0x180fe20000010805 */
[----:B------:R-:W-:Y:S01]  /*13e40*/  FSEL R27, R48, -INF , P2 ;  /* 0xff800000301b7808 */ /* 0x000fe20001000000 */
[--C-:B------:R-:W-:Y:S01]  /*13e50*/  FFMA.FTZ R14, R14, R0, -R5.reuse ;  /* 0x000000000e0e7223 */ /* 0x100fe20000010805 */
[----:B------:R-:W-:Y:S01]  /*13e60*/  FMNMX.FTZ R28, R45, R28, !PT ;  /* 0x0000001c2d1c7209 */ /* 0x000fe20007810000 */
[--C-:B------:R-:W-:Y:S01]  /*13e70*/  FFMA.FTZ R10, R10, R0, -R5.reuse ;  /* 0x000000000a0a7223 */ /* 0x100fe20000010805 */
[----:B------:R-:W-:Y:S01]  /*13e80*/  ISETP.GT.AND P2, PT, R3, 0x38, PT ;  /* 0x000000380300780c */ /* 0x000fe20003f44270 */
[----:B------:R-:W1:Y:S01]  /*13e90*/  MUFU.EX2 R24, R82 ;  /* 0x0000005200187308 */ /* 0x000e620000000800 */
[----:B------:R-:W-:Y:S01]  /*13ea0*/  FMNMX.FTZ R30, R27, R28, !PT ;  /* 0x0000001c1b1e7209 */ /* 0x000fe20007810000 */
[-CC-:B------:R-:W-:Y:S01]  /*13eb0*/  FFMA.FTZ R181, R42, R0.reuse, -R5.reuse ;  /* 0x000000002ab57223 */ /* 0x180fe20000010805 */
[----:B------:R-:W-:Y:S01]  /*13ec0*/  ISETP.GT.AND P1, PT, R3, 0x39, PT ;  /* 0x000000390300780c */ /* 0x000fe20003f24270 */
[-CC-:B------:R-:W-:Y:S01]  /*13ed0*/  FFMA.FTZ R183, R46, R0.reuse, -R5.reuse ;  /* 0x000000002eb77223 */ /* 0x180fe20000010805 */
[----:B------:R-:W-:Y:S01]  /*13ee0*/  FSEL R31, R52, -INF , P2 ;  /* 0xff800000341f7808 */ /* 0x000fe20001000000 */
[--C-:B------:R-:W-:Y:S01]  /*13ef0*/  FFMA.FTZ R177, R50, R0, -R5.reuse ;  /* 0x0000000032b17223 */ /* 0x100fe20000010805 */
[----:B------:R-:W-:Y:S01]  /*13f00*/  FMNMX.FTZ R30, R49, R30, !PT ;  /* 0x0000001e311e7209 */ /* 0x000fe20007810000 */
[----:B------:R-:W2:Y:S01]  /*13f10*/  MUFU.EX2 R191, R191 ;  /* 0x000000bf00bf7308 */ /* 0x000ea20000000800 */
[----:B------:R-:W-:Y:S01]  /*13f20*/  ISETP.GT.AND P2, PT, R3, 0x40, PT ;  /* 0x000000400300780c */ /* 0x000fe20003f44270 */
[-CC-:B------:R-:W-:Y:S01]  /*13f30*/  FFMA.FTZ R34, R72, R0.reuse, -R5.reuse ;  /* 0x0000000048227223 */ /* 0x180fe20000010805 */
[----:B------:R-:W-:Y:S01]  /*13f40*/  FSEL R53, R53, -INF , P1 ;  /* 0xff80000035357808 */ /* 0x000fe20000800000 */
[--C-:B------:R-:W-:Y:S01]  /*13f50*/  FFMA.FTZ R179, R54, R0, -R5.reuse ;  /* 0x0000000036b37223 */ /* 0x100fe20000010805 */
[----:B------:R-:W-:Y:S01]  /*13f60*/  FMNMX.FTZ R30, R31, R30, !PT ;  /* 0x0000001e1f1e7209 */ /* 0x000fe20007810000 */
[-CC-:B------:R-:W-:Y:S01]  /*13f70*/  FFMA.FTZ R36, R78, R0.reuse, -R5.reuse ;  /* 0x000000004e247223 */ /* 0x180fe20000010805 */
[----:B------:R-:W-:Y:S01]  /*13f80*/  ISETP.GT.AND P1, PT, R3, 0x41, PT ;  /* 0x000000410300780c */ /* 0x000fe20003f24270 */
[----:B------:R3:W4:Y:S01]  /*13f90*/  MUFU.EX2 R28, R32 ;  /* 0x00000020001c7308 */ /* 0x0007220000000800 */
[----:B------:R-:W-:Y:S01]  /*13fa0*/  FSEL R35, R56, -INF , P2 ;  /* 0xff80000038237808 */ /* 0x000fe20001000000 */
[--C-:B------:R-:W-:Y:S01]  /*13fb0*/  FFMA.FTZ R173, R58, R0, -R5.reuse ;  /* 0x000000003aad7223 */ /* 0x100fe20000010805 */
[----:B------:R-:W-:Y:S01]  /*13fc0*/  FMNMX.FTZ R30, R53, R30, !PT ;  /* 0x0000001e351e7209 */ /* 0x000fe20007810000 */
[-CC-:B------:R-:W-:Y:S01]  /*13fd0*/  FFMA.FTZ R175, R62, R0.reuse, -R5.reuse ;  /* 0x000000003eaf7223 */ /* 0x180fe20000010805 */
[----:B------:R-:W-:Y:S01]  /*13fe0*/  ISETP.GT.AND P2, PT, R3, 0x48, PT ;  /* 0x000000480300780c */ /* 0x000fe20003f44270 */
[--C-:B------:R-:W-:Y:S01]  /*13ff0*/  FFMA.FTZ R169, R66, R0, -R5.reuse ;  /* 0x0000000042a97223 */ /* 0x100fe20000010805 */
[----:B------:R-:W-:Y:S01]  /*14000*/  FSEL R57, R57, -INF , P1 ;  /* 0xff80000039397808 */ /* 0x000fe20000800000 */
[----:B------:R-:W5:Y:S01]  /*14010*/  MUFU.EX2 R185, R185 ;  /* 0x000000b900b97308 */ /* 0x000f620000000800 */
[----:B------:R-:W-:Y:S01]  /*14020*/  FMNMX.FTZ R30, R35, R30, !PT ;  /* 0x0000001e231e7209 */ /* 0x000fe20007810000 */
[-CC-:B---3--:R-:W-:Y:S01]  /*14030*/  FFMA.FTZ R32, R20, R0.reuse, -R5.reuse ;  /* 0x0000000014207223 */ /* 0x188fe20000010805 */
[----:B------:R-:W-:Y:S01]  /*14040*/  ISETP.GT.AND P1, PT, R3, 0x49, PT ;  /* 0x000000490300780c */ /* 0x000fe20003f24270 */
[-CC-:B------:R-:W-:Y:S01]  /*14050*/  FFMA.FTZ R20, R74, R0.reuse, -R5.reuse ;  /* 0x000000004a147223 */ /* 0x180fe20000010805 */
[----:B------:R-:W-:Y:S01]  /*14060*/  FSEL R39, R60, -INF , P2 ;  /* 0xff8000003c277808 */ /* 0x000fe20001000000 */
[--C-:B------:R-:W-:Y:S01]  /*14070*/  FFMA.FTZ R26, R26, R0, -R5.reuse ;  /* 0x000000001a1a7223 */ /* 0x100fe20000010805 */
[----:B------:R-:W-:Y:S01]  /*14080*/  FMNMX.FTZ R30, R57, R30, !PT ;  /* 0x0000001e391e7209 */ /* 0x000fe20007810000 */
[----:B------:R-:W-:Y:S01]  /*14090*/  MUFU.EX2 R14, R14 ;  /* 0x0000000e000e7308 */ /* 0x000fe20000000800 */
[----:B------:R-:W-:Y:S01]  /*140a0*/  ISETP.GT.AND P2, PT, R3, 0x50, PT ;  /* 0x000000500300780c */ /* 0x000fe20003f44270 */
[----:B------:R-:W-:Y:S01]  /*140b0*/  FFMA.FTZ R171, R70, R0, -R5 ;  /* 0x0000000046ab7223 */ /* 0x000fe20000010805 */
[----:B------:R-:W-:-:S02]  /*140c0*/  FSEL R61, R61, -INF , P1 ;  /* 0xff8000003d3d7808 */ /* 0x000fc40000800000 */
[----:B------:R-:W-:Y:S02]  /*140d0*/  CS2R R84, SRZ ;  /* 0x0000000000547805 */ /* 0x000fe4000001ff00 */
[----:B------:R-:W-:Y:S02]  /*140e0*/  FMNMX.FTZ R30, R39, R30, !PT ;  /* 0x0000001e271e7209 */ /* 0x000fe40007810000 */
[----:B------:R-:W-:Y:S02]  /*140f0*/  CS2R R82, SRZ ;  /* 0x0000000000527805 */ /* 0x000fe4000001ff00 */
[----:B------:R-:W-:Y:S01]  /*14100*/  ISETP.GT.AND P1, PT, R3, 0x51, PT ;  /* 0x000000510300780c */ /* 0x000fe20003f24270 */
[----:B------:R-:W-:Y:S01]  /*14110*/  MUFU.EX2 R187, R187 ;  /* 0x000000bb00bb7308 */ /* 0x000fe20000000800 */
[----:B------:R-:W-:Y:S02]  /*14120*/  FSEL R43, R64, -INF , P2 ;  /* 0xff800000402b7808 */ /* 0x000fe40001000000 */
[----:B------:R-:W-:-:S02]  /*14130*/  CS2R R80, SRZ ;  /* 0x0000000000507805 */ /* 0x000fc4000001ff00 */
[----:B------:R-:W-:Y:S02]  /*14140*/  FMNMX.FTZ R30, R61, R30, !PT ;  /* 0x0000001e3d1e7209 */ /* 0x000fe40007810000 */
[----:B------:R-:W-:Y:S02]  /*14150*/  CS2R R78, SRZ ;  /* 0x00000000004e7805 */ /* 0x000fe4000001ff00 */
[----:B------:R-:W-:Y:S02]  /*14160*/  ISETP.GT.AND P2, PT, R3, 0x58, PT ;  /* 0x000000580300780c */ /* 0x000fe40003f44270 */
[----:B------:R-:W-:Y:S02]  /*14170*/  CS2R R74, SRZ ;  /* 0x00000000004a7805 */ /* 0x000fe4000001ff00 */
[----:B------:R-:W-:Y:S01]  /*14180*/  FSEL R65, R65, -INF , P1 ;  /* 0xff80000041417808 */ /* 0x000fe20000800000 */
[----:B------:R-:W-:Y:S01]  /*14190*/  MUFU.EX2 R10, R10 ;  /* 0x0000000a000a7308 */ /* 0x000fe20000000800 */
[----:B------:R-:W-:-:S02]  /*141a0*/  FMNMX.FTZ R30, R43, R30, !PT ;  /* 0x0000001e2b1e7209 */ /* 0x000fc40007810000 */
[----:B------:R-:W-:Y:S02]  /*141b0*/  CS2R R72, SRZ ;  /* 0x0000000000487805 */ /* 0x000fe4000001ff00 */
[----:B------:R-:W-:Y:S02]  /*141c0*/  ISETP.GT.AND P1, PT, R3, 0x59, PT ;  /* 0x000000590300780c */ /* 0x000fe40003f24270 */
[----:B------:R-:W-:Y:S02]  /*141d0*/  CS2R R66, SRZ ;  /* 0x0000000000427805 */ /* 0x000fe4000001ff00 */
[----:B------:R-:W-:Y:S02]  /*141e0*/  FSEL R47, R68, -INF , P2 ;  /* 0xff800000442f7808 */ /* 0x000fe40001000000 */
[----:B------:R-:W-:Y:S02]  /*141f0*/  CS2R R62, SRZ ;  /* 0x00000000003e7805 */ /* 0x000fe4000001ff00 */
[----:B------:R-:W-:Y:S01]  /*14200*/  FMNMX.FTZ R30, R65, R30, !PT ;  /* 0x0000001e411e7209 */ /* 0x000fe20007810000 */
[----:B------:R-:W-:Y:S01]  /*14210*/  MUFU.EX2 R181, R181 ;  /* 0x000000b500b57308 */ /* 0x000fe20000000800 */
[----:B------:R-:W-:-:S02]  /*14220*/  FSEL R69, R69, -INF , P1 ;  /* 0xff80000045457808 */ /* 0x000fc40000800000 */
[----:B------:R-:W-:Y:S02]  /*14230*/  CS2R R58, SRZ ;  /* 0x00000000003a7805 */ /* 0x000fe4000001ff00 */
[----:B------:R-:W-:Y:S02]  /*14240*/  FMNMX.FTZ R30, R47, R30, !PT ;  /* 0x0000001e2f1e7209 */ /* 0x000fe40007810000 */
[----:B------:R-:W-:Y:S02]  /*14250*/  CS2R R54, SRZ ;  /* 0x0000000000367805 */ /* 0x000fe4000001ff00 */
[----:B------:R-:W-:Y:S02]  /*14260*/  CS2R R50, SRZ ;  /* 0x0000000000327805 */ /* 0x000fe4000001ff00 */
[----:B------:R-:W-:Y:S01]  /*14270*/  FMNMX.FTZ R3, R69, R30, !PT ;  /* 0x0000001e45037209 */ /* 0x000fe20007810000 */
[--C-:B------:R-:W-:Y:S01]  /*14280*/  FFMA.FTZ R30, R6, R0, -R5.reuse ;  /* 0x00000000061e7223 */ /* 0x100fe20000010805 */
[----:B------:R-:W-:Y:S03]  /*14290*/  MUFU.EX2 R183, R183 ;  /* 0x000000b700b77308 */ /* 0x000fe60000000800 */
[----:B------:R-:W3:Y:S05]  /*142a0*/  SHFL.BFLY PT, R6, R3, 0x2, 0x1f ;  /* 0x0c401f0003067f89 */ /* 0x000eea00000e0000 */
[----:B------:R-:W-:Y:S08]  /*142b0*/  MUFU.EX2 R30, R30 ;  /* 0x0000001e001e7308 */ /* 0x000ff00000000800 */
[----:B------:R-:W-:Y:S08]  /*142c0*/  MUFU.EX2 R32, R32 ;  /* 0x0000002000207308 */ /* 0x000ff00000000800 */
[----:B------:R-:W-:Y:S01]  /*142d0*/  MUFU.EX2 R177, R177 ;  /* 0x000000b100b17308 */ /* 0x000fe20000000800 */
[----:B---3--:R-:W-:Y:S01]  /*142e0*/  FMNMX.FTZ R38, R3, R6, !PT ;  /* 0x0000000603267209 */ /* 0x008fe20007810000 */
[-CC-:B------:R-:W-:Y:S01]  /*142f0*/  FFMA.FTZ R6, R76, R0.reuse, -R5.reuse ;  /* 0x000000004c067223 */ /* 0x180fe20000010805 */
[----:B------:R-:W-:Y:S01]  /*14300*/  FFMA.FTZ R5, R71, R0, -R5 ;  /* 0x0000000047057223 */ /* 0x000fe20000010805 */
[----:B------:R-:W-:-:S02]  /*14310*/  CS2R R76, SRZ ;  /* 0x00000000004c7805 */ /* 0x000fc4000001ff00 */
[----:B------:R-:W-:Y:S01]  /*14320*/  CS2R R70, SRZ ;  /* 0x0000000000467805 */ /* 0x000fe2000001ff00 */
[----:B------:R-:W3:Y:S01]  /*14330*/  SHFL.BFLY PT, R3, R38, 0x1, 0x1f ;  /* 0x0c201f0026037f89 */ /* 0x000ee200000e0000 */
[----:B------:R-:W-:Y:S08]  /*14340*/  MUFU.EX2 R34, R34 ;  /* 0x0000002200227308 */ /* 0x000ff00000000800 */
[----:B------:R-:W-:Y:S08]  /*14350*/  MUFU.EX2 R179, R179 ;  /* 0x000000b300b37308 */ /* 0x000ff00000000800 */
[----:B------:R-:W-:Y:S01]  /*14360*/  MUFU.EX2 R36, R36 ;  /* 0x0000002400247308 */ /* 0x000fe20000000800 */
[----:B---3--:R-:W-:-:S07]  /*14370*/  FMNMX.FTZ R3, R38, R3, !PT ;  /* 0x0000000326037209 */ /* 0x008fce0007810000 */
[----:B------:R-:W-:Y:S01]  /*14380*/  MUFU.EX2 R173, R173 ;  /* 0x000000ad00ad7308 */ /* 0x000fe20000000800 */
[C---:B------:R-:W-:Y:S01]  /*14390*/  FSETP.NEU.FTZ.AND P1, PT, R3.reuse, -INF , PT ;  /* 0xff8000000300780b */ /* 0x040fe20003f3d000 */
[----:B------:R-:W-:-:S06]  /*143a0*/  FMUL.FTZ R38, R3, R0 ;  /* 0x0000000003267220 */ /* 0x000fcc0000410000 */
[----:B------:R-:W-:Y:S01]  /*143b0*/  MUFU.EX2 R6, R6 ;  /* 0x0000000600067308 */ /* 0x000fe20000000800 */
[----:B------:R-:W-:-:S05]  /*143c0*/  FSEL R38, R38, RZ, P1 ;  /* 0x000000ff26267208 */ /* 0x000fca0000800000 */
[-CC-:B------:R-:W-:Y:S01]  /*143d0*/  FFMA.FTZ R190, R9, R0.reuse, -R38.reuse ;  /* 0x0000000009be7223 */ /* 0x180fe20000010826 */
[-CC-:B------:R-:W-:Y:S01]  /*143e0*/  FFMA.FTZ R9, R29, R0.reuse, -R38.reuse ;  /* 0x000000001d097223 */ /* 0x180fe20000010826 */
[-CC-:B------:R-:W-:Y:S01]  /*143f0*/  FFMA.FTZ R188, R7, R0.reuse, -R38.reuse ;  /* 0x0000000007bc7223 */ /* 0x180fe20000010826 */
[----:B------:R-:W3:Y:S01]  /*14400*/  @P4 LDC R29, c[0x0][0x44c] ;  /* 0x00011300ff1d4b82 */ /* 0x000ee20000000800 */
[-CC-:B------:R-:W-:Y:S01]  /*14410*/  FFMA.FTZ R7, R25, R0.reuse, -R38.reuse ;  /* 0x0000000019077223 */ /* 0x180fe20000010826 */
[-CC-:B------:R-:W-:Y:S01]  /*14420*/  FFMA.FTZ R184, R11, R0.reuse, -R38.reuse ;  /* 0x000000000bb87223 */ /* 0x180fe20000010826 */
[----:B------:R-:W-:Y:S01]  /*14430*/  MUFU.EX2 R190, R190 ;  /* 0x000000be00be7308 */ /* 0x000fe20000000800 */
[-CC-:B------:R-:W-:Y:S01]  /*14440*/  FFMA.FTZ R11, R33, R0.reuse, -R38.reuse ;  /* 0x00000000210b7223 */ /* 0x180fe20000010826 */
[-CC-:B------:R-:W-:Y:S01]  /*14450*/  FFMA.FTZ R186, R13, R0.reuse, -R38.reuse ;  /* 0x000000000dba7223 */ /* 0x180fe20000010826 */
[----:B------:R-:W-:Y:S01]  /*14460*/  FFMA.FTZ R176, R27, R0, -R38 ;  /* 0x000000001bb07223 */ /* 0x000fe20000010826 */
[----:B------:R-:W-:-:S02]  /*14470*/  VIADD R27, R8, 0x30840 ;  /* 0x00030840081b7836 */ /* 0x000fc40000000000 */
[----:B-1----:R-:W-:Y:S01]  /*14480*/  FADD.FTZ R8, R189, R24 ;  /* 0x00000018bd087221 */ /* 0x002fe20000010000 */
[----:B------:R-:W-:Y:S02]  /*14490*/  IMAD.MOV.U32 R33, RZ, RZ, R220 ;  /* 0x000000ffff217224 */ /* 0x000fe400078e00dc */
[-CC-:B------:R-:W-:Y:S01]  /*144a0*/  FFMA.FTZ R13, R37, R0.reuse, -R38.reuse ;  /* 0x00000000250d7223 */ /* 0x180fe20000010826 */
[----:B------:R-:W-:Y:S01]  /*144b0*/  MUFU.EX2 R188, R188 ;  /* 0x000000bc00bc7308 */ /* 0x000fe20000000800 */
[-C--:B------:R-:W-:Y:S01]  /*144c0*/  FFMA.FTZ R178, R31, R0.reuse, -R38 ;  /* 0x000000001fb27223 */ /* 0x080fe20000010826 */
[----:B--2---:R-:W-:Y:S01]  /*144d0*/  FADD.FTZ R31, R191, R8 ;  /* 0x00000008bf1f7221 */ /* 0x004fe20000010000 */
[-CC-:B------:R-:W-:Y:S01]  /*144e0*/  FFMA.FTZ R180, R15, R0.reuse, -R38.reuse ;  /* 0x000000000fb47223 */ /* 0x180fe20000010826 */
[-CC-:B------:R-:W-:Y:S01]  /*144f0*/  FFMA.FTZ R15, R41, R0.reuse, -R38.reuse ;  /* 0x00000000290f7223 */ /* 0x180fe20000010826 */
[-CC-:B------:R-:W-:Y:S01]  /*14500*/  FFMA.FTZ R182, R21, R0.reuse, -R38.reuse ;  /* 0x0000000015b67223 */ /* 0x180fe20000010826 */
[-CC-:B------:R-:W-:Y:S01]  /*14510*/  FFMA.FTZ R21, R45, R0.reuse, -R38.reuse ;  /* 0x000000002d157223 */ /* 0x180fe20000010826 */
[-CC-:B------:R-:W-:Y:S01]  /*14520*/  FFMA.FTZ R25, R49, R0.reuse, -R38.reuse ;  /* 0x0000000031197223 */ /* 0x180fe20000010826 */
[----:B------:R-:W1:Y:S01]  /*14530*/  MUFU.EX2 R7, R7 ;  /* 0x0000000700077308 */ /* 0x000e620000000800 */
[----:B------:R-:W-:Y:S01]  /*14540*/  PRMT R27, R214, 0x654, R27 ;  /* 0x00000654d61b7816 */ /* 0x000fe2000000001b */
[-CC-:B------:R-:W-:Y:S01]  /*14550*/  FFMA.FTZ R172, R35, R0.reuse, -R38.reuse ;  /* 0x0000000023ac7223 */ /* 0x180fe20000010826 */
[----:B------:R-:W-:Y:S01]  /*14560*/  F2FP.F16.F32.PACK_AB R189, R24, R189 ;  /* 0x000000bd18bd723e */ /* 0x000fe200000000ff */
[-CC-:B------:R-:W-:Y:S01]  /*14570*/  FFMA.FTZ R57, R57, R0.reuse, -R38.reuse ;  /* 0x0000000039397223 */ /* 0x180fe20000010826 */
[----:B---3--:R-:W-:Y:S01]  /*14580*/  @P4 IMAD.HI.U32 R29, R220, R29, RZ ;  /* 0x0000001ddc1d4227 */ /* 0x008fe200078e00ff */
[----:B------:R2:W-:Y:S03]  /*14590*/  SYNCS.ARRIVE.TRANS64.RED.A1T0 RZ, [R27+URZ], RZ ;  /* 0x000000ff1bff79a7 */ /* 0x0005e6000810043f */
[-CC-:B------:R-:W-:Y:S01]  /*145a0*/  FFMA.FTZ R39, R39, R0.reuse, -R38.reuse ;  /* 0x0000000027277223 */ /* 0x180fe20000010826 */
[----:B------:R-:W3:Y:S01]  /*145b0*/  MUFU.EX2 R9, R9 ;  /* 0x0000000900097308 */ /* 0x000ee20000000800 */
[--C-:B------:R-:W-:Y:S01]  /*145c0*/  FFMA.FTZ R61, R61, R0, -R38.reuse ;  /* 0x000000003d3d7223 */ /* 0x100fe20000010826 */
[----:B0-----:R-:W-:Y:S01]  /*145d0*/  @P4 SHF.R.U32.HI R33, RZ, R40, R29 ;  /* 0x00000028ff214219 */ /* 0x001fe2000001161d */
[----:B----4-:R-:W-:Y:S01]  /*145e0*/  FADD.FTZ R40, R28, R31 ;  /* 0x0000001f1c287221 */ /* 0x010fe20000010000 */
[-CC-:B------:R-:W-:Y:S01]  /*145f0*/  FFMA.FTZ R43, R43, R0.reuse, -R38.reuse ;  /* 0x000000002b2b7223 */ /* 0x180fe20000010826 */
[-CC-:B------:R-:W-:Y:S01]  /*14600*/  FFMA.FTZ R65, R65, R0.reuse, -R38.reuse ;  /* 0x0000000041417223 */ /* 0x180fe20000010826 */
[----:B--2---:R-:W-:Y:S01]  /*14610*/  FFMA.FTZ R27, R53, R0, -R38 ;  /* 0x00000000351b7223 */ /* 0x004fe20000010826 */
[----:B-----5:R-:W-:Y:S01]  /*14620*/  FADD.FTZ R31, R185, R40 ;  /* 0x00000028b91f7221 */ /* 0x020fe20000010000 */
[----:B------:R-:W0:Y:S01]  /*14630*/  MUFU.EX2 R184, R184 ;  /* 0x000000b800b87308 */ /* 0x000e220000000800 */
[----:B-1----:R-:W-:Y:S01]  /*14640*/  FADD.FTZ R29, R188, R7 ;  /* 0x00000007bc1d7221 */ /* 0x002fe20000010000 */
[C---:B------:R-:W-:Y:S01]  /*14650*/  F2FP.F16.F32.PACK_AB R185, R14.reuse, R185 ;  /* 0x000000b90eb9723e */ /* 0x040fe200000000ff */
[----:B------:R-:W-:Y:S01]  /*14660*/  FADD.FTZ R40, R14, R31 ;  /* 0x0000001f0e287221 */ /* 0x000fe20000010000 */
[----:B------:R-:W-:Y:S01]  /*14670*/  F2FP.F16.F32.PACK_AB R188, R7, R188 ;  /* 0x000000bc07bc723e */ /* 0x000fe200000000ff */
[----:B------:R-:W-:Y:S01]  /*14680*/  FADD.FTZ R8, R190, R29 ;  /* 0x0000001dbe087221 */ /* 0x000fe20000010000 */
[----:B------:R-:W-:Y:S01]  /*14690*/  FFMA.FTZ R47, R47, R0, -R38 ;  /* 0x000000002f2f7223 */ /* 0x000fe20000010826 */
[----:B------:R-:W-:Y:S01]  /*146a0*/  FADD.FTZ R31, R187, R40 ;  /* 0x00000028bb1f7221 */ /* 0x000fe20000010000 */
[----:B------:R-:W1:Y:S01]  /*146b0*/  MUFU.EX2 R11, R11 ;  /* 0x0000000b000b7308 */ /* 0x000e620000000800 */
[C---:B---3--:R-:W-:Y:S01]  /*146c0*/  FADD.FTZ R29, R9.reuse, R8 ;  /* 0x00000008091d7221 */ /* 0x048fe20000010000 */
[C---:B------:R-:W-:Y:S01]  /*146d0*/  F2FP.F16.F32.PACK_AB R187, R10.reuse, R187 ;  /* 0x000000bb0abb723e */ /* 0x040fe200000000ff */
[----:B------:R-:W-:Y:S01]  /*146e0*/  FADD.FTZ R40, R10, R31 ;  /* 0x0000001f0a287221 */ /* 0x000fe20000010000 */
[----:B------:R-:W-:Y:S01]  /*146f0*/  F2FP.F16.F32.PACK_AB R190, R9, R190 ;  /* 0x000000be09be723e */ /* 0x000fe200000000ff */
[----:B------:R-:W-:Y:S01]  /*14700*/  FFMA.FTZ R38, R69, R0, -R38 ;  /* 0x0000000045267223 */ /* 0x000fe20000010826 */
[----:B------:R-:W-:Y:S01]  /*14710*/  IADD3 R33, R33, R222, -R221 ;  /* 0x000000de21217210 */ /* 0x000fe20007ffe8dd */
[----:B------:R-:W-:Y:S01]  /*14720*/  FADD.FTZ R31, R181, R40 ;  /* 0x00000028b51f7221 */ /* 0x000fe20000010000 */
[----:B------:R-:W2:Y:S01]  /*14730*/  MUFU.EX2 R186, R186 ;  /* 0x000000ba00ba7308 */ /* 0x000ea20000000800 */
[----:B0-----:R-:W-:Y:S01]  /*14740*/  FADD.FTZ R8, R184, R29 ;  /* 0x0000001db8087221 */ /* 0x001fe20000010000 */
[----:B------:R-:W-:Y:S01]  /*14750*/  F2FP.F16.F32.PACK_AB R191, R28, R191 ;  /* 0x000000bf1cbf723e */ /* 0x000fe200000000ff */
[C---:B------:R-:W-:Y:S01]  /*14760*/  FADD.FTZ R40, R30.reuse, R31 ;  /* 0x0000001f1e287221 */ /* 0x040fe20000010000 */
[----:B------:R-:W-:Y:S01]  /*14770*/  IMAD.HI R33, R33, 0x2aaaaaab, RZ ;  /* 0x2aaaaaab21217827 */ /* 0x000fe200078e02ff */
[----:B------:R-:W-:-:S02]  /*14780*/  F2FP.F16.F32.PACK_AB R181, R30, R181 ;  /* 0x000000b51eb5723e */ /* 0x000fc400000000ff */
[----:B------:R-:W-:Y:S01]  /*14790*/  CS2R R68, SRZ ;  /* 0x0000000000447805 */ /* 0x000fe2000001ff00 */
[----:B------:R-:W-:Y:S01]  /*147a0*/  FADD.FTZ R31, R183, R40 ;  /* 0x00000028b71f7221 */ /* 0x000fe20000010000 */
[----:B------:R-:W0:Y:S01]  /*147b0*/  MUFU.EX2 R13, R13 ;  /* 0x0000000d000d7308 */ /* 0x000e220000000800 */
[C---:B-1----:R-:W-:Y:S01]  /*147c0*/  FADD.FTZ R29, R11.reuse, R8 ;  /* 0x000000080b1d7221 */ /* 0x042fe20000010000 */
[----:B------:R-:W-:Y:S01]  /*147d0*/  SHF.R.U32.HI R42, RZ, 0x1f, R33 ;  /* 0x0000001fff2a7819 */ /* 0x000fe20000011621 */
[C---:B------:R-:W-:Y:S01]  /*147e0*/  FADD.FTZ R24, R32.reuse, R31 ;  /* 0x0000001f20187221 */ /* 0x040fe20000010000 */
[----:B------:R-:W-:Y:S02]  /*147f0*/  F2FP.F16.F32.PACK_AB R183, R32, R183 ;  /* 0x000000b720b7723e */ /* 0x000fe400000000ff */
[----:B------:R-:W-:Y:S02]  /*14800*/  CS2R R52, SRZ ;  /* 0x0000000000347805 */ /* 0x000fe4000001ff00 */
[----:B------:R-:W-:Y:S01]  /*14810*/  F2FP.F16.F32.PACK_AB R184, R11, R184 ;  /* 0x000000b80bb8723e */ /* 0x000fe200000000ff */
[----:B------:R-:W-:Y:S01]  /*14820*/  FADD.FTZ R31, R177, R24 ;  /* 0x00000018b11f7221 */ /* 0x000fe20000010000 */
[----:B------:R-:W1:Y:S01]  /*14830*/  MUFU.EX2 R180, R180 ;  /* 0x000000b400b47308 */ /* 0x000e620000000800 */
[----:B--2---:R-:W-:Y:S01]  /*14840*/  FADD.FTZ R8, R186, R29 ;  /* 0x0000001dba087221 */ /* 0x004fe20000010000 */
[C---:B------:R-:W-:Y:S01]  /*14850*/  F2FP.F16.F32.PACK_AB R177, R34.reuse, R177 ;  /* 0x000000b122b1723e */ /* 0x040fe200000000ff */
[----:B------:R-:W-:Y:S01]  /*14860*/  FADD.FTZ R10, R34, R31 ;  /* 0x0000001f220a7221 */ /* 0x000fe20000010000 */
[----:B------:R-:W-:-:S02]  /*14870*/  CS2R R48, SRZ ;  /* 0x0000000000307805 */ /* 0x000fc4000001ff00 */
[----:B------:R-:W-:Y:S02]  /*14880*/  CS2R R44, SRZ ;  /* 0x00000000002c7805 */ /* 0x000fe4000001ff00 */
[----:B------:R-:W-:Y:S01]  /*14890*/  CS2R R34, SRZ ;  /* 0x0000000000227805 */ /* 0x000fe2000001ff00 */
[----:B------:R-:W-:Y:S01]  /*148a0*/  FADD.FTZ R31, R179, R10 ;  /* 0x0000000ab31f7221 */ /* 0x000fe20000010000 */
[----:B------:R-:W2:Y:S01]  /*148b0*/  MUFU.EX2 R15, R15 ;  /* 0x0000000f000f7308 */ /* 0x000ea20000000800 */
[C---:B0-----:R-:W-:Y:S01]  /*148c0*/  FADD.FTZ R29, R13.reuse, R8 ;  /* 0x000000080d1d7221 */ /* 0x041fe20000010000 */
[----:B------:R-:W-:Y:S02]  /*148d0*/  F2FP.F16.F32.PACK_AB R186, R13, R186 ;  /* 0x000000ba0dba723e */ /* 0x000fe400000000ff */
[----:B------:R-:W-:-:S04]  /*148e0*/  F2FP.F16.F32.PACK_AB R179, R36, R179 ;  /* 0x000000b324b3723e */ /* 0x000fc800000000ff */
[----:B------:R-:W0:Y:S01]  /*148f0*/  MUFU.EX2 R182, R182 ;  /* 0x000000b600b67308 */ /* 0x000e220000000800 */
[----:B-1----:R-:W-:-:S07]  /*14900*/  FADD.FTZ R8, R180, R29 ;  /* 0x0000001db4087221 */ /* 0x002fce0000010000 */
[----:B------:R-:W1:Y:S01]  /*14910*/  MUFU.EX2 R21, R21 ;  /* 0x0000001500157308 */ /* 0x000e620000000800 */
[----:B--2---:R-:W-:Y:S01]  /*14920*/  FADD.FTZ R29, R15, R8 ;  /* 0x000000080f1d7221 */ /* 0x004fe20000010000 */
[----:B------:R-:W-:Y:S02]  /*14930*/  LEA.HI.SX32 R8, R33, R42, 0x1c ;  /* 0x0000002a21087211 */ /* 0x000fe400078fe2ff */
[----:B------:R-:W-:Y:S02]  /*14940*/  CS2R R32, SRZ ;  /* 0x0000000000207805 */ /* 0x000fe4000001ff00 */
[----:B------:R-:W-:Y:S02]  /*14950*/  F2FP.F16.F32.PACK_AB R180, R15, R180 ;  /* 0x000000b40fb4723e */ /* 0x000fe400000000ff */
[----:B------:R-:W-:Y:S01]  /*14960*/  VIMNMX R13, R219, R8, !PT ;  /* 0x00000008db0d7248 */ /* 0x000fe20007fe0100 */
[----:B------:R-:W2:Y:S01]  /*14970*/  MUFU.EX2 R176, R176 ;  /* 0x000000b000b07308 */ /* 0x000ea20000000800 */
[----:B0-----:R-:W-:-:S07]  /*14980*/  FADD.FTZ R40, R182, R29 ;  /* 0x0000001db6287221 */ /* 0x001fce0000010000 */
        /* <DEDUP_REMOVED lines=8> */
[----:B------:R-:W-:Y:S01]  /*14a10*/  FADD.FTZ R14, R36, R31 ;  /* 0x0000001f240e7221 */ /* 0x000fe20000010000 */
[----:B------:R-:W-:Y:S02]  /*14a20*/  F2FP.F16.F32.PACK_AB R176, R25, R176 ;  /* 0x000000b019b0723e */ /* 0x000fe400000000ff */
[----:B------:R-:W-:Y:S02]  /*14a30*/  CS2R R36, SRZ ;  /* 0x0000000000247805 */ /* 0x000fe4000001ff00 */
[----:B------:R-:W-:Y:S01]  /*14a40*/  CS2R R30, SRZ ;  /* 0x00000000001e7805 */ /* 0x000fe2000001ff00 */
[----:B------:R-:W-:Y:S01]  /*14a50*/  FADD.FTZ R7, R173, R14 ;  /* 0x0000000ead077221 */ /* 0x000fe20000010000 */
[----:B------:R-:W-:Y:S01]  /*14a60*/  F2FP.F16.F32.PACK_AB R173, R6, R173 ;  /* 0x000000ad06ad723e */ /* 0x000fe200000000ff */
        /* <DEDUP_REMOVED lines=8> */
[----:B------:R-:W-:-:S06]  /*14af0*/  CS2R R28, SRZ ;  /* 0x00000000001c7805 */ /* 0x000fcc000001ff00 */
[----:B------:R-:W0:Y:S01]  /*14b00*/  MUFU.EX2 R39, R39 ;  /* 0x0000002700277308 */ /* 0x000e220000000800 */
[C---:B-1----:R-:W-:Y:S01]  /*14b10*/  FADD.FTZ R10, R57.reuse, R10 ;  /* 0x0000000a390a7221 */ /* 0x042fe20000010000 */
[----:B------:R-:W-:Y:S02]  /*14b20*/  F2FP.F16.F32.PACK_AB R172, R57, R172 ;  /* 0x000000ac39ac723e */ /* 0x000fe400000000ff */
[----:B------:R-:W-:-:S04]  /*14b30*/  CS2R R56, SRZ ;  /* 0x0000000000387805 */ /* 0x000fc8000001ff00 */
[----:B------:R-:W1:Y:S01]  /*14b40*/  MUFU.EX2 R20, R20 ;  /* 0x0000001400147308 */ /* 0x000e620000000800 */
[----:B--2---:R-:W-:-:S07]  /*14b50*/  FADD.FTZ R9, R175, R14 ;  /* 0x0000000eaf097221 */ /* 0x004fce0000010000 */
[----:B------:R2:W3:Y:S01]  /*14b60*/  MUFU.EX2 R174, R61 ;  /* 0x0000003d00ae7308 */ /* 0x0004e20000000800 */
[----:B0-----:R-:W-:-:S07]  /*14b70*/  FADD.FTZ R7, R39, R10 ;  /* 0x0000000a27077221 */ /* 0x001fce0000010000 */
[----:B------:R-:W0:Y:S01]  /*14b80*/  MUFU.EX2 R169, R169 ;  /* 0x000000a900a97308 */ /* 0x000e220000000800 */
[C---:B-1----:R-:W-:Y:S01]  /*14b90*/  FADD.FTZ R24, R20.reuse, R9 ;  /* 0x0000000914187221 */ /* 0x042fe20000010000 */
[----:B------:R-:W-:Y:S02]  /*14ba0*/  F2FP.F16.F32.PACK_AB R175, R20, R175 ;  /* 0x000000af14af723e */ /* 0x000fe400000000ff */
[----:B--2---:R-:W-:-:S04]  /*14bb0*/  CS2R R60, SRZ ;  /* 0x00000000003c7805 */ /* 0x004fc8000001ff00 */
[----:B------:R-:W1:Y:S01]  /*14bc0*/  MUFU.EX2 R43, R43 ;  /* 0x0000002b002b7308 */ /* 0x000e620000000800 */
[C---:B---3--:R-:W-:Y:S01]  /*14bd0*/  FADD.FTZ R14, R174.reuse, R7 ;  /* 0x00000007ae0e7221 */ /* 0x048fe20000010000 */
[----:B------:R-:W-:-:S06]  /*14be0*/  F2FP.F16.F32.PACK_AB R174, R174, R39 ;  /* 0x00000027aeae723e */ /* 0x000fcc00000000ff */
[----:B------:R-:W2:Y:S01]  /*14bf0*/  MUFU.EX2 R26, R26 ;  /* 0x0000001a001a7308 */ /* 0x000ea20000000800 */
[----:B0-----:R-:W-:Y:S01]  /*14c00*/  FADD.FTZ R9, R169, R24 ;  /* 0x00000018a9097221 */ /* 0x001fe20000010000 */
[----:B------:R-:W-:-:S06]  /*14c10*/  CS2R R24, SRZ ;  /* 0x0000000000187805 */ /* 0x000fcc000001ff00 */
[----:B------:R0:W3:Y:S01]  /*14c20*/  MUFU.EX2 R168, R65 ;  /* 0x0000004100a87308 */ /* 0x0000e20000000800 */
[----:B-1----:R-:W-:-:S07]  /*14c30*/  FADD.FTZ R7, R43, R14 ;  /* 0x0000000e2b077221 */ /* 0x002fce0000010000 */
[----:B------:R-:W1:Y:S01]  /*14c40*/  MUFU.EX2 R171, R171 ;  /* 0x000000ab00ab7308 */ /* 0x000e620000000800 */
[C---:B--2---:R-:W-:Y:S01]  /*14c50*/  FADD.FTZ R14, R26.reuse, R9 ;  /* 0x000000091a0e7221 */ /* 0x044fe20000010000 */
[----:B------:R-:W-:Y:S02]  /*14c60*/  F2FP.F16.F32.PACK_AB R169, R26, R169 ;  /* 0x000000a91aa9723e */ /* 0x000fe400000000ff */
[----:B0-----:R-:W-:Y:S02]  /*14c70*/  CS2R R64, SRZ ;  /* 0x0000000000407805 */ /* 0x001fe4000001ff00 */
[----:B------:R-:W-:Y:S02]  /*14c80*/  CS2R R26, SRZ ;  /* 0x00000000001a7805 */ /* 0x000fe4000001ff00 */
[----:B------:R-:W0:Y:S01]  /*14c90*/  MUFU.EX2 R47, R47 ;  /* 0x0000002f002f7308 */ /* 0x000e220000000800 */
[C---:B---3--:R-:W-:Y:S01]  /*14ca0*/  FADD.FTZ R6, R168.reuse, R7 ;  /* 0x00000007a8067221 */ /* 0x048fe20000010000 */
[----:B------:R-:W-:-:S02]  /*14cb0*/  F2FP.F16.F32.PACK_AB R168, R168, R43 ;  /* 0x0000002ba8a8723e */ /* 0x000fc400000000ff */
[----:B------:R-:W-:-:S04]  /*14cc0*/  CS2R R42, SRZ ;  /* 0x00000000002a7805 */ /* 0x000fc8000001ff00 */
[----:B------:R1:W2:Y:S08]  /*14cd0*/  MUFU.EX2 R10, R5 ;  /* 0x00000005000a7308 */ /* 0x0002b00000000800 */
[----:B------:R-:W3:Y:S01]  /*14ce0*/  MUFU.EX2 R38, R38 ;  /* 0x0000002600267308 */ /* 0x000ee20000000800 */
[----:B-1----:R-:W-:Y:S01]  /*14cf0*/  FADD.FTZ R5, R171, R14 ;  /* 0x0000000eab057221 */ /* 0x002fe20000010000 */
[----:B0-----:R-:W-:-:S03]  /*14d00*/  FADD.FTZ R7, R47, R6 ;  /* 0x000000062f077221 */ /* 0x001fc60000010000 */
[C---:B--2---:R-:W-:Y:S01]  /*14d10*/  FADD.FTZ R6, R10.reuse, R5 ;  /* 0x000000050a067221 */ /* 0x044fe20000010000 */
[----:B------:R-:W-:Y:S01]  /*14d20*/  F2FP.F16.F32.PACK_AB R171, R10, R171 ;  /* 0x000000ab0aab723e */ /* 0x000fe200000000ff */
[----:B------:R-:W-:Y:S01]  /*14d30*/  VIADD R10, R2, 0xfffffffe ;  /* 0xfffffffe020a7836 */ /* 0x000fe20000000000 */
[----:B------:R-:W-:Y:S01]  /*14d40*/  MOV R2, 0x3f800000 ;  /* 0x3f80000000027802 */ /* 0x000fe20000000f00 */
[----:B------:R-:W-:-:S03]  /*14d50*/  IMAD.MOV.U32 R5, RZ, RZ, 0x3f800000 ;  /* 0x3f800000ff057424 */ /* 0x000fc600078e00ff */
[----:B------:R-:W-:Y:S01]  /*14d60*/  ISETP.GE.AND P1, PT, R10, R13, PT ;  /* 0x0000000d0a00720c */ /* 0x000fe20003f26270 */
[C---:B---3--:R-:W-:Y:S01]  /*14d70*/  FADD.FTZ R7, R38.reuse, R7 ;  /* 0x0000000726077221 */ /* 0x048fe20000010000 */
[----:B------:R-:W-:Y:S02]  /*14d80*/  F2FP.F16.F32.PACK_AB R170, R38, R47 ;  /* 0x0000002f26aa723e */ /* 0x000fe400000000ff */
[----:B------:R-:W-:Y:S02]  /*14d90*/  CS2R R46, SRZ ;  /* 0x00000000002e7805 */ /* 0x000fe4000001ff00 */
[----:B------:R-:W-:-:S07]  /*14da0*/  CS2R R38, SRZ ;  /* 0x0000000000267805 */ /* 0x000fce000001ff00 */
[----:B------:R-:W-:Y:S05]  /*14db0*/  @!P1 BRA `(.L_x_2843) ;  /* 0x0000002800409947 */ /* 0x000fea0003800000 */
[----:B------:R-:W-:Y:S01]  /*14dc0*/  BSSY B1, `(.L_x_2843) ;  /* 0x000028f000017945 */ /* 0x000fe20003800000 */
[----:B------:R-:W-:Y:S01]  /*14dd0*/  IMAD.MOV.U32 R8, RZ, RZ, R4 ;  /* 0x000000ffff087224 */ /* 0x000fe200078e0004 */
[----:B------:R-:W-:Y:S01]  /*14de0*/  MOV R11, R202 ;  /* 0x000000ca000b7202 */ /* 0x000fe20000000f00 */
[----:B------:R-:W-:Y:S02]  /*14df0*/  IMAD.MOV.U32 R9, RZ, RZ, R3 ;  /* 0x000000ffff097224 */ /* 0x000fe400078e0003 */
[----:B------:R-:W-:Y:S02]  /*14e00*/  IMAD.MOV.U32 R14, RZ, RZ, R198 ;  /* 0x000000ffff0e7224 */ /* 0x000fe400078e00c6 */
[----:B------:R-:W-:Y:S02]  /*14e10*/  IMAD.MOV.U32 R2, RZ, RZ, 0x3f800000 ;  /* 0x3f800000ff027424 */ /* 0x000fe400078e00ff */
[----:B------:R-:W-:-:S07]  /*14e20*/  IMAD.MOV.U32 R119, RZ, RZ, RZ ;  /* 0x000000ffff777224 */ /* 0x000fce00078e00ff */
.L_x_2856:
[----:B------:R-:W-:-:S04]  /*14e30*/  ISETP.NE.AND P1, PT, R14, 0x1, PT ;  /* 0x000000010e00780c */ /* 0x000fc80003f25270 */
[----:B------:R-:W-:-:S04]  /*14e40*/  SEL R202, RZ, 0x1, P1 ;  /* 0x00000001ffca7807 */ /* 0x000fc80000800000 */
[----:B------:R-:W-:Y:S01]  /*14e50*/  LOP3.LUT R202, R11, R202, RZ, 0x3c, !PT ;  /* 0x000000ca0bca7212 */ /* 0x000fe200078e3cff */
[----:B------:R-:W-:Y:S06]  /*14e60*/  @!P0 BRA `(.L_x_2844) ;  /* 0x0000000000048947 */ /* 0x000fec0003800000 */
[----:B------:R-:W-:Y:S01]  /*14e70*/  BPT.TRAP 0x1 ;  /* 0x000000040000795c */ /* 0x000fe20000300000 */
.L_x_2844:
[----:B------:R-:W-:Y:S02]  /*14e80*/  IADD3 R198, R14, 0x1, RZ ;  /* 0x000000010ec67810 */ /* 0x000fe40007ffe0ff */
[----:B------:R-:W-:Y:S02]  /*14e90*/  SHF.L.U32 R20, R202, 0x1f, RZ ;  /* 0x0000001fca147819 */ /* 0x000fe400000006ff */
[----:B------:R-:W-:-:S04]  /*14ea0*/  ISETP.NE.AND P1, PT, R198, 0x2, PT ;  /* 0x00000002c600780c */ /* 0x000fc80003f25270 */
[----:B------:R-:W-:-:S05]  /*14eb0*/  SEL R198, R198, RZ, P1 ;  /* 0x000000ffc6c67207 */ /* 0x000fca0000800000 */
[----:B------:R-:W-:-:S04]  /*14ec0*/  IMAD R0, R198, 0x8, R18 ;  /* 0x00000008c6007824 */ /* 0x000fc800078e0212 */
[----:B------:R0:W1:Y:S01]  /*14ed0*/  SYNCS.PHASECHK.TRANS64.TRYWAIT P1, [R0+URZ+0x30830], R20 ;  /* 0x03083014000075a7 */ /* 0x000062000802017f */
[----:B------:R-:W-:Y:S05]  /*14ee0*/  @!P0 BRA `(.L_x_2845) ;  /* 0x0000000000048947 */ /* 0x000fea0003800000 */
[----:B------:R-:W-:Y:S01]  /*14ef0*/  BPT.TRAP 0x1 ;  /* 0x000000040000795c */ /* 0x000fe20000300000 */
.L_x_2845:
[----:B------:R-:W-:Y:S01]  /*14f00*/  IMAD R3, R198, 0x900, R12 ;  /* 0x00000900c6037824 */ /* 0x000fe200078e020c */
[----:B------:R-:W-:Y:S03]  /*14f10*/  BSSY B2, `(.L_x_2846) ;  /* 0x0000006000027945 */ /* 0x000fe60003800000 */
[C---:B------:R-:W-:Y:S02]  /*14f20*/  VIADD R15, R3.reuse, 0x2 ;  /* 0x00000002030f7836 */ /* 0x040fe40000000000 */
[----:B------:R-:W-:Y:S01]  /*14f30*/  VIADD R4, R3, 0x4 ;  /* 0x0000000403047836 */ /* 0x000fe20000000000 */
[----:B-1----:R-:W-:Y:S06]  /*14f40*/  @P1 BRA `(.L_x_2847) ;  /* 0x0000000000081947 */ /* 0x002fec0003800000 */
[----:B------:R-:W1:Y:S02]  /*14f50*/  SYNCS.PHASECHK.TRANS64.TRYWAIT P1, [R0+URZ+0x30830], R20 ;  /* 0x03083014000075a7 */ /* 0x000e64000802017f */
[----:B-1----:R-:W-:Y:S05]  /*14f60*/  @!P1 BRA `(.L_x_2848) ;  /* 0x0000012800189947 */ /* 0x002fea0003800000 */
.L_x_2847:
[----:B------:R-:W-:Y:S05]  /*14f70*/  BSYNC B2 ;  /* 0x0000000000027941 */ /* 0x000fea0003800000 */
.L_x_2846:
[----:B------:R-:W2:Y:S04]  /*14f80*/  LDL.64 R124, [R1+0x28] ;  /* 0x00002800017c7983 */ /* 0x000ea80000100a00 */
[----:B------:R3:W-:Y:S04]  /*14f90*/  STL.64 [R1+0x58], R8 ;  /* 0x0000580801007387 */ /* 0x0007e80000100a00 */
[----:B---3--:R-:W3:Y:S04]  /*14fa0*/  LDL.64 R8, [R1+0x20] ;  /* 0x0000200001087983 */ /* 0x008ee80000100a00 */
[----:B------:R4:W-:Y:S04]  /*14fb0*/  STL.64 [R1+0x50], R6 ;  /* 0x0000500601007387 */ /* 0x0009e80000100a00 */
[----:B----4-:R-:W4:Y:S01]  /*14fc0*/  LDL.64 R6, [R1+0x18] ;  /* 0x0000180001067983 */ /* 0x010f220000100a00 */
[----:B01----:R-:W-:Y:S01]  /*14fd0*/  MOV R20, R3 ;  /* 0x0000000300147202 */ /* 0x003fe20000000f00 */
[C---:B------:R-:W-:Y:S01]  /*14fe0*/  VIADD R120, R3.reuse, 0x6 ;  /* 0x0000000603787836 */ /* 0x040fe20000000000 */
[C---:B------:R-:W-:Y:S01]  /*14ff0*/  IADD3 R122, R3.reuse, 0x304, RZ ;  /* 0x00000304037a7810 */ /* 0x040fe20007ffe0ff */
[----:B------:R-:W-:Y:S01]  /*15000*/  IMAD.MOV.U32 R21, RZ, RZ, 0x40000040 ;  /* 0x40000040ff157424 */ /* 0x000fe200078e00ff */
[----:B------:R-:W-:Y:S01]  /*15010*/  R2UR UR26, R20 ;  /* 0x00000000141a72ca */ /* 0x000fe200000e0000 */
[----:B------:R-:W-:Y:S01]  /*15020*/  IMAD.MOV.U32 R20, RZ, RZ, R15 ;  /* 0x000000ffff147224 */ /* 0x000fe200078e000f */
[----:B------:R-:W-:Y:S01]  /*15030*/  R2UR UR14, R120 ;  /* 0x00000000780e72ca */ /* 0x000fe200000e0000 */
[----:B------:R-:W-:Y:S01]  /*15040*/  VIADD R120, R3, 0x302 ;  /* 0x0000030203787836 */ /* 0x000fe20000000000 */
[----:B------:R-:W-:Y:S01]  /*15050*/  R2UR UR58, R122 ;  /* 0x000000007a3a72ca */ /* 0x000fe200000e0000 */
[----:B------:R-:W-:Y:S01]  /*15060*/  IMAD.MOV.U32 R121, RZ, RZ, 0x40000040 ;  /* 0x40000040ff797424 */ /* 0x000fe200078e00ff */
[----:B------:R-:W-:Y:S01]  /*15070*/  R2UR UR22, R20 ;  /* 0x00000000141672ca */ /* 0x000fe200000e0000 */
[----:B------:R-:W-:Y:S01]  /*15080*/  IMAD.MOV.U32 R123, RZ, RZ, 0x40000040 ;  /* 0x40000040ff7b7424 */ /* 0x000fe200078e00ff */
[----:B------:R-:W-:-:S02]  /*15090*/  MOV R20, R4 ;  /* 0x0000000400147202 */ /* 0x000fc40000000f00 */
[----:B------:R-:W-:Y:S01]  /*150a0*/  R2UR UR6, R120 ;  /* 0x00000000780672ca */ /* 0x000fe200000e0000 */
[C---:B------:R-:W-:Y:S01]  /*150b0*/  VIADD R120, R3.reuse, 0x600 ;  /* 0x0000060003787836 */ /* 0x040fe20000000000 */
[----:B------:R-:W-:Y:S01]  /*150c0*/  R2UR UR18, R20 ;  /* 0x00000000141272ca */ /* 0x000fe200000e0000 */
[C---:B------:R-:W-:Y:S01]  /*150d0*/  VIADD R20, R3.reuse, 0x300 ;  /* 0x0000030003147836 */ /* 0x040fe20000000000 */
[C---:B------:R-:W-:Y:S01]  /*150e0*/  IADD3 R122, R3.reuse, 0x602, RZ ;  /* 0x00000602037a7810 */ /* 0x040fe20007ffe0ff */
[-C--:B------:R-:W-:Y:S01]  /*150f0*/  FMUL.FTZ R26, R26, R2.reuse ;  /* 0x000000021a1a7220 */ /* 0x080fe20000410000 */
[----:B------:R-:W-:Y:S01]  /*15100*/  R2UR UR50, R120 ;  /* 0x00000000783272ca */ /* 0x000fe200000e0000 */
[C---:B------:R-:W-:Y:S01]  /*15110*/  VIADD R120, R3.reuse, 0x606 ;  /* 0x0000060603787836 */ /* 0x040fe20000000000 */
[----:B------:R-:W-:Y:S01]  /*15120*/  R2UR UR10, R20 ;  /* 0x00000000140a72ca */ /* 0x000fe200000e0000 */
[----:B------:R-:W-:Y:S02]  /*15130*/  VIADD R20, R3, 0x306 ;  /* 0x0000030603147836 */ /* 0x000fe40000000000 */
[-C--:B------:R-:W-:Y:S01]  /*15140*/  FMUL.FTZ R27, R27, R2.reuse ;  /* 0x000000021b1b7220 */ /* 0x080fe20000410000 */
[-C--:B------:R-:W-:Y:S01]  /*15150*/  FMUL.FTZ R30, R30, R2.reuse ;  /* 0x000000021e1e7220 */ /* 0x080fe20000410000 */
[-C--:B------:R-:W-:Y:S01]  /*15160*/  FMUL.FTZ R31, R31, R2.reuse ;  /* 0x000000021f1f7220 */ /* 0x080fe20000410000 */
[----:B------:R-:W-:Y:S01]  /*15170*/  FMUL.FTZ R34, R34, R2 ;  /* 0x0000000222227220 */ /* 0x000fe20000410000 */
[----:B------:R-:W-:Y:S01]  /*15180*/  R2UR UR54, R20 ;  /* 0x00000000143672ca */ /* 0x000fe200000e0000 */
[----:B------:R-:W-:-:S02]  /*15190*/  VIADD R20, R3, 0x604 ;  /* 0x0000060403147836 */ /* 0x000fc40000000000 */
        /* <DEDUP_REMOVED lines=43> */
[----:B------:R-:W-:Y:S01]  /*15450*/  R2UR UR27, R21 ;  /* 0x00000000151b72ca */ /* 0x000fe200000e0000 */
[----:B------:R-:W4:Y:S01]  /*15460*/  LDL.64 R2, [R1+0x10] ;  /* 0x0000100001027983 */ /* 0x000f220000100a00 */
[----:B------:R-:W-:-:S02]  /*15470*/  R2UR UR15, R121 ;  /* 0x00000000790f72ca */ /* 0x000fc400000e0000 */
[----:B------:R-:W-:Y:S02]  /*15480*/  R2UR UR7, R121 ;  /* 0x00000000790772ca */ /* 0x000fe400000e0000 */
[----:B------:R-:W-:Y:S02]  /*15490*/  R2UR UR59, R123 ;  /* 0x000000007b3b72ca */ /* 0x000fe400000e0000 */
[----:B------:R-:W-:Y:S02]  /*154a0*/  R2UR UR51, R121 ;  /* 0x00000000793372ca */ /* 0x000fe400000e0000 */
[----:B------:R-:W-:Y:S02]  /*154b0*/  R2UR UR46, R122 ;  /* 0x000000007a2e72ca */ /* 0x000fe400000e0000 */
[----:B------:R-:W-:Y:S02]  /*154c0*/  R2UR UR47, R123 ;  /* 0x000000007b2f72ca */ /* 0x000fe400000e0000 */
[----:B------:R-:W-:-:S02]  /*154d0*/  R2UR UR38, R120 ;  /* 0x00000000782672ca */ /* 0x000fc400000e0000 */
[----:B------:R-:W-:Y:S01]  /*154e0*/  R2UR UR39, R121 ;  /* 0x00000000792772ca */ /* 0x000fe200000e0000 */
        /* <DEDUP_REMOVED lines=48> */
[C---:B------:R-:W-:Y:S01]  /*157f0*/  R2UR UR23, R21.reuse ;  /* 0x00000000151772ca */ /* 0x040fe200000e0000 */
[----:B------:R-:W4:Y:S01]  /*15800*/  LDL.64 R4, [R1+0x8] ;  /* 0x0000080001047983 */ /* 0x000f220000100a00 */
[----:B------:R-:W-:-:S02]  /*15810*/  R2UR UR19, R21 ;  /* 0x00000000151372ca */ /* 0x000fc400000e0000 */
[C---:B------:R-:W-:Y:S02]  /*15820*/  R2UR UR11, R21.reuse ;  /* 0x00000000150b72ca */ /* 0x040fe400000e0000 */
[C---:B------:R-:W-:Y:S02]  /*15830*/  R2UR UR55, R21.reuse ;  /* 0x00000000153772ca */ /* 0x040fe400000e0000 */
[----:B------:R-:W-:Y:S02]  /*15840*/  R2UR UR42, R20 ;  /* 0x00000000142a72ca */ /* 0x000fe400000e0000 */
[----:B------:R-:W-:Y:S02]  /*15850*/  R2UR UR43, R21 ;  /* 0x00000000152b72ca */ /* 0x000fe400000e0000 */
[----:B------:R-:W4:Y:S01]  /*15860*/  LDL.64 R20, [R1] ;  /* 0x0000000001147983 */ /* 0x000f220000100a00 */
[----:B--2---:R-:W-:Y:S02]  /*15870*/  R2UR UR24, R124 ;  /* 0x000000007c1872ca */ /* 0x004fe400000e0000 */
[----:B------:R-:W-:-:S02]  /*15880*/  R2UR UR25, R125 ;  /* 0x000000007d1972ca */ /* 0x000fc400000e0000 */
[----:B------:R-:W-:-:S11]  /*15890*/  WARPGROUP.ARRIVE ;  /* 0x00000000000079c5 */ /* 0x000fd60000000000 */
        /* <DEDUP_REMOVED lines=10> */
[----:B------:R0:W5:Y:S01]  /*15940*/  LDL.LU.64 R6, [R1+0x50] ;  /* 0x0000500001067983 */ /* 0x0001620000300a00 */
        /* <DEDUP_REMOVED lines=38> */
.L_x_2849:
[----:B------:R-:W-:Y:S01]  /*15bb0*/  SHF.L.U32 R2, R11, 0x1f, RZ ;  /* 0x0000001f0b027819 */ /* 0x000fe200000006ff */
[----:B------:R-:W-:-:S04]  /*15bc0*/  IMAD R11, R14, 0x8, R18 ;  /* 0x000000080e0b7824 */ /* 0x000fc800078e0212 */
[----:B------:R0:W1:Y:S01]  /*15bd0*/  SYNCS.PHASECHK.TRANS64.TRYWAIT P1, [R11+URZ+0x30850], R2 ;  /* 0x030850020b0075a7 */ /* 0x000062000802017f */
[----:B------:R-:W-:Y:S05]  /*15be0*/  @!P0 BRA `(.L_x_2850) ;  /* 0x0000000000048947 */ /* 0x000fea0003800000 */
[----:B------:R-:W-:Y:S01]  /*15bf0*/  BPT.TRAP 0x1 ;  /* 0x000000040000795c */ /* 0x000fe20000300000 */
.L_x_2850:
[----:B------:R-:W-:Y:S04]  /*15c00*/  BSSY B2, `(.L_x_2851) ;  /* 0x0000004000027945 */ /* 0x000fe80003800000 */
[----:B-1----:R-:W-:Y:S05]  /*15c10*/  @P1 BRA `(.L_x_2852) ;  /* 0x0000000000081947 */ /* 0x002fea0003800000 */
[----:B------:R-:W1:Y:S02]  /*15c20*/  SYNCS.PHASECHK.TRANS64.TRYWAIT P1, [R11+URZ+0x30850], R2 ;  /* 0x030850020b0075a7 */ /* 0x000e64000802017f */
[----:B-1----:R-:W-:Y:S05]  /*15c30*/  @!P1 BRA `(.L_x_2853) ;  /* 0x0000011800f89947 */ /* 0x002fea0003800000 */
.L_x_2852:
[----:B------:R-:W-:Y:S05]  /*15c40*/  BSYNC B2 ;  /* 0x0000000000027941 */ /* 0x000fea0003800000 */
.L_x_2851:
[----:B01----:R-:W-:Y:S01]  /*15c50*/  IADD3 R2, R18, 0x400, RZ ;  /* 0x0000040012027810 */ /* 0x003fe20007ffe0ff */
[----:B------:R-:W-:Y:S01]  /*15c60*/  IMAD.MOV.U32 R3, RZ, RZ, 0x40000040 ;  /* 0x40000040ff037424 */ /* 0x000fe200078e00ff */
[----:B------:R-:W-:Y:S01]  /*15c70*/  WARPGROUP.ARRIVE ;  /* 0x00000000000079c5 */ /* 0x000fe20000000000 */
        /* <DEDUP_REMOVED lines=45> */
.L_x_2854:
[----:B------:R-:W0:Y:S01]  /*15f50*/  LDC R2, c[0x0][0x448] ;  /* 0x00011200ff027b82 */ /* 0x000e220000000800 */
[----:B------:R-:W-:Y:S01]  /*15f60*/  IADD3 R0, R0, 0x30840, RZ ;  /* 0x0003084000007810 */ /* 0x000fe20007ffe0ff */
[----:B------:R-:W-:Y:S01]  /*15f70*/  ULDC UR4, c[0x0][0x988] ;  /* 0x0002620000047ab9 */ /* 0x000fe20000000800 */
[----:B------:R-:W-:Y:S02]  /*15f80*/  LOP3.LUT R19, R19, 0xffffffbf, RZ, 0xc0, !PT ;  /* 0xffffffbf13137812 */ /* 0x000fe400078ec0ff */
[----:B------:R-:W-:Y:S02]  /*15f90*/  PRMT R0, R214, 0x654, R0 ;  /* 0x00000654d6007816 */ /* 0x000fe40000000000 */
[----:B------:R-:W-:Y:S02]  /*15fa0*/  @P0 LOP3.LUT R19, R19, 0x40, RZ, 0xfc, !PT ;  /* 0x0000004013130812 */ /* 0x000fe400078efcff */
[----:B------:R1:W-:Y:S02]  /*15fb0*/  SYNCS.ARRIVE.TRANS64.RED.A1T0 RZ, [R0+URZ], RZ ;  /* 0x000000ff00ff79a7 */ /* 0x0003e4000810043f */
[----:B------:R-:W-:-:S02]  /*15fc0*/  LOP3.LUT R19, R19, 0xffffff7f, RZ, 0xc0, !PT ;  /* 0xffffff7f13137812 */ /* 0x000fc400078ec0ff */
[----:B0-----:R-:W-:Y:S01]  /*15fd0*/  ISETP.NE.AND P1, PT, R2, 0x1, PT ;  /* 0x000000010200780c */ /* 0x001fe20003f25270 */
[----:B------:R-:W-:-:S12]  /*15fe0*/  IMAD.IADD R2, R225, 0x1, R220 ;  /* 0x00000001e1027824 */ /* 0x000fd800078e02dc */
[----:B------:R-:W0:Y:S08]  /*15ff0*/  @P1 LDC R3, c[0x0][0x44c] ;  /* 0x00011300ff031b82 */ /* 0x000e300000000800 */
[----:B-1----:R-:W1:Y:S01]  /*16000*/  @P1 LDC R0, c[0x0][0x450] ;  /* 0x00011400ff001b82 */ /* 0x002e620000000800 */
[----:B0-----:R-:W-:-:S05]  /*16010*/  @P1 IMAD.HI.U32 R3, R2, R3, RZ ;  /* 0x0000000302031227 */ /* 0x001fca00078e00ff */
[----:B-1----:R-:W-:Y:S01]  /*16020*/  @P1 SHF.R.U32.HI R2, RZ, R0, R3 ;  /* 0x00000000ff021219 */ /* 0x002fe20000011603 */
[----:B------:R-:W-:-:S04]  /*16030*/  IMAD R3, R10, -0x60, RZ ;  /* 0xffffffa00a037824 */ /* 0x000fc800078e02ff */
[----:B------:R-:W0:Y:S01]  /*16040*/  SHFL.IDX PT, R0, R2, RZ, 0x1c1f ;  /* 0x001c1fff02007589 */ /* 0x000e2200000e0000 */
[----:B------:R-:W-:-:S03]  /*16050*/  IADD3 R3, -R223, 0x1, R3 ;  /* 0x00000001df037810 */ /* 0x000fc60007ffe103 */
[----:B------:R-:W1:Y:S01]  /*16060*/  SHFL.IDX PT, R2, R2, 0x1, 0x1c1f ;  /* 0x003c1f0002027f89 */ /* 0x000e6200000e0000 */
[----:B------:R-:W-:-:S05]  /*16070*/  IADD3 R3, -R221, R3, R222 ;  /* 0x00000003dd037210 */ /* 0x000fca0007ffe1de */
[C---:B0-----:R-:W-:Y:S02]  /*16080*/  IMAD.IADD R0, R3.reuse, 0x1, R0 ;  /* 0x0000000103007824 */ /* 0x041fe400078e0200 */
[----:B-1----:R-:W-:-:S03]  /*16090*/  IMAD.IADD R2, R3, 0x1, R2 ;  /* 0x0000000103027824 */ /* 0x002fc600078e0202 */
[C---:B------:R-:W-:Y:S02]  /*160a0*/  ISETP.GT.AND P4, PT, R0.reuse, RZ, PT ;  /* 0x000000ff0000720c */ /* 0x040fe40003f84270 */
[C---:B------:R-:W-:Y:S02]  /*160b0*/  ISETP.GT.AND P3, PT, R0.reuse, 0x1, PT ;  /* 0x000000010000780c */ /* 0x040fe40003f64270 */
[C---:B------:R-:W-:Y:S02]  /*160c0*/  ISETP.GT.AND P2, PT, R0.reuse, 0x8, PT ;  /* 0x000000080000780c */ /* 0x040fe40003f44270 */
[----:B------:R-:W-:Y:S02]  /*160d0*/  ISETP.GT.AND P1, PT, R0, 0x9, PT ;  /* 0x000000090000780c */ /* 0x000fe40003f24270 */
[----:B------:R-:W-:Y:S02]  /*160e0*/  FSEL R120, R120, -INF , P4 ;  /* 0xff80000078787808 */ /* 0x000fe40002000000 */
[----:B------:R-:W-:-:S02]  /*160f0*/  FSEL R121, R121, -INF , P3 ;  /* 0xff80000079797808 */ /* 0x000fc40001800000 */
[----:B------:R-:W-:Y:S02]  /*16100*/  FSEL R124, R124, -INF , P2 ;  /* 0xff8000007c7c7808 */ /* 0x000fe40001000000 */
[----:B------:R-:W-:Y:S02]  /*16110*/  FSEL R125, R125, -INF , P1 ;  /* 0xff8000007d7d7808 */ /* 0x000fe40000800000 */
[C---:B------:R-:W-:Y:S02]  /*16120*/  ISETP.GT.AND P5, PT, R0.reuse, 0x10, PT ;  /* 0x000000100000780c */ /* 0x040fe40003fa4270 */
[C---:B------:R-:W-:Y:S02]  /*16130*/  ISETP.GT.AND P4, PT, R0.reuse, 0x11, PT ;  /* 0x000000110000780c */ /* 0x040fe40003f84270 */
[C---:B------:R-:W-:Y:S02]  /*16140*/  ISETP.GT.AND P3, PT, R0.reuse, 0x18, PT ;  /* 0x000000180000780c */ /* 0x040fe40003f64270 */
[----:B------:R-:W-:-:S02]  /*16150*/  ISETP.GT.AND P2, PT, R0, 0x19, PT ;  /* 0x000000190000780c */ /* 0x000fc40003f44270 */
[----:B------:R-:W-:Y:S02]  /*16160*/  ISETP.GT.AND P1, PT, R0, 0x20, PT ;  /* 0x000000200000780c */ /* 0x000fe40003f24270 */
[----:B------:R-:W-:Y:S02]  /*16170*/  FSEL R128, R128, -INF , P5 ;  /* 0xff80000080807808 */ /* 0x000fe40002800000 */
[----:B------:R-:W-:Y:S02]  /*16180*/  FSEL R129, R129, -INF , P4 ;  /* 0xff80000081817808 */ /* 0x000fe40002000000 */
[----:B------:R-:W-:Y:S02]  /*16190*/  FSEL R132, R132, -INF , P3 ;  /* 0xff80000084847808 */ /* 0x000fe40001800000 */
[----:B------:R-:W-:Y:S02]  /*161a0*/  FSEL R133, R133, -INF , P2 ;  /* 0xff80000085857808 */ /* 0x000fe40001000000 */
[----:B------:R-:W-:-:S02]  /*161b0*/  FSEL R136, R136, -INF , P1 ;  /* 0xff80000088887808 */ /* 0x000fc40000800000 */
[C---:B------:R-:W-:Y:S02]  /*161c0*/  ISETP.GT.AND P5, PT, R0.reuse, 0x21, PT ;  /* 0x000000210000780c */ /* 0x040fe40003fa4270 */
[C---:B------:R-:W-:Y:S02]  /*161d0*/  ISETP.GT.AND P4, PT, R0.reuse, 0x28, PT ;  /* 0x000000280000780c */ /* 0x040fe40003f84270 */
[C---:B------:R-:W-:Y:S02]  /*161e0*/  ISETP.GT.AND P3, PT, R0.reuse, 0x29, PT ;  /* 0x000000290000780c */ /* 0x040fe40003f64270 */
[C---:B------:R-:W-:Y:S02]  /*161f0*/  ISETP.GT.AND P2, PT, R0.reuse, 0x30, PT ;  /* 0x000000300000780c */ /* 0x040fe40003f44270 */
[----:B------:R-:W-:Y:S02]  /*16200*/  ISETP.GT.AND P1, PT, R0, 0x31, PT ;  /* 0x000000310000780c */ /* 0x000fe40003f24270 */
[----:B------:R-:W-:-:S02]  /*16210*/  FSEL R137, R137, -INF , P5 ;  /* 0xff80000089897808 */ /* 0x000fc40002800000 */
[----:B------:R-:W-:Y:S02]  /*16220*/  FSEL R140, R140, -INF , P4 ;  /* 0xff8000008c8c7808 */ /* 0x000fe40002000000 */
[----:B------:R-:W-:Y:S02]  /*16230*/  FSEL R141, R141, -INF , P3 ;  /* 0xff8000008d8d7808 */ /* 0x000fe40001800000 */
[----:B------:R-:W-:Y:S02]  /*16240*/  FSEL R144, R144, -INF , P2 ;  /* 0xff80000090907808 */ /* 0x000fe40001000000 */
[----:B------:R-:W-:Y:S02]  /*16250*/  FSEL R145, R145, -INF , P1 ;  /* 0xff80000091917808 */ /* 0x000fe40000800000 */
[C---:B------:R-:W-:Y:S02]  /*16260*/  ISETP.GT.AND P5, PT, R0.reuse, 0x38, PT ;  /* 0x000000380000780c */ /* 0x040fe40003fa4270 */
[----:B------:R-:W-:-:S02]  /*16270*/  ISETP.GT.AND P4, PT, R0, 0x39, PT ;  /* 0x000000390000780c */ /* 0x000fc40003f84270 */
[C---:B------:R-:W-:Y:S02]  /*16280*/  ISETP.GT.AND P3, PT, R0.reuse, 0x40, PT ;  /* 0x000000400000780c */ /* 0x040fe40003f64270 */
[C---:B------:R-:W-:Y:S02]  /*16290*/  ISETP.GT.AND P2, PT, R0.reuse, 0x41, PT ;  /* 0x000000410000780c */ /* 0x040fe40003f44270 */
[----:B------:R-:W-:Y:S02]  /*162a0*/  ISETP.GT.AND P1, PT, R0, 0x48, PT ;  /* 0x000000480000780c */ /* 0x000fe40003f24270 */
[----:B------:R-:W-:Y:S02]  /*162b0*/  FSEL R148, R148, -INF , P5 ;  /* 0xff80000094947808 */ /* 0x000fe40002800000 */
        /* <DEDUP_REMOVED lines=9> */
[----:B-----5:R-:W-:Y:S02]  /*16350*/  FMNMX.FTZ R0, R120, R9, !PT ;  /* 0x0000000978007209 */ /* 0x020fe40007810000 */
[----:B------:R-:W-:Y:S02]  /*16360*/  FSEL R157, R157, -INF , P5 ;  /* 0xff8000009d9d7808 */ /* 0x000fe40002800000 */
[----:B------:R-:W-:Y:S02]  /*16370*/  FMNMX.FTZ R0, R121, R0, !PT ;  /* 0x0000000079007209 */ /* 0x000fe40007810000 */
[----:B------:R-:W-:Y:S02]  /*16380*/  FSEL R160, R160, -INF , P4 ;  /* 0xff800000a0a07808 */ /* 0x000fe40002000000 */
[----:B------:R-:W-:-:S02]  /*16390*/  FMNMX.FTZ R0, R124, R0, !PT ;  /* 0x000000007c007209 */ /* 0x000fc40007810000 */
[----:B------:R-:W-:Y:S02]  /*163a0*/  FSEL R161, R161, -INF , P3 ;  /* 0xff800000a1a17808 */ /* 0x000fe40001800000 */
[----:B------:R-:W-:Y:S02]  /*163b0*/  FMNMX.FTZ R0, R125, R0, !PT ;  /* 0x000000007d007209 */ /* 0x000fe40007810000 */
[----:B------:R-:W-:Y:S02]  /*163c0*/  FSEL R164, R164, -INF , P2 ;  /* 0xff800000a4a47808 */ /* 0x000fe40001000000 */
[----:B------:R-:W-:Y:S02]  /*163d0*/  FMNMX.FTZ R0, R128, R0, !PT ;  /* 0x0000000080007209 */ /* 0x000fe40007810000 */
[----:B------:R-:W-:Y:S02]  /*163e0*/  FSEL R165, R165, -INF , P1 ;  /* 0xff800000a5a57808 */ /* 0x000fe40000800000 */
[----:B------:R-:W-:-:S02]  /*163f0*/  FMNMX.FTZ R0, R129, R0, !PT ;  /* 0x0000000081007209 */ /* 0x000fc40007810000 */
[----:B------:R-:W-:Y:S02]  /*16400*/  ISETP.GT.AND P1, PT, R2, 0x10, PT ;  /* 0x000000100200780c */ /* 0x000fe40003f24270 */
[----:B------:R-:W-:Y:S02]  /*16410*/  FMNMX.FTZ R0, R132, R0, !PT ;  /* 0x0000000084007209 */ /* 0x000fe40007810000 */
[----:B------:R-:W-:Y:S02]  /*16420*/  FSEL R130, R130, -INF , P1 ;  /* 0xff80000082827808 */ /* 0x000fe40000800000 */
[----:B------:R-:W-:Y:S02]  /*16430*/  FMNMX.FTZ R0, R133, R0, !PT ;  /* 0x0000000085007209 */ /* 0x000fe40007810000 */
[----:B------:R-:W-:Y:S02]  /*16440*/  ISETP.GT.AND P1, PT, R2, 0x21, PT ;  /* 0x000000210200780c */ /* 0x000fe40003f24270 */
[----:B------:R-:W-:-:S02]  /*16450*/  FMNMX.FTZ R0, R136, R0, !PT ;  /* 0x0000000088007209 */ /* 0x000fc40007810000 */
[----:B------:R-:W-:Y:S02]  /*16460*/  ISETP.GT.AND P0, PT, R2, 0x41, PT ;  /* 0x000000410200780c */ /* 0x000fe40003f04270 */
[----:B------:R-:W-:Y:S02]  /*16470*/  FMNMX.FTZ R0, R137, R0, !PT ;  /* 0x0000000089007209 */ /* 0x000fe40007810000 */
[----:B------:R-:W-:Y:S02]  /*16480*/  FSEL R139, R139, -INF , P1 ;  /* 0xff8000008b8b7808 */ /* 0x000fe40000800000 */
[----:B------:R-:W-:Y:S02]  /*16490*/  FMNMX.FTZ R0, R140, R0, !PT ;  /* 0x000000008c007209 */ /* 0x000fe40007810000 */
[----:B------:R-:W-:Y:S02]  /*164a0*/  ISETP.GT.AND P1, PT, R2, 0x38, PT ;  /* 0x000000380200780c */ /* 0x000fe40003f24270 */
[----:B------:R-:W-:-:S02]  /*164b0*/  FMNMX.FTZ R0, R141, R0, !PT ;  /* 0x000000008d007209 */ /* 0x000fc40007810000 */
[----:B------:R-:W-:Y:S02]  /*164c0*/  ISETP.GT.AND P5, PT, R2, RZ, PT ;  /* 0x000000ff0200720c */ /* 0x000fe40003fa4270 */
[----:B------:R-:W-:Y:S02]  /*164d0*/  FMNMX.FTZ R0, R144, R0, !PT ;  /* 0x0000000090007209 */ /* 0x000fe40007810000 */
[C---:B------:R-:W-:Y:S02]  /*164e0*/  ISETP.GT.AND P4, PT, R2.reuse, 0x1, PT ;  /* 0x000000010200780c */ /* 0x040fe40003f84270 */
        /* <DEDUP_REMOVED lines=9> */
[----:B------:R-:W-:Y:S02]  /*16580*/  FSEL R122, R122, -INF , P5 ;  /* 0xff8000007a7a7808 */ /* 0x000fe40002800000 */
[----:B------:R-:W-:Y:S02]  /*16590*/  FMNMX.FTZ R0, R156, R0, !PT ;  /* 0x000000009c007209 */ /* 0x000fe40007810000 */
[----:B------:R-:W-:Y:S02]  /*165a0*/  FSEL R123, R123, -INF , P4 ;  /* 0xff8000007b7b7808 */ /* 0x000fe40002000000 */
[----:B------:R-:W-:Y:S02]  /*165b0*/  FMNMX.FTZ R0, R157, R0, !PT ;  /* 0x000000009d007209 */ /* 0x000fe40007810000 */
[----:B------:R-:W-:Y:S02]  /*165c0*/  FSEL R126, R126, -INF , P3 ;  /* 0xff8000007e7e7808 */ /* 0x000fe40001800000 */
[----:B------:R-:W-:-:S02]  /*165d0*/  FMNMX.FTZ R0, R160, R0, !PT ;  /* 0x00000000a0007209 */ /* 0x000fc40007810000 */
[----:B------:R-:W-:Y:S02]  /*165e0*/  FSEL R127, R127, -INF , P2 ;  /* 0xff8000007f7f7808 */ /* 0x000fe40001000000 */
[----:B------:R-:W-:Y:S02]  /*165f0*/  FMNMX.FTZ R0, R161, R0, !PT ;  /* 0x00000000a1007209 */ /* 0x000fe40007810000 */
[----:B------:R-:W-:Y:S02]  /*16600*/  ISETP.GT.AND P5, PT, R2, 0x11, PT ;  /* 0x000000110200780c */ /* 0x000fe40003fa4270 */
[----:B------:R-:W-:Y:S02]  /*16610*/  FMNMX.FTZ R0, R164, R0, !PT ;  /* 0x00000000a4007209 */ /* 0x000fe40007810000 */
[----:B------:R-:W-:Y:S02]  /*16620*/  ISETP.GT.AND P4, PT, R2, 0x18, PT ;  /* 0x000000180200780c */ /* 0x000fe40003f84270 */
[----:B------:R-:W-:-:S02]  /*16630*/  FMNMX.FTZ R0, R165, R0, !PT ;  /* 0x00000000a5007209 */ /* 0x000fc40007810000 */
[C---:B------:R-:W-:Y:S02]  /*16640*/  ISETP.GT.AND P3, PT, R2.reuse, 0x19, PT ;  /* 0x000000190200780c */ /* 0x040fe40003f64270 */
[----:B------:R-:W-:Y:S01]  /*16650*/  ISETP.GT.AND P2, PT, R2, 0x20, PT ;  /* 0x000000200200780c */ /* 0x000fe20003f44270 */
[----:B------:R-:W0:Y:S01]  /*16660*/  SHFL.BFLY PT, R3, R0, 0x2, 0x1f ;  /* 0x0c401f0000037f89 */ /* 0x000e2200000e0000 */
[----:B------:R-:W-:Y:S02]  /*16670*/  @P0 LOP3.LUT R19, R19, 0x80, RZ, 0xfc, !PT ;  /* 0x0000008013130812 */ /* 0x000fe400078efcff */
[----:B------:R-:W-:Y:S02]  /*16680*/  FSEL R131, R131, -INF , P5 ;  /* 0xff80000083837808 */ /* 0x000fe40002800000 */
[----:B------:R-:W-:Y:S02]  /*16690*/  FSEL R134, R134, -INF , P4 ;  /* 0xff80000086867808 */ /* 0x000fe40002000000 */
[----:B------:R-:W-:-:S02]  /*166a0*/  FSEL R135, R135, -INF , P3 ;  /* 0xff80000087877808 */ /* 0x000fc40001800000 */
[----:B------:R-:W-:Y:S02]  /*166b0*/  FSEL R138, R138, -INF , P2 ;  /* 0xff8000008a8a7808 */ /* 0x000fe40001000000 */
[C---:B------:R-:W-:Y:S02]  /*166c0*/  ISETP.GT.AND P5, PT, R2.reuse, 0x28, PT ;  /* 0x000000280200780c */ /* 0x040fe40003fa4270 */
[C---:B------:R-:W-:Y:S02]  /*166d0*/  ISETP.GT.AND P4, PT, R2.reuse, 0x29, PT ;  /* 0x000000290200780c */ /* 0x040fe40003f84270 */
[C---:B------:R-:W-:Y:S02]  /*166e0*/  ISETP.GT.AND P3, PT, R2.reuse, 0x30, PT ;  /* 0x000000300200780c */ /* 0x040fe40003f64270 */
[----:B------:R-:W-:Y:S02]  /*166f0*/  ISETP.GT.AND P2, PT, R2, 0x31, PT ;  /* 0x000000310200780c */ /* 0x000fe40003f44270 */
[----:B------:R-:W-:-:S02]  /*16700*/  LOP3.LUT R19, R19, 0xfffffeff, RZ, 0xc0, !PT ;  /* 0xfffffeff13137812 */ /* 0x000fc400078ec0ff */
[----:B------:R-:W-:Y:S02]  /*16710*/  FSEL R142, R142, -INF , P5 ;  /* 0xff8000008e8e7808 */ /* 0x000fe40002800000 */
[----:B------:R-:W-:Y:S02]  /*16720*/  FSEL R143, R143, -INF , P4 ;  /* 0xff8000008f8f7808 */ /* 0x000fe40002000000 */
[----:B0-----:R-:W-:Y:S02]  /*16730*/  FMNMX.FTZ R3, R0, R3, !PT ;  /* 0x0000000300037209 */ /* 0x001fe40007810000 */
[----:B------:R-:W-:Y:S02]  /*16740*/  FSEL R146, R146, -INF , P3 ;  /* 0xff80000092927808 */ /* 0x000fe40001800000 */
[----:B------:R-:W-:Y:S01]  /*16750*/  FSEL R147, R147, -INF , P2 ;  /* 0xff80000093937808 */ /* 0x000fe20001000000 */
[----:B------:R-:W0:Y:S01]  /*16760*/  SHFL.BFLY PT, R0, R3, 0x1, 0x1f ;  /* 0x0c201f0003007f89 */ /* 0x000e2200000e0000 */
[----:B------:R-:W-:-:S02]  /*16770*/  @P1 LOP3.LUT R19, R19, 0x100, RZ, 0xfc, !PT ;  /* 0x0000010013131812 */ /* 0x000fc400078efcff */
[C---:B------:R-:W-:Y:S02]  /*16780*/  ISETP.GT.AND P2, PT, R2.reuse, 0x50, PT ;  /* 0x000000500200780c */ /* 0x040fe40003f44270 */
[C---:B------:R-:W-:Y:S02]  /*16790*/  ISETP.GT.AND P3, PT, R2.reuse, 0x51, PT ;  /* 0x000000510200780c */ /* 0x040fe40003f64270 */
[C---:B------:R-:W-:Y:S02]  /*167a0*/  ISETP.GT.AND P4, PT, R2.reuse, 0x58, PT ;  /* 0x000000580200780c */ /* 0x040fe40003f84270 */
[C---:B------:R-:W-:Y:S02]  /*167b0*/  ISETP.GT.AND P5, PT, R2.reuse, 0x59, PT ;  /* 0x000000590200780c */ /* 0x040fe40003fa4270 */
[C---:B------:R-:W-:Y:S02]  /*167c0*/  ISETP.GT.AND P1, PT, R2.reuse, 0x39, PT ;  /* 0x000000390200780c */ /* 0x040fe40003f24270 */
[----:B------:R-:W-:-:S02]  /*167d0*/  ISETP.GT.AND P0, PT, R2, 0x40, PT ;  /* 0x000000400200780c */ /* 0x000fc40003f04270 */
[----:B------:R-:W-:Y:S02]  /*167e0*/  FSEL R151, R151, -INF , P1 ;  /* 0xff80000097977808 */ /* 0x000fe40000800000 */
[----:B------:R-:W-:Y:S02]  /*167f0*/  FSEL R154, R154, -INF , P0 ;  /* 0xff8000009a9a7808 */ /* 0x000fe40000000000 */
[C---:B------:R-:W-:Y:S02]  /*16800*/  LOP3.LUT P0, RZ, R19.reuse, 0x80, RZ, 0xc0, !PT ;  /* 0x0000008013ff7812 */ /* 0x040fe4000780c0ff */
[----:B------:R-:W-:Y:S02]  /*16810*/  LOP3.LUT P1, RZ, R19, 0x100, RZ, 0xc0, !PT ;  /* 0x0000010013ff7812 */ /* 0x000fe4000782c0ff */
[----:B------:R-:W-:Y:S02]  /*16820*/  FSEL R155, R155, -INF , P0 ;  /* 0xff8000009b9b7808 */ /* 0x000fe40000000000 */
[----:B0-----:R-:W-:-:S02]  /*16830*/  FMNMX.FTZ R3, R3, R0, !PT ;  /* 0x0000000003037209 */ /* 0x001fc40007810000 */
[----:B------:R-:W-:Y:S02]  /*16840*/  MOV R0, UR4 ;  /* 0x0000000400007c02 */ /* 0x000fe40008000f00 */
[----:B------:R-:W-:Y:S02]  /*16850*/  FSETP.NEU.FTZ.AND P6, PT, R3, -INF , PT ;  /* 0xff8000000300780b */ /* 0x000fe40003fdd000 */
[----:B------:R-:W-:Y:S02]  /*16860*/  FSEL R159, R159, -INF , P1 ;  /* 0xff8000009f9f7808 */ /* 0x000fe40000800000 */
[----:B------:R-:W-:Y:S02]  /*16870*/  FSEL R5, R3, RZ, P6 ;  /* 0x000000ff03057208 */ /* 0x000fe40003000000 */
[----:B------:R-:W-:Y:S02]  /*16880*/  FSEL R162, R162, -INF , P2 ;  /* 0xff800000a2a27808 */ /* 0x000fe40001000000 */
[----:B------:R-:W-:Y:S01]  /*16890*/  FSEL R163, R163, -INF , P3 ;  /* 0xff800000a3a37808 */ /* 0x000fe20001800000 */
[----:B------:R-:W-:Y:S01]  /*168a0*/  FADD.FTZ R5, -R5, R9 ;  /* 0x0000000905057221 */ /* 0x000fe20000010100 */
[----:B------:R-:W-:Y:S01]  /*168b0*/  FMUL.FTZ R9, R3, R0 ;  /* 0x0000000003097220 */ /* 0x000fe20000410000 */
[----:B------:R-:W-:-:S02]  /*168c0*/  FSEL R166, R166, -INF , P4 ;  /* 0xff800000a6a67808 */ /* 0x000fc40002000000 */
[----:B------:R-:W-:Y:S01]  /*168d0*/  FSEL R167, R167, -INF , P5 ;  /* 0xff800000a7a77808 */ /* 0x000fe20002800000 */
[----:B------:R-:W-:Y:S01]  /*168e0*/  FMUL.FTZ R5, R5, R0 ;  /* 0x0000000005057220 */ /* 0x000fe20000410000 */
[----:B------:R-:W-:Y:S02]  /*168f0*/  FSEL R9, R9, RZ, P6 ;  /* 0x000000ff09097208 */ /* 0x000fe40003000000 */
[----:B------:R-:W-:Y:S02]  /*16900*/  ISETP.GT.AND P6, PT, R2, 0x48, PT ;  /* 0x000000480200780c */ /* 0x000fe40003fc4270 */
[----:B------:R-:W-:Y:S01]  /*16910*/  FMNMX.FTZ R2, R122, R8, !PT ;  /* 0x000000087a027209 */ /* 0x000fe20007810000 */
[-CC-:B------:R-:W-:Y:S01]  /*16920*/  FFMA.FTZ R120, R120, R0.reuse, -R9.reuse ;  /* 0x0000000078787223 */ /* 0x180fe20000010809 */
[----:B------:R-:W-:Y:S01]  /*16930*/  FSEL R158, R158, -INF , P6 ;  /* 0xff8000009e9e7808 */ /* 0x000fe20003000000 */
[--C-:B------:R-:W-:Y:S01]  /*16940*/  FFMA.FTZ R121, R121, R0, -R9.reuse ;  /* 0x0000000079797223 */ /* 0x100fe20000010809 */
[----:B------:R-:W-:Y:S01]  /*16950*/  FMNMX.FTZ R2, R123, R2, !PT ;  /* 0x000000027b027209 */ /* 0x000fe20007810000 */
[----:B------:R-:W-:Y:S01]  /*16960*/  MUFU.EX2 R5, R5 ;  /* 0x0000000500057308 */ /* 0x000fe20000000800 */
[-CC-:B------:R-:W-:Y:S01]  /*16970*/  FFMA.FTZ R124, R124, R0.reuse, -R9.reuse ;  /* 0x000000007c7c7223 */ /* 0x180fe20000010809 */
[--C-:B------:R-:W-:Y:S01]  /*16980*/  FFMA.FTZ R125, R125, R0, -R9.reuse ;  /* 0x000000007d7d7223 */ /* 0x100fe20000010809 */
[----:B------:R-:W-:Y:S01]  /*16990*/  FMNMX.FTZ R2, R126, R2, !PT ;  /* 0x000000027e027209 */ /* 0x000fe20007810000 */
[-CC-:B------:R-:W-:Y:S01]  /*169a0*/  FFMA.FTZ R128, R128, R0.reuse, -R9.reuse ;  /* 0x0000000080807223 */ /* 0x180fe20000010809 */
[-CC-:B------:R-:W-:Y:S01]  /*169b0*/  FFMA.FTZ R129, R129, R0.reuse, -R9.reuse ;  /* 0x0000000081817223 */ /* 0x180fe20000010809 */
[--C-:B------:R-:W-:Y:S01]  /*169c0*/  FFMA.FTZ R132, R132, R0, -R9.reuse ;  /* 0x0000000084847223 */ /* 0x100fe20000010809 */
[----:B------:R-:W-:Y:S01]  /*169d0*/  FMNMX.FTZ R2, R127, R2, !PT ;  /* 0x000000027f027209 */ /* 0x000fe20007810000 */
[----:B------:R-:W0:Y:S01]  /*169e0*/  MUFU.EX2 R120, R120 ;  /* 0x0000007800787308 */ /* 0x000e220000000800 */
[-CC-:B------:R-:W-:Y:S01]  /*169f0*/  FFMA.FTZ R133, R133, R0.reuse, -R9.reuse ;  /* 0x0000000085857223 */ /* 0x180fe20000010809 */
[--C-:B------:R-:W-:Y:S01]  /*16a00*/  FFMA.FTZ R136, R136, R0, -R9.reuse ;  /* 0x0000000088887223 */ /* 0x100fe20000010809 */
[----:B------:R-:W-:Y:S01]  /*16a10*/  FMNMX.FTZ R2, R130, R2, !PT ;  /* 0x0000000282027209 */ /* 0x000fe20007810000 */
[-CC-:B------:R-:W-:Y:S01]  /*16a20*/  FFMA.FTZ R137, R137, R0.reuse, -R9.reuse ;  /* 0x0000000089897223 */ /* 0x180fe20000010809 */
[-CC-:B------:R-:W-:Y:S01]  /*16a30*/  FFMA.FTZ R140, R140, R0.reuse, -R9.reuse ;  /* 0x000000008c8c7223 */ /* 0x180fe20000010809 */
[--C-:B------:R-:W-:Y:S01]  /*16a40*/  FFMA.FTZ R141, R141, R0, -R9.reuse ;  /* 0x000000008d8d7223 */ /* 0x100fe20000010809 */
[----:B------:R-:W-:Y:S01]  /*16a50*/  FMNMX.FTZ R2, R131, R2, !PT ;  /* 0x0000000283027209 */ /* 0x000fe20007810000 */
[----:B------:R-:W1:Y:S01]  /*16a60*/  MUFU.EX2 R121, R121 ;  /* 0x0000007900797308 */ /* 0x000e620000000800 */
[-CC-:B------:R-:W-:Y:S01]  /*16a70*/  FFMA.FTZ R144, R144, R0.reuse, -R9.reuse ;  /* 0x0000000090907223 */ /* 0x180fe20000010809 */
[--C-:B------:R-:W-:Y:S01]  /*16a80*/  FFMA.FTZ R145, R145, R0, -R9.reuse ;  /* 0x0000000091917223 */ /* 0x100fe20000010809 */
[----:B------:R-:W-:Y:S01]  /*16a90*/  FMNMX.FTZ R2, R134, R2, !PT ;  /* 0x0000000286027209 */ /* 0x000fe20007810000 */
[-CC-:B------:R-:W-:Y:S01]  /*16aa0*/  FFMA.FTZ R148, R148, R0.reuse, -R9.reuse ;  /* 0x0000000094947223 */ /* 0x180fe20000010809 */
[-CC-:B------:R-:W-:Y:S01]  /*16ab0*/  FFMA.FTZ R149, R149, R0.reuse, -R9.reuse ;  /* 0x0000000095957223 */ /* 0x180fe20000010809 */
[--C-:B------:R-:W-:Y:S01]  /*16ac0*/  FFMA.FTZ R152, R152, R0, -R9.reuse ;  /* 0x0000000098987223 */ /* 0x100fe20000010809 */
[----:B------:R-:W-:Y:S01]  /*16ad0*/  FMNMX.FTZ R2, R135, R2, !PT ;  /* 0x0000000287027209 */ /* 0x000fe20007810000 */
[----:B------:R-:W-:Y:S01]  /*16ae0*/  MUFU.EX2 R124, R124 ;  /* 0x0000007c007c7308 */ /* 0x000fe20000000800 */
[----:B0-----:R-:W-:Y:S01]  /*16af0*/  FFMA.FTZ R7, R5, R7, R120 ;  /* 0x0000000705077223 */ /* 0x001fe20000010078 */
[--C-:B------:R-:W-:Y:S01]  /*16b00*/  FFMA.FTZ R153, R153, R0, -R9.reuse ;  /* 0x0000000099997223 */ /* 0x100fe20000010809 */
[----:B------:R-:W-:Y:S01]  /*16b10*/  FMNMX.FTZ R2, R138, R2, !PT ;  /* 0x000000028a027209 */ /* 0x000fe20007810000 */
[-CC-:B------:R-:W-:Y:S01]  /*16b20*/  FFMA.FTZ R156, R156, R0.reuse, -R9.reuse ;  /* 0x000000009c9c7223 */ /* 0x180fe20000010809 */
[-CC-:B------:R-:W-:Y:S01]  /*16b30*/  FFMA.FTZ R157, R157, R0.reuse, -R9.reuse ;  /* 0x000000009d9d7223 */ /* 0x180fe20000010809 */
[----:B------:R-:W-:Y:S01]  /*16b40*/  FFMA.FTZ R160, R160, R0, -R9 ;  /* 0x00000000a0a07223 */ /* 0x000fe20000010809 */
[----:B------:R-:W-:Y:S01]  /*16b50*/  FMNMX.FTZ R2, R139, R2, !PT ;  /* 0x000000028b027209 */ /* 0x000fe20007810000 */
[----:B------:R-:W-:Y:S01]  /*16b60*/  MUFU.EX2 R125, R125 ;  /* 0x0000007d007d7308 */ /* 0x000fe20000000800 */
[----:B-1----:R-:W-:Y:S01]  /*16b70*/  FADD.FTZ R7, R121, R7 ;  /* 0x0000000779077221 */ /* 0x002fe20000010000 */
[--C-:B------:R-:W-:Y:S01]  /*16b80*/  FFMA.FTZ R161, R161, R0, -R9.reuse ;  /* 0x00000000a1a17223 */ /* 0x100fe20000010809 */
[----:B------:R-:W-:Y:S01]  /*16b90*/  FMNMX.FTZ R2, R142, R2, !PT ;  /* 0x000000028e027209 */ /* 0x000fe20007810000 */
[-CC-:B------:R-:W-:Y:S01]  /*16ba0*/  FFMA.FTZ R164, R164, R0.reuse, -R9.reuse ;  /* 0x00000000a4a47223 */ /* 0x180fe20000010809 */
[----:B------:R-:W-:Y:S01]  /*16bb0*/  FFMA.FTZ R9, R165, R0, -R9 ;  /* 0x00000000a5097223 */ /* 0x000fe20000010809 */
[----:B------:R-:W-:-:S02]  /*16bc0*/  LOP3.LUT P0, RZ, R19, 0x40, RZ, 0xc0, !PT ;  /* 0x0000004013ff7812 */ /* 0x000fc4000780c0ff */
[----:B------:R-:W-:Y:S01]  /*16bd0*/  FMNMX.FTZ R2, R143, R2, !PT ;  /* 0x000000028f027209 */ /* 0x000fe20007810000 */
[----:B------:R-:W-:Y:S03]  /*16be0*/  MUFU.EX2 R128, R128 ;  /* 0x0000008000807308 */ /* 0x000fe60000000800 */
        /* <DEDUP_REMOVED lines=99> */
[----:B------:R-:W-:-:S06]  /*17220*/  FADD.FTZ R6, R156, R6 ;  /* 0x000000069c067221 */ /* 0x000fcc0000010000 */
        /* <DEDUP_REMOVED lines=38> */
.L_x_2855:
[C---:B------:R-:W-:Y:S01]  /*17490*/  ISETP.GT.AND P1, PT, R10.reuse, R13, PT ;  /* 0x0000000d0a00720c */ /* 0x040fe20003f24270 */
        /* <DEDUP_REMOVED lines=34> */
.L_x_2843:
[----:B------:R-:W-:Y:S05]  /*176c0*/  BSYNC B0 ;  /* 0x0000000000007941 */ /* 0x000fea0003800000 */
.L_x_2842:
[----:B------:R-:W-:Y:S01]  /*176d0*/  ISETP.GE.AND P1, PT, R10, R219, PT ;  /* 0x000000db0a00720c */ /* 0x000fe20003f26270 */
[----:B------:R-:W-:-:S12]  /*176e0*/  BSSY B0, `(.L_x_2857) ;  /* 0x0000210000007945 */ /* 0x000fd80003800000 */
[----:B------:R-:W-:Y:S05]  /*176f0*/  @!P1 BRA `(.L_x_2858) ;  /* 0x0000002000389947 */ /* 0x000fea0003800000 */
[----:B------:R-:W-:Y:S01]  /*17700*/  IMAD.MOV.U32 R8, RZ, RZ, R4 ;  /* 0x000000ffff087224 */ /* 0x000fe200078e0004 */
[----:B------:R-:W-:Y:S01]  /*17710*/  MOV R9, R3 ;  /* 0x0000000300097202 */ /* 0x000fe20000000f00 */
[----:B------:R-:W-:Y:S02]  /*17720*/  IMAD.MOV.U32 R11, RZ, RZ, R202 ;  /* 0x000000ffff0b7224 */ /* 0x000fe400078e00ca */
[----:B------:R-:W-:-:S07]  /*17730*/  IMAD.MOV.U32 R13, RZ, RZ, R198 ;  /* 0x000000ffff0d7224 */ /* 0x000fce00078e00c6 */
.L_x_2871:
[----:B------:R-:W-:-:S05]  /*17740*/  VIADD R0, R13, 0x1 ;  /* 0x000000010d007836 */ /* 0x000fca0000000000 */
[----:B------:R-:W-:-:S04]  /*17750*/  ISETP.NE.AND P1, PT, R0, 0x2, PT ;  /* 0x000000020000780c */ /* 0x000fc80003f25270 */
[----:B------:R-:W-:Y:S02]  /*17760*/  SEL R0, R0, RZ, P1 ;  /* 0x000000ff00007207 */ /* 0x000fe40000800000 */
[----:B------:R-:W-:Y:S02]  /*17770*/  SEL R202, RZ, 0x1, P1 ;  /* 0x00000001ffca7807 */ /* 0x000fe40000800000 */
[----:B------:R-:W-:Y:S02]  /*17780*/  MOV R198, R0 ;  /* 0x0000000000c67202 */ /* 0x000fe40000000f00 */
[----:B------:R-:W-:Y:S01]  /*17790*/  LOP3.LUT R202, R11, R202, RZ, 0x3c, !PT ;  /* 0x000000ca0bca7212 */ /* 0x000fe200078e3cff */
[----:B------:R-:W-:Y:S06]  /*177a0*/  @!P0 BRA `(.L_x_2859) ;  /* 0x0000000000048947 */ /* 0x000fec0003800000 */
[----:B------:R-:W-:Y:S01]  /*177b0*/  BPT.TRAP 0x1 ;  /* 0x000000040000795c */ /* 0x000fe20000300000 */
.L_x_2859:
[----:B------:R-:W-:Y:S01]  /*177c0*/  IMAD R14, R198, 0x8, R18 ;  /* 0x00000008c60e7824 */ /* 0x000fe200078e0212 */
[----:B------:R-:W-:-:S04]  /*177d0*/  SHF.L.U32 R15, R202, 0x1f, RZ ;  /* 0x0000001fca0f7819 */ /* 0x000fc800000006ff */
[----:B------:R0:W1:Y:S01]  /*177e0*/  SYNCS.PHASECHK.TRANS64.TRYWAIT P1, [R14+URZ+0x30830], R15 ;  /* 0x0308300f0e0075a7 */ /* 0x000062000802017f */
[----:B------:R-:W-:Y:S05]  /*177f0*/  @!P0 BRA `(.L_x_2860) ;  /* 0x0000000000048947 */ /* 0x000fea0003800000 */
[----:B------:R-:W-:Y:S01]  /*17800*/  BPT.TRAP 0x1 ;  /* 0x000000040000795c */ /* 0x000fe20000300000 */
.L_x_2860:
[----:B------:R-:W-:Y:S01]  /*17810*/  IMAD R3, R198, 0x900, R12 ;  /* 0x00000900c6037824 */ /* 0x000fe200078e020c */
[----:B------:R-:W-:Y:S03]  /*17820*/  BSSY B1, `(.L_x_2861) ;  /* 0x0000006000017945 */ /* 0x000fe60003800000 */
[C---:B------:R-:W-:Y:S02]  /*17830*/  VIADD R21, R3.reuse, 0x2 ;  /* 0x0000000203157836 */ /* 0x040fe40000000000 */
[----:B------:R-:W-:Y:S01]  /*17840*/  VIADD R4, R3, 0x4 ;  /* 0x0000000403047836 */ /* 0x000fe20000000000 */
[----:B-1----:R-:W-:Y:S06]  /*17850*/  @P1 BRA `(.L_x_2862) ;  /* 0x0000000000081947 */ /* 0x002fec0003800000 */
[----:B------:R-:W1:Y:S02]  /*17860*/  SYNCS.PHASECHK.TRANS64.TRYWAIT P1, [R14+URZ+0x30830], R15 ;  /* 0x0308300f0e0075a7 */ /* 0x000e64000802017f */
[----:B-1----:R-:W-:Y:S05]  /*17870*/  @!P1 BRA `(.L_x_2863) ;  /* 0x000000fc00fc9947 */ /* 0x002fea0003800000 */
.L_x_2862:
[----:B------:R-:W-:Y:S05]  /*17880*/  BSYNC B1 ;  /* 0x0000000000017941 */ /* 0x000fea0003800000 */
.L_x_2861:
[----:B------:R-:W2:Y:S04]  /*17890*/  LDL.64 R122, [R1+0x28] ;  /* 0x00002800017a7983 */ /* 0x000ea80000100a00 */
[----:B------:R3:W-:Y:S04]  /*178a0*/  STL.64 [R1+0x50], R6 ;  /* 0x0000500601007387 */ /* 0x0007e80000100a00 */
[----:B---3--:R-:W3:Y:S01]  /*178b0*/  LDL.64 R6, [R1+0x20] ;  /* 0x0000200001067983 */ /* 0x008ee20000100a00 */
        /* <DEDUP_REMOVED lines=9> */
[-C--:B------:R-:W-:Y:S01]  /*17950*/  FMUL.FTZ R26, R26, R2.reuse ;  /* 0x000000021a1a7220 */ /* 0x080fe20000410000 */
[----:B------:R-:W-:Y:S01]  /*17960*/  R2UR UR22, R14 ;  /* 0x000000000e1672ca */ /* 0x000fe200000e0000 */
[----:B------:R-:W-:Y:S01]  /*17970*/  FMUL.FTZ R27, R27, R2 ;  /* 0x000000021b1b7220 */ /* 0x000fe20000410000 */
[----:B------:R-:W-:Y:S01]  /*17980*/  MOV R14, R4 ;  /* 0x00000004000e7202 */ /* 0x000fe20000000f00 */
[-C--:B------:R-:W-:Y:S01]  /*17990*/  FMUL.FTZ R30, R30, R2.reuse ;  /* 0x000000021e1e7220 */ /* 0x080fe20000410000 */
[----:B------:R-:W-:Y:S01]  /*179a0*/  R2UR UR6, R20 ;  /* 0x00000000140672ca */ /* 0x000fe200000e0000 */
[C---:B------:R-:W-:Y:S01]  /*179b0*/  VIADD R20, R3.reuse, 0x600 ;  /* 0x0000060003147836 */ /* 0x040fe20000000000 */
[----:B------:R-:W-:Y:S01]  /*179c0*/  R2UR UR18, R14 ;  /* 0x000000000e1272ca */ /* 0x000fe200000e0000 */
[C---:B------:R-:W-:Y:S01]  /*179d0*/  VIADD R14, R3.reuse, 0x300 ;  /* 0x00000300030e7836 */ /* 0x040fe20000000000 */
[----:B------:R-:W-:Y:S01]  /*179e0*/  IADD3 R120, R3, 0x602, RZ ;  /* 0x0000060203787810 */ /* 0x000fe20007ffe0ff */
[----:B------:R-:W-:Y:S01]  /*179f0*/  FMUL.FTZ R31, R31, R2 ;  /* 0x000000021f1f7220 */ /* 0x000fe20000410000 */
[----:B------:R-:W-:Y:S01]  /*17a00*/  R2UR UR50, R20 ;  /* 0x00000000143272ca */ /* 0x000fe200000e0000 */
[C---:B------:R-:W-:Y:S01]  /*17a10*/  VIADD R20, R3.reuse, 0x606 ;  /* 0x0000060603147836 */ /* 0x040fe20000000000 */
[----:B------:R-:W-:Y:S01]  /*17a20*/  R2UR UR10, R14 ;  /* 0x000000000e0a72ca */ /* 0x000fe200000e0000 */
[----:B------:R-:W-:-:S02]  /*17a30*/  VIADD R14, R3, 0x306 ;  /* 0x00000306030e7836 */ /* 0x000fc40000000000 */
[-C--:B------:R-:W-:Y:S01]  /*17a40*/  FMUL.FTZ R34, R34, R2.reuse ;  /* 0x0000000222227220 */ /* 0x080fe20000410000 */
[-C--:B------:R-:W-:Y:S01]  /*17a50*/  FMUL.FTZ R35, R35, R2.reuse ;  /* 0x0000000223237220 */ /* 0x080fe20000410000 */
[-C--:B------:R-:W-:Y:S01]  /*17a60*/  FMUL.FTZ R38, R38, R2.reuse ;  /* 0x0000000226267220 */ /* 0x080fe20000410000 */
[-C--:B------:R-:W-:Y:S01]  /*17a70*/  FMUL.FTZ R39, R39, R2.reuse ;  /* 0x0000000227277220 */ /* 0x080fe20000410000 */
[----:B------:R-:W-:Y:S01]  /*17a80*/  R2UR UR54, R14 ;  /* 0x000000000e3672ca */ /* 0x000fe200000e0000 */
[----:B------:R-:W-:Y:S02]  /*17a90*/  VIADD R14, R3, 0x604 ;  /* 0x00000604030e7836 */ /* 0x000fe40000000000 */
        /* <DEDUP_REMOVED lines=41> */
[----:B------:R-:W4:Y:S01]  /*17d30*/  LDL.64 R2, [R1+0x18] ;  /* 0x0000180001027983 */ /* 0x000f220000100a00 */
        /* <DEDUP_REMOVED lines=49> */
[----:B------:R-:W-:Y:S01]  /*18050*/  IMAD.MOV.U32 R121, RZ, RZ, 0x40000040 ;  /* 0x40000040ff797424 */ /* 0x000fe200078e00ff */
[----:B------:R-:W-:Y:S01]  /*18060*/  R2UR UR46, R120 ;  /* 0x00000000782e72ca */ /* 0x000fe200000e0000 */
[----:B------:R-:W-:Y:S01]  /*18070*/  IMAD.MOV.U32 R21, RZ, RZ, 0x40000040 ;  /* 0x40000040ff157424 */ /* 0x000fe200078e00ff */
[----:B------:R-:W-:-:S02]  /*18080*/  R2UR UR38, R20 ;  /* 0x00000000142672ca */ /* 0x000fc400000e0000 */
[C---:B------:R-:W-:Y:S02]  /*18090*/  R2UR UR59, R121.reuse ;  /* 0x00000000793b72ca */ /* 0x040fe400000e0000 */
[----:B------:R-:W-:Y:S02]  /*180a0*/  R2UR UR47, R121 ;  /* 0x00000000792f72ca */ /* 0x000fe400000e0000 */
[C---:B------:R-:W-:Y:S02]  /*180b0*/  R2UR UR15, R21.reuse ;  /* 0x00000000150f72ca */ /* 0x040fe400000e0000 */
[C---:B------:R-:W-:Y:S02]  /*180c0*/  R2UR UR7, R21.reuse ;  /* 0x00000000150772ca */ /* 0x040fe400000e0000 */
[C---:B------:R-:W-:Y:S02]  /*180d0*/  R2UR UR51, R21.reuse ;  /* 0x00000000153372ca */ /* 0x040fe400000e0000 */
[----:B------:R-:W-:-:S02]  /*180e0*/  R2UR UR39, R21 ;  /* 0x00000000152772ca */ /* 0x000fc400000e0000 */
[----:B------:R-:W4:Y:S01]  /*180f0*/  LDL.64 R20, [R1+0x8] ;  /* 0x0000080001147983 */ /* 0x000f220000100a00 */
[C---:B------:R-:W-:Y:S02]  /*18100*/  R2UR UR23, R15.reuse ;  /* 0x000000000f1772ca */ /* 0x040fe400000e0000 */
[C---:B------:R-:W-:Y:S02]  /*18110*/  R2UR UR19, R15.reuse ;  /* 0x000000000f1372ca */ /* 0x040fe400000e0000 */
[C---:B------:R-:W-:Y:S02]  /*18120*/  R2UR UR11, R15.reuse ;  /* 0x000000000f0b72ca */ /* 0x040fe400000e0000 */
[C---:B------:R-:W-:Y:S02]  /*18130*/  R2UR UR55, R15.reuse ;  /* 0x000000000f3772ca */ /* 0x040fe400000e0000 */
[----:B------:R-:W-:Y:S02]  /*18140*/  R2UR UR42, R14 ;  /* 0x000000000e2a72ca */ /* 0x000fe400000e0000 */
[----:B------:R-:W-:-:S02]  /*18150*/  R2UR UR43, R15 ;  /* 0x000000000f2b72ca */ /* 0x000fc400000e0000 */
[----:B------:R-:W4:Y:S01]  /*18160*/  LDL.64 R14, [R1] ;  /* 0x00000000010e7983 */ /* 0x000f220000100a00 */
[----:B--2---:R-:W-:Y:S02]  /*18170*/  R2UR UR24, R122 ;  /* 0x000000007a1872ca */ /* 0x004fe400000e0000 */
[----:B------:R-:W-:Y:S02]  /*18180*/  R2UR UR25, R123 ;  /* 0x000000007b1972ca */ /* 0x000fe400000e0000 */
        /* <DEDUP_REMOVED lines=9> */
[----:B------:R-:W-:Y:S01]  /*18220*/  R2UR UR17, R3 ;  /* 0x00000000031172ca */ /* 0x000fe200000e0000 */
[----:B------:R-:W-:Y:S02]  /*18230*/  WARPGROUP.DEPBAR.LE gsb0, 0x0 ;  /* 0x00008000000079c5 */ /* 0x000fe40000010000 */
[----:B------:R-:W-:-:S10]  /*18240*/  WARPGROUP.ARRIVE ;  /* 0x00000000000079c5 */ /* 0x000fd40000000000 */
[----:B------:R-:W-:Y:S01]  /*18250*/  HGMMA.64x96x16.F32 R120, gdesc[UR16], R120, gsb0 ;  /* 0x01600000107879f0 */ /* 0x000fe20008000878 */
[----:B------:R-:W-:Y:S02]  /*18260*/  R2UR UR12, R4 ;  /* 0x00000000040c72ca */ /* 0x000fe400000e0000 */
[----:B------:R-:W-:Y:S02]  /*18270*/  R2UR UR13, R5 ;  /* 0x00000000050d72ca */ /* 0x000fe400000e0000 */
        /* <DEDUP_REMOVED lines=34> */
.L_x_2864:
[----:B------:R-:W-:Y:S01]  /*184a0*/  SHF.L.U32 R2, R11, 0x1f, RZ ;  /* 0x0000001f0b027819 */ /* 0x000fe200000006ff */
[----:B------:R-:W-:-:S04]  /*184b0*/  IMAD R11, R13, 0x8, R18 ;  /* 0x000000080d0b7824 */ /* 0x000fc800078e0212 */
[----:B------:R0:W1:Y:S01]  /*184c0*/  SYNCS.PHASECHK.TRANS64.TRYWAIT P1, [R11+URZ+0x30850], R2 ;  /* 0x030850020b0075a7 */ /* 0x000062000802017f */
[----:B------:R-:W-:Y:S05]  /*184d0*/  @!P0 BRA `(.L_x_2865) ;  /* 0x0000000000048947 */ /* 0x000fea0003800000 */
[----:B------:R-:W-:Y:S01]  /*184e0*/  BPT.TRAP 0x1 ;  /* 0x000000040000795c */ /* 0x000fe20000300000 */
.L_x_2865:
[----:B------:R-:W-:Y:S04]  /*184f0*/  BSSY B1, `(.L_x_2866) ;  /* 0x0000004000017945 */ /* 0x000fe80003800000 */
[----:B-1----:R-:W-:Y:S05]  /*18500*/  @P1 BRA `(.L_x_2867) ;  /* 0x0000000000081947 */ /* 0x002fea0003800000 */
[----:B------:R-:W1:Y:S02]  /*18510*/  SYNCS.PHASECHK.TRANS64.TRYWAIT P1, [R11+URZ+0x30850], R2 ;  /* 0x030850020b0075a7 */ /* 0x000e64000802017f */
[----:B-1----:R-:W-:Y:S05]  /*18520*/  @!P1 BRA `(.L_x_2868) ;  /* 0x000000f000e49947 */ /* 0x002fea0003800000 */
.L_x_2867:
[----:B------:R-:W-:Y:S05]  /*18530*/  BSYNC B1 ;  /* 0x0000000000017941 */ /* 0x000fea0003800000 */
.L_x_2866:
        /* <DEDUP_REMOVED lines=48> */
.L_x_2869:
[----:B------:R-:W-:Y:S01]  /*18840*/  LEA R0, R0, R18, 0x3 ;  /* 0x0000001200007211 */ /* 0x000fe200078e18ff */
[----:B------:R-:W-:-:S04]  /*18850*/  ULDC UR4, c[0x0][0x988] ;  /* 0x0002620000047ab9 */ /* 0x000fc80000000800 */
        /* <DEDUP_REMOVED lines=85> */
[-CC-:B------:R-:W-:Y:S01]  /*18db0*/  FFMA.FTZ R157, R157, R0.reuse, -R13.reuse ;  /* 0x000000009d9d7223 */ /* 0x180fe2000001080d */
        /* <DEDUP_REMOVED lines=11> */
[-CC-:B------:R-:W-:Y:S01]  /*18e70*/  FFMA.FTZ R131, R131, R0.reuse, -R9.reuse ;  /* 0x0000000083837223 */ /* 0x180fe20000010809 */
[----:B-1---5:R-:W-:Y:S01]  /*18e80*/  FFMA.FTZ R7, R5, R7, R120 ;  /* 0x0000000705077223 */ /* 0x022fe20000010078 */
[-CC-:B------:R-:W-:Y:S01]  /*18e90*/  FFMA.FTZ R134, R134, R0.reuse, -R9.reuse ;  /* 0x0000000086867223 */ /* 0x180fe20000010809 */
[-CC-:B------:R-:W-:Y:S01]  /*18ea0*/  FFMA.FTZ R135, R135, R0.reuse, -R9.reuse ;  /* 0x0000000087877223 */ /* 0x180fe20000010809 */
[-C--:B------:R-:W-:Y:S01]  /*18eb0*/  FFMA.FTZ R138, R138, R0.reuse, -R9 ;  /* 0x000000008a8a7223 */ /* 0x080fe20000010809 */
[----:B0-----:R-:W-:Y:S01]  /*18ec0*/  FADD.FTZ R7, R121, R7 ;  /* 0x0000000779077221 */ /* 0x001fe20000010000 */
        /* <DEDUP_REMOVED lines=14> */
[-C--:B------:R-:W-:Y:S01]  /*18fb0*/  FFMA.FTZ R163, R163, R0.reuse, -R9 ;  /* 0x00000000a3a37223 */ /* 0x080fe20000010809 */
[-C--:B------:R-:W-:Y:S01]  /*18fc0*/  FFMA.FTZ R164, R164, R0.reuse, -R13 ;  /* 0x00000000a4a47223 */ /* 0x080fe2000001080d */
[----:B------:R-:W1:Y:S01]  /*18fd0*/  MUFU.EX2 R123, R123 ;  /* 0x0000007b007b7308 */ /* 0x000e620000000800 */
[-C--:B------:R-:W-:Y:S01]  /*18fe0*/  FFMA.FTZ R166, R166, R0.reuse, -R9 ;  /* 0x00000000a6a67223 */ /* 0x080fe20000010809 */
[-C--:B------:R-:W-:Y:S01]  /*18ff0*/  FFMA.FTZ R13, R165, R0.reuse, -R13 ;  /* 0x00000000a50d7223 */ /* 0x080fe2000001080d */
[----:B------:R-:W-:-:S05]  /*19000*/  FFMA.FTZ R171, R167, R0, -R9 ;  /* 0x00000000a7ab7223 */ /* 0x000fca0000010809 */
[----:B------:R-:W2:Y:S01]  /*19010*/  MUFU.EX2 R126, R126 ;  /* 0x0000007e007e7308 */ /* 0x000ea20000000800 */
[----:B0-----:R-:W-:-:S07]  /*19020*/  FFMA.FTZ R6, R2, R6, R122 ;  /* 0x0000000602067223 */ /* 0x001fce000001007a */
[----:B------:R-:W0:Y:S01]  /*19030*/  MUFU.EX2 R125, R125 ;  /* 0x0000007d007d7308 */ /* 0x000e220000000800 */
[----:B-1----:R-:W-:Y:S01]  /*19040*/  FADD.FTZ R8, R123, R6 ;  /* 0x000000067b087221 */ /* 0x002fe20000010000 */
[----:B------:R-:W-:-:S06]  /*19050*/  FADD.FTZ R6, R124, R7 ;  /* 0x000000077c067221 */ /* 0x000fcc0000010000 */
        /* <DEDUP_REMOVED lines=86> */
.L_x_2870:
[----:B------:R-:W-:Y:S01]  /*195c0*/  ISETP.GT.AND P1, PT, R10, R219, PT ;  /* 0x000000db0a00720c */ /* 0x000fe20003f24270 */
[----:B------:R-:W-:Y:S01]  /*195d0*/  VIADD R11, R11, 0x30860 ;  /* 0x000308600b0b7836 */ /* 0x000fe20000000000 */
[----:B------:R-:W-:Y:S01]  /*195e0*/  F2FP.F16.F32.PACK_AB R170, R13, R164 ;  /* 0x000000a40daa723e */ /* 0x000fe200000000ff */
        /* <DEDUP_REMOVED lines=28> */
[----:B------:R-:W-:Y:S02]  /*197b0*/  IADD3 R10, R10, -0x1, RZ ;  /* 0xffffffff0a0a7810 */ /* 0x000fe40007ffe0ff */
[----:B------:R-:W-:Y:S01]  /*197c0*/  MOV R13, R198 ;  /* 0x000000c6000d7202 */ /* 0x000fe20000000f00 */
[----:B------:R-:W-:Y:S06]  /*197d0*/  @P1 BRA `(.L_x_2871) ;  /* 0xffffffdc00d81947 */ /* 0x000fec000383ffff */
.L_x_2858:
[----:B------:R-:W-:Y:S05]  /*197e0*/  BSYNC B0 ;  /* 0x0000000000007941 */ /* 0x000fea0003800000 */
.L_x_2857:
        /* <DEDUP_REMOVED lines=99> */
.L_x_2872:
[----:B------:R-:W-:Y:S01]  /*19e20*/  IMAD R10, R198, 0x8, R18 ;  /* 0x00000008c60a7824 */ /* 0x000fe200078e0212 */
[----:B------:R-:W-:-:S04]  /*19e30*/  SHF.L.U32 R5, R202, 0x1f, RZ ;  /* 0x0000001fca057819 */ /* 0x000fc800000006ff */
[----:B------:R0:W1:Y:S01]  /*19e40*/  SYNCS.PHASECHK.TRANS64.TRYWAIT P1, [R10+URZ+0x30850], R5 ;  /* 0x030850050a0075a7 */ /* 0x000062000802017f */
[----:B------:R-:W-:Y:S05]  /*19e50*/  @!P0 BRA `(.L_x_2873) ;  /* 0x0000000000048947 */ /* 0x000fea0003800000 */
[----:B------:R-:W-:Y:S01]  /*19e60*/  BPT.TRAP 0x1 ;  /* 0x000000040000795c */ /* 0x000fe20000300000 */
.L_x_2873:
        /* <DEDUP_REMOVED lines=9> */
.L_x_2875:
[----:B------:R-:W-:Y:S05]  /*19f00*/  BSYNC B0 ;  /* 0x0000000000007941 */ /* 0x000fea0003800000 */
.L_x_2874:
[----:B------:R-:W-:Y:S01]  /*19f10*/  IMAD.MOV.U32 R8, RZ, RZ, R2 ;  /* 0x000000ffff087224 */ /* 0x000fe200078e0002 */
[----:B------:R-:W-:Y:S01]  /*19f20*/  MOV R9, 0x40000040 ;  /* 0x4000004000097802 */ /* 0x000fe20000000f00 */
[----:B------:R-:W-:Y:S01]  /*19f30*/  WARPGROUP.ARRIVE ;  /* 0x00000000000079c5 */ /* 0x000fe20000000000 */
[----:B01----:R-:W-:Y:S01]  /*19f40*/  SHFL.BFLY PT, R5, R6, 0x2, 0x1f ;  /* 0x0c401f0006057f89 */ /* 0x003fe200000e0000 */
[----:B------:R-:W-:Y:S01]  /*19f50*/  IMAD.MOV.U32 R126, RZ, RZ, -0x800000 ;  /* 0xff800000ff7e7424 */ /* 0x000fe200078e00ff */
[----:B------:R-:W-:Y:S01]  /*19f60*/  R2UR UR6, R8 ;  /* 0x00000000080672ca */ /* 0x000fe200000e0000 */
[----:B------:R-:W-:Y:S01]  /*19f70*/  VIADD R8, R2, 0x80 ;  /* 0x0000008002087836 */ /* 0x000fe20000000000 */
[----:B------:R-:W-:Y:S01]  /*19f80*/  R2UR UR7, R9 ;  /* 0x00000000090772ca */ /* 0x000fe200000e0000 */
[----:B------:R-:W-:Y:S02]  /*19f90*/  IMAD.MOV.U32 R9, RZ, RZ, 0x40000040 ;  /* 0x40000040ff097424 */ /* 0x000fe400078e00ff */
[----:B------:R-:W-:-:S10]  /*19fa0*/  IMAD.MOV.U32 R127, RZ, RZ, -0x800000 ;  /* 0xff800000ff7f7424 */ /* 0x000fd400078e00ff */
        /* <DEDUP_REMOVED lines=33> */
[----:B------:R-:W-:-:S03]  /*1a1c0*/  FADD.FTZ R9, R5, R6 ;  /* 0x0000000605097221 */ /* 0x000fc60000010000 */
[----:B------:R-:W0:Y:S04]  /*1a1d0*/  SHFL.BFLY PT, R5, R8, 0x1, 0x1f ;  /* 0x0c201f0008057f89 */ /* 0x000e2800000e0000 */
[----:B------:R-:W1:Y:S01]  /*1a1e0*/  SHFL.BFLY PT, R2, R9, 0x1, 0x1f ;  /* 0x0c201f0009027f89 */ /* 0x000e6200000e0000 */
[----:B0-----:R-:W-:Y:S01]  /*1a1f0*/  FADD.FTZ R12, R8, R5 ;  /* 0x00000005080c7221 */ /* 0x001fe20000010000 */
[----:B------:R-:W-:Y:S02]  /*1a200*/  IMAD.MOV.U32 R5, RZ, RZ, RZ ;  /* 0x000000ffff057224 */ /* 0x000fe400078e00ff */
        /* <DEDUP_REMOVED lines=20> */
.L_x_2877:
[----:B------:R-:W2:Y:S01]  /*1a350*/  LDL.LU R0, [R1+0x30] ;  /* 0x0000300001007983 */ /* 0x000ea20000300800 */
[----:B------:R-:W-:Y:S01]  /*1a360*/  VIADD R3, R10, 0x30860 ;  /* 0x000308600a037836 */ /* 0x000fe20000000000 */
[----:B------:R-:W-:Y:S01]  /*1a370*/  IADD3 R198, R198, 0x1, RZ ;  /* 0x00000001c6c67810 */ /* 0x000fe20007ffe0ff */
[-C--:B------:R-:W-:Y:S01]  /*1a380*/  FMUL.FTZ R24, R24, R5.reuse ;  /* 0x0000000518187220 */ /* 0x080fe20000410000 */
        /* <DEDUP_REMOVED lines=8> */
[-C--:B------:R-:W-:Y:S01]  /*1a410*/  FMUL.FTZ R36, R36, R5.reuse ;  /* 0x0000000524247220 */ /* 0x080fe20000410000 */
[-C--:B------:R-:W-:Y:S01]  /*1a420*/  FMUL.FTZ R37, R37, R5.reuse ;  /* 0x0000000525257220 */ /* 0x080fe20000410000 */
[-C--:B------:R-:W-:Y:S01]  /*1a430*/  FMUL.FTZ R40, R40, R5.reuse ;  /* 0x0000000528287220 */ /* 0x080fe20000410000 */
[-C--:B------:R-:W-:Y:S01]  /*1a440*/  FMUL.FTZ R41, R41, R5.reuse ;  /* 0x0000000529297220 */ /* 0x080fe20000410000 */
[-C--:B------:R-:W-:Y:S01]  /*1a450*/  FMUL.FTZ R44, R44, R5.reuse ;  /* 0x000000052c2c7220 */ /* 0x080fe20000410000 */
[-C--:B------:R-:W-:Y:S01]  /*1a460*/  FMUL.FTZ R45, R45, R5.reuse ;  /* 0x000000052d2d7220 */ /* 0x080fe20000410000 */
[----:B-1----:R-:W-:Y:S01]  /*1a470*/  SEL R3, RZ, 0x1, P1 ;  /* 0x00000001ff037807 */ /* 0x002fe20000800000 */
        /* <DEDUP_REMOVED lines=89> */
.L_x_2778:
[----:B------:R-:W1:Y:S08]  /*1aa10*/  S2UR UR4, SR_CgaCtaId ;  /* 0x00000000000479c3 */ /* 0x000e700000008800 */
[----:B------:R-:W-:Y:S01]  /*1aa20*/  BAR.SYNC.DEFER_BLOCKING 0x5, 0x180 ;  /* 0x0146000000007b1d */ /* 0x000fe20000010000 */
[----:B------:R-:W-:-:S05]  /*1aa30*/  MOV R3, 0x400 ;  /* 0x0000040000037802 */ /* 0x000fca0000000f00 */
[----:B------:R-:W-:Y:S01]  /*1aa40*/  BSSY B0, `(.L_x_2878) ;  /* 0x00003e1000007945 */ /* 0x000fe20003800000 */
[----:B-1----:R-:W-:-:S05]  /*1aa50*/  IMAD.U32 R214, RZ, RZ, UR4 ;  /* 0x00000004ffd67e24 */ /* 0x002fca000f8e00ff */
[----:B------:R-:W-:-:S05]  /*1aa60*/  LEA R18, R214, R3, 0x18 ;  /* 0x00000003d6127211 */ /* 0x000fca00078ec0ff */
[----:B------:R1:W2:Y:S01]  /*1aa70*/  LDS.128 R4, [R18+0x308d0] ;  /* 0x0308d00012047984 */ /* 0x0002a20000000c00 */
[----:B------:R-:W-:Y:S06]  /*1aa80*/  BAR.ARV 0x4, 0x180 ;  /* 0x0106000000007b1d */ /* 0x000fec0000002000 */
[----:B------:R-:W-:Y:S05]  /*1aa90*/  @P0 BRA `(.L_x_2879) ;  /* 0x0000002c00f80947 */ /* 0x000fea0003800000 */
[----:B0-----:R-:W3:Y:S01]  /*1aaa0*/  LDL R0, [R1+0x48] ;  /* 0x0000480001007983 */ /* 0x001ee20000100800 */
[----:B------:R-:W0:Y:S01]  /*1aab0*/  S2R R9, SR_SWINHI ;  /* 0x0000000000097919 */ /* 0x000e220000002f00 */
[----:B------:R-:W-:Y:S01]  /*1aac0*/  F2FP.F16.F32.PACK_AB R10, R29, R28 ;  /* 0x0000001c1d0a723e */ /* 0x000fe200000000ff */
[----:B------:R-:W-:Y:S01]  /*1aad0*/  ULDC.64 UR6, c[0x0][0xc00] ;  /* 0x0003000000067ab9 */ /* 0x000fe20000000a00 */
[----:B------:R-:W-:Y:S01]  /*1aae0*/  F2FP.F16.F32.PACK_AB R11, R31, R30 ;  /* 0x0000001e1f0b723e */ /* 0x000fe200000000ff */
[----:B------:R-:W4:Y:S01]  /*1aaf0*/  LDL.LU R139, [R1+0x3c] ;  /* 0x00003c00018b7983 */ /* 0x000f220000300800 */
[----:B------:R-:W-:Y:S01]  /*1ab00*/  ULDC.64 UR8, c[0x0][0x208] ;  /* 0x0000820000087ab9 */ /* 0x000fe20000000a00 */
[----:B------:R-:W-:Y:S02]  /*1ab10*/  ULDC.64 UR4, c[0x0][0xc08] ;  /* 0x0003020000047ab9 */ /* 0x000fe40000000a00 */
[----:B------:R-:W4:Y:S01]  /*1ab20*/  LDL R138, [R1+0x34] ;  /* 0x00003400018a7983 */ /* 0x000f220000100800 */
[----:B------:R-:W-:-:S02]  /*1ab30*/  MOV R2, R18 ;  /* 0x0000001200027202 */ /* 0x000fc40000000f00 */
[----:B0-----:R-:W-:Y:S01]  /*1ab40*/  MOV R3, R9 ;  /* 0x0000000900037202 */ /* 0x001fe20000000f00 */
[----:B------:R-:W-:Y:S02]  /*1ab50*/  BAR.SYNC.DEFER_BLOCKING 0x1, 0x100 ;  /* 0x0044000000007b1d */ /* 0x000fe40000010000 */
[----:B---3--:R-:W-:-:S03]  /*1ab60*/  IMAD.WIDE R84, R0, 0x2, R2 ;  /* 0x0000000200547825 */ /* 0x008fc600078e0202 */
[C---:B------:R-:W-:Y:S02]  /*1ab70*/  LOP3.LUT R9, R84.reuse, 0x380, RZ, 0xc0, !PT ;  /* 0x0000038054097812 */ /* 0x040fe400078ec0ff */
[C---:B------:R-:W-:Y:S02]  /*1ab80*/  IADD3 R81, P0, R84.reuse, 0x20, RZ ;  /* 0x0000002054517810 */ /* 0x040fe40007f1e0ff */
[----:B------:R-:W-:Y:S02]  /*1ab90*/  SHF.R.U64 R9, R9, 0x3, RZ ;  /* 0x0000000309097819 */ /* 0x000fe400000012ff */
[----:B------:R-:W-:Y:S02]  /*1aba0*/  LOP3.LUT R80, R81, 0x380, RZ, 0xc0, !PT ;  /* 0x0000038051507812 */ /* 0x000fe400078ec0ff */
[----:B------:R-:W-:Y:S01]  /*1abb0*/  LOP3.LUT R8, R9, R84, RZ, 0x3c, !PT ;  /* 0x0000005409087212 */ /* 0x000fe200078e3cff */
[----:B------:R-:W-:Y:S01]  /*1abc0*/  IMAD.MOV.U32 R9, RZ, RZ, R85 ;  /* 0x000000ffff097224 */ /* 0x000fe200078e0055 */
[----:B------:R-:W-:-:S02]  /*1abd0*/  IADD3 R15, P1, R84, 0x40, RZ ;  /* 0x00000040540f7810 */ /* 0x000fc40007f3e0ff */
[----:B------:R-:W-:Y:S02]  /*1abe0*/  SHF.R.U64 R80, R80, 0x3, RZ ;  /* 0x0000000350507819 */ /* 0x000fe400000012ff */
[----:B------:R-:W-:Y:S02]  /*1abf0*/  LOP3.LUT R14, R15, 0x380, RZ, 0xc0, !PT ;  /* 0x000003800f0e7812 */ /* 0x000fe400078ec0ff */
[----:B------:R-:W-:Y:S02]  /*1ac00*/  LOP3.LUT R80, R80, R81, RZ, 0x3c, !PT ;  /* 0x0000005150507212 */ /* 0x000fe400078e3cff */
[----:B------:R-:W-:Y:S02]  /*1ac10*/  IADD3 R12, P5, R84, 0x4000, RZ ;  /* 0x00004000540c7810 */ /* 0x000fe40007fbe0ff */
[----:B------:R-:W-:Y:S02]  /*1ac20*/  MOV R0, R8 ;  /* 0x0000000800007202 */ /* 0x000fe40000000f00 */
[----:B------:R-:W-:-:S02]  /*1ac30*/  IADD3.X R81, RZ, R85, RZ, P0, !PT ;  /* 0x00000055ff517210 */ /* 0x000fc400007fe4ff */
[----:B------:R-:W-:Y:S02]  /*1ac40*/  IADD3 R135, P6, R84, 0x60, RZ ;  /* 0x0000006054877810 */ /* 0x000fe40007fde0ff */
[----:B------:R-:W-:Y:S02]  /*1ac50*/  F2FP.F16.F32.PACK_AB R8, R25, R24 ;  /* 0x000000181908723e */ /* 0x000fe400000000ff */
[----:B------:R-:W-:Y:S02]  /*1ac60*/  F2FP.F16.F32.PACK_AB R9, R27, R26 ;  /* 0x0000001a1b09723e */ /* 0x000fe400000000ff */
[----:B------:R-:W-:Y:S02]  /*1ac70*/  SHF.R.U64 R14, R14, 0x3, RZ ;  /* 0x000000030e0e7819 */ /* 0x000fe400000012ff */
[----:B------:R-:W-:Y:S02]  /*1ac80*/  IADD3 R82, P3, R84, 0x4060, RZ ;  /* 0x0000406054527810 */ /* 0x000fe40007f7e0ff */
[----:B------:R-:W-:-:S02]  /*1ac90*/  LOP3.LUT R13, R12, 0x380, RZ, 0xc0, !PT ;  /* 0x000003800c0d7812 */ /* 0x000fc400078ec0ff */
[----:B------:R-:W-:Y:S01]  /*1aca0*/  MOV R81, R80 ;  /* 0x0000005000517202 */ /* 0x000fe20000000f00 */
[----:B------:R0:W-:Y:S01]  /*1acb0*/  STSM.16.M88.4 [R0], R8 ;  /* 0x0000000800007844 */ /* 0x0001e20000000200 */
[----:B------:R-:W-:Y:S02]  /*1acc0*/  LOP3.LUT R134, R135, 0x380, RZ, 0xc0, !PT ;  /* 0x0000038087867812 */ /* 0x000fe400078ec0ff */
[----:B------:R-:W-:Y:S02]  /*1acd0*/  IADD3 R80, P4, R84, 0x4040, RZ ;  /* 0x0000404054507810 */ /* 0x000fe40007f9e0ff */
[----:B------:R-:W-:Y:S01]  /*1ace0*/  LOP3.LUT R14, R14, R15, RZ, 0x3c, !PT ;  /* 0x0000000f0e0e7212 */ /* 0x000fe200078e3cff */
[----:B------:R-:W-:Y:S01]  /*1acf0*/  IMAD.X R15, RZ, RZ, R85, P1 ;  /* 0x000000ffff0f7224 */ /* 0x000fe200008e0655 */
[----:B------:R-:W-:Y:S02]  /*1ad00*/  IADD3 R136, P0, R84, 0x4020, RZ ;  /* 0x0000402054887810 */ /* 0x000fe40007f1e0ff */
[----:B------:R-:W-:-:S02]  /*1ad10*/  LOP3.LUT R83, R82, 0x380, RZ, 0xc0, !PT ;  /* 0x0000038052537812 */ /* 0x000fc400078ec0ff */
[----:B------:R-:W-:Y:S02]  /*1ad20*/  SHF.R.U64 R13, R13, 0x3, RZ ;  /* 0x000000030d0d7819 */ /* 0x000fe400000012ff */
[----:B------:R-:W-:Y:S02]  /*1ad30*/  SHF.R.U64 R134, R134, 0x3, RZ ;  /* 0x0000000386867819 */ /* 0x000fe400000012ff */
[----:B0-----:R-:W-:Y:S02]  /*1ad40*/  F2FP.F16.F32.PACK_AB R8, R33, R32 ;  /* 0x000000202108723e */ /* 0x001fe400000000ff */
[----:B------:R-:W-:Y:S02]  /*1ad50*/  F2FP.F16.F32.PACK_AB R9, R35, R34 ;  /* 0x000000222309723e */ /* 0x000fe400000000ff */
[----:B------:R-:W-:Y:S02]  /*1ad60*/  F2FP.F16.F32.PACK_AB R10, R37, R36 ;  /* 0x00000024250a723e */ /* 0x000fe400000000ff */
[----:B------:R-:W-:-:S02]  /*1ad70*/  F2FP.F16.F32.PACK_AB R11, R39, R38 ;  /* 0x00000026270b723e */ /* 0x000fc400000000ff */
[----:B--2---:R-:W-:Y:S02]  /*1ad80*/  LOP3.LUT R4, R80, 0x380, RZ, 0xc0, !PT ;  /* 0x0000038050047812 */ /* 0x004fe400078ec0ff */
[----:B------:R-:W-:Y:S01]  /*1ad90*/  LOP3.LUT R137, R136, 0x380, RZ, 0xc0, !PT ;  /* 0x0000038088897812 */ /* 0x000fe200078ec0ff */
[----:B------:R0:W-:Y:S01]  /*1ada0*/  STSM.16.M88.4 [R81], R8 ;  /* 0x0000000851007844 */ /* 0x0001e20000000200 */
[----:B------:R-:W-:Y:S02]  /*1adb0*/  SHF.R.U64 R83, R83, 0x3, RZ ;  /* 0x0000000353537819 */ /* 0x000fe400000012ff */
[----:B------:R-:W-:Y:S01]  /*1adc0*/  LOP3.LUT R12, R13, R12, RZ, 0x3c, !PT ;  /* 0x0000000c0d0c7212 */ /* 0x000fe200078e3cff */
[--C-:B------:R-:W-:Y:S01]  /*1add0*/  IMAD.X R13, RZ, RZ, R85.reuse, P5 ;  /* 0x000000ffff0d7224 */ /* 0x100fe200028e0655 */
[----:B------:R-:W-:Y:S02]  /*1ade0*/  IADD3 R86, P2, R84, 0x8000, RZ ;  /* 0x0000800054567810 */ /* 0x000fe40007f5e0ff */
[----:B------:R-:W-:Y:S01]  /*1adf0*/  LOP3.LUT R134, R134, R135, RZ, 0x3c, !PT ;  /* 0x0000008786867212 */ /* 0x000fe200078e3cff */
[----:B------:R-:W-:Y:S01]  /*1ae00*/  IMAD.X R135, RZ, RZ, R85, P6 ;  /* 0x000000ffff877224 */ /* 0x000fe200030e0655 */
[----:B------:R-:W-:-:S02]  /*1ae10*/  SHF.R.U64 R0, R4, 0x3, RZ ;  /* 0x0000000304007819 */ /* 0x000fc400000012ff */
[----:B------:R-:W-:Y:S02]  /*1ae20*/  MOV R14, R14 ;  /* 0x0000000e000e7202 */ /* 0x000fe40000000f00 */
[----:B------:R-:W-:Y:S02]  /*1ae30*/  SHF.R.U64 R137, R137, 0x3, RZ ;  /* 0x0000000389897819 */ /* 0x000fe400000012ff */
[----:B0-----:R-:W-:Y:S02]  /*1ae40*/  F2FP.F16.F32.PACK_AB R8, R41, R40 ;  /* 0x000000282908723e */ /* 0x001fe400000000ff */
[----:B------:R-:W-:Y:S02]  /*1ae50*/  F2FP.F16.F32.PACK_AB R9, R43, R42 ;  /* 0x0000002a2b09723e */ /* 0x000fe400000000ff */
[----:B------:R-:W-:Y:S02]  /*1ae60*/  F2FP.F16.F32.PACK_AB R10, R45, R44 ;  /* 0x0000002c2d0a723e */ /* 0x000fe400000000ff */
[----:B------:R-:W-:Y:S01]  /*1ae70*/  F2FP.F16.F32.PACK_AB R11, R47, R46 ;  /* 0x0000002e2f0b723e */ /* 0x000fe200000000ff */
[--C-:B------:R-:W-:Y:S01]  /*1ae80*/  IMAD.X R81, RZ, RZ, R85.reuse, P4 ;  /* 0x000000ffff517224 */ /* 0x100fe200020e0655 */
[----:B------:R-:W-:Y:S01]  /*1ae90*/  LOP3.LUT R82, R83, R82, RZ, 0x3c, !PT ;  /* 0x0000005253527212 */ /* 0x000fe200078e3cff */
[----:B------:R-:W-:Y:S01]  /*1aea0*/  IMAD.X R83, RZ, RZ, R85, P3 ;  /* 0x000000ffff537224 */ /* 0x000fe200018e0655 */
[----:B------:R-:W-:-:S02]  /*1aeb0*/  IADD3 R132, P1, R84, 0x8020, RZ ;  /* 0x0000802054847810 */ /* 0x000fc40007f3e0ff */
[----:B------:R-:W-:Y:S02]  /*1aec0*/  IADD3 R128, P6, R84, 0x8040, RZ ;  /* 0x0000804054807810 */ /* 0x000fe40007fde0ff */
[----:B------:R-:W-:Y:S02]  /*1aed0*/  LOP3.LUT R87, R86, 0x380, RZ, 0xc0, !PT ;  /* 0x0000038056577812 */ /* 0x000fe400078ec0ff */
[----:B------:R-:W-:Y:S01]  /*1aee0*/  IADD3 R130, P5, R84, 0x8060, RZ ;  /* 0x0000806054827810 */ /* 0x000fe20007fbe0ff */
[----:B------:R0:W-:Y:S01]  /*1aef0*/  STSM.16.M88.4 [R14], R8 ;  /* 0x000000080e007844 */ /* 0x0001e20000000200 */
[----:B------:R-:W-:Y:S02]  /*1af00*/  LOP3.LUT R80, R0, R80, RZ, 0x3c, !PT ;  /* 0x0000005000507212 */ /* 0x000fe400078e3cff */
[----:B------:R-:W-:Y:S02]  /*1af10*/  MOV R4, R12 ;  /* 0x0000000c00047202 */ /* 0x000fe40000000f00 */
[----:B------:R-:W-:-:S02]  /*1af20*/  LOP3.LUT R136, R137, R136, RZ, 0x3c, !PT ;  /* 0x0000008889887212 */ /* 0x000fc400078e3cff */
[----:B-----5:R-:W-:Y:S02]  /*1af30*/  LOP3.LUT R133, R132, 0x380, RZ, 0xc0, !PT ;  /* 0x0000038084857812 */ /* 0x020fe400078ec0ff */
[----:B------:R-:W-:Y:S02]  /*1af40*/  LOP3.LUT R129, R128, 0x380, RZ, 0xc0, !PT ;  /* 0x0000038080817812 */ /* 0x000fe400078ec0ff */
[----:B------:R-:W-:Y:S02]  /*1af50*/  MOV R134, R134 ;  /* 0x0000008600867202 */ /* 0x000fe40000000f00 */
[----:B------:R-:W-:Y:S02]  /*1af60*/  F2FP.F16.F32.PACK_AB R12, R49, R48 ;  /* 0x00000030310c723e */ /* 0x000fe400000000ff */
[----:B------:R-:W-:Y:S02]  /*1af70*/  F2FP.F16.F32.PACK_AB R13, R51, R50 ;  /* 0x00000032330d723e */ /* 0x000fe400000000ff */
[----:B0-----:R-:W-:-:S02]  /*1af80*/  F2FP.F16.F32.PACK_AB R14, R53, R52 ;  /* 0x00000034350e723e */ /* 0x001fc400000000ff */
[----:B------:R-:W-:Y:S02]  /*1af90*/  F2FP.F16.F32.PACK_AB R15, R55, R54 ;  /* 0x00000036370f723e */ /* 0x000fe400000000ff */
[----:B------:R-:W-:Y:S02]  /*1afa0*/  SHF.R.U64 R87, R87, 0x3, RZ ;  /* 0x0000000357577819 */ /* 0x000fe400000012ff */
[----:B------:R-:W-:Y:S02]  /*1afb0*/  LOP3.LUT R131, R130, 0x380, RZ, 0xc0, !PT ;  /* 0x0000038082837812 */ /* 0x000fe400078ec0ff */
[----:B------:R-:W-:Y:S02]  /*1afc0*/  IADD3.X R137, RZ, R85, RZ, P0, !PT ;  /* 0x00000055ff897210 */ /* 0x000fe400007fe4ff */
[----:B------:R-:W-:Y:S02]  /*1afd0*/  MOV R84, R80 ;  /* 0x0000005000547202 */ /* 0x000fe40000000f00 */
[----:B------:R-:W-:-:S02]  /*1afe0*/  MOV R0, R82 ;  /* 0x0000005200007202 */ /* 0x000fc40000000f00 */
[----:B------:R-:W-:Y:S02]  /*1aff0*/  F2FP.F16.F32.PACK_AB R80, R57, R56 ;  /* 0x000000383950723e */ /* 0x000fe400000000ff */
[----:B------:R-:W-:Y:S02]  /*1b000*/  F2FP.F16.F32.PACK_AB R81, R59, R58 ;  /* 0x0000003a3b51723e */ /* 0x000fe400000000ff */
[----:B------:R-:W-:Y:S02]  /*1b010*/  F2FP.F16.F32.PACK_AB R82, R61, R60 ;  /* 0x0000003c3d52723e */ /* 0x000fe400000000ff */
[----:B------:R-:W-:Y:S01]  /*1b020*/  F2FP.F16.F32.PACK_AB R83, R63, R62 ;  /* 0x0000003e3f53723e */ /* 0x000fe200000000ff */
[----:B------:R0:W-:Y:S01]  /*1b030*/  STSM.16.M88.4 [R134], R12 ;  /* 0x0000000c86007844 */ /* 0x0001e20000000200 */
[----:B------:R-:W-:Y:S02]  /*1b040*/  SHF.R.U64 R133, R133, 0x3, RZ ;  /* 0x0000000385857819 */ /* 0x000fe400000012ff */
[----:B------:R-:W-:-:S02]  /*1b050*/  SHF.R.U64 R129, R129, 0x3, RZ ;  /* 0x0000000381817819 */ /* 0x000fc400000012ff */
[----:B------:R-:W-:Y:S01]  /*1b060*/  LOP3.LUT R86, R87, R86, RZ, 0x3c, !PT ;  /* 0x0000005657567212 */ /* 0x000fe200078e3cff */
[----:B------:R-:W-:Y:S01]  /*1b070*/  IMAD.X R87, RZ, RZ, R85, P2 ;  /* 0x000000ffff577224 */ /* 0x000fe200010e0655 */
[----:B------:R-:W-:Y:S02]  /*1b080*/  SHF.R.U64 R131, R131, 0x3, RZ ;  /* 0x0000000383837819 */ /* 0x000fe400000012ff */
[----:B------:R-:W-:Y:S02]  /*1b090*/  MOV R136, R136 ;  /* 0x0000008800887202 */ /* 0x000fe40000000f00 */
[----:B------:R-:W-:Y:S02]  /*1b0a0*/  F2FP.F16.F32.PACK_AB R8, R65, R64 ;  /* 0x000000404108723e */ /* 0x000fe400000000ff */
[----:B------:R-:W-:Y:S02]  /*1b0b0*/  F2FP.F16.F32.PACK_AB R9, R67, R66 ;  /* 0x000000424309723e */ /* 0x000fe400000000ff */
[----:B------:R-:W-:-:S02]  /*1b0c0*/  F2FP.F16.F32.PACK_AB R10, R69, R68 ;  /* 0x00000044450a723e */ /* 0x000fc400000000ff */
[----:B------:R-:W-:Y:S02]  /*1b0d0*/  F2FP.F16.F32.PACK_AB R11, R71, R70 ;  /* 0x00000046470b723e */ /* 0x000fe400000000ff */
[----:B0-----:R-:W-:Y:S02]  /*1b0e0*/  F2FP.F16.F32.PACK_AB R12, R73, R72 ;  /* 0x00000048490c723e */ /* 0x001fe400000000ff */
[----:B------:R-:W-:Y:S02]  /*1b0f0*/  F2FP.F16.F32.PACK_AB R13, R75, R74 ;  /* 0x0000004a4b0d723e */ /* 0x000fe400000000ff */
[----:B------:R-:W-:Y:S02]  /*1b100*/  F2FP.F16.F32.PACK_AB R14, R77, R76 ;  /* 0x0000004c4d0e723e */ /* 0x000fe400000000ff */
[----:B------:R-:W-:Y:S01]  /*1b110*/  F2FP.F16.F32.PACK_AB R15, R79, R78 ;  /* 0x0000004e4f0f723e */ /* 0x000fe200000000ff */
[----:B------:R0:W-:Y:S01]  /*1b120*/  STSM.16.M88.4 [R4], R80 ;  /* 0x0000005004007844 */ /* 0x0001e20000000200 */
[----:B------:R-:W-:-:S02]  /*1b130*/  LOP3.LUT R132, R133, R132, RZ, 0x3c, !PT ;  /* 0x0000008485847212 */ /* 0x000fc400078e3cff */
[----:B------:R-:W-:Y:S01]  /*1b140*/  LOP3.LUT R128, R129, R128, RZ, 0x3c, !PT ;  /* 0x0000008081807212 */ /* 0x000fe200078e3cff */
[--C-:B------:R-:W-:Y:S01]  /*1b150*/  IMAD.X R129, RZ, RZ, R85.reuse, P6 ;  /* 0x000000ffff817224 */ /* 0x100fe200030e0655 */
[----:B------:R-:W-:Y:S01]  /*1b160*/  LOP3.LUT R130, R131, R130, RZ, 0x3c, !PT ;  /* 0x0000008283827212 */ /* 0x000fe200078e3cff */
[----:B------:R-:W-:Y:S01]  /*1b170*/  IMAD.X R131, RZ, RZ, R85, P5 ;  /* 0x000000ffff837224 */ /* 0x000fe200028e0655 */
[----:B------:R-:W-:Y:S01]  /*1b180*/  IADD3.X R133, RZ, R85, RZ, P1, !PT ;  /* 0x00000055ff857210 */ /* 0x000fe20000ffe4ff */
[----:B------:R-:W-:Y:S01]  /*1b190*/  STSM.16.M88.4 [R136], R8 ;  /* 0x0000000888007844 */ /* 0x000fe20000000200 */
[----:B------:R-:W-:Y:S02]  /*1b1a0*/  MOV R134, R86 ;  /* 0x0000005600867202 */ /* 0x000fe40000000f00 */
[----:B------:R-:W-:Y:S01]  /*1b1b0*/  F2FP.F16.F32.PACK_AB R85, R91, R90 ;  /* 0x0000005a5b55723e */ /* 0x000fe200000000ff */
[----:B------:R2:W-:Y:S01]  /*1b1c0*/  STSM.16.M88.4 [R84], R12 ;  /* 0x0000000c54007844 */ /* 0x0005e20000000200 */
[----:B------:R-:W-:-:S02]  /*1b1d0*/  F2FP.F16.F32.PACK_AB R86, R93, R92 ;  /* 0x0000005c5d56723e */ /* 0x000fc400000000ff */
[----:B0-----:R-:W-:Y:S02]  /*1b1e0*/  F2FP.F16.F32.PACK_AB R80, R21, R20 ;  /* 0x000000141550723e */ /* 0x001fe400000000ff */
[----:B------:R-:W-:Y:S02]  /*1b1f0*/  F2FP.F16.F32.PACK_AB R81, R123, R122 ;  /* 0x0000007a7b51723e */ /* 0x000fe400000000ff */
[----:B------:R-:W-:Y:S02]  /*1b200*/  F2FP.F16.F32.PACK_AB R82, R121, R120 ;  /* 0x000000787952723e */ /* 0x000fe400000000ff */
[----:B------:R-:W-:Y:S02]  /*1b210*/  F2FP.F16.F32.PACK_AB R83, R125, R124 ;  /* 0x0000007c7d53723e */ /* 0x000fe400000000ff */
[----:B------:R-:W-:Y:S02]  /*1b220*/  F2FP.F16.F32.PACK_AB R87, R95, R94 ;  /* 0x0000005e5f57723e */ /* 0x000fe400000000ff */
[----:B------:R-:W-:-:S02]  /*1b230*/  MOV R132, R132 ;  /* 0x0000008400847202 */ /* 0x000fc40000000f00 */
[----:B--2---:R-:W-:Y:S01]  /*1b240*/  F2FP.F16.F32.PACK_AB R84, R89, R88 ;  /* 0x000000585954723e */ /* 0x004fe200000000ff */
[----:B------:R0:W-:Y:S01]  /*1b250*/  STSM.16.M88.4 [R0], R80 ;  /* 0x0000005000007844 */ /* 0x0001e20000000200 */
[----:B------:R-:W-:Y:S02]  /*1b260*/  F2FP.F16.F32.PACK_AB R8, R97, R96 ;  /* 0x000000606108723e */ /* 0x000fe400000000ff */
[----:B------:R-:W-:Y:S02]  /*1b270*/  F2FP.F16.F32.PACK_AB R9, R99, R98 ;  /* 0x000000626309723e */ /* 0x000fe400000000ff */
[----:B------:R-:W-:Y:S02]  /*1b280*/  F2FP.F16.F32.PACK_AB R10, R101, R100 ;  /* 0x00000064650a723e */ /* 0x000fe400000000ff */
[----:B------:R-:W-:Y:S02]  /*1b290*/  F2FP.F16.F32.PACK_AB R11, R103, R102 ;  /* 0x00000066670b723e */ /* 0x000fe400000000ff */
[----:B------:R-:W-:-:S02]  /*1b2a0*/  MOV R128, R128 ;  /* 0x0000008000807202 */ /* 0x000fc40000000f00 */
[----:B------:R-:W-:Y:S02]  /*1b2b0*/  F2FP.F16.F32.PACK_AB R12, R105, R104 ;  /* 0x00000068690c723e */ /* 0x000fe400000000ff */
[----:B------:R-:W-:Y:S02]  /*1b2c0*/  F2FP.F16.F32.PACK_AB R13, R107, R106 ;  /* 0x0000006a6b0d723e */ /* 0x000fe400000000ff */
[----:B------:R-:W-:Y:S02]  /*1b2d0*/  F2FP.F16.F32.PACK_AB R14, R109, R108 ;  /* 0x0000006c6d0e723e */ /* 0x000fe400000000ff */
[----:B------:R-:W-:Y:S02]  /*1b2e0*/  F2FP.F16.F32.PACK_AB R15, R111, R110 ;  /* 0x0000006e6f0f723e */ /* 0x000fe400000000ff */
[----:B------:R-:W-:Y:S02]  /*1b2f0*/  MOV R130, R130 ;  /* 0x0000008200827202 */ /* 0x000fe40000000f00 */
[----:B0-----:R-:W-:-:S02]  /*1b300*/  F2FP.F16.F32.PACK_AB R80, R113, R112 ;  /* 0x000000707150723e */ /* 0x001fc400000000ff */
[----:B------:R-:W-:Y:S02]  /*1b310*/  F2FP.F16.F32.PACK_AB R81, R115, R114 ;  /* 0x000000727351723e */ /* 0x000fe400000000ff */
[----:B------:R-:W-:Y:S02]  /*1b320*/  F2FP.F16.F32.PACK_AB R82, R117, R116 ;  /* 0x000000747552723e */ /* 0x000fe400000000ff */
[----:B------:R-:W-:Y:S01]  /*1b330*/  F2FP.F16.F32.PACK_AB R83, R119, R118 ;  /* 0x000000767753723e */ /* 0x000fe200000000ff */
[----:B------:R0:W-:Y:S04]  /*1b340*/  STSM.16.M88.4 [R134], R84 ;  /* 0x0000005486007844 */ /* 0x0001e80000000200 */
[----:B------:R-:W-:Y:S04]  /*1b350*/  STSM.16.M88.4 [R132], R8 ;  /* 0x0000000884007844 */ /* 0x000fe80000000200 */
[----:B------:R-:W-:Y:S04]  /*1b360*/  STSM.16.M88.4 [R128], R12 ;  /* 0x0000000c80007844 */ /* 0x000fe80000000200 */
[----:B------:R2:W-:Y:S01]  /*1b370*/  STSM.16.M88.4 [R130], R80 ;  /* 0x0000005082007844 */ /* 0x0005e20000000200 */
[----:B------:R-:W-:Y:S01]  /*1b380*/  BAR.SYNC.DEFER_BLOCKING 0x1, 0x100 ;  /* 0x0044000000007b1d */ /* 0x000fe20000010000 */
[----:B------:R-:W-:-:S04]  /*1b390*/  ISETP.NE.U32.AND P0, PT, RZ, UR6, PT ;  /* 0x00000006ff007c0c */ /* 0x000fc8000bf05070 */
[----:B------:R-:W-:Y:S01]  /*1b3a0*/  ISETP.NE.AND.EX P0, PT, RZ, UR7, PT, P0 ;  /* 0x00000007ff007c0c */ /* 0x000fe2000bf05300 */
[----:B------:R-:W-:Y:S01]  /*1b3b0*/  IMAD.MOV.U32 R0, RZ, RZ, RZ ;  /* 0x000000ffff007224 */ /* 0x000fe200078e00ff */
[----:B0-----:R-:W-:Y:S01]  /*1b3c0*/  IADD3 R84, P1, R228, UR6, RZ ;  /* 0x00000006e4547c10 */ /* 0x001fe2000ff3e0ff */
[----:B------:R-:W-:Y:S01]  /*1b3d0*/  IMAD.MOV.U32 R131, RZ, RZ, 0x9b8 ;  /* 0x000009b8ff837424 */ /* 0x000fe200078e00ff */
[----:B------:R-:W0:Y:S02]  /*1b3e0*/  LDC R86, c[0x0][0xbe8] ;  /* 0x0002fa00ff567b82 */ /* 0x000e240000000800 */
[----:B------:R-:W-:-:S06]  /*1b3f0*/  IADD3.X R85, R229, UR7, RZ, P1, !PT ;  /* 0x00000007e5557c10 */ /* 0x000fcc0008ffe4ff */
[----:B--2---:R-:W2:Y:S01]  /*1b400*/  LDC.64 R80, c[0x0][0xba8] ;  /* 0x0002ea00ff507b82 */ /* 0x004ea20000000a00 */
[----:B------:R-:W3:Y:S01]  /*1b410*/  @P0 LDG.E R0, desc[UR8][R84.64] ;  /* 0x0000000854000981 */ /* 0x000ee2000c1e1900 */
[----:B------:R-:W-:-:S04]  /*1b420*/  ISETP.NE.U32.AND P1, PT, RZ, UR4, PT ;  /* 0x00000004ff007c0c */ /* 0x000fc8000bf25070 */
[----:B------:R-:W-:-:S13]  /*1b430*/  ISETP.NE.AND.EX P1, PT, RZ, UR5, PT, P1 ;  /* 0x00000005ff007c0c */ /* 0x000fda000bf25310 */
[----:B------:R-:W-:Y:S01]  /*1b440*/  @P1 IADD3 R228, P2, R228, UR4, RZ ;  /* 0x00000004e4e41c10 */ /* 0x000fe2000ff5e0ff */
[----:B------:R-:W-:-:S03]  /*1b450*/  ULDC UR4, c[0x0][0xa88] ;  /* 0x0002a20000047ab9 */ /* 0x000fc60000000800 */
[----:B------:R-:W-:Y:S02]  /*1b460*/  @P1 IADD3.X R229, R229, UR5, RZ, P2, !PT ;  /* 0x00000005e5e51c10 */ /* 0x000fe400097fe4ff */
[C---:B------:R-:W-:Y:S02]  /*1b470*/  ISETP.NE.AND P2, PT, R226.reuse, RZ, PT ;  /* 0x000000ffe200720c */ /* 0x040fe40003f45270 */
[----:B------:R-:W-:Y:S01]  /*1b480*/  MOV R83, UR4 ;  /* 0x0000000400537c02 */ /* 0x000fe20008000f00 */
[----:B------:R-:W-:Y:S02]  /*1b490*/  ULDC UR4, c[0x0][0xad4] ;  /* 0x0002b50000047ab9 */ /* 0x000fe40000000800 */
[----:B------:R-:W-:Y:S02]  /*1b4a0*/  SEL R226, R226, UR4, P2 ;  /* 0x00000004e2e27c07 */ /* 0x000fe40009000000 */
[----:B0-----:R-:W-:Y:S01]  /*1b4b0*/  ISETP.NE.AND P4, PT, R86, 0x1, PT ;  /* 0x000000015600780c */ /* 0x001fe20003f85270 */
[----:B------:R-:W-:Y:S01]  /*1b4c0*/  IMAD.IADD R82, R225, 0x1, R220 ;  /* 0x00000001e1527824 */ /* 0x000fe200078e02dc */
[----:B------:R-:W-:Y:S01]  /*1b4d0*/  ISETP.GT.AND P3, PT, R226, 0x1, PT ;  /* 0x00000001e200780c */ /* 0x000fe20003f64270 */
[----:B------:R0:W5:Y:S03]  /*1b4e0*/  @P1 LDG.E R83, desc[UR8][R228.64] ;  /* 0x00000008e4531981 */ /* 0x000166000c1e1900 */
[----:B------:R-:W-:-:S04]  /*1b4f0*/  SEL R131, R131, 0x978, P3 ;  /* 0x0000097883837807 */ /* 0x000fc80001800000 */
[----:B------:R-:W1:Y:S08]  /*1b500*/  LDC.64 R10, c[0x0][R131+0x220] ;  /* 0x00008800830a7b82 */ /* 0x000e700000000a00 */
[----:B------:R-:W0:Y:S08]  /*1b510*/  LDC.64 R12, c[0x0][R131+0x218] ;  /* 0x00008600830c7b82 */ /* 0x000e300000000a00 */
[----:B------:R-:W0:Y:S01]  /*1b520*/  LDC.64 R14, c[0x0][R131+0x228] ;  /* 0x00008a00830e7b82 */ /* 0x000e220000000a00 */
[----:B------:R-:W-:-:S07]  /*1b530*/  ISETP.NE.U32.AND P2, PT, RZ, UR6, PT ;  /* 0x00000006ff007c0c */ /* 0x000fce000bf45070 */
[----:B------:R-:W3:Y:S01]  /*1b540*/  LDC.64 R8, c[0x0][R131+0x210] ;  /* 0x0000840083087b82 */ /* 0x000ee20000000a00 */
[----:B------:R-:W-:-:S07]  /*1b550*/  ISETP.NE.AND.EX P2, PT, RZ, UR7, PT, P2 ;  /* 0x00000007ff007c0c */ /* 0x000fce000bf45320 */
[----:B------:R-:W3:Y:S01]  /*1b560*/  @P4 LDC R4, c[0x0][0xbec] ;  /* 0x0002fb00ff044b82 */ /* 0x000ee20000000800 */
[----:B------:R-:W-:-:S07]  /*1b570*/  SEL R227, R227, RZ, !P2 ;  /* 0x000000ffe3e37207 */ /* 0x000fce0005000000 */
[----:B------:R-:W3:Y:S01]  /*1b580*/  @P4 LDC R87, c[0x0][0xbf0] ;  /* 0x0002fc00ff574b82 */ /* 0x000ee20000000800 */
[----:B----4-:R-:W-:Y:S01]  /*1b590*/  SEL R129, R139, RZ, !P2 ;  /* 0x000000ff8b817207 */ /* 0x010fe20005000000 */
[----:B-1----:R-:W-:-:S06]  /*1b5a0*/  IMAD R128, R11, R227, RZ ;  /* 0x000000e30b807224 */ /* 0x002fcc00078e02ff */
[----:B--2---:R-:W1:Y:S01]  /*1b5b0*/  @!P3 LDC R80, c[0x0][0xb50] ;  /* 0x0002d400ff50bb82 */ /* 0x004e620000000800 */
[C---:B------:R-:W-:Y:S02]  /*1b5c0*/  IMAD R128, R10.reuse, R129, R128 ;  /* 0x000000810a807224 */ /* 0x040fe400078e0280 */
[----:B------:R-:W-:-:S05]  /*1b5d0*/  IMAD.WIDE.U32 R10, R10, R227, RZ ;  /* 0x000000e30a0a7225 */ /* 0x000fca00078e00ff */
[----:B------:R-:W2:Y:S01]  /*1b5e0*/  @!P3 LDC R81, c[0x0][0xb54] ;  /* 0x0002d500ff51bb82 */ /* 0x000ea20000000800 */
[-C--:B0-----:R-:W-:Y:S02]  /*1b5f0*/  IMAD R129, R13, R199.reuse, RZ ;  /* 0x000000c70d817224 */ /* 0x081fe400078e02ff */
[----:B------:R-:W-:Y:S01]  /*1b600*/  IMAD.WIDE.U32 R12, R12, R199, RZ ;  /* 0x000000c70c0c7225 */ /* 0x000fe200078e00ff */
[----:B------:R-:W-:Y:S02]  /*1b610*/  SEL R130, R138, RZ, P3 ;  /* 0x000000ff8a827207 */ /* 0x000fe40001800000 */
[----:B------:R-:W-:Y:S01]  /*1b620*/  IADD3 R128, R11, R128, RZ ;  /* 0x000000800b807210 */ /* 0x000fe20007ffe0ff */
[----:B------:R-:W-:Y:S02]  /*1b630*/  IMAD.MOV.U32 R11, RZ, RZ, R82 ;  /* 0x000000ffff0b7224 */ /* 0x000fe400078e0052 */
[----:B------:R-:W-:Y:S02]  /*1b640*/  IMAD.IADD R129, R13, 0x1, R129 ;  /* 0x000000010d817824 */ /* 0x000fe400078e0281 */
[----:B------:R-:W-:-:S02]  /*1b650*/  IMAD R13, R15, R130, RZ ;  /* 0x000000820f0d7224 */ /* 0x000fc400078e02ff */
[----:B------:R-:W-:-:S04]  /*1b660*/  IMAD.WIDE.U32 R14, R14, R130, RZ ;  /* 0x000000820e0e7225 */ /* 0x000fc800078e00ff */
[----:B------:R-:W-:Y:S01]  /*1b670*/  IMAD.IADD R13, R15, 0x1, R13 ;  /* 0x000000010f0d7824 */ /* 0x000fe200078e020d */
[--C-:B---3--:R-:W-:Y:S01]  /*1b680*/  IADD3 R10, P2, P5, R10, R12, R0.reuse ;  /* 0x0000000c0a0a7210 */ /* 0x108fe20007d5e000 */
[----:B------:R-:W-:Y:S01]  /*1b690*/  @P4 IMAD.HI.U32 R12, R82, R4, RZ ;  /* 0x00000004520c4227 */ /* 0x000fe200078e00ff */
[----:B------:R-:W-:-:S04]  /*1b6a0*/  SHF.R.S32.HI R4, RZ, 0x1f, R0 ;  /* 0x0000001fff047819 */ /* 0x000fc80000011400 */
[----:B------:R-:W-:Y:S02]  /*1b6b0*/  @P4 SHF.R.U32.HI R11, RZ, R87, R12 ;  /* 0x00000057ff0b4219 */ /* 0x000fe4000001160c */
[----:B------:R-:W-:-:S03]  /*1b6c0*/  IADD3.X R129, R128, R129, R4, P2, P5 ;  /* 0x0000008180817210 */ /* 0x000fc600017ea404 */
[--C-:B------:R-:W-:Y:S01]  /*1b6d0*/  IMAD.MOV R87, RZ, RZ, -R11.reuse ;  /* 0x000000ffff577224 */ /* 0x100fe200078e0a0b */
[----:B------:R-:W-:Y:S02]  /*1b6e0*/  IADD3 R14, P2, P5, R11, R10, R14 ;  /* 0x0000000a0b0e7210 */ /* 0x000fe40007d5e00e */
[----:B------:R-:W-:Y:S01]  /*1b6f0*/  SHF.R.S32.HI R10, RZ, 0x1f, R11 ;  /* 0x0000001fff0a7819 */ /* 0x000fe2000001140b */
[----:B------:R-:W-:-:S03]  /*1b700*/  IMAD R11, R86, R87, R82 ;  /* 0x00000057560b7224 */ /* 0x000fc600078e0252 */
[----:B------:R-:W-:Y:S01]  /*1b710*/  IADD3.X R15, R10, R129, R13, P2, P5 ;  /* 0x000000810a0f7210 */ /* 0x000fe200017ea40d */
[-C--:B------:R-:W-:Y:S01]  /*1b720*/  IMAD R9, R9, R11.reuse, RZ ;  /* 0x0000000b09097224 */ /* 0x080fe200078e02ff */
[----:B------:R-:W-:Y:S01]  /*1b730*/  SHF.R.S32.HI R13, RZ, 0x1f, R11 ;  /* 0x0000001fff0d7819 */ /* 0x000fe2000001140b */
[----:B------:R-:W-:-:S04]  /*1b740*/  IMAD.WIDE.U32 R14, R8, R11, R14 ;  /* 0x0000000b080e7225 */ /* 0x000fc800078e000e */
[----:B------:R-:W-:Y:S01]  /*1b750*/  IMAD R9, R8, R13, R9 ;  /* 0x0000000d08097224 */ /* 0x000fe200078e0209 */
[----:B-1----:R-:W-:-:S04]  /*1b760*/  LEA R13, P2, R14, R80, 0x2 ;  /* 0x000000500e0d7211 */ /* 0x002fc800078410ff */
[----:B------:R-:W-:-:S04]  /*1b770*/  IADD3 R8, R15, R9, RZ ;  /* 0x000000090f087210 */ /* 0x000fc80007ffe0ff */
[----:B--2---:R-:W-:Y:S01]  /*1b780*/  LEA.HI.X R81, R14, R81, R8, 0x2, P2 ;  /* 0x000000510e517211 */ /* 0x004fe200010f1408 */
[----:B------:R-:W-:Y:S06]  /*1b790*/  @P1 BRA `(.L_x_2880) ;  /* 0x0000000000141947 */ /* 0x000fec0003800000 */
[----:B------:R-:W-:Y:S05]  /*1b7a0*/  @!P0 BRA `(.L_x_2880) ;  /* 0x0000000000108947 */ /* 0x000fea0003800000 */
[----:B------:R-:W-:Y:S02]  /*1b7b0*/  ULDC.64 UR4, c[0x0][0x208] ;  /* 0x0000820000047ab9 */ /* 0x000fe40000000a00 */
[----:B------:R-:W2:Y:S04]  /*1b7c0*/  LDG.E R8, desc[UR4][R84.64] ;  /* 0x0000000454087981 */ /* 0x000ea8000c1e1900 */
[----:B-----5:R-:W2:Y:S02]  /*1b7d0*/  LDG.E R83, desc[UR4][R84.64+0x4] ;  /* 0x0000040454537981 */ /* 0x020ea4000c1e1900 */
[----:B--2---:R-:W-:-:S07]  /*1b7e0*/  IMAD.IADD R83, R83, 0x1, -R8 ;  /* 0x0000000153537824 */ /* 0x004fce00078e0a08 */
.L_x_2880:
[----:B------:R-:W2:Y:S04]  /*1b7f0*/  LDL R12, [R1+0x44] ;  /* 0x00004400010c7983 */ /* 0x000ea80000100800 */
[----:B------:R-:W3:Y:S01]  /*1b800*/  LDL R14, [R1+0x40] ;  /* 0x00004000010e7983 */ /* 0x000ee20000100800 */
[----:B-----5:R-:W-:Y:S01]  /*1b810*/  IMAD R80, R83, R86, RZ ;  /* 0x0000005653507224 */ /* 0x020fe200078e02ff */
[----:B------:R-:W-:Y:S02]  /*1b820*/  ULDC.64 UR4, c[0x0][0x208] ;  /* 0x0000820000047ab9 */ /* 0x000fe40000000a00 */
        /* <DEDUP_REMOVED lines=13> */
[----:B------:R-:W-:Y:S01]  /*1b900*/  ULDC.64 UR4, c[0x0][0x208] ;  /* 0x0000820000047ab9 */ /* 0x000fe20000000a00 */
[----:B------:R-:W1:Y:S08]  /*1b910*/  @P4 LDC R67, c[0x0][0xbec] ;  /* 0x0002fb00ff434b82 */ /* 0x000e700000000800 */
[----:B------:R-:W2:Y:S01]  /*1b920*/  @P4 LDC R69, c[0x0][0xbf0] ;  /* 0x0002fc00ff454b82 */ /* 0x000ea20000000800 */
[----:B0-----:R-:W-:-:S04]  /*1b930*/  IADD3 R8, R8, -0x80, RZ ;  /* 0xffffff8008087810 */ /* 0x001fc80007ffe0ff */
        /* <DEDUP_REMOVED lines=23> */
[----:B------:R-:W-:Y:S02]  /*1bab0*/  LOP3.LUT R12, R12, R13, RZ, 0x3c, !PT ;  /* 0x0000000d0c0c7212 */ /* 0x000fe400078e3cff */
[----:B------:R-:W-:Y:S01]  /*1bac0*/  LOP3.LUT R24, R24, R25, RZ, 0x3c, !PT ;  /* 0x0000001918187212 */ /* 0x000fe200078e3cff */
[--C-:B------:R-:W-:Y:S01]  /*1bad0*/  IMAD.X R25, RZ, RZ, R3.reuse, P2 ;  /* 0x000000ffff197224 */ /* 0x100fe200010e0603 */
[----:B------:R-:W-:Y:S01]  /*1bae0*/  LOP3.LUT R28, R28, R29, RZ, 0x3c, !PT ;  /* 0x0000001d1c1c7212 */ /* 0x000fe200078e3cff */
[--C-:B------:R-:W-:Y:S01]  /*1baf0*/  IMAD.X R29, RZ, RZ, R3.reuse, P6 ;  /* 0x000000ffff1d7224 */ /* 0x100fe200030e0603 */
[----:B------:R-:W-:Y:S01]  /*1bb00*/  LOP3.LUT R32, R32, R33, RZ, 0x3c, !PT ;  /* 0x0000002120207212 */ /* 0x000fe200078e3cff */
[----:B------:R-:W-:Y:S01]  /*1bb10*/  IMAD.X R33, RZ, RZ, R3, P5 ;  /* 0x000000ffff217224 */ /* 0x000fe200028e0603 */
[----:B------:R-:W-:Y:S01]  /*1bb20*/  LOP3.LUT R36, R36, R37, RZ, 0x3c, !PT ;  /* 0x0000002524247212 */ /* 0x000fe200078e3cff */
[----:B------:R-:W5:Y:S01]  /*1bb30*/  LD.E.128 R24, desc[UR4][R24.64] ;  /* 0x0000000418187980 */ /* 0x000f62000c101d00 */
[----:B------:R-:W-:-:S02]  /*1bb40*/  IADD3.X R13, RZ, R3, RZ, P3, !PT ;  /* 0x00000003ff0d7210 */ /* 0x000fc40001ffe4ff */
[C---:B------:R-:W-:Y:S01]  /*1bb50*/  IADD3 R41, P0, R2.reuse, 0x6000, RZ ;  /* 0x0000600002297810 */ /* 0x040fe20007f1e0ff */
[----:B------:R-:W5:Y:S01]  /*1bb60*/  LD.E.128 R28, desc[UR4][R28.64] ;  /* 0x000000041c1c7980 */ /* 0x000f62000c101d00 */
[C---:B------:R-:W-:Y:S02]  /*1bb70*/  IADD3 R45, P3, R2.reuse, 0x7000, RZ ;  /* 0x00007000022d7810 */ /* 0x040fe40007f7e0ff */
[C---:B------:R-:W-:Y:S01]  /*1bb80*/  IADD3 R49, P2, R2.reuse, 0x8000, RZ ;  /* 0x0000800002317810 */ /* 0x040fe20007f5e0ff */
[----:B------:R-:W5:Y:S01]  /*1bb90*/  LD.E.128 R12, desc[UR4][R12.64] ;  /* 0x000000040c0c7980 */ /* 0x000f62000c101d00 */
[C---:B------:R-:W-:Y:S02]  /*1bba0*/  IADD3 R53, P6, R2.reuse, 0x9000, RZ ;  /* 0x0000900002357810 */ /* 0x040fe40007fde0ff */
[----:B------:R-:W-:Y:S01]  /*1bbb0*/  IADD3 R57, P5, R2, 0xa000, RZ ;  /* 0x0000a00002397810 */ /* 0x000fe20007fbe0ff */
[----:B------:R-:W5:Y:S01]  /*1bbc0*/  LD.E.128 R32, desc[UR4][R32.64] ;  /* 0x0000000420207980 */ /* 0x000f62000c101d00 */
[----:B------:R-:W-:-:S02]  /*1bbd0*/  IADD3.X R37, RZ, R3, RZ, P1, !PT ;  /* 0x00000003ff257210 */ /* 0x000fc40000ffe4ff */
[----:B------:R-:W-:Y:S02]  /*1bbe0*/  IADD3 R9, P1, R2, 0xb000, RZ ;  /* 0x0000b00002097810 */ /* 0x000fe40007f3e0ff */
[----:B------:R-:W-:Y:S02]  /*1bbf0*/  LOP3.LUT R40, R41, 0x380, RZ, 0xc0, !PT ;  /* 0x0000038029287812 */ /* 0x000fe400078ec0ff */
[----:B------:R-:W-:Y:S01]  /*1bc00*/  LOP3.LUT R44, R45, 0x380, RZ, 0xc0, !PT ;  /* 0x000003802d2c7812 */ /* 0x000fe200078ec0ff */
[----:B------:R-:W-:Y:S01]  /*1bc10*/  IMAD.X R61, RZ, RZ, R3, P1 ;  /* 0x000000ffff3d7224 */ /* 0x000fe200008e0603 */
[----:B------:R-:W-:Y:S01]  /*1bc20*/  LOP3.LUT R48, R49, 0x380, RZ, 0xc0, !PT ;  /* 0x0000038031307812 */ /* 0x000fe200078ec0ff */
[----:B------:R-:W5:Y:S01]  /*1bc30*/  LD.E.128 R36, desc[UR4][R36.64] ;  /* 0x0000000424247980 */ /* 0x000f62000c101d00 */
[----:B------:R-:W-:Y:S02]  /*1bc40*/  LOP3.LUT R52, R53, 0x380, RZ, 0xc0, !PT ;  /* 0x0000038035347812 */ /* 0x000fe400078ec0ff */
[----:B------:R-:W-:-:S02]  /*1bc50*/  LOP3.LUT R56, R57, 0x380, RZ, 0xc0, !PT ;  /* 0x0000038039387812 */ /* 0x000fc400078ec0ff */
[----:B------:R-:W-:Y:S02]  /*1bc60*/  LOP3.LUT R8, R9, 0x380, RZ, 0xc0, !PT ;  /* 0x0000038009087812 */ /* 0x000fe400078ec0ff */
[----:B------:R-:W-:Y:S02]  /*1bc70*/  LOP3.LUT R11, R2, 0x380, RZ, 0xc0, !PT ;  /* 0x00000380020b7812 */ /* 0x000fe400078ec0ff */
[----:B------:R-:W-:Y:S02]  /*1bc80*/  SHF.R.U64 R40, R40, 0x3, RZ ;  /* 0x0000000328287819 */ /* 0x000fe400000012ff */
[----:B------:R-:W-:Y:S02]  /*1bc90*/  SHF.R.U64 R44, R44, 0x3, RZ ;  /* 0x000000032c2c7819 */ /* 0x000fe400000012ff */
        /* <DEDUP_REMOVED lines=12> */
[----:B------:R-:W5:Y:S01]  /*1bd60*/  LD.E.128 R40, desc[UR4][R40.64] ;  /* 0x0000000428287980 */ /* 0x000f62000c101d00 */
[----:B------:R-:W-:Y:S01]  /*1bd70*/  LOP3.LUT R56, R56, R57, RZ, 0x3c, !PT ;  /* 0x0000003938387212 */ /* 0x000fe200078e3cff */
[----:B------:R-:W-:Y:S01]  /*1bd80*/  IMAD.X R57, RZ, RZ, R3, P5 ;  /* 0x000000ffff397224 */ /* 0x000fe200028e0603 */
[----:B------:R-:W-:Y:S01]  /*1bd90*/  IADD3.X R53, RZ, R3, RZ, P6, !PT ;  /* 0x00000003ff357210 */ /* 0x000fe200037fe4ff */
[----:B------:R-:W5:Y:S01]  /*1bda0*/  LD.E.128 R44, desc[UR4][R44.64] ;  /* 0x000000042c2c7980 */ /* 0x000f62000c101d00 */
[----:B------:R-:W-:-:S02]  /*1bdb0*/  LOP3.LUT R60, R8, R9, RZ, 0x3c, !PT ;  /* 0x00000009083c7212 */ /* 0x000fc400078e3cff */
[----:B------:R-:W-:Y:S01]  /*1bdc0*/  LOP3.LUT R2, R11, R2, RZ, 0x3c, !PT ;  /* 0x000000020b027212 */ /* 0x000fe200078e3cff */
[----:B------:R-:W5:Y:S04]  /*1bdd0*/  LD.E.128 R48, desc[UR4][R48.64] ;  /* 0x0000000430307980 */ /* 0x000f68000c101d00 */
[----:B------:R0:W5:Y:S04]  /*1bde0*/  LD.E.128 R8, desc[UR4][R2.64] ;  /* 0x0000000402087980 */ /* 0x000168000c101d00 */
[----:B------:R-:W5:Y:S04]  /*1bdf0*/  LD.E.128 R52, desc[UR4][R52.64] ;  /* 0x0000000434347980 */ /* 0x000f68000c101d00 */
[----:B------:R-:W5:Y:S04]  /*1be00*/  LD.E.128 R56, desc[UR4][R56.64] ;  /* 0x0000000438387980 */ /* 0x000f68000c101d00 */
[----:B------:R-:W5:Y:S01]  /*1be10*/  LD.E.128 R60, desc[UR4][R60.64] ;  /* 0x000000043c3c7980 */ /* 0x000f62000c101d00 */
[----:B------:R-:W-:-:S02]  /*1be20*/  ULDC.64 UR4, c[0x0][0xaa0] ;  /* 0x0002a80000047ab9 */ /* 0x000fc40000000a00 */
[----:B0-----:R-:W-:Y:S01]  /*1be30*/  IMAD R3, R4, UR4, RZ ;  /* 0x0000000404037c24 */ /* 0x001fe2000f8e02ff */
[----:B------:R-:W-:Y:S01]  /*1be40*/  @!PT LDS RZ, [RZ] ;  /* 0x00000000fffff984 */ /* 0x000fe20000000800 */
[----:B------:R-:W-:Y:S01]  /*1be50*/  @!PT LDS RZ, [RZ] ;  /* 0x00000000fffff984 */ /* 0x000fe20000000800 */
[----:B------:R-:W-:Y:S01]  /*1be60*/  @!PT LDS RZ, [RZ] ;  /* 0x00000000fffff984 */ /* 0x000fe20000000800 */
[----:B------:R-:W-:Y:S01]  /*1be70*/  @!PT LDS RZ, [RZ] ;  /* 0x00000000fffff984 */ /* 0x000fe20000000800 */
[----:B------:R0:W-:Y:S06]  /*1be80*/  MEMBAR.ALL.CTA ;  /* 0x0000000000007992 */ /* 0x0001ec0000008000 */
[----:B0-----:R-:W0:Y:S01]  /*1be90*/  FENCE.VIEW.ASYNC.S ;  /* 0x00000000000073c6 */ /* 0x001e220000000000 */
[C---:B------:R-:W-:Y:S02]  /*1bea0*/  IMAD R65, R0.reuse, UR5, R3 ;  /* 0x0000000500417c24 */ /* 0x040fe4000f8e0203 */
[----:B------:R-:W-:Y:S01]  /*1beb0*/  IMAD.WIDE.U32 R2, R0, UR4, RZ ;  /* 0x0000000400027c25 */ /* 0x000fe2000f8e00ff */
[----:B------:R-:W-:-:S03]  /*1bec0*/  ULDC.64 UR4, c[0x0][0xae8] ;  /* 0x0002ba0000047ab9 */ /* 0x000fc60000000a00 */
[----:B------:R-:W-:Y:S01]  /*1bed0*/  IMAD.IADD R3, R3, 0x1, R65 ;  /* 0x0000000103037824 */ /* 0x000fe200078e0241 */
[----:B------:R-:W-:Y:S01]  /*1bee0*/  LEA R65, R20, R21, 0x5 ;  /* 0x0000001514417211 */ /* 0x000fe200078e28ff */
[----:B------:R-:W-:Y:S01]  /*1bef0*/  IMAD.WIDE.U32 R2, R199, UR4, R2 ;  /* 0x00000004c7027c25 */ /* 0x000fe2000f8e0002 */
[----:B------:R-:W-:-:S03]  /*1bf00*/  SHF.R.S32.HI R4, RZ, 0x1f, R227 ;  /* 0x0000001fff047819 */ /* 0x000fc600000114e3 */
[----:B------:R-:W-:Y:S02]  /*1bf10*/  IMAD.IADD R20, R220, 0x1, R65 ;  /* 0x00000001dc147824 */ /* 0x000fe400078e0241 */
[----:B------:R-:W-:Y:S01]  /*1bf20*/  IMAD R3, R199, UR5, R3 ;  /* 0x00000005c7037c24 */ /* 0x000fe2000f8e0203 */
[----:B------:R-:W-:Y:S01]  /*1bf30*/  ULDC.64 UR4, c[0x0][0xaf0] ;  /* 0x0002bc0000047ab9 */ /* 0x000fe20000000a00 */
[----:B-1----:R-:W-:-:S04]  /*1bf40*/  @P4 IMAD.HI.U32 R0, R20, R67, RZ ;  /* 0x0000004314004227 */ /* 0x002fc800078e00ff */
[----:B------:R-:W-:Y:S02]  /*1bf50*/  IMAD R4, R4, UR4, RZ ;  /* 0x0000000404047c24 */ /* 0x000fe4000f8e02ff */
[----:B------:R-:W-:Y:S01]  /*1bf60*/  IMAD.MOV.U32 R65, RZ, RZ, R20 ;  /* 0x000000ffff417224 */ /* 0x000fe200078e0014 */
[----:B--2---:R-:W-:Y:S01]  /*1bf70*/  @P4 SHF.R.U32.HI R65, RZ, R69, R0 ;  /* 0x00000045ff414219 */ /* 0x004fe20000011600 */
[C---:B------:R-:W-:Y:S02]  /*1bf80*/  IMAD R67, R227.reuse, UR5, R4 ;  /* 0x00000005e3437c24 */ /* 0x040fe4000f8e0204 */
[----:B------:R-:W-:Y:S01]  /*1bf90*/  IMAD.WIDE.U32 R2, R227, UR4, R2 ;  /* 0x00000004e3027c25 */ /* 0x000fe2000f8e0002 */
[--C-:B------:R-:W-:Y:S01]  /*1bfa0*/  SHF.R.S32.HI R0, RZ, 0x1f, R65.reuse ;  /* 0x0000001fff007819 */ /* 0x100fe20000011441 */
[----:B------:R-:W-:Y:S02]  /*1bfb0*/  ULDC.64 UR4, c[0x0][0xae0] ;  /* 0x0002b80000047ab9 */ /* 0x000fe40000000a00 */
[----:B------:R-:W-:Y:S01]  /*1bfc0*/  IMAD.MOV R69, RZ, RZ, -R65 ;  /* 0x000000ffff457224 */ /* 0x000fe200078e0a41 */
[----:B------:R-:W-:Y:S01]  /*1bfd0*/  IADD3 R3, R3, R67, RZ ;  /* 0x0000004303037210 */ /* 0x000fe20007ffe0ff */
[----:B------:R-:W-:-:S02]  /*1bfe0*/  IMAD R0, R0, UR4, RZ ;  /* 0x0000000400007c24 */ /* 0x000fc4000f8e02ff */
        /* <DEDUP_REMOVED lines=10> */
[----:B------:R-:W-:Y:S01]  /*1c090*/  IMAD.IADD R71, R21, 0x1, R220 ;  /* 0x0000000115477824 */ /* 0x000fe200078e02dc */
[----:B------:R-:W-:Y:S01]  /*1c0a0*/  LEA R4, P2, R2, UR4, 0x1 ;  /* 0x0000000402047c11 */ /* 0x000fe2000f8408ff */
[----:B------:R-:W-:-:S05]  /*1c0b0*/  IMAD.IADD R3, R3, 0x1, R69 ;  /* 0x0000000103037824 */ /* 0x000fca00078e0245 */
[----:B------:R-:W-:Y:S02]  /*1c0c0*/  LEA.HI.X R67, R2, UR5, R3, 0x1, P2 ;  /* 0x0000000502437c11 */ /* 0x000fe400090f0c03 */
[C---:B------:R-:W-:Y:S01]  /*1c0d0*/  ISETP.GE.AND P2, PT, R71.reuse, R80, PT ;  /* 0x000000504700720c */ /* 0x040fe20003f46270 */
[----:B------:R-:W-:Y:S01]  /*1c0e0*/  VIADD R0, R18, 0x30820 ;  /* 0x0003082012007836 */ /* 0x000fe20000000000 */
[C---:B------:R-:W-:Y:S01]  /*1c0f0*/  IADD3 R65, R71.reuse, 0x40, RZ ;  /* 0x0000004047417810 */ /* 0x040fe20007ffe0ff */
[----:B------:R-:W-:-:S03]  /*1c100*/  VIADD R21, R71, 0x20 ;  /* 0x0000002047157836 */ /* 0x000fc60000000000 */
[----:B------:R-:W-:Y:S01]  /*1c110*/  PRMT R0, RZ, 0x654, R0 ;  /* 0x00000654ff007816 */ /* 0x000fe20000000000 */
[C---:B------:R-:W-:Y:S01]  /*1c120*/  VIADD R68, R66.reuse, 0x40 ;  /* 0x0000004042447836 */ /* 0x040fe20000000000 */
[-C--:B------:R-:W-:Y:S01]  /*1c130*/  ISETP.GE.AND P1, PT, R21, R80.reuse, PT ;  /* 0x000000501500720c */ /* 0x080fe20003f26270 */
[----:B------:R-:W-:Y:S01]  /*1c140*/  BSSY B1, `(.L_x_2882) ;  /* 0x0000018000017945 */ /* 0x000fe20003800000 */
[----:B------:R-:W-:Y:S01]  /*1c150*/  ISETP.GE.AND P0, PT, R65, R80, PT ;  /* 0x000000504100720c */ /* 0x000fe20003f06270 */
[----:B0-----:R0:W-:Y:S01]  /*1c160*/  SYNCS.ARRIVE.TRANS64.RED.A1T0 RZ, [R0+URZ], RZ ;  /* 0x000000ff00ff79a7 */ /* 0x0011e2000810043f */
[----:B------:R-:W-:Y:S01]  /*1c170*/  IADD3 R70, R66, 0x80, RZ ;  /* 0x0000008042467810 */ /* 0x000fe20007ffe0ff */
[----:B------:R1:W2:Y:S01]  /*1c180*/  SHFL.IDX PT, R21, R4, RZ, 0x181f ;  /* 0x00181fff04157589 */ /* 0x0002a200000e0000 */
[----:B------:R-:W-:-:S03]  /*1c190*/  SHF.R.S32.HI R69, RZ, 0x1f, R66 ;  /* 0x0000001fff457819 */ /* 0x000fc60000011442 */
[----:B------:R1:W3:Y:S01]  /*1c1a0*/  SHFL.IDX PT, R65, R67, RZ, 0x181f ;  /* 0x00181fff43417589 */ /* 0x0002e200000e0000 */
[----:B------:R-:W-:Y:S02]  /*1c1b0*/  SHF.R.S32.HI R72, RZ, 0x1f, R68 ;  /* 0x0000001fff487819 */ /* 0x000fe40000011444 */
[----:B0-----:R-:W-:Y:S01]  /*1c1c0*/  SHF.R.S32.HI R0, RZ, 0x1f, R70 ;  /* 0x0000001fff007819 */ /* 0x001fe20000011446 */
[----:B------:R-:W-:Y:S06]  /*1c1d0*/  @P2 BRA `(.L_x_2883) ;  /* 0x0000000000382947 */ /* 0x000fec0003800000 */
[----:B------:R-:W-:Y:S01]  /*1c1e0*/  ULDC UR4, c[0x0][0xac8] ;  /* 0x0002b20000047ab9 */ /* 0x000fe20000000800 */
[----:B------:R-:W-:Y:S01]  /*1c1f0*/  ULDC.64 UR6, c[0x0][0x208] ;  /* 0x0000820000067ab9 */ /* 0x000fe20000000a00 */
[----:B------:R-:W-:Y:S02]  /*1c200*/  ISETP.GE.AND P4, PT, R66, UR4, PT ;  /* 0x0000000442007c0c */ /* 0x000fe4000bf86270 */
[----:B------:R-:W-:Y:S02]  /*1c210*/  ISETP.GE.AND P3, PT, R68, UR4, PT ;  /* 0x0000000444007c0c */ /* 0x000fe4000bf66270 */
[----:B------:R-:W-:-:S09]  /*1c220*/  ISETP.GE.AND P2, PT, R70, UR4, PT ;  /* 0x0000000446007c0c */ /* 0x000fd2000bf46270 */
[-C--:B--2---:R-:W-:Y:S02]  /*1c230*/  @!P4 LEA R2, P6, R66, R21.reuse, 0x1 ;  /* 0x000000154202c211 */ /* 0x084fe400078c08ff */
[----:B------:R-:W-:Y:S02]  /*1c240*/  @!P3 LEA R20, P5, R68, R21, 0x1 ;  /* 0x000000154414b211 */ /* 0x000fe400078a08ff */
[----:B---3--:R-:W-:Y:S02]  /*1c250*/  @!P4 LEA.HI.X R3, R66, R65, R69, 0x1, P6 ;  /* 0x000000414203c211 */ /* 0x008fe400030f0c45 */
[----:B------:R-:W-:Y:S02]  /*1c260*/  @!P2 LEA R64, P6, R70, R21, 0x1 ;  /* 0x000000154640a211 */ /* 0x000fe400078c08ff */
[-C--:B------:R-:W-:Y:S01]  /*1c270*/  @!P3 LEA.HI.X R21, R68, R65.reuse, R72, 0x1, P5 ;  /* 0x000000414415b211 */ /* 0x080fe200028f0c48 */
[----:B-----5:R0:W-:Y:S01]  /*1c280*/  @!P4 ST.E.128 desc[UR6][R2.64], R8 ;  /* 0x000000080200c985 */ /* 0x0201e2000c101d06 */
[----:B------:R-:W-:-:S03]  /*1c290*/  @!P2 LEA.HI.X R65, R70, R65, R0, 0x1, P6 ;  /* 0x000000414641a211 */ /* 0x000fc600030f0c00 */
[----:B------:R0:W-:Y:S04]  /*1c2a0*/  @!P3 ST.E.128 desc[UR6][R20.64], R32 ;  /* 0x000000201400b985 */ /* 0x0001e8000c101d06 */
[----:B------:R0:W-:Y:S02]  /*1c2b0*/  @!P2 ST.E.128 desc[UR6][R64.64], R48 ;  /* 0x000000304000a985 */ /* 0x0001e4000c101d06 */
.L_x_2883:
[----:B------:R-:W-:Y:S05]  /*1c2c0*/  BSYNC B1 ;  /* 0x0000000000017941 */ /* 0x000fea0003800000 */
.L_x_2882:
[----:B0----5:R0:W4:Y:S01]  /*1c2d0*/  SHFL.IDX PT, R11, R67, 0x1, 0x181f ;  /* 0x00381f00430b7f89 */ /* 0x02112200000e0000 */
[----:B------:R-:W-:Y:S03]  /*1c2e0*/  BSSY B1, `(.L_x_2884) ;  /* 0x0000011000017945 */ /* 0x000fe60003800000 */
[----:B------:R0:W0:Y:S01]  /*1c2f0*/  SHFL.IDX PT, R3, R4, 0x1, 0x181f ;  /* 0x00381f0004037f89 */ /* 0x00002200000e0000 */
[----:B------:R-:W-:Y:S05]  /*1c300*/  @P1 BRA `(.L_x_2885) ;  /* 0x0000000000381947 */ /* 0x000fea0003800000 */
[----:B------:R-:W-:Y:S01]  /*1c310*/  ULDC UR4, c[0x0][0xac8] ;  /* 0x0002b20000047ab9 */ /* 0x000fe20000000800 */
[----:B------:R-:W-:Y:S01]  /*1c320*/  ULDC.64 UR6, c[0x0][0x208] ;  /* 0x0000820000067ab9 */ /* 0x000fe20000000a00 */
        /* <DEDUP_REMOVED lines=12> */
.L_x_2885:
[----:B------:R-:W-:Y:S05]  /*1c3f0*/  BSYNC B1 ;  /* 0x0000000000017941 */ /* 0x000fea0003800000 */
.L_x_2884:
[----:B0---4-:R0:W4:Y:S01]  /*1c400*/  SHFL.IDX PT, R11, R67, 0x2, 0x181f ;  /* 0x00581f00430b7f89 */ /* 0x01112200000e0000 */
        /* <DEDUP_REMOVED lines=17> */
.L_x_2887:
[----:B------:R-:W-:Y:S05]  /*1c520*/  BSYNC B1 ;  /* 0x0000000000017941 */ /* 0x000fea0003800000 */
.L_x_2886:
[----:B0-----:R-:W-:Y:S01]  /*1c530*/  VIADD R3, R71, 0x60 ;  /* 0x0000006047037836 */ /* 0x001fe20000000000 */
[----:B-1----:R-:W0:Y:S04]  /*1c540*/  SHFL.IDX PT, R67, R67, 0x3, 0x181f ;  /* 0x00781f0043437f89 */ /* 0x002e2800000e0000 */
[----:B------:R-:W-:Y:S01]  /*1c550*/  ISETP.GE.AND P0, PT, R3, R80, PT ;  /* 0x000000500300720c */ /* 0x000fe20003f06270 */
[----:B----4-:R4:W1:-:S12]  /*1c560*/  SHFL.IDX PT, R11, R4, 0x3, 0x181f ;  /* 0x00781f00040b7f89 */ /* 0x01085800000e0000 */
[----:B----4-:R-:W-:Y:S05]  /*1c570*/  @P0 BRA `(.L_x_2888) ;  /* 0x0000002000b40947 */ /* 0x010fea0003800000 */
[----:B------:R-:W-:Y:S01]  /*1c580*/  ULDC UR4, c[0x0][0xac8] ;  /* 0x0002b20000047ab9 */ /* 0x000fe20000000800 */
[----:B------:R-:W-:Y:S01]  /*1c590*/  ULDC.64 UR6, c[0x0][0x208] ;  /* 0x0000820000067ab9 */ /* 0x000fe20000000a00 */
[----:B------:R-:W-:Y:S02]  /*1c5a0*/  ISETP.GE.AND P2, PT, R66, UR4, PT ;  /* 0x0000000442007c0c */ /* 0x000fe4000bf46270 */
[----:B------:R-:W-:-:S11]  /*1c5b0*/  ISETP.GE.AND P3, PT, R68, UR4, PT ;  /* 0x0000000444007c0c */ /* 0x000fd6000bf66270 */
[-C--:B-1----:R-:W-:Y:S02]  /*1c5c0*/  @!P2 LEA R2, P0, R66, R11.reuse, 0x1 ;  /* 0x0000000b4202a211 */ /* 0x082fe400078008ff */
[----:B------:R-:W-:Y:S02]  /*1c5d0*/  @!P3 LEA R8, P1, R68, R11, 0x1 ;  /* 0x0000000b4408b211 */ /* 0x000fe400078208ff */
[-C--:B0-----:R-:W-:Y:S02]  /*1c5e0*/  @!P2 LEA.HI.X R3, R66, R67.reuse, R69, 0x1, P0 ;  /* 0x000000434203a211 */ /* 0x081fe400000f0c45 */
[----:B------:R-:W-:Y:S02]  /*1c5f0*/  ISETP.GE.AND P0, PT, R70, UR4, PT ;  /* 0x0000000446007c0c */ /* 0x000fe4000bf06270 */
[----:B------:R-:W-:Y:S01]  /*1c600*/  @!P3 LEA.HI.X R9, R68, R67, R72, 0x1, P1 ;  /* 0x000000434409b211 */ /* 0x000fe200008f0c48 */
[----:B------:R4:W-:Y:S04]  /*1c610*/  @!P2 ST.E.128 desc[UR6][R2.64], R28 ;  /* 0x0000001c0200a985 */ /* 0x0009e8000c101d06 */
[----:B------:R4:W-:Y:S06]  /*1c620*/  @!P3 ST.E.128 desc[UR6][R8.64], R44 ;  /* 0x0000002c0800b985 */ /* 0x0009ec000c101d06 */
[----:B------:R-:W-:Y:S05]  /*1c630*/  @P0 BRA `(.L_x_2888) ;  /* 0x0000002000840947 */ /* 0x000fea0003800000 */
[----:B----4-:R-:W-:Y:S01]  /*1c640*/  LEA R2, P0, R70, R11, 0x1 ;  /* 0x0000000b46027211 */ /* 0x010fe200078008ff */
[----:B------:R-:W-:-:S03]  /*1c650*/  ULDC.64 UR4, c[0x0][0x208] ;  /* 0x0000820000047ab9 */ /* 0x000fc60000000a00 */
[----:B------:R-:W-:-:S05]  /*1c660*/  LEA.HI.X R3, R70, R67, R0, 0x1, P0 ;  /* 0x0000004346037211 */ /* 0x000fca00000f0c00 */
[----:B------:R0:W-:Y:S01]  /*1c670*/  ST.E.128 desc[UR4][R2.64], R60 ;  /* 0x0000003c02007985 */ /* 0x0001e2000c101d04 */
[----:B------:R-:W-:Y:S05]  /*1c680*/  BRA `(.L_x_2888) ;  /* 0x0000002000707947 */ /* 0x000fea0003800000 */
.L_x_2881:
[----:B------:R-:W1:Y:S01]  /*1c690*/  @P4 LDC R13, c[0x0][0xbec] ;  /* 0x0002fb00ff0d4b82 */ /* 0x000e620000000800 */
[----:B------:R-:W-:Y:S01]  /*1c6a0*/  ULDC.64 UR4, c[0x0][0xb08] ;  /* 0x0002c20000047ab9 */ /* 0x000fe20000000a00 */
[----:B------:R-:W-:Y:S01]  /*1c6b0*/  ULDC.64 UR6, c[0x0][0xb30] ;  /* 0x0002cc0000067ab9 */ /* 0x000fe20000000a00 */
[----:B0-----:R-:W-:Y:S01]  /*1c6c0*/  IMAD R9, R4, UR4, RZ ;  /* 0x0000000404097c24 */ /* 0x001fe2000f8e02ff */
[----:B------:R-:W-:Y:S01]  /*1c6d0*/  ISETP.GE.AND P0, PT, R12, R80, PT ;  /* 0x000000500c00720c */ /* 0x000fe20003f06270 */
[C---:B------:R-:W-:Y:S01]  /*1c6e0*/  IMAD.WIDE.U32 R2, R0.reuse, UR4, RZ ;  /* 0x0000000400027c25 */ /* 0x040fe2000f8e00ff */
[----:B------:R-:W-:Y:S01]  /*1c6f0*/  BSSY B1, `(.L_x_2889) ;  /* 0x00000cd000017945 */ /* 0x000fe20003800000 */
[C---:B------:R-:W-:Y:S01]  /*1c700*/  IADD3 R84, R223.reuse, 0xa0, RZ ;  /* 0x000000a0df547810 */ /* 0x040fe20007ffe0ff */
[----:B------:R-:W0:Y:S01]  /*1c710*/  @P4 LDC R4, c[0x0][0xbf0] ;  /* 0x0002fc00ff044b82 */ /* 0x000e220000000800 */
[----:B------:R-:W-:Y:S01]  /*1c720*/  IMAD R9, R0, UR5, R9 ;  /* 0x0000000500097c24 */ /* 0x000fe2000f8e0209 */
[----:B------:R-:W-:Y:S01]  /*1c730*/  ULDC.64 UR4, c[0x0][0xb38] ;  /* 0x0002ce0000047ab9 */ /* 0x000fe20000000a00 */
[----:B------:R-:W-:Y:S01]  /*1c740*/  SHF.R.S32.HI R0, RZ, 0x1f, R227 ;  /* 0x0000001fff007819 */ /* 0x000fe200000114e3 */
[C---:B------:R-:W-:Y:S01]  /*1c750*/  VIADD R83, R223.reuse, 0xa8 ;  /* 0x000000a8df537836 */ /* 0x040fe20000000000 */
[----:B------:R-:W-:Y:S01]  /*1c760*/  IADD3 R126, R223, 0x90, RZ ;  /* 0x00000090df7e7810 */ /* 0x000fe20007ffe0ff */
[----:B------:R-:W-:Y:S01]  /*1c770*/  IMAD.IADD R3, R3, 0x1, R9 ;  /* 0x0000000103037824 */ /* 0x000fe200078e0209 */
[----:B------:R-:W-:Y:S01]  /*1c780*/  IADD3 R130, R223, 0x80, RZ ;  /* 0x00000080df827810 */ /* 0x000fe20007ffe0ff */
[----:B------:R-:W-:Y:S01]  /*1c790*/  IMAD.MOV.U32 R9, RZ, RZ, R82 ;  /* 0x000000ffff097224 */ /* 0x000fe200078e0052 */
[----:B------:R-:W-:Y:S01]  /*1c7a0*/  SHF.R.S32.HI R83, RZ, 0x1f, R83 ;  /* 0x0000001fff537819 */ /* 0x000fe20000011453 */
[----:B------:R-:W-:Y:S01]  /*1c7b0*/  IMAD.WIDE.U32 R2, R199, UR4, R2 ;  /* 0x00000004c7027c25 */ /* 0x000fe2000f8e0002 */
[----:B------:R-:W-:-:S02]  /*1c7c0*/  IADD3 R134, R223, 0x70, RZ ;  /* 0x00000070df867810 */ /* 0x000fc40007ffe0ff */
[----:B------:R-:W-:Y:S01]  /*1c7d0*/  IADD3 R142, R223, 0x50, RZ ;  /* 0x00000050df8e7810 */ /* 0x000fe20007ffe0ff */
[----:B------:R-:W-:Y:S01]  /*1c7e0*/  IMAD R3, R199, UR5, R3 ;  /* 0x00000005c7037c24 */ /* 0x000fe2000f8e0203 */
[----:B------:R-:W-:Y:S01]  /*1c7f0*/  ULDC.64 UR4, c[0x0][0xb40] ;  /* 0x0002d00000047ab9 */ /* 0x000fe20000000a00 */
[----:B-1----:R-:W-:Y:S01]  /*1c800*/  @P4 IMAD.HI.U32 R13, R82, R13, RZ ;  /* 0x0000000d520d4227 */ /* 0x002fe200078e00ff */
[C---:B------:R-:W-:Y:S02]  /*1c810*/  IADD3 R146, R223.reuse, 0x40, RZ ;  /* 0x00000040df927810 */ /* 0x040fe40007ffe0ff */
[C---:B------:R-:W-:Y:S01]  /*1c820*/  IADD3 R150, R223.reuse, 0x30, RZ ;  /* 0x00000030df967810 */ /* 0x040fe20007ffe0ff */
[----:B------:R-:W-:Y:S01]  /*1c830*/  IMAD R0, R0, UR4, RZ ;  /* 0x0000000400007c24 */ /* 0x000fe2000f8e02ff */
[----:B------:R-:W-:Y:S01]  /*1c840*/  IADD3 R154, R223, 0x20, RZ ;  /* 0x00000020df9a7810 */ /* 0x000fe20007ffe0ff */
[----:B------:R-:W-:Y:S01]  /*1c850*/  IMAD.WIDE.U32 R2, R227, UR4, R2 ;  /* 0x00000004e3027c25 */ /* 0x000fe2000f8e0002 */
[----:B------:R-:W-:-:S02]  /*1c860*/  IADD3 R158, R223, 0x10, RZ ;  /* 0x00000010df9e7810 */ /* 0x000fc40007ffe0ff */
[----:B0-----:R-:W-:Y:S01]  /*1c870*/  @P4 SHF.R.U32.HI R9, RZ, R4, R13 ;  /* 0x00000004ff094219 */ /* 0x001fe2000001160d */
[----:B------:R-:W-:Y:S01]  /*1c880*/  IMAD R11, R227, UR5, R0 ;  /* 0x00000005e30b7c24 */ /* 0x000fe2000f8e0200 */
[----:B------:R-:W-:Y:S01]  /*1c890*/  ULDC.64 UR4, c[0x0][0xb48] ;  /* 0x0002d20000047ab9 */ /* 0x000fe20000000a00 */
[----:B------:R-:W-:Y:S01]  /*1c8a0*/  VIADD R4, R18, 0x30820 ;  /* 0x0003082012047836 */ /* 0x000fe20000000000 */
[--C-:B------:R-:W-:Y:S01]  /*1c8b0*/  SHF.R.S32.HI R0, RZ, 0x1f, R9.reuse ;  /* 0x0000001fff007819 */ /* 0x100fe20000011409 */
[----:B------:R-:W-:Y:S01]  /*1c8c0*/  VIADD R85, R223, 0xa0 ;  /* 0x000000a0df557836 */ /* 0x000fe20000000000 */
[----:B------:R-:W-:Y:S01]  /*1c8d0*/  IADD3 R3, R3, R11, RZ ;  /* 0x0000000b03037210 */ /* 0x000fe20007ffe0ff */
[----:B------:R-:W-:Y:S01]  /*1c8e0*/  IMAD.MOV R11, RZ, RZ, -R9 ;  /* 0x000000ffff0b7224 */ /* 0x000fe200078e0a09 */
[----:B------:R-:W-:Y:S01]  /*1c8f0*/  PRMT R8, RZ, 0x654, R4 ;  /* 0x00000654ff087816 */ /* 0x000fe20000000004 */
[----:B------:R-:W-:Y:S01]  /*1c900*/  IMAD R0, R0, UR6, RZ ;  /* 0x0000000600007c24 */ /* 0x000fe2000f8e02ff */
[----:B------:R-:W-:Y:S01]  /*1c910*/  SHF.R.S32.HI R85, RZ, 0x1f, R85 ;  /* 0x0000001fff557819 */ /* 0x000fe20000011455 */
[----:B------:R-:W-:Y:S01]  /*1c920*/  IMAD.WIDE.U32 R2, R138, UR4, R2 ;  /* 0x000000048a027c25 */ /* 0x000fe2000f8e0002 */
[----:B------:R0:W-:Y:S03]  /*1c930*/  SYNCS.ARRIVE.TRANS64.RED.A1T0 RZ, [R8+URZ], RZ ;  /* 0x000000ff08ff79a7 */ /* 0x0001e6000810043f */
[----:B------:R-:W-:-:S02]  /*1c940*/  IMAD R11, R86, R11, R82 ;  /* 0x0000000b560b7224 */ /* 0x000fc400078e0252 */
[----:B------:R-:W-:Y:S01]  /*1c950*/  IMAD R3, R138, UR5, R3 ;  /* 0x000000058a037c24 */ /* 0x000fe2000f8e0203 */
[----:B------:R-:W-:Y:S01]  /*1c960*/  ULDC.64 UR4, c[0x0][0xb28] ;  /* 0x0002ca0000047ab9 */ /* 0x000fe20000000a00 */
[C---:B------:R-:W-:Y:S01]  /*1c970*/  IMAD R13, R9.reuse, UR7, R0 ;  /* 0x00000007090d7c24 */ /* 0x040fe2000f8e0200 */
[----:B------:R-:W-:Y:S01]  /*1c980*/  SHF.R.S32.HI R0, RZ, 0x1f, R11 ;  /* 0x0000001fff007819 */ /* 0x000fe2000001140b */
[----:B------:R-:W-:Y:S01]  /*1c990*/  IMAD.WIDE.U32 R2, R9, UR6, R2 ;  /* 0x0000000609027c25 */ /* 0x000fe2000f8e0002 */
[----:B------:R-:W-:-:S03]  /*1c9a0*/  IADD3 R138, R223, 0x60, RZ ;  /* 0x00000060df8a7810 */ /* 0x000fc60007ffe0ff */
[----:B------:R-:W-:Y:S02]  /*1c9b0*/  IMAD R0, R0, UR4, RZ ;  /* 0x0000000400007c24 */ /* 0x000fe4000f8e02ff */
[----:B------:R-:W-:Y:S02]  /*1c9c0*/  IMAD.IADD R3, R3, 0x1, R13 ;  /* 0x0000000103037824 */ /* 0x000fe400078e020d */
[C---:B------:R-:W-:Y:S02]  /*1c9d0*/  IMAD R9, R11.reuse, UR5, R0 ;  /* 0x000000050b097c24 */ /* 0x040fe4000f8e0200 */
[----:B------:R-:W-:Y:S01]  /*1c9e0*/  IMAD.WIDE.U32 R2, R11, UR4, R2 ;  /* 0x000000040b027c25 */ /* 0x000fe2000f8e0002 */
[----:B------:R-:W-:-:S03]  /*1c9f0*/  ULDC.64 UR4, c[0x0][0xb00] ;  /* 0x0002c00000047ab9 */ /* 0x000fc60000000a00 */
[----:B------:R-:W-:Y:S01]  /*1ca00*/  VIADD R87, R223, 0x98 ;  /* 0x00000098df577836 */ /* 0x000fe20000000000 */
[----:B------:R-:W-:Y:S01]  /*1ca10*/  IADD3 R3, R3, R9, RZ ;  /* 0x0000000903037210 */ /* 0x000fe20007ffe0ff */
[C---:B------:R-:W-:Y:S01]  /*1ca20*/  VIADD R127, R223.reuse, 0x90 ;  /* 0x00000090df7f7836 */ /* 0x040fe20000000000 */
[C---:B------:R-:W-:Y:S01]  /*1ca30*/  LEA R0, P1, R2.reuse, UR4, 0x2 ;  /* 0x0000000402007c11 */ /* 0x040fe2000f8210ff */
[C---:B------:R-:W-:Y:S01]  /*1ca40*/  VIADD R129, R223.reuse, 0x88 ;  /* 0x00000088df817836 */ /* 0x040fe20000000000 */
[----:B------:R-:W-:Y:S01]  /*1ca50*/  SHF.R.S32.HI R87, RZ, 0x1f, R87 ;  /* 0x0000001fff577819 */ /* 0x000fe20000011457 */
[C---:B------:R-:W-:Y:S01]  /*1ca60*/  VIADD R131, R223.reuse, 0x80 ;  /* 0x00000080df837836 */ /* 0x040fe20000000000 */
[----:B------:R-:W-:Y:S01]  /*1ca70*/  LEA.HI.X R4, R2, UR5, R3, 0x2, P1 ;  /* 0x0000000502047c11 */ /* 0x000fe200088f1403 */
[C---:B------:R-:W-:Y:S01]  /*1ca80*/  VIADD R133, R223.reuse, 0x78 ;  /* 0x00000078df857836 */ /* 0x040fe20000000000 */
[----:B------:R0:W1:Y:S01]  /*1ca90*/  SHFL.IDX PT, R2, R0, RZ, 0x1c1f ;  /* 0x001c1fff00027589 */ /* 0x00006200000e0000 */
[C---:B------:R-:W-:Y:S01]  /*1caa0*/  VIADD R135, R223.reuse, 0x70 ;  /* 0x00000070df877836 */ /* 0x040fe20000000000 */
[----:B------:R-:W-:Y:S01]  /*1cab0*/  SHF.R.S32.HI R127, RZ, 0x1f, R127 ;  /* 0x0000001fff7f7819 */ /* 0x000fe2000001147f */
[C---:B------:R-:W-:Y:S01]  /*1cac0*/  VIADD R137, R223.reuse, 0x68 ;  /* 0x00000068df897836 */ /* 0x040fe20000000000 */
[----:B------:R0:W2:Y:S01]  /*1cad0*/  SHFL.IDX PT, R3, R4, RZ, 0x1c1f ;  /* 0x001c1fff04037589 */ /* 0x0000a200000e0000 */
        /* <DEDUP_REMOVED lines=40> */
[----:B------:R-:W-:Y:S01]  /*1cd60*/  VIADD R160, R223, 0x8 ;  /* 0x00000008dfa07836 */ /* 0x000fe20000000000 */
[----:B012---:R-:W-:Y:S06]  /*1cd70*/  @P0 BRA `(.L_x_2890) ;  /* 0x0000000400900947 */ /* 0x007fec0003800000 */
[----:B------:R-:W-:Y:S01]  /*1cd80*/  ULDC UR4, c[0x0][0xac8] ;  /* 0x0002b20000047ab9 */ /* 0x000fe20000000800 */
[----:B------:R-:W-:Y:S01]  /*1cd90*/  ULDC.64 UR6, c[0x0][0x208] ;  /* 0x0000820000067ab9 */ /* 0x000fe20000000a00 */
[C---:B------:R-:W-:Y:S02]  /*1cda0*/  ISETP.GE.AND P0, PT, R223.reuse, UR4, PT ;  /* 0x00000004df007c0c */ /* 0x040fe4000bf06270 */
[----:B------:R-:W-:Y:S02]  /*1cdb0*/  ISETP.GE.AND P5, PT, R160, UR4, PT ;  /* 0x00000004a0007c0c */ /* 0x000fe4000bfa6270 */
[----:B------:R-:W-:Y:S02]  /*1cdc0*/  ISETP.GE.AND P4, PT, R158, UR4, PT ;  /* 0x000000049e007c0c */ /* 0x000fe4000bf86270 */
[----:B------:R-:W-:Y:S02]  /*1cdd0*/  ISETP.GE.AND P3, PT, R156, UR4, PT ;  /* 0x000000049c007c0c */ /* 0x000fe4000bf66270 */
[----:B------:R-:W-:-:S05]  /*1cde0*/  IADD3 R15, R223, 0xb8, RZ ;  /* 0x000000b8df0f7810 */ /* 0x000fca0007ffe0ff */
        /* <DEDUP_REMOVED lines=8> */
[C---:B0-----:R-:W-:Y:S02]  /*1ce70*/  @!P5 LEA R8, P1, R160.reuse, R2, 0x2 ;  /* 0x00000002a008d211 */ /* 0x041fe400078210ff */
[----:B------:R-:W-:Y:S02]  /*1ce80*/  SHF.R.S32.HI R25, RZ, 0x1f, R81 ;  /* 0x0000001fff197819 */ /* 0x000fe40000011451 */
[----:B------:R-:W-:Y:S02]  /*1ce90*/  @!P5 LEA.HI.X R9, R160, R3, R161, 0x2, P1 ;  /* 0x00000003a009d211 */ /* 0x000fe400008f14a1 */
[----:B------:R-:W-:Y:S02]  /*1cea0*/  ISETP.GE.AND P1, PT, R152, UR4, PT ;  /* 0x0000000498007c0c */ /* 0x000fe4000bf26270 */
[----:B------:R-:W-:Y:S01]  /*1ceb0*/  SHF.R.S32.HI R24, RZ, 0x1f, R15 ;  /* 0x0000001fff187819 */ /* 0x000fe2000001140f */
        /* <DEDUP_REMOVED lines=80> */
.L_x_2890:
[----:B------:R-:W-:Y:S05]  /*1d3c0*/  BSYNC B1 ;  /* 0x0000000000017941 */ /* 0x000fea0003800000 */
.L_x_2889:
[----:B------:R-:W-:Y:S01]  /*1d3d0*/  ISETP.GE.AND P0, PT, R14, R80, PT ;  /* 0x000000500e00720c */ /* 0x000fe20003f06270 */
[----:B-1----:R0:W1:Y:S04]  /*1d3e0*/  SHFL.IDX PT, R3, R4, 0x1, 0x1c1f ;  /* 0x003c1f0004037f89 */ /* 0x00206800000e0000 */
[----:B------:R0:W2:Y:S08]  /*1d3f0*/  SHFL.IDX PT, R2, R0, 0x1, 0x1c1f ;  /* 0x003c1f0000027f89 */ /* 0x0000b000000e0000 */
[----:B0-----:R-:W-:Y:S05]  /*1d400*/  @P0 BRA `(.L_x_2888) ;  /* 0x0000001400100947 */ /* 0x001fea0003800000 */
[----:B------:R-:W-:Y:S01]  /*1d410*/  ULDC UR4, c[0x0][0xac8] ;  /* 0x0002b20000047ab9 */ /* 0x000fe20000000800 */
[----:B------:R-:W-:Y:S01]  /*1d420*/  ULDC.64 UR6, c[0x0][0x208] ;  /* 0x0000820000067ab9 */ /* 0x000fe20000000a00 */
        /* <DEDUP_REMOVED lines=16> */
[----:B------:R-:W-:Y:S02]  /*1d530*/  @!P3 LEA R12, P6, R154, R2, 0x2 ;  /* 0x000000029a0cb211 */ /* 0x000fe400078c10ff */
[----:B------:R-:W-:Y:S01]  /*1d540*/  ISETP.GE.AND P2, PT, R148, UR4, PT ;  /* 0x0000000494007c0c */ /* 0x000fe2000bf46270 */
[----:B------:R0:W-:Y:S01]  /*1d550*/  @!P5 ST.E.64 desc[UR6][R8.64], R34 ;  /* 0x000000220800d985 */ /* 0x0001e2000c101b06 */
[----:B------:R-:W-:-:S03]  /*1d560*/  @!P3 LEA.HI.X R13, R154, R3, R155, 0x2, P6 ;  /* 0x000000039a0db211 */ /* 0x000fc600030f149b */
[----:B------:R1:W-:Y:S04]  /*1d570*/  @!P4 ST.E.64 desc[UR6][R10.64], R38 ;  /* 0x000000260a00c985 */ /* 0x0003e8000c101b06 */
[----:B------:R2:W-:Y:S01]  /*1d580*/  @!P3 ST.E.64 desc[UR6][R12.64], R42 ;  /* 0x0000002a0c00b985 */ /* 0x0005e2000c101b06 */
[----:B------:R-:W-:Y:S02]  /*1d590*/  ISETP.GE.AND P3, PT, R146, UR4, PT ;  /* 0x0000000492007c0c */ /* 0x000fe4000bf66270 */
[-C--:B0-----:R-:W-:Y:S02]  /*1d5a0*/  @!P0 LEA R8, P4, R152, R2.reuse, 0x2 ;  /* 0x0000000298088211 */ /* 0x081fe400078810ff */
[----:B-1----:R-:W-:Y:S02]  /*1d5b0*/  @!P1 LEA R10, P5, R150, R2, 0x2 ;  /* 0x00000002960a9211 */ /* 0x002fe400078a10ff */
[----:B------:R-:W-:-:S02]  /*1d5c0*/  @!P0 LEA.HI.X R9, R152, R3, R153, 0x2, P4 ;  /* 0x0000000398098211 */ /* 0x000fc400020f1499 */
[----:B------:R-:W-:Y:S02]  /*1d5d0*/  ISETP.GE.AND P4, PT, R144, UR4, PT ;  /* 0x0000000490007c0c */ /* 0x000fe4000bf86270 */
[-C--:B------:R-:W-:Y:S01]  /*1d5e0*/  @!P1 LEA.HI.X R11, R150, R3.reuse, R151, 0x2, P5 ;  /* 0x00000003960b9211 */ /* 0x080fe200028f1497 */
[----:B------:R-:W-:Y:S01]  /*1d5f0*/  @!P0 ST.E.64 desc[UR6][R8.64], R46 ;  /* 0x0000002e08008985 */ /* 0x000fe2000c101b06 */
[----:B--2---:R-:W-:Y:S02]  /*1d600*/  @!P2 LEA R12, P6, R148, R2, 0x2 ;  /* 0x00000002940ca211 */ /* 0x004fe400078c10ff */
[----:B------:R-:W-:Y:S01]  /*1d610*/  ISETP.GE.AND P5, PT, R142, UR4, PT ;  /* 0x000000048e007c0c */ /* 0x000fe2000bfa6270 */
[----:B------:R0:W-:Y:S01]  /*1d620*/  @!P1 ST.E.64 desc[UR6][R10.64], R50 ;  /* 0x000000320a009985 */ /* 0x0001e2000c101b06 */
[----:B------:R-:W-:Y:S02]  /*1d630*/  @!P2 LEA.HI.X R13, R148, R3, R149, 0x2, P6 ;  /* 0x00000003940da211 */ /* 0x000fe400030f1495 */
[----:B------:R-:W-:-:S02]  /*1d640*/  ISETP.GE.AND P1, PT, R138, UR4, PT ;  /* 0x000000048a007c0c */ /* 0x000fc4000bf26270 */
[-C--:B------:R-:W-:Y:S01]  /*1d650*/  @!P3 LEA R14, P6, R146, R2.reuse, 0x2 ;  /* 0x00000002920eb211 */ /* 0x080fe200078c10ff */
[----:B------:R1:W-:Y:S01]  /*1d660*/  @!P2 ST.E.64 desc[UR6][R12.64], R54 ;  /* 0x000000360c00a985 */ /* 0x0003e2000c101b06 */
[----:B------:R-:W-:Y:S02]  /*1d670*/  ISETP.GE.AND P2, PT, R140, UR4, PT ;  /* 0x000000048c007c0c */ /* 0x000fe4000bf46270 */
[-C--:B------:R-:W-:Y:S02]  /*1d680*/  @!P4 LEA R20, P0, R144, R2.reuse, 0x2 ;  /* 0x000000029014c211 */ /* 0x080fe400078010ff */
[-C--:B------:R-:W-:Y:S02]  /*1d690*/  @!P3 LEA.HI.X R15, R146, R3.reuse, R147, 0x2, P6 ;  /* 0x00000003920fb211 */ /* 0x080fe400030f1493 */
[----:B------:R-:W-:Y:S02]  /*1d6a0*/  @!P5 LEA R24, P6, R142, R2, 0x2 ;  /* 0x000000028e18d211 */ /* 0x000fe400078c10ff */
[----:B------:R-:W-:Y:S01]  /*1d6b0*/  @!P4 LEA.HI.X R21, R144, R3, R145, 0x2, P0 ;  /* 0x000000039015c211 */ /* 0x000fe200000f1491 */
[----:B------:R-:W-:Y:S01]  /*1d6c0*/  @!P3 ST.E.64 desc[UR6][R14.64], R58 ;  /* 0x0000003a0e00b985 */ /* 0x000fe2000c101b06 */
[----:B------:R-:W-:-:S02]  /*1d6d0*/  ISETP.GE.AND P0, PT, R136, UR4, PT ;  /* 0x0000000488007c0c */ /* 0x000fc4000bf06270 */
[-C--:B------:R-:W-:Y:S01]  /*1d6e0*/  @!P5 LEA.HI.X R25, R142, R3.reuse, R143, 0x2, P6 ;  /* 0x000000038e19d211 */ /* 0x080fe200030f148f */
[----:B------:R2:W-:Y:S01]  /*1d6f0*/  @!P4 ST.E.64 desc[UR6][R20.64], R62 ;  /* 0x0000003e1400c985 */ /* 0x0005e2000c101b06 */
[-C--:B0-----:R-:W-:Y:S02]  /*1d700*/  @!P1 LEA R10, P3, R138, R2.reuse, 0x2 ;  /* 0x000000028a0a9211 */ /* 0x081fe400078610ff */
[----:B------:R-:W-:Y:S01]  /*1d710*/  @!P2 LEA R8, P6, R140, R2, 0x2 ;  /* 0x000000028c08a211 */ /* 0x000fe200078c10ff */
[----:B------:R0:W-:Y:S01]  /*1d720*/  @!P5 ST.E.64 desc[UR6][R24.64], R66 ;  /* 0x000000421800d985 */ /* 0x0001e2000c101b06 */
[----:B------:R-:W-:Y:S02]  /*1d730*/  ISETP.GE.AND P5, PT, R134, UR4, PT ;  /* 0x0000000486007c0c */ /* 0x000fe4000bfa6270 */
[----:B------:R-:W-:Y:S02]  /*1d740*/  ISETP.GE.AND P4, PT, R132, UR4, PT ;  /* 0x0000000484007c0c */ /* 0x000fe4000bf86270 */
[----:B------:R-:W-:-:S02]  /*1d750*/  @!P1 LEA.HI.X R11, R138, R3, R139, 0x2, P3 ;  /* 0x000000038a0b9211 */ /* 0x000fc400018f148b */
[----:B------:R-:W-:Y:S02]  /*1d760*/  ISETP.GE.AND P3, PT, R130, UR4, PT ;  /* 0x0000000482007c0c */ /* 0x000fe4000bf66270 */
[----:B------:R-:W-:Y:S02]  /*1d770*/  @!P2 LEA.HI.X R9, R140, R3, R141, 0x2, P6 ;  /* 0x000000038c09a211 */ /* 0x000fe400030f148d */
[----:B-1----:R-:W-:-:S03]  /*1d780*/  @!P0 LEA R12, P6, R136, R2, 0x2 ;  /* 0x00000002880c8211 */ /* 0x002fc600078c10ff */
[----:B------:R1:W-:Y:S01]  /*1d790*/  @!P2 ST.E.64 desc[UR6][R8.64], R70 ;  /* 0x000000460800a985 */ /* 0x0003e2000c101b06 */
[-C--:B------:R-:W-:Y:S02]  /*1d7a0*/  @!P0 LEA.HI.X R13, R136, R3.reuse, R137, 0x2, P6 ;  /* 0x00000003880d8211 */ /* 0x080fe400030f1489 */
[-C--:B--2---:R-:W-:Y:S01]  /*1d7b0*/  @!P4 LEA R20, P2, R132, R2.reuse, 0x2 ;  /* 0x000000028414c211 */ /* 0x084fe200078410ff */
[----:B------:R2:W-:Y:S01]  /*1d7c0*/  @!P1 ST.E.64 desc[UR6][R10.64], R74 ;  /* 0x0000004a0a009985 */ /* 0x0005e2000c101b06 */
[-C--:B------:R-:W-:Y:S02]  /*1d7d0*/  @!P5 LEA R14, P1, R134, R2.reuse, 0x2 ;  /* 0x00000002860ed211 */ /* 0x080fe400078210ff */
[----:B0-----:R-:W-:Y:S01]  /*1d7e0*/  @!P3 LEA R24, P6, R130, R2, 0x2 ;  /* 0x000000028218b211 */ /* 0x001fe200078c10ff */
[----:B------:R0:W-:Y:S01]  /*1d7f0*/  @!P0 ST.E.64 desc[UR6][R12.64], R78 ;  /* 0x0000004e0c008985 */ /* 0x0001e2000c101b06 */
[----:B------:R-:W-:Y:S02]  /*1d800*/  ISETP.GE.AND P0, PT, R128, UR4, PT ;  /* 0x0000000480007c0c */ /* 0x000fe4000bf06270 */
[----:B------:R-:W-:-:S02]  /*1d810*/  @!P5 LEA.HI.X R15, R134, R3, R135, 0x2, P1 ;  /* 0x00000003860fd211 */ /* 0x000fc400008f1487 */
[-C--:B------:R-:W-:Y:S02]  /*1d820*/  @!P4 LEA.HI.X R21, R132, R3.reuse, R133, 0x2, P2 ;  /* 0x000000038415c211 */ /* 0x080fe400010f1485 */
[----:B------:R-:W-:Y:S01]  /*1d830*/  @!P3 LEA.HI.X R25, R130, R3, R131, 0x2, P6 ;  /* 0x000000038219b211 */ /* 0x000fe200030f1483 */
[----:B------:R-:W-:Y:S01]  /*1d840*/  @!P5 ST.E.64 desc[UR6][R14.64], R122 ;  /* 0x0000007a0e00d985 */ /* 0x000fe2000c101b06 */
[----:B------:R-:W-:Y:S02]  /*1d850*/  ISETP.GE.AND P1, PT, R126, UR4, PT ;  /* 0x000000047e007c0c */ /* 0x000fe4000bf26270 */
[----:B------:R-:W-:Y:S01]  /*1d860*/  ISETP.GE.AND P5, PT, R86, UR4, PT ;  /* 0x0000000456007c0c */ /* 0x000fe2000bfa6270 */
[----:B------:R3:W-:Y:S01]  /*1d870*/  @!P4 ST.E.64 desc[UR6][R20.64], R124 ;  /* 0x0000007c1400c985 */ /* 0x0007e2000c101b06 */
[----:B------:R-:W-:Y:S02]  /*1d880*/  ISETP.GE.AND P4, PT, R84, UR4, PT ;  /* 0x0000000454007c0c */ /* 0x000fe4000bf86270 */
[----:B-1----:R-:W-:Y:S01]  /*1d890*/  @!P0 LEA R8, P2, R128, R2, 0x2 ;  /* 0x0000000280088211 */ /* 0x002fe200078410ff */
[----:B------:R-:W-:Y:S01]  /*1d8a0*/  @!P3 ST.E.64 desc[UR6][R24.64], R90 ;  /* 0x0000005a1800b985 */ /* 0x000fe2000c101b06 */
[----:B------:R-:W-:-:S02]  /*1d8b0*/  ISETP.GE.AND P3, PT, R82, UR4, PT ;  /* 0x0000000452007c0c */ /* 0x000fc4000bf66270 */
[-C--:B------:R-:W-:Y:S02]  /*1d8c0*/  @!P0 LEA.HI.X R9, R128, R3.reuse, R129, 0x2, P2 ;  /* 0x0000000380098211 */ /* 0x080fe400010f1481 */
[----:B------:R-:W-:Y:S02]  /*1d8d0*/  ISETP.GE.AND P2, PT, R81, UR4, PT ;  /* 0x0000000451007c0c */ /* 0x000fe4000bf46270 */
[CC--:B--2---:R-:W-:Y:S01]  /*1d8e0*/  @!P1 LEA R10, P6, R126.reuse, R2.reuse, 0x2 ;  /* 0x000000027e0a9211 */ /* 0x0c4fe200078c10ff */
[----:B------:R1:W-:Y:S03]  /*1d8f0*/  @!P0 ST.E.64 desc[UR6][R8.64], R94 ;  /* 0x0000005e08008985 */ /* 0x0003e6000c101b06 */
[----:B------:R-:W-:Y:S02]  /*1d900*/  @!P1 LEA.HI.X R11, R126, R3, R127, 0x2, P6 ;  /* 0x000000037e0b9211 */ /* 0x000fe400030f147f */
[----:B0-----:R-:W-:-:S02]  /*1d910*/  @!P5 LEA R12, P6, R86, R2, 0x2 ;  /* 0x00000002560cd211 */ /* 0x001fc400078c10ff */
[-C--:B---3--:R-:W-:Y:S01]  /*1d920*/  @!P3 LEA R20, P0, R82, R2.reuse, 0x2 ;  /* 0x000000025214b211 */ /* 0x088fe200078010ff */
[----:B------:R0:W-:Y:S01]  /*1d930*/  @!P1 ST.E.64 desc[UR6][R10.64], R98 ;  /* 0x000000620a009985 */ /* 0x0001e2000c101b06 */
[-C--:B------:R-:W-:Y:S02]  /*1d940*/  @!P4 LEA R14, P1, R84, R2.reuse, 0x2 ;  /* 0x00000002540ec211 */ /* 0x080fe400078210ff */
[-C--:B------:R-:W-:Y:S02]  /*1d950*/  @!P3 LEA.HI.X R21, R82, R3.reuse, R83, 0x2, P0 ;  /* 0x000000035215b211 */ /* 0x080fe400000f1453 */
[----:B------:R-:W-:Y:S01]  /*1d960*/  @!P5 LEA.HI.X R13, R86, R3, R87, 0x2, P6 ;  /* 0x00000003560dd211 */ /* 0x000fe200030f1457 */
[----:B-1----:R-:W-:Y:S01]  /*1d970*/  VIADD R9, R223, 0xb8 ;  /* 0x000000b8df097836 */ /* 0x002fe20000000000 */
[----:B------:R-:W-:Y:S02]  /*1d980*/  SHF.R.S32.HI R25, RZ, 0x1f, R81 ;  /* 0x0000001fff197819 */ /* 0x000fe40000011451 */
[----:B------:R-:W-:Y:S01]  /*1d990*/  @!P2 LEA R24, P6, R81, R2, 0x2 ;  /* 0x000000025118a211 */ /* 0x000fe200078c10ff */
[----:B------:R0:W-:Y:S01]  /*1d9a0*/  @!P5 ST.E.64 desc[UR6][R12.64], R102 ;  /* 0x000000660c00d985 */ /* 0x0001e2000c101b06 */
[----:B------:R-:W-:-:S02]  /*1d9b0*/  ISETP.GE.AND P0, PT, R9, UR4, PT ;  /* 0x0000000409007c0c */ /* 0x000fc4000bf06270 */
[-C--:B------:R-:W-:Y:S02]  /*1d9c0*/  @!P4 LEA.HI.X R15, R84, R3.reuse, R85, 0x2, P1 ;  /* 0x00000003540fc211 */ /* 0x080fe400008f1455 */
[----:B------:R-:W-:-:S03]  /*1d9d0*/  @!P2 LEA.HI.X R25, R81, R3, R25, 0x2, P6 ;  /* 0x000000035119a211 */ /* 0x000fc600030f1419 */
[----:B------:R0:W-:Y:S04]  /*1d9e0*/  @!P4 ST.E.64 desc[UR6][R14.64], R106 ;  /* 0x0000006a0e00c985 */ /* 0x0001e8000c101b06 */
[----:B------:R0:W-:Y:S04]  /*1d9f0*/  @!P3 ST.E.64 desc[UR6][R20.64], R110 ;  /* 0x0000006e1400b985 */ /* 0x0001e8000c101b06 */
[----:B------:R0:W-:Y:S01]  /*1da00*/  @!P2 ST.E.64 desc[UR6][R24.64], R114 ;  /* 0x000000721800a985 */ /* 0x0001e2000c101b06 */
[----:B------:R-:W-:Y:S05]  /*1da10*/  @P0 BRA `(.L_x_2888) ;  /* 0x0000000c008c0947 */ /* 0x000fea0003800000 */
[----:B------:R-:W-:Y:S01]  /*1da20*/  LEA R2, P0, R9, R2, 0x2 ;  /* 0x0000000209027211 */ /* 0x000fe200078010ff */
[----:B------:R-:W-:Y:S01]  /*1da30*/  ULDC.64 UR4, c[0x0][0x208] ;  /* 0x0000820000047ab9 */ /* 0x000fe20000000a00 */
[----:B------:R-:W-:-:S04]  /*1da40*/  SHF.R.S32.HI R0, RZ, 0x1f, R9 ;  /* 0x0000001fff007819 */ /* 0x000fc80000011409 */
[----:B------:R-:W-:-:S05]  /*1da50*/  LEA.HI.X R3, R9, R3, R0, 0x2, P0 ;  /* 0x0000000309037211 */ /* 0x000fca00000f1400 */
[----:B------:R3:W-:Y:S01]  /*1da60*/  ST.E.64 desc[UR4][R2.64], R118 ;  /* 0x0000007602007985 */ /* 0x0007e2000c101b04 */
[----:B------:R-:W-:Y:S05]  /*1da70*/  BRA `(.L_x_2888) ;  /* 0x0000000c00747947 */ /* 0x000fea0003800000 */
.L_x_2879:
[----:B------:R-:W-:Y:S01]  /*1da80*/  ULDC.64 UR6, c[0x0][0xc08] ;  /* 0x0003020000067ab9 */ /* 0x000fe20000000a00 */
[----:B------:R-:W-:Y:S01]  /*1da90*/  ULDC.64 UR4, c[0x0][0xc00] ;  /* 0x0003000000047ab9 */ /* 0x000fe20000000a00 */
[----:B------:R-:W-:Y:S01]  /*1daa0*/  ISETP.NE.U32.AND P1, PT, RZ, UR6, PT ;  /* 0x00000006ff007c0c */ /* 0x000fe2000bf25070 */
[----:B------:R-:W-:Y:S01]  /*1dab0*/  IMAD.MOV.U32 R25, RZ, RZ, RZ ;  /* 0x000000ffff197224 */ /* 0x000fe200078e00ff */
[----:B------:R-:W-:Y:S01]  /*1dac0*/  IADD3 R2, P2, R228, UR4, RZ ;  /* 0x00000004e4027c10 */ /* 0x000fe2000ff5e0ff */
[----:B------:R-:W-:Y:S01]  /*1dad0*/  ULDC.64 UR8, c[0x0][0x208] ;  /* 0x0000820000087ab9 */ /* 0x000fe20000000a00 */
[----:B------:R-:W-:Y:S02]  /*1dae0*/  ISETP.NE.AND.EX P1, PT, RZ, UR7, PT, P1 ;  /* 0x00000007ff007c0c */ /* 0x000fe4000bf25310 */
[----:B------:R-:W-:Y:S01]  /*1daf0*/  IADD3.X R3, R229, UR5, RZ, P2, !PT ;  /* 0x00000005e5037c10 */ /* 0x000fe200097fe4ff */
[----:B------:R-:W2:Y:S01]  /*1db00*/  S2R R33, SR_TID.X ;  /* 0x0000000000217919 */ /* 0x000ea20000002100 */
[----:B------:R-:W-:-:S04]  /*1db10*/  ISETP.NE.U32.AND P0, PT, RZ, UR4, PT ;  /* 0x00000004ff007c0c */ /* 0x000fc8000bf05070 */
[----:B------:R-:W-:-:S05]  /*1db20*/  ISETP.NE.AND.EX P0, PT, RZ, UR5, PT, P0 ;  /* 0x00000005ff007c0c */ /* 0x000fca000bf05300 */
[----:B------:R-:W-:-:S04]  /*1db30*/  @P1 IADD3 R228, P2, R228, UR6, RZ ;  /* 0x00000006e4e41c10 */ /* 0x000fc8000ff5e0ff */
[----:B------:R-:W-:Y:S02]  /*1db40*/  @P1 IADD3.X R229, R229, UR7, RZ, P2, !PT ;  /* 0x00000007e5e51c10 */ /* 0x000fe400097fe4ff */
[----:B------:R-:W-:Y:S01]  /*1db50*/  ISETP.NE.AND P2, PT, R226, RZ, PT ;  /* 0x000000ffe200720c */ /* 0x000fe20003f45270 */
[----:B------:R-:W-:Y:S01]  /*1db60*/  ULDC UR4, c[0x0][0xa88] ;  /* 0x0002a20000047ab9 */ /* 0x000fe20000000800 */
[----:B------:R3:W5:Y:S01]  /*1db70*/  @P0 LDG.E R25, desc[UR8][R2.64] ;  /* 0x0000000802190981 */ /* 0x000762000c1e1900 */
[----:B0-----:R-:W-:-:S06]  /*1db80*/  IMAD.U32 R0, RZ, RZ, UR4 ;  /* 0x00000004ff007e24 */ /* 0x001fcc000f8e00ff */
[----:B------:R3:W5:Y:S04]  /*1db90*/  @P1 LDG.E R0, desc[UR8][R228.64] ;  /* 0x00000008e4001981 */ /* 0x000768000c1e1900 */
[----:B------:R-:W0:Y:S01]  /*1dba0*/  @!P2 LDC R226, c[0x0][0xad4] ;  /* 0x0002b500ffe2ab82 */ /* 0x000e220000000800 */
[----:B--2---:R-:W-:-:S04]  /*1dbb0*/  IADD3 R4, R33, -0x80, RZ ;  /* 0xffffff8021047810 */ /* 0x004fc80007ffe0ff */
[----:B------:R-:W-:Y:S02]  /*1dbc0*/  ISETP.GT.AND P3, PT, R4, 0x7f, PT ;  /* 0x0000007f0400780c */ /* 0x000fe40003f64270 */
[----:B0-----:R-:W-:Y:S01]  /*1dbd0*/  ISETP.GT.AND P2, PT, R226, 0x1, PT ;  /* 0x00000001e200780c */ /* 0x001fe20003f44270 */
[----:B---3--:R-:W-:-:S12]  /*1dbe0*/  @P1 BRA `(.L_x_2891) ;  /* 0x0000000000141947 */ /* 0x008fd80003800000 */
[----:B------:R-:W-:Y:S05]  /*1dbf0*/  @!P0 BRA `(.L_x_2891) ;  /* 0x0000000000108947 */ /* 0x000fea0003800000 */
[----:B------:R-:W-:Y:S02]  /*1dc00*/  ULDC.64 UR4, c[0x0][0x208] ;  /* 0x0000820000047ab9 */ /* 0x000fe40000000a00 */
[----:B------:R-:W2:Y:S04]  /*1dc10*/  LDG.E R9, desc[UR4][R2.64] ;  /* 0x0000000402097981 */ /* 0x000ea8000c1e1900 */
[----:B-----5:R-:W2:Y:S02]  /*1dc20*/  LDG.E R0, desc[UR4][R2.64+0x4] ;  /* 0x0000040402007981 */ /* 0x020ea4000c1e1900 */
[----:B--2---:R-:W-:-:S07]  /*1dc30*/  IMAD.IADD R0, R0, 0x1, -R9 ;  /* 0x0000000100007824 */ /* 0x004fce00078e0a09 */
.L_x_2891:
[----:B------:R-:W2:Y:S01]  /*1dc40*/  LDL.LU R2, [R1+0x3c] ;  /* 0x00003c0001027983 */ /* 0x000ea20000300800 */
[----:B------:R-:W-:Y:S01]  /*1dc50*/  BSSY B1, `(.L_x_2892) ;  /* 0x0000037000017945 */ /* 0x000fe20003800000 */
[----:B------:R-:W-:Y:S02]  /*1dc60*/  SEL R227, R227, RZ, !P0 ;  /* 0x000000ffe3e37207 */ /* 0x000fe40004000000 */
[----:B-----5:R-:W-:Y:S02]  /*1dc70*/  SHF.R.S32.HI R26, RZ, 0x1f, R25 ;  /* 0x0000001fff1a7819 */ /* 0x020fe40000011419 */
[----:B--2---:R-:W-:Y:S01]  /*1dc80*/  SEL R28, R2, RZ, !P0 ;  /* 0x000000ff021c7207 */ /* 0x004fe20004000000 */
[----:B------:R-:W-:Y:S06]  /*1dc90*/  @P3 BRA `(.L_x_2893) ;  /* 0x0000000000c83947 */ /* 0x000fec0003800000 */
[----:B------:R-:W0:Y:S01]  /*1dca0*/  LDC R35, c[0x0][0xbe8] ;  /* 0x0002fa00ff237b82 */ /* 0x000e220000000800 */
[----:B------:R-:W-:Y:S01]  /*1dcb0*/  IADD3 R33, R220, -0x80, R33 ;  /* 0xffffff80dc217810 */ /* 0x000fe20007ffe021 */
[----:B0-----:R-:W-:-:S05]  /*1dcc0*/  IMAD R2, R0, R35, RZ ;  /* 0x0000002300027224 */ /* 0x001fca00078e02ff */
[----:B------:R-:W-:-:S13]  /*1dcd0*/  ISETP.GE.AND P0, PT, R33, R2, PT ;  /* 0x000000022100720c */ /* 0x000fda0003f06270 */
[----:B------:R-:W-:Y:S05]  /*1dce0*/  @P0 BRA `(.L_x_2893) ;  /* 0x0000000000b40947 */ /* 0x000fea0003800000 */
[----:B------:R-:W2:Y:S01]  /*1dcf0*/  LDL.LU R30, [R1+0x34] ;  /* 0x00003400011e7983 */ /* 0x000ea20000300800 */
[----:B------:R-:W-:Y:S01]  /*1dd00*/  IMAD.MOV.U32 R24, RZ, RZ, 0x9b8 ;  /* 0x000009b8ff187424 */ /* 0x000fe200078e00ff */
[----:B------:R-:W-:Y:S01]  /*1dd10*/  ISETP.GT.AND P0, PT, R226, 0x1, PT ;  /* 0x00000001e200780c */ /* 0x000fe20003f04270 */
[----:B------:R-:W0:Y:S01]  /*1dd20*/  LDC.64 R2, c[0x0][0xba8] ;  /* 0x0002ea00ff027b82 */ /* 0x000e220000000a00 */
[----:B------:R-:W-:Y:S01]  /*1dd30*/  ISETP.NE.AND P1, PT, R35, 0x1, PT ;  /* 0x000000012300780c */ /* 0x000fe20003f25270 */
[----:B------:R-:W-:Y:S01]  /*1dd40*/  IMAD.MOV.U32 R27, RZ, RZ, R33 ;  /* 0x000000ffff1b7224 */ /* 0x000fe200078e0021 */
[----:B------:R-:W-:Y:S01]  /*1dd50*/  SEL R24, R24, 0x978, P0 ;  /* 0x0000097818187807 */ /* 0x000fe20000000000 */
[----:B------:R-:W-:-:S04]  /*1dd60*/  ULDC.64 UR4, c[0x0][0x208] ;  /* 0x0000820000047ab9 */ /* 0x000fc80000000a00 */
[----:B------:R-:W3:Y:S08]  /*1dd70*/  LDC.64 R20, c[0x0][R24+0x220] ;  /* 0x0000880018147b82 */ /* 0x000ef00000000a00 */
[----:B------:R-:W4:Y:S08]  /*1dd80*/  LDC.64 R14, c[0x0][R24+0x218] ;  /* 0x00008600180e7b82 */ /* 0x000f300000000a00 */
[----:B------:R-:W5:Y:S08]  /*1dd90*/  LDC.64 R10, c[0x0][R24+0x228] ;  /* 0x00008a00180a7b82 */ /* 0x000f700000000a00 */
[----:B------:R-:W1:Y:S08]  /*1dda0*/  @P1 LDC R4, c[0x0][0xbec] ;  /* 0x0002fb00ff041b82 */ /* 0x000e700000000800 */
[----:B------:R-:W5:Y:S08]  /*1ddb0*/  LDC.64 R8, c[0x0][R24+0x210] ;  /* 0x0000840018087b82 */ /* 0x000f700000000a00 */
[----:B------:R-:W5:Y:S01]  /*1ddc0*/  @P1 LDC R31, c[0x0][0xbf0] ;  /* 0x0002fc00ff1f1b82 */ /* 0x000f620000000800 */
[----:B-1----:R-:W-:-:S07]  /*1ddd0*/  @P1 IMAD.HI.U32 R4, R33, R4, RZ ;  /* 0x0000000421041227 */ /* 0x002fce00078e00ff */
[----:B0-----:R-:W0:Y:S01]  /*1dde0*/  @!P0 LDC R2, c[0x0][0xb50] ;  /* 0x0002d400ff028b82 */ /* 0x001e220000000800 */
[-C--:B---3--:R-:W-:Y:S02]  /*1ddf0*/  IMAD R21, R21, R227.reuse, RZ ;  /* 0x000000e315157224 */ /* 0x088fe400078e02ff */
[----:B------:R-:W-:-:S05]  /*1de00*/  IMAD.WIDE.U32 R12, R20, R227, RZ ;  /* 0x000000e3140c7225 */ /* 0x000fca00078e00ff */
[----:B------:R-:W1:Y:S01]  /*1de10*/  @!P0 LDC R3, c[0x0][0xb54] ;  /* 0x0002d500ff038b82 */ /* 0x000e620000000800 */
[-C--:B----4-:R-:W-:Y:S02]  /*1de20*/  IMAD R29, R15, R199.reuse, RZ ;  /* 0x000000c70f1d7224 */ /* 0x090fe400078e02ff */
[----:B------:R-:W-:Y:S01]  /*1de30*/  IMAD.WIDE.U32 R14, R14, R199, RZ ;  /* 0x000000c70e0e7225 */ /* 0x000fe200078e00ff */
[----:B-----5:R-:W-:-:S03]  /*1de40*/  @P1 SHF.R.U32.HI R27, RZ, R31, R4 ;  /* 0x0000001fff1b1219 */ /* 0x020fc60000011604 */
[----:B------:R-:W-:Y:S01]  /*1de50*/  IMAD R31, R20, R28, R21 ;  /* 0x0000001c141f7224 */ /* 0x000fe200078e0215 */
[----:B------:R-:W-:Y:S02]  /*1de60*/  IADD3 R29, R15, R29, RZ ;  /* 0x0000001d0f1d7210 */ /* 0x000fe40007ffe0ff */
[----:B------:R-:W-:Y:S01]  /*1de70*/  IADD3 R14, P1, P3, R12, R14, R25 ;  /* 0x0000000e0c0e7210 */ /* 0x000fe20007b3e019 */
[----:B------:R-:W-:Y:S02]  /*1de80*/  IMAD.MOV R4, RZ, RZ, -R27 ;  /* 0x000000ffff047224 */ /* 0x000fe400078e0a1b */
[----:B------:R-:W-:Y:S02]  /*1de90*/  IMAD.IADD R31, R13, 0x1, R31 ;  /* 0x000000010d1f7824 */ /* 0x000fe400078e021f */
[----:B------:R-:W-:-:S03]  /*1dea0*/  IMAD R13, R35, R4, R33 ;  /* 0x00000004230d7224 */ /* 0x000fc600078e0221 */
[----:B------:R-:W-:Y:S02]  /*1deb0*/  IADD3.X R4, R31, R29, R26, P1, P3 ;  /* 0x0000001d1f047210 */ /* 0x000fe40000fe641a */
[----:B--2---:R-:W-:-:S05]  /*1dec0*/  SEL R21, R30, RZ, P0 ;  /* 0x000000ff1e157207 */ /* 0x004fca0000000000 */
[-C--:B------:R-:W-:Y:S02]  /*1ded0*/  IMAD R15, R11, R21.reuse, RZ ;  /* 0x000000150b0f7224 */ /* 0x080fe400078e02ff */
[----:B------:R-:W-:-:S04]  /*1dee0*/  IMAD.WIDE.U32 R10, R10, R21, RZ ;  /* 0x000000150a0a7225 */ /* 0x000fc800078e00ff */
[----:B------:R-:W-:Y:S01]  /*1def0*/  IMAD.IADD R15, R11, 0x1, R15 ;  /* 0x000000010b0f7824 */ /* 0x000fe200078e020f */
[----:B------:R-:W-:Y:S02]  /*1df00*/  IADD3 R10, P0, P1, R27, R14, R10 ;  /* 0x0000000e1b0a7210 */ /* 0x000fe4000791e00a */
[----:B------:R-:W-:-:S04]  /*1df10*/  SHF.R.S32.HI R27, RZ, 0x1f, R27 ;  /* 0x0000001fff1b7819 */ /* 0x000fc8000001141b */
[----:B------:R-:W-:Y:S01]  /*1df20*/  IADD3.X R11, R27, R4, R15, P0, P1 ;  /* 0x000000041b0b7210 */ /* 0x000fe200007e240f */
[----:B------:R-:W-:Y:S01]  /*1df30*/  IMAD R4, R9, R13, RZ ;  /* 0x0000000d09047224 */ /* 0x000fe200078e02ff */
[----:B------:R-:W-:-:S05]  /*1df40*/  SHF.R.S32.HI R15, RZ, 0x1f, R13 ;  /* 0x0000001fff0f7819 */ /* 0x000fca000001140d */
[C---:B------:R-:W-:Y:S02]  /*1df50*/  IMAD R15, R8.reuse, R15, R4 ;  /* 0x0000000f080f7224 */ /* 0x040fe400078e0204 */
[----:B------:R-:W-:-:S05]  /*1df60*/  IMAD.WIDE.U32 R8, R8, R13, R10 ;  /* 0x0000000d08087225 */ /* 0x000fca00078e000a */
[----:B------:R-:W-:Y:S01]  /*1df70*/  IADD3 R4, R9, R15, RZ ;  /* 0x0000000f09047210 */ /* 0x000fe20007ffe0ff */
[----:B------:R-:W-:Y:S01]  /*1df80*/  IMAD.MOV.U32 R9, RZ, RZ, -0x800000 ;  /* 0xff800000ff097424 */ /* 0x000fe200078e00ff */
[----:B0-----:R-:W-:-:S04]  /*1df90*/  LEA R2, P0, R8, R2, 0x2 ;  /* 0x0000000208027211 */ /* 0x001fc800078010ff */
[----:B-1----:R-:W-:-:S05]  /*1dfa0*/  LEA.HI.X R3, R8, R3, R4, 0x2, P0 ;  /* 0x0000000308037211 */ /* 0x002fca00000f1404 */
[----:B------:R0:W-:Y:S04]  /*1dfb0*/  STG.E desc[UR4][R2.64], R9 ;  /* 0x0000000902007986 */ /* 0x0001e8000c101904 */
.L_x_2893:
[----:B------:R-:W-:Y:S05]  /*1dfc0*/  BSYNC B1 ;  /* 0x0000000000017941 */ /* 0x000fea0003800000 */
.L_x_2892:
[----:B------:R-:W-:Y:S05]  /*1dfd0*/  @P2 BRA `(.L_x_2888) ;  /* 0x00000008001c2947 */ /* 0x000fea0003800000 */
[----:B0-----:R-:W0:Y:S01]  /*1dfe0*/  S2R R2, SR_TID.X ;  /* 0x0000000000027919 */ /* 0x001e220000002100 */
[----:B------:R-:W2:Y:S01]  /*1dff0*/  LDC R13, c[0x0][0xbe8] ;  /* 0x0002fa00ff0d7b82 */ /* 0x000ea20000000800 */
[----:B------:R-:W-:Y:S01]  /*1e000*/  ULDC.64 UR4, c[0x0][0xaa0] ;  /* 0x0002a80000047ab9 */ /* 0x000fe20000000a00 */
[----:B------:R-:W-:Y:S01]  /*1e010*/  BSSY B1, `(.L_x_2894) ;  /* 0x000004a000017945 */ /* 0x000fe20003800000 */
[----:B--2---:R-:W-:Y:S01]  /*1e020*/  ISETP.NE.AND P0, PT, R13, 0x1, PT ;  /* 0x000000010d00780c */ /* 0x004fe20003f05270 */
[----:B0-----:R-:W-:Y:S02]  /*1e030*/  VIADD R4, R2, 0xffffff80 ;  /* 0xffffff8002047836 */ /* 0x001fe40000000000 */
[----:B------:R-:W-:-:S03]  /*1e040*/  IMAD R2, R26, UR4, RZ ;  /* 0x000000041a027c24 */ /* 0x000fc6000f8e02ff */
[----:B------:R-:W-:-:S07]  /*1e050*/  SHF.R.S32.HI R3, RZ, 0x1f, R4 ;  /* 0x0000001fff037819 */ /* 0x000fce0000011404 */
[----:B------:R-:W0:Y:S01]  /*1e060*/  @P0 LDC R11, c[0x0][0xbec] ;  /* 0x0002fb00ff0b0b82 */ /* 0x000e220000000800 */
[----:B------:R-:W-:Y:S01]  /*1e070*/  IMAD R9, R25, UR5, R2 ;  /* 0x0000000519097c24 */ /* 0x000fe2000f8e0202 */
[----:B------:R-:W-:Y:S01]  /*1e080*/  LEA.HI R8, R3, R4, RZ, 0x3 ;  /* 0x0000000403087211 */ /* 0x000fe200078f18ff */
[----:B------:R-:W-:Y:S01]  /*1e090*/  IMAD.WIDE.U32 R2, R25, UR4, RZ ;  /* 0x0000000419027c25 */ /* 0x000fe2000f8e00ff */
[----:B------:R-:W-:Y:S02]  /*1e0a0*/  ULDC.64 UR4, c[0x0][0xae8] ;  /* 0x0002ba0000047ab9 */ /* 0x000fe40000000a00 */
[----:B------:R-:W-:Y:S02]  /*1e0b0*/  LOP3.LUT R21, R8, 0xfffffff8, RZ, 0xc0, !PT ;  /* 0xfffffff808157812 */ /* 0x000fe400078ec0ff */
[----:B------:R-:W2:Y:S01]  /*1e0c0*/  @P0 LDC R15, c[0x0][0xbf0] ;  /* 0x0002fc00ff0f0b82 */ /* 0x000ea20000000800 */
[----:B------:R-:W-:Y:S01]  /*1e0d0*/  IMAD.IADD R3, R3, 0x1, R9 ;  /* 0x0000000103037824 */ /* 0x000fe200078e0209 */
[----:B------:R-:W-:-:S02]  /*1e0e0*/  IADD3 R12, R4, -R21, RZ ;  /* 0x80000015040c7210 */ /* 0x000fc40007ffe0ff */
[----:B------:R-:W-:Y:S01]  /*1e0f0*/  SHF.R.S32.HI R21, RZ, 0x3, R8 ;  /* 0x00000003ff157819 */ /* 0x000fe20000011408 */
[----:B------:R-:W-:-:S04]  /*1e100*/  IMAD.WIDE.U32 R2, R199, UR4, R2 ;  /* 0x00000004c7027c25 */ /* 0x000fc8000f8e0002 */
[----:B------:R-:W-:Y:S02]  /*1e110*/  IMAD R9, R12, 0x20, R21 ;  /* 0x000000200c097824 */ /* 0x000fe400078e0215 */
[----:B------:R-:W-:Y:S01]  /*1e120*/  IMAD R3, R199, UR5, R3 ;  /* 0x00000005c7037c24 */ /* 0x000fe2000f8e0203 */
[----:B------:R-:W-:Y:S01]  /*1e130*/  ULDC.64 UR4, c[0x0][0xaf0] ;  /* 0x0002bc0000047ab9 */ /* 0x000fe20000000a00 */
[----:B------:R-:W-:Y:S02]  /*1e140*/  IMAD.IADD R10, R220, 0x1, R9 ;  /* 0x00000001dc0a7824 */ /* 0x000fe400078e0209 */
[----:B------:R-:W-:Y:S02]  /*1e150*/  IMAD R8, R28, UR4, RZ ;  /* 0x000000041c087c24 */ /* 0x000fe4000f8e02ff */
[----:B0-----:R-:W-:-:S04]  /*1e160*/  @P0 IMAD.HI.U32 R4, R10, R11, RZ ;  /* 0x0000000b0a040227 */ /* 0x001fc800078e00ff */
[----:B------:R-:W-:Y:S02]  /*1e170*/  IMAD.MOV.U32 R9, RZ, RZ, R10 ;  /* 0x000000ffff097224 */ /* 0x000fe400078e000a */
[C---:B------:R-:W-:Y:S01]  /*1e180*/  IMAD R11, R227.reuse, UR5, R8 ;  /* 0x00000005e30b7c24 */ /* 0x040fe2000f8e0208 */
[----:B--2---:R-:W-:Y:S01]  /*1e190*/  @P0 SHF.R.U32.HI R9, RZ, R15, R4 ;  /* 0x0000000fff090219 */ /* 0x004fe20000011604 */
[----:B------:R-:W-:Y:S01]  /*1e1a0*/  IMAD.WIDE.U32 R2, R227, UR4, R2 ;  /* 0x00000004e3027c25 */ /* 0x000fe2000f8e0002 */
[----:B------:R-:W-:Y:S02]  /*1e1b0*/  ULDC.64 UR4, c[0x0][0xae0] ;  /* 0x0002b80000047ab9 */ /* 0x000fe40000000a00 */
[--C-:B------:R-:W-:Y:S01]  /*1e1c0*/  SHF.R.S32.HI R4, RZ, 0x1f, R9.reuse ;  /* 0x0000001fff047819 */ /* 0x100fe20000011409 */
[----:B------:R-:W-:Y:S01]  /*1e1d0*/  IMAD.IADD R220, R21, 0x1, R220 ;  /* 0x0000000115dc7824 */ /* 0x000fe200078e02dc */
[----:B------:R-:W-:Y:S01]  /*1e1e0*/  IADD3 R3, R3, R11, RZ ;  /* 0x0000000b03037210 */ /* 0x000fe20007ffe0ff */
[----:B------:R-:W-:-:S02]  /*1e1f0*/  IMAD.MOV R11, RZ, RZ, -R9 ;  /* 0x000000ffff0b7224 */ /* 0x000fc400078e0a09 */
[----:B------:R-:W-:Y:S02]  /*1e200*/  IMAD R4, R4, UR4, RZ ;  /* 0x0000000404047c24 */ /* 0x000fe4000f8e02ff */
[----:B------:R-:W-:Y:S02]  /*1e210*/  IMAD R11, R13, R11, R10 ;  /* 0x0000000b0d0b7224 */ /* 0x000fe400078e020a */
[----:B------:R-:W-:-:S04]  /*1e220*/  IMAD.WIDE.U32 R2, R9, UR4, R2 ;  /* 0x0000000409027c25 */ /* 0x000fc8000f8e0002 */
[----:B------:R-:W-:Y:S01]  /*1e230*/  IMAD R9, R9, UR5, R4 ;  /* 0x0000000509097c24 */ /* 0x000fe2000f8e0204 */
[----:B------:R-:W-:Y:S01]  /*1e240*/  SHF.R.S32.HI R4, RZ, 0x1f, R11 ;  /* 0x0000001fff047819 */ /* 0x000fe2000001140b */
[----:B------:R-:W-:Y:S01]  /*1e250*/  ULDC.64 UR4, c[0x0][0xad8] ;  /* 0x0002b60000047ab9 */ /* 0x000fe20000000a00 */
[----:B------:R-:W-:Y:S01]  /*1e260*/  IMAD R13, R0, R13, RZ ;  /* 0x0000000d000d7224 */ /* 0x000fe200078e02ff */
[----:B------:R-:W-:Y:S01]  /*1e270*/  IADD3 R0, R220, 0x20, RZ ;  /* 0x00000020dc007810 */ /* 0x000fe20007ffe0ff */
[----:B------:R-:W-:Y:S02]  /*1e280*/  IMAD.IADD R3, R3, 0x1, R9 ;  /* 0x0000000103037824 */ /* 0x000fe400078e0209 */
[----:B------:R-:W-:Y:S01]  /*1e290*/  IMAD R8, R4, UR4, RZ ;  /* 0x0000000404087c24 */ /* 0x000fe2000f8e02ff */
[CC--:B------:R-:W-:Y:S01]  /*1e2a0*/  ISETP.GE.AND P2, PT, R220.reuse, R13.reuse, PT ;  /* 0x0000000ddc00720c */ /* 0x0c0fe20003f46270 */
[----:B------:R-:W-:Y:S01]  /*1e2b0*/  VIADD R4, R220, 0x40 ;  /* 0x00000040dc047836 */ /* 0x000fe20000000000 */
[----:B------:R-:W-:Y:S01]  /*1e2c0*/  ISETP.GE.AND P0, PT, R0, R13, PT ;  /* 0x0000000d0000720c */ /* 0x000fe20003f06270 */
[----:B------:R-:W-:-:S02]  /*1e2d0*/  IMAD R9, R11, UR5, R8 ;  /* 0x000000050b097c24 */ /* 0x000fc4000f8e0208 */
[----:B------:R-:W-:Y:S01]  /*1e2e0*/  IMAD.WIDE.U32 R2, R11, UR4, R2 ;  /* 0x000000040b027c25 */ /* 0x000fe2000f8e0002 */
[----:B------:R-:W-:Y:S01]  /*1e2f0*/  ULDC.64 UR4, c[0x0][0xa80] ;  /* 0x0002a00000047ab9 */ /* 0x000fe20000000a00 */
[----:B------:R-:W-:Y:S02]  /*1e300*/  ISETP.GE.AND P1, PT, R4, R13, PT ;  /* 0x0000000d0400720c */ /* 0x000fe40003f26270 */
[----:B------:R-:W-:Y:S01]  /*1e310*/  IMAD.IADD R3, R3, 0x1, R9 ;  /* 0x0000000103037824 */ /* 0x000fe200078e0209 */
[----:B------:R-:W-:Y:S01]  /*1e320*/  LEA R4, P3, R2, UR4, 0x1 ;  /* 0x0000000402047c11 */ /* 0x000fe2000f8608ff */
[----:B------:R-:W-:-:S03]  /*1e330*/  IMAD.SHL.U32 R11, R12, 0x8, RZ ;  /* 0x000000080c0b7824 */ /* 0x000fc600078e00ff */
[----:B------:R-:W-:Y:S01]  /*1e340*/  LEA.HI.X R8, R2, UR5, R3, 0x1, P3 ;  /* 0x0000000502087c11 */ /* 0x000fe200098f0c03 */
[C---:B------:R-:W-:Y:S01]  /*1e350*/  VIADD R15, R11.reuse, 0x40 ;  /* 0x000000400b0f7836 */ /* 0x040fe20000000000 */
[----:B------:R-:W-:Y:S01]  /*1e360*/  IADD3 R9, R11, 0x80, RZ ;  /* 0x000000800b097810 */ /* 0x000fe20007ffe0ff */
[----:B------:R0:W2:Y:S01]  /*1e370*/  SHFL.IDX PT, R2, R4, RZ, 0x181f ;  /* 0x00181fff04027589 */ /* 0x0000a200000e0000 */
[----:B------:R-:W-:Y:S02]  /*1e380*/  SHF.R.S32.HI R12, RZ, 0x1f, R11 ;  /* 0x0000001fff0c7819 */ /* 0x000fe4000001140b */
[----:B------:R-:W-:Y:S01]  /*1e390*/  SHF.R.S32.HI R10, RZ, 0x1f, R9 ;  /* 0x0000001fff0a7819 */ /* 0x000fe20000011409 */
[----:B------:R0:W3:Y:S01]  /*1e3a0*/  SHFL.IDX PT, R0, R8, RZ, 0x181f ;  /* 0x00181fff08007589 */ /* 0x0000e200000e0000 */
[----:B------:R-:W-:Y:S01]  /*1e3b0*/  SHF.R.S32.HI R14, RZ, 0x1f, R15 ;  /* 0x0000001fff0e7819 */ /* 0x000fe2000001140f */
        /* <DEDUP_REMOVED lines=11> */
[----:B------:R4:W-:Y:S01]  /*1e470*/  @!P4 ST.E.128 desc[UR6][R20.64], RZ ;  /* 0x000000ff1400c985 */ /* 0x0009e2000c101d06 */
[----:B------:R-:W-:-:S03]  /*1e480*/  @!P2 LEA.HI.X R3, R9, R0, R10, 0x1, P6 ;  /* 0x000000000903a211 */ /* 0x000fc600030f0c0a */
[----:B------:R4:W-:Y:S04]  /*1e490*/  @!P3 ST.E.128 desc[UR6][R24.64], RZ ;  /* 0x000000ff1800b985 */ /* 0x0009e8000c101d06 */
[----:B------:R4:W-:Y:S02]  /*1e4a0*/  @!P2 ST.E.128 desc[UR6][R2.64], RZ ;  /* 0x000000ff0200a985 */ /* 0x0009e4000c101d06 */
.L_x_2895:
[----:B------:R-:W-:Y:S05]  /*1e4b0*/  BSYNC B1 ;  /* 0x0000000000017941 */ /* 0x000fea0003800000 */
.L_x_2894:
[----:B---3--:R3:W0:Y:S01]  /*1e4c0*/  SHFL.IDX PT, R0, R8, 0x1, 0x181f ;  /* 0x00381f0008007f89 */ /* 0x00862200000e0000 */
[----:B------:R-:W-:Y:S03]  /*1e4d0*/  BSSY B1, `(.L_x_2896) ;  /* 0x0000011000017945 */ /* 0x000fe60003800000 */
[----:B--2-4-:R3:W2:Y:S01]  /*1e4e0*/  SHFL.IDX PT, R2, R4, 0x1, 0x181f ;  /* 0x00381f0004027f89 */ /* 0x0146a200000e0000 */
[----:B------:R-:W-:Y:S05]  /*1e4f0*/  @P0 BRA `(.L_x_2897) ;  /* 0x0000000000380947 */ /* 0x000fea0003800000 */
[----:B------:R-:W-:Y:S01]  /*1e500*/  ULDC UR4, c[0x0][0xac8] ;  /* 0x0002b20000047ab9 */ /* 0x000fe20000000800 */
[----:B------:R-:W-:Y:S01]  /*1e510*/  ULDC.64 UR6, c[0x0][0x208] ;  /* 0x0000820000067ab9 */ /* 0x000fe20000000a00 */
        /* <DEDUP_REMOVED lines=12> */
.L_x_2897:
[----:B------:R-:W-:Y:S05]  /*1e5e0*/  BSYNC B1 ;  /* 0x0000000000017941 */ /* 0x000fea0003800000 */
.L_x_2896:
[----:B0-----:R0:W0:Y:S01]  /*1e5f0*/  SHFL.IDX PT, R0, R8, 0x2, 0x181f ;  /* 0x00581f0008007f89 */ /* 0x00102200000e0000 */
[----:B------:R-:W-:Y:S03]  /*1e600*/  BSSY B1, `(.L_x_2898) ;  /* 0x0000011000017945 */ /* 0x000fe60003800000 */
[----:B--2-4-:R2:W4:Y:S01]  /*1e610*/  SHFL.IDX PT, R2, R4, 0x2, 0x181f ;  /* 0x00581f0004027f89 */ /* 0x01452200000e0000 */
[----:B------:R-:W-:Y:S05]  /*1e620*/  @P1 BRA `(.L_x_2899) ;  /* 0x0000000000381947 */ /* 0x000fea0003800000 */
[----:B------:R-:W-:Y:S01]  /*1e630*/  ULDC UR4, c[0x0][0xac8] ;  /* 0x0002b20000047ab9 */ /* 0x000fe20000000800 */
[----:B------:R-:W-:Y:S01]  /*1e640*/  ULDC.64 UR6, c[0x0][0x208] ;  /* 0x0000820000067ab9 */ /* 0x000fe20000000a00 */
        /* <DEDUP_REMOVED lines=12> */
.L_x_2899:
[----:B------:R-:W-:Y:S05]  /*1e710*/  BSYNC B1 ;  /* 0x0000000000017941 */ /* 0x000fea0003800000 */
.L_x_2898:
[----:B0-----:R-:W-:Y:S01]  /*1e720*/  VIADD R0, R220, 0x60 ;  /* 0x00000060dc007836 */ /* 0x001fe20000000000 */
[----:B---3--:R-:W0:Y:S04]  /*1e730*/  SHFL.IDX PT, R8, R8, 0x3, 0x181f ;  /* 0x00781f0008087f89 */ /* 0x008e2800000e0000 */
[----:B------:R-:W-:Y:S01]  /*1e740*/  ISETP.GE.AND P0, PT, R0, R13, PT ;  /* 0x0000000d0000720c */ /* 0x000fe20003f06270 */
[----:B----4-:R3:W4:-:S12]  /*1e750*/  SHFL.IDX PT, R2, R4, 0x3, 0x181f ;  /* 0x00781f0004027f89 */ /* 0x01071800000e0000 */
[----:B---3--:R-:W-:Y:S05]  /*1e760*/  @P0 BRA `(.L_x_2888) ;  /* 0x0000000000380947 */ /* 0x008fea0003800000 */
        /* <DEDUP_REMOVED lines=14> */
.L_x_2888:
[----:B------:R-:W-:Y:S05]  /*1e850*/  BSYNC B0 ;  /* 0x0000000000007941 */ /* 0x000fea0003800000 */
.L_x_2878:
[----:B------:R-:W-:Y:S02]  /*1e860*/  ULDC UR4, c[0x0][0xc3c] ;  /* 0x00030f0000047ab9 */ /* 0x000fe40000000800 */
[----:B------:R-:W-:-:S13]  /*1e870*/  ISETP.GE.AND P0, PT, R7, UR4, PT ;  /* 0x0000000407007c0c */ /* 0x000fda000bf06270 */
[----:B------:R-:W-:Y:S05]  /*1e880*/  @!P0 BRA `(.L_x_2900) ;  /* 0xfffffe2800a88947 */ /* 0x000fea000383ffff */
[----:B------:R-:W-:Y:S05]  /*1e890*/  BRA `(.L_x_2657) ;  /* 0x0000007c00a07947 */ /* 0x000fea0003800000 */
.L_x_2655:
[----:B------:R-:W-:-:S08]  /*1e8a0*/  NOP ;  /* 0x0000000000007918 */ /* 0x000fd00000000000 */
[----:B------:R-:W0:-:S00]  /*1e8b0*/  USETMAXREG.DEALLOC.CTAPOOL 0x28 ;  /* 0x00000028000079c8 */ /* 0x000e0000080e0500 */
        /* <DEDUP_REMOVED lines=14> */
.L_x_2901:
[----:B------:R-:W-:Y:S01]  /*1e9a0*/  LOP3.LUT R7, R0, 0x1f, RZ, 0xc0, !PT ;  /* 0x0000001f00077812 */ /* 0x000fe200078ec0ff */
[----:B------:R-:W-:Y:S01]  /*1e9b0*/  ULDC UR4, c[0x0][0xc3c] ;  /* 0x00030f0000047ab9 */ /* 0x000fe20000000800 */
[----:B------:R-:W-:Y:S01]  /*1e9c0*/  MOV R9, RZ ;  /* 0x000000ff00097202 */ /* 0x000fe20000000f00 */
[----:B------:R-:W-:Y:S01]  /*1e9d0*/  ULDC.64 UR6, c[0x0][0x208] ;  /* 0x0000820000067ab9 */ /* 0x000fe20000000a00 */
[----:B------:R-:W-:Y:S01]  /*1e9e0*/  ISETP.NE.AND P0, PT, R7, 0x1f, PT ;  /* 0x0000001f0700780c */ /* 0x000fe20003f05270 */
[----:B------:R-:W-:-:S03]  /*1e9f0*/  ULDC UR5, c[0x0][0xc38] ;  /* 0x00030e0000057ab9 */ /* 0x000fc60000000800 */
[----:B------:R-:W-:-:S13]  /*1ea00*/  ISETP.GE.OR P1, PT, R7, UR4, !P0 ;  /* 0x0000000407007c0c */ /* 0x000fda000c726670 */
[----:B------:R-:W0:Y:S08]  /*1ea10*/  @!P1 LDC.64 R4, c[0x0][0xc80] ;  /* 0x00032000ff049b82 */ /* 0x000e300000000a00 */
[----:B------:R-:W1:Y:S01]  /*1ea20*/  @!P1 LDC.64 R2, c[0x0][0xc78] ;  /* 0x00031e00ff029b82 */ /* 0x000e620000000a00 */
[----:B0-----:R-:W-:-:S05]  /*1ea30*/  @!P1 IMAD.WIDE.U32 R4, R7, 0x4, R4 ;  /* 0x0000000407049825 */ /* 0x001fca00078e0004 */
[----:B------:R-:W2:Y:S01]  /*1ea40*/  @!P1 LDG.E R6, desc[UR6][R4.64] ;  /* 0x0000000604069981 */ /* 0x000ea2000c1e1900 */
[----:B-1----:R-:W-:-:S05]  /*1ea50*/  @!P1 IMAD.WIDE.U32 R2, R7, 0x4, R2 ;  /* 0x0000000407029825 */ /* 0x002fca00078e0002 */
[----:B------:R-:W2:Y:S01]  /*1ea60*/  @!P1 LDG.E R9, desc[UR6][R2.64] ;  /* 0x0000000602099981 */ /* 0x000ea2000c1e1900 */
[C---:B------:R-:W-:Y:S02]  /*1ea70*/  ISETP.NE.AND P1, PT, R7.reuse, RZ, PT ;  /* 0x000000ff0700720c */ /* 0x040fe40003f25270 */
[C---:B------:R-:W-:Y:S02]  /*1ea80*/  ISETP.GE.U32.AND P2, PT, R7.reuse, 0x2, PT ;  /* 0x000000020700780c */ /* 0x040fe40003f46070 */
[C---:B------:R-:W-:Y:S02]  /*1ea90*/  ISETP.GE.U32.AND P3, PT, R7.reuse, 0x4, PT ;  /* 0x000000040700780c */ /* 0x040fe40003f66070 */
[C---:B------:R-:W-:Y:S02]  /*1eaa0*/  ISETP.GE.U32.AND P4, PT, R7.reuse, 0x8, PT ;  /* 0x000000080700780c */ /* 0x040fe40003f86070 */
[----:B------:R-:W-:Y:S01]  /*1eab0*/  ISETP.GE.U32.AND P5, PT, R7, 0x10, PT ;  /* 0x000000100700780c */ /* 0x000fe20003fa6070 */
[----:B------:R-:W0:Y:S01]  /*1eac0*/  S2UR UR6, SR_CTAID.X ;  /* 0x00000000000679c3 */ /* 0x000e220000002500 */
[----:B------:R-:W-:Y:S01]  /*1ead0*/  UMOV UR4, URZ ;  /* 0x0000003f00047c82 */ /* 0x000fe20008000000 */
[----:B--2---:R-:W-:-:S05]  /*1eae0*/  IMAD R8, R6, R9, RZ ;  /* 0x0000000906087224 */ /* 0x004fca00078e02ff */
        /* <DEDUP_REMOVED lines=23> */
.L_x_2905:
[----:B------:R-:W0:Y:S01]  /*1ec60*/  LDC R2, c[0x0][0xc3c] ;  /* 0x00030f00ff027b82 */ /* 0x000e220000000800 */
[----:B------:R-:W-:Y:S01]  /*1ec70*/  UIADD3 UR4, UR4, 0x1f, URZ ;  /* 0x0000001f04047890 */ /* 0x000fe2000fffe03f */
[----:B------:R-:W-:Y:S02]  /*1ec80*/  ULDC UR7, c[0x0][0xc3c] ;  /* 0x00030f0000077ab9 */ /* 0x000fe40000000800 */
[----:B------:R-:W-:-:S03]  /*1ec90*/  MOV R27, UR7 ;  /* 0x00000007001b7c02 */ /* 0x000fc60008000f00 */
[----:B0-----:R-:W-:-:S13]  /*1eca0*/  ISETP.LE.AND P6, PT, R2, UR4, PT ;  /* 0x0000000402007c0c */ /* 0x001fda000bfc3270 */
[----:B------:R-:W-:Y:S05]  /*1ecb0*/  @P6 BRA `(.L_x_2904) ;  /* 0x0000000800b06947 */ /* 0x000fea0003800000 */
[----:B------:R-:W-:Y:S01]  /*1ecc0*/  VIADD R9, R7, UR4 ;  /* 0x0000000407097c36 */ /* 0x000fe20008000000 */
[----:B------:R-:W-:Y:S01]  /*1ecd0*/  ULDC.64 UR8, c[0x0][0x208] ;  /* 0x0000820000087ab9 */ /* 0x000fe20000000a00 */
        /* <DEDUP_REMOVED lines=30> */
.L_x_2903:
        /* <DEDUP_REMOVED lines=11> */
[----:B------:R-:W-:-:S06]  /*1ef70*/  IADD3 R24, R27, -0x1, RZ ;  /* 0xffffffff1b187810 */ /* 0x000fcc0007ffe0ff */
[----:B------:R0:W1:Y:S02]  /*1ef80*/  SHFL.IDX PT, R24, R5, R24, 0x1f ;  /* 0x00001f1805187589 */ /* 0x00006400000e0000 */
.L_x_2906:
        /* <DEDUP_REMOVED lines=14> */
[----:B0-----:R-:W-:Y:S01]  /*1f070*/  MOV R2, RZ ;  /* 0x000000ff00027202 */ /* 0x001fe20000000f00 */
        /* <DEDUP_REMOVED lines=10> */
[----:B------:R-:W-:Y:S01]  /*1f120*/  @!P1 IMAD.IADD R3, R3, 0x1, -R12 ;  /* 0x0000000103039824 */ /* 0x000fe200078e0a0c */
[----:B------:R-:W-:Y:S02]  /*1f130*/  @!P1 IADD3 R2, R2, 0x1, RZ ;  /* 0x0000000102029810 */ /* 0x000fe40007ffe0ff */
[----:B------:R-:W-:Y:S02]  /*1f140*/  ISETP.NE.AND P1, PT, R6, RZ, PT ;  /* 0x000000ff0600720c */ /* 0x000fe40003f25270 */
[----:B------:R-:W-:Y:S02]  /*1f150*/  ISETP.GE.U32.AND P0, PT, R3, R12, PT ;  /* 0x0000000c0300720c */ /* 0x000fe40003f06070 */
[----:B------:R-:W0:Y:S11]  /*1f160*/  F2I.FTZ.U32.TRUNC.NTZ R3, R11 ;  /* 0x0000000b00037305 */ /* 0x000e36000021f000 */
[----:B------:R-:W-:-:S04]  /*1f170*/  @P0 VIADD R2, R2, 0x1 ;  /* 0x0000000102020836 */ /* 0x000fc80000000000 */
[----:B------:R-:W-:Y:S01]  /*1f180*/  IMAD.MOV.U32 R10, RZ, RZ, R2 ;  /* 0x000000ffff0a7224 */ /* 0x000fe200078e0002 */
[----:B------:R-:W-:Y:S01]  /*1f190*/  IABS R2, R9 ;  /* 0x0000000900027213 */ /* 0x000fe20000000000 */
[----:B0-----:R-:W-:-:S03]  /*1f1a0*/  IMAD.MOV R13, RZ, RZ, -R3 ;  /* 0x000000ffff0d7224 */ /* 0x001fc600078e0a03 */
[----:B------:R-:W-:Y:S01]  /*1f1b0*/  @!P2 IADD3 R10, -R10, RZ, RZ ;  /* 0x000000ff0a0aa210 */ /* 0x000fe20007ffe1ff */
[----:B------:R-:W-:Y:S01]  /*1f1c0*/  IMAD.MOV R12, RZ, RZ, -R2 ;  /* 0x000000ffff0c7224 */ /* 0x000fe200078e0a02 */
[----:B------:R-:W-:Y:S01]  /*1f1d0*/  @!P1 LOP3.LUT R10, RZ, R6, RZ, 0x33, !PT ;  /* 0x00000006ff0a9212 */ /* 0x000fe200078e33ff */
[----:B------:R-:W-:Y:S02]  /*1f1e0*/  IMAD R11, R13, R4, RZ ;  /* 0x000000040d0b7224 */ /* 0x000fe400078e02ff */
[----:B------:R-:W-:Y:S01]  /*1f1f0*/  IMAD.MOV.U32 R2, RZ, RZ, RZ ;  /* 0x000000ffff027224 */ /* 0x000fe200078e00ff */
[----:B------:R-:W-:-:S03]  /*1f200*/  IABS R8, R10 ;  /* 0x0000000a00087213 */ /* 0x000fc60000000000 */
[----:B------:R-:W-:-:S04]  /*1f210*/  IMAD.HI.U32 R2, R3, R11, R2 ;  /* 0x0000000b03027227 */ /* 0x000fc800078e0002 */
[----:B------:R-:W-:Y:S01]  /*1f220*/  IMAD.MOV.U32 R3, RZ, RZ, R8 ;  /* 0x000000ffff037224 */ /* 0x000fe200078e0008 */
[----:B------:R-:W-:-:S03]  /*1f230*/  MOV R8, R12 ;  /* 0x0000000c00087202 */ /* 0x000fc60000000f00 */
        /* <DEDUP_REMOVED lines=11> */
[----:B------:R-:W-:Y:S02]  /*1f2f0*/  @!P2 IADD3 R2, -R2, RZ, RZ ;  /* 0x000000ff0202a210 */ /* 0x000fe40007ffe1ff */
[----:B------:R-:W-:-:S05]  /*1f300*/  @!P1 LOP3.LUT R2, RZ, R9, RZ, 0x33, !PT ;  /* 0x00000009ff029212 */ /* 0x000fca00078e33ff */
[----:B------:R-:W-:-:S04]  /*1f310*/  IMAD.MOV R26, RZ, RZ, -R2 ;  /* 0x000000ffff1a7224 */ /* 0x000fc800078e0a02 */
[C---:B------:R-:W-:Y:S02]  /*1f320*/  IMAD R26, R9.reuse, R26, R10 ;  /* 0x0000001a091a7224 */ /* 0x040fe400078e020a */
[----:B------:R-:W-:Y:S02]  /*1f330*/  IMAD R9, R9, 0x1000000, R2 ;  /* 0x0100000009097824 */ /* 0x000fe400078e0202 */
[----:B------:R-:W-:-:S03]  /*1f340*/  IMAD R2, R6, R3, R5 ;  /* 0x0000000306027224 */ /* 0x000fc600078e0205 */
[----:B------:R-:W-:Y:S01]  /*1f350*/  LEA R26, R26, R9, 0x10 ;  /* 0x000000091a1a7211 */ /* 0x000fe200078e80ff */
[----:B------:R-:W-:Y:S06]  /*1f360*/  BRA `(.L_x_2908) ;  /* 0x0000000000f87947 */ /* 0x000fec0003800000 */
.L_x_2907:
[----:B------:R-:W0:Y:S01]  /*1f370*/  LDC.64 R2, c[0x0][0xc90] ;  /* 0x00032400ff027b82 */ /* 0x000e220000000a00 */
[----:B------:R-:W-:Y:S01]  /*1f380*/  ULDC.64 UR6, c[0x0][0x208] ;  /* 0x0000820000067ab9 */ /* 0x000fe20000000a00 */
        /* <DEDUP_REMOVED lines=13> */
[----:B------:R-:W-:Y:S01]  /*1f460*/  IMAD.HI.U32 R2, R3, R11, R2 ;  /* 0x0000000b03027227 */ /* 0x000fe200078e0002 */
[----:B------:R-:W-:-:S05]  /*1f470*/  IADD3 R3, RZ, -R12, RZ ;  /* 0x8000000cff037210 */ /* 0x000fca0007ffe0ff */
        /* <DEDUP_REMOVED lines=10> */
[----:B------:R-:W-:Y:S02]  /*1f520*/  @!P2 IADD3 R2, -R2, RZ, RZ ;  /* 0x000000ff0202a210 */ /* 0x000fe40007ffe1ff */
[----:B------:R-:W-:-:S05]  /*1f530*/  @!P1 LOP3.LUT R2, RZ, R4, RZ, 0x33, !PT ;  /* 0x00000004ff029212 */ /* 0x000fca00078e33ff */
[----:B------:R-:W-:Y:S02]  /*1f540*/  IMAD R11, R13, R2, RZ ;  /* 0x000000020d0b7224 */ /* 0x000fe400078e02ff */
[----:B------:R-:W-:Y:S02]  /*1f550*/  IMAD.MOV R2, RZ, RZ, -R2 ;  /* 0x000000ffff027224 */ /* 0x000fe400078e0a02 */
[----:B------:R-:W-:Y:S02]  /*1f560*/  IMAD.MOV R3, RZ, RZ, -R11 ;  /* 0x000000ffff037224 */ /* 0x000fe400078e0a0b */
[----:B------:R-:W-:Y:S02]  /*1f570*/  IMAD R4, R4, R2, R5 ;  /* 0x0000000204047224 */ /* 0x000fe400078e0205 */
[----:B------:R-:W-:Y:S01]  /*1f580*/  IMAD.MOV.U32 R2, RZ, RZ, RZ ;  /* 0x000000ffff027224 */ /* 0x000fe200078e00ff */
[----:B------:R-:W-:-:S04]  /*1f590*/  VIADDMNMX R13, R3, UR5, R13, PT ;  /* 0x00000005030d7c46 */ /* 0x000fc8000b80010d */
[-C--:B------:R-:W-:Y:S02]  /*1f5a0*/  IABS R10, R13.reuse ;  /* 0x0000000d000a7213 */ /* 0x080fe40000000000 */
[----:B------:R-:W-:Y:S02]  /*1f5b0*/  IABS R12, R13 ;  /* 0x0000000d000c7213 */ /* 0x000fe40000000000 */
[----:B------:R-:W0:Y:S01]  /*1f5c0*/  I2F.RP R8, R10 ;  /* 0x0000000a00087306 */ /* 0x000e220000209400 */
[----:B------:R-:W-:-:S07]  /*1f5d0*/  IADD3 R26, -R13, RZ, RZ ;  /* 0x000000ff0d1a7210 */ /* 0x000fce0007ffe1ff */
        /* <DEDUP_REMOVED lines=12> */
[-C--:B------:R-:W-:Y:S01]  /*1f6a0*/  @!P1 IADD3 R3, R3, -R10.reuse, RZ ;  /* 0x8000000a03039210 */ /* 0x080fe20007ffe0ff */
        /* <DEDUP_REMOVED lines=10> */
.L_x_2908:
[----:B------:R-:W-:-:S05]  /*1f750*/  LOP3.LUT R25, RZ, R2, RZ, 0x33, !PT ;  /* 0x00000002ff197212 */ /* 0x000fca00078e33ff */
[----:B------:R-:W-:Y:S01]  /*1f760*/  IMAD.IADD R25, R6, 0x1, R25 ;  /* 0x0000000106197824 */ /* 0x000fe200078e0219 */
[----:B------:R-:W-:Y:S06]  /*1f770*/  BRA `(.L_x_2909) ;  /* 0x00000000000c7947 */ /* 0x000fec0003800000 */
.L_x_2904:
[----:B------:R-:W-:Y:S01]  /*1f780*/  IMAD.MOV.U32 R25, RZ, RZ, RZ ;  /* 0x000000ffff197224 */ /* 0x000fe200078e00ff */
[----:B------:R-:W-:Y:S01]  /*1f790*/  MOV R26, RZ ;  /* 0x000000ff001a7202 */ /* 0x000fe20000000f00 */
[----:B------:R-:W-:-:S07]  /*1f7a0*/  IMAD.U32 R24, RZ, RZ, UR6 ;  /* 0x00000006ff187e24 */ /* 0x000fce000f8e00ff */
.L_x_2909:
[----:B------:R-:W-:-:S13]  /*1f7b0*/  ISETP.NE.AND P0, PT, R7, RZ, PT ;  /* 0x000000ff0700720c */ /* 0x000fda0003f05270 */
[----:B------:R-:W0:Y:S01]  /*1f7c0*/  @!P0 S2R R3, SR_CgaCtaId ;  /* 0x0000000000038919 */ /* 0x000e220000008800 */
[----:B------:R-:W-:-:S04]  /*1f7d0*/  @!P0 MOV R2, 0x400 ;  /* 0x0000040000028802 */ /* 0x000fc80000000f00 */
[----:B0-----:R-:W-:-:S05]  /*1f7e0*/  @!P0 LEA R2, R3, R2, 0x18 ;  /* 0x0000000203028211 */ /* 0x001fca00078ec0ff */
[----:B------:R1:W-:Y:S01]  /*1f7f0*/  @!P0 STS.128 [R2+0x308d0], R24 ;  /* 0x0308d01802008388 */ /* 0x0003e20000000c00 */
[----:B------:R-:W-:Y:S06]  /*1f800*/  BAR.ARV 0x5, 0x180 ;  /* 0x0146000000007b1d */ /* 0x000fec0000002000 */
.L_x_2902:
[----:B------:R2:W-:Y:S01]  /*1f810*/  STL [R1+0x28], RZ ;  /* 0x000028ff01007387 */ /* 0x0005e20000100800 */
[----:B------:R-:W-:Y:S01]  /*1f820*/  ULDC UR4, c[0x0][0xc3c] ;  /* 0x00030f0000047ab9 */ /* 0x000fe20000000800 */
[----:B------:R-:W-:Y:S01]  /*1f830*/  IMAD.MOV.U32 R29, RZ, RZ, 0x1 ;  /* 0x00000001ff1d7424 */ /* 0x000fe200078e00ff */
[----:B0-----:R-:W-:Y:S01]  /*1f840*/  ISETP.GE.AND P0, PT, R27, UR4, PT ;  /* 0x000000041b007c0c */ /* 0x001fe2000bf06270 */
[----:B------:R-:W-:-:S12]  /*1f850*/  IMAD.MOV.U32 R23, RZ, RZ, RZ ;  /* 0x000000ffff177224 */ /* 0x000fd800078e00ff */
[----:B--2---:R-:W-:Y:S05]  /*1f860*/  @P0 BRA `(.L_x_2910) ;  /* 0x0000006800d00947 */ /* 0x004fea0003800000 */
[----:B------:R-:W0:Y:S01]  /*1f870*/  S2UR UR5, SR_CgaCtaId ;  /* 0x00000000000579c3 */ /* 0x000e220000008800 */
[C---:B------:R-:W-:Y:S01]  /*1f880*/  IMAD.SHL.U32 R33, R0.reuse, 0x8, RZ ;  /* 0x0000000800217824 */ /* 0x040fe200078e00ff */
[----:B------:R-:W-:Y:S01]  /*1f890*/  LOP3.LUT R4, R0, 0x7f, RZ, 0xc0, !PT ;  /* 0x0000007f00047812 */ /* 0x000fe200078ec0ff */
[----:B------:R-:W-:Y:S01]  /*1f8a0*/  UMOV UR4, 0x400 ;  /* 0x0000040000047882 */ /* 0x000fe20000000000 */
[----:B------:R2:W-:Y:S01]  /*1f8b0*/  STL [R1+0x28], RZ ;  /* 0x000028ff01007387 */ /* 0x0005e20000100800 */
[----:B------:R-:W-:Y:S01]  /*1f8c0*/  BSSY B8, `(.L_x_2910) ;  /* 0x00006ae000087945 */ /* 0x000fe20003800000 */
[----:B------:R-:W-:Y:S01]  /*1f8d0*/  LOP3.LUT R3, R33, 0x1f8, RZ, 0xc0, !PT ;  /* 0x000001f821037812 */ /* 0x000fe200078ec0ff */
[----:B------:R-:W-:Y:S01]  /*1f8e0*/  IMAD.MOV.U32 R30, RZ, RZ, 0x1 ;  /* 0x00000001ff1e7424 */ /* 0x000fe200078e00ff */
[----:B------:R-:W-:Y:S01]  /*1f8f0*/  SHF.L.U32 R37, R4, 0x3, RZ ;  /* 0x0000000304257819 */ /* 0x000fe200000006ff */
[----:B------:R-:W-:Y:S01]  /*1f900*/  IMAD.MOV.U32 R28, RZ, RZ, RZ ;  /* 0x000000ffff1c7224 */ /* 0x000fe200078e00ff */
[----:B-1----:R-:W-:Y:S01]  /*1f910*/  LOP3.LUT R2, R3, 0x38, R0, 0x78, !PT ;  /* 0x0000003803027812 */ /* 0x002fe200078e7800 */
[----:B------:R-:W-:Y:S01]  /*1f920*/  IMAD.SHL.U32 R0, R0, 0x10, RZ ;  /* 0x0000001000007824 */ /* 0x000fe200078e00ff */
[----:B------:R-:W-:Y:S01]  /*1f930*/  LOP3.LUT R33, R33, 0x38, RZ, 0xc0, !PT ;  /* 0x0000003821217812 */ /* 0x000fe200078ec0ff */
[----:B------:R-:W-:Y:S01]  /*1f940*/  IMAD.MOV.U32 R29, RZ, RZ, 0x1 ;  /* 0x00000001ff1d7424 */ /* 0x000fe200078e00ff */
[----:B------:R-:W-:Y:S01]  /*1f950*/  LOP3.LUT R37, R2, 0x200, R37, 0xf8, !PT ;  /* 0x0000020002257812 */ /* 0x000fe200078ef825 */
[----:B------:R-:W-:Y:S01]  /*1f960*/  ULOP3.LUT UR37, UR60, 0x2, URZ, 0xfc, !UPT ;  /* 0x000000023c257892 */ /* 0x000fe2000f8efc3f */
[----:B------:R-:W-:Y:S01]  /*1f970*/  SHF.R.U32.HI R2, RZ, 0x3, R4 ;  /* 0x00000003ff027819 */ /* 0x000fe20000011604 */
[----:B------:R-:W-:Y:S01]  /*1f980*/  ULDC.64 UR38, c[0x0][0x198] ;  /* 0x0000660000267ab9 */ /* 0x000fe20000000a00 */
[----:B------:R-:W-:Y:S01]  /*1f990*/  MOV R23, RZ ;  /* 0x000000ff00177202 */ /* 0x000fe20000000f00 */
[----:B------:R-:W-:Y:S01]  /*1f9a0*/  ULDC UR36, c[0x0][0xc] ;  /* 0x0000030000247ab9 */ /* 0x000fe20000000800 */
[----:B------:R-:W-:-:S02]  /*1f9b0*/  LOP3.LUT R0, R2, 0x70, R0, 0xf8, !PT ;  /* 0x0000007002007812 */ /* 0x000fc400078ef800 */
[C---:B------:R-:W-:Y:S01]  /*1f9c0*/  LOP3.LUT R36, R33.reuse, 0x40, RZ, 0xfc, !PT ;  /* 0x0000004021247812 */ /* 0x040fe200078efcff */
[----:B0-----:R-:W-:Y:S01]  /*1f9d0*/  ULEA UR4, UR5, UR4, 0x18 ;  /* 0x0000000405047291 */ /* 0x001fe2000f8ec03f */
[----:B------:R-:W-:-:S05]  /*1f9e0*/  LOP3.LUT R34, R33, 0x80, RZ, 0xfc, !PT ;  /* 0x0000008021227812 */ /* 0x000fca00078efcff */
[----:B------:R-:W-:-:S04]  /*1f9f0*/  IMAD.U32 R16, RZ, RZ, UR4 ;  /* 0x00000004ff107e24 */ /* 0x000fc8000f8e00ff */
[----:B------:R-:W-:-:S05]  /*1fa00*/  IMAD R0, R37, 0x2, R16 ;  /* 0x0000000225007824 */ /* 0x000fca00078e0210 */
[----:B------:R2:W-:Y:S02]  /*1fa10*/  STL [R1], R0 ;  /* 0x0000000001007387 */ /* 0x0005e40000100800 */
.L_x_3017:
[----:B0-----:R-:W0:Y:S01]  /*1fa20*/  LDC.64 R2, c[0x0][0xc88] ;  /* 0x00032200ff027b82 */ /* 0x001e220000000a00 */
[----:B------:R-:W-:Y:S01]  /*1fa30*/  ULDC.64 UR4, c[0x0][0x208] ;  /* 0x0000820000047ab9 */ /* 0x000fe20000000a00 */
[----:B0-----:R-:W-:-:S05]  /*1fa40*/  IMAD.WIDE R2, R27, 0x4, R2 ;  /* 0x000000041b027825 */ /* 0x001fca00078e0202 */
[----:B--2---:R-:W2:Y:S01]  /*1fa50*/  LDG.E R31, desc[UR4][R2.64] ;  /* 0x00000004021f7981 */ /* 0x004ea2000c1e1900 */
[----:B------:R-:W-:Y:S05]  /*1fa60*/  YIELD ;  /* 0x0000000000007946 */ /* 0x000fea0003800000 */
[----:B------:R-:W-:Y:S01]  /*1fa70*/  ULDC.64 UR4, c[0x0][0xa28] ;  /* 0x00028a0000047ab9 */ /* 0x000fe20000000a00 */
[----:B------:R-:W-:Y:S01]  /*1fa80*/  ULDC.64 UR8, c[0x0][0xa18] ;  /* 0x0002860000087ab9 */ /* 0x000fe20000000a00 */
[----:B------:R-:W-:Y:S01]  /*1fa90*/  ISETP.NE.U32.AND P0, PT, RZ, UR4, PT ;  /* 0x00000004ff007c0c */ /* 0x000fe2000bf05070 */
[----:B------:R-:W-:Y:S01]  /*1faa0*/  ULDC.64 UR10, c[0x0][0x208] ;  /* 0x00008200000a7ab9 */ /* 0x000fe20000000a00 */
[----:B------:R-:W-:Y:S01]  /*1fab0*/  MOV R13, RZ ;  /* 0x000000ff000d7202 */ /* 0x000fe20000000f00 */
[----:B------:R-:W-:Y:S01]  /*1fac0*/  ULDC.64 UR6, c[0x0][0xa10] ;  /* 0x0002840000067ab9 */ /* 0x000fe20000000a00 */
[----:B------:R-:W-:-:S02]  /*1fad0*/  ISETP.NE.AND.EX P0, PT, RZ, UR5, PT, P0 ;  /* 0x00000005ff007c0c */ /* 0x000fc4000bf05300 */
[----:B------:R-:W-:-:S04]  /*1fae0*/  ISETP.NE.U32.AND P2, PT, RZ, UR8, PT ;  /* 0x00000008ff007c0c */ /* 0x000fc8000bf45070 */
[----:B------:R-:W-:Y:S02]  /*1faf0*/  ISETP.NE.AND.EX P2, PT, RZ, UR9, PT, P2 ;  /* 0x00000009ff007c0c */ /* 0x000fe4000bf45320 */
[----:B--2---:R-:W-:-:S05]  /*1fb00*/  SHF.R.S32.HI R0, RZ, 0x1f, R31 ;  /* 0x0000001fff007819 */ /* 0x004fca000001141f */
[C---:B------:R-:W-:Y:S01]  /*1fb10*/  @P0 LEA R2, P1, R31.reuse, UR4, 0x2 ;  /* 0x000000041f020c11 */ /* 0x040fe2000f8210ff */
[C---:B------:R-:W-:Y:S01]  /*1fb20*/  IMAD.SHL.U32 R17, R31.reuse, 0x4, RZ ;  /* 0x000000041f117824 */ /* 0x040fe200078e00ff */
[C-C-:B------:R-:W-:Y:S01]  /*1fb30*/  SHF.L.U64.HI R18, R31.reuse, 0x2, R0.reuse ;  /* 0x000000021f127819 */ /* 0x140fe20000010200 */
[----:B------:R0:W-:Y:S01]  /*1fb40*/  STL [R1+0x20], R0 ;  /* 0x0000200001007387 */ /* 0x0001e20000100800 */
[----:B------:R-:W-:Y:S01]  /*1fb50*/  @P0 LEA.HI.X R3, R31, UR5, R0, 0x2, P1 ;  /* 0x000000051f030c11 */ /* 0x000fe200088f1400 */
[----:B------:R-:W-:-:S04]  /*1fb60*/  ULDC.64 UR4, c[0x0][0xa00] ;  /* 0x0002800000047ab9 */ /* 0x000fc80000000a00 */
[----:B-1----:R1:W2:Y:S01]  /*1fb70*/  @P0 LDG.E R13, desc[UR10][R2.64] ;  /* 0x0000000a020d0981 */ /* 0x0022a2000c1e1900 */
[----:B------:R-:W-:Y:S01]  /*1fb80*/  ISETP.NE.U32.AND P0, PT, RZ, UR4, PT ;  /* 0x00000004ff007c0c */ /* 0x000fe2000bf05070 */
[----:B------:R-:W-:Y:S01]  /*1fb90*/  IMAD.MOV.U32 R35, RZ, RZ, RZ ;  /* 0x000000ffff237224 */ /* 0x000fe200078e00ff */
[----:B------:R-:W-:Y:S01]  /*1fba0*/  ISETP.NE.U32.AND P1, PT, RZ, UR6, PT ;  /* 0x00000006ff007c0c */ /* 0x000fe2000bf25070 */
[----:B0-----:R-:W-:Y:S01]  /*1fbb0*/  IMAD.MOV.U32 R0, RZ, RZ, RZ ;  /* 0x000000ffff007224 */ /* 0x001fe200078e00ff */
[----:B------:R-:W-:Y:S02]  /*1fbc0*/  ISETP.NE.AND.EX P0, PT, RZ, UR5, PT, P0 ;  /* 0x00000005ff007c0c */ /* 0x000fe4000bf05300 */
[----:B------:R-:W-:Y:S02]  /*1fbd0*/  ISETP.NE.AND.EX P1, PT, RZ, UR7, PT, P1 ;  /* 0x00000007ff007c0c */ /* 0x000fe4000bf25310 */
[C---:B------:R-:W-:Y:S02]  /*1fbe0*/  IADD3 R4, P4, R17.reuse, UR6, RZ ;  /* 0x0000000611047c10 */ /* 0x040fe4000ff9e0ff */
[----:B-1----:R-:W-:Y:S01]  /*1fbf0*/  IADD3 R2, P3, R17, UR4, RZ ;  /* 0x0000000411027c10 */ /* 0x002fe2000ff7e0ff */
[----:B------:R-:W-:Y:S01]  /*1fc00*/  ULDC UR4, c[0x0][0x288] ;  /* 0x0000a20000047ab9 */ /* 0x000fe20000000800 */
[----:B------:R-:W-:-:S02]  /*1fc10*/  IADD3.X R5, R18, UR7, RZ, P4, !PT ;  /* 0x0000000712057c10 */ /* 0x000fc4000a7fe4ff */
[C---:B------:R-:W-:Y:S02]  /*1fc20*/  IADD3.X R3, R18.reuse, UR5, RZ, P3, !PT ;  /* 0x0000000512037c10 */ /* 0x040fe40009ffe4ff */
[----:B------:R-:W-:Y:S02]  /*1fc30*/  @P2 IADD3 R6, P3, R17, UR8, RZ ;  /* 0x0000000811062c10 */ /* 0x000fe4000ff7e0ff */
[----:B------:R-:W-:Y:S01]  /*1fc40*/  MOV R8, UR4 ;  /* 0x0000000400087c02 */ /* 0x000fe20008000f00 */
[----:B------:R-:W-:Y:S01]  /*1fc50*/  ULDC.64 UR4, c[0x0][0x418] ;  /* 0x0001060000047ab9 */ /* 0x000fe20000000a00 */
[----:B------:R-:W-:Y:S01]  /*1fc60*/  @P2 IADD3.X R7, R18, UR9, RZ, P3, !PT ;  /* 0x0000000912072c10 */ /* 0x000fe20009ffe4ff */
[----:B------:R-:W5:Y:S04]  /*1fc70*/  @P0 LDG.E R35, desc[UR10][R2.64] ;  /* 0x0000000a02230981 */ /* 0x000f68000c1e1900 */
[----:B------:R0:W3:Y:S01]  /*1fc80*/  @P2 LDG.E R8, desc[UR10][R6.64] ;  /* 0x0000000a06082981 */ /* 0x0000e2000c1e1900 */
[----:B------:R-:W-:-:S03]  /*1fc90*/  UISETP.NE.U32.AND UP0, UPT, UR4, URZ, UPT ;  /* 0x0000003f0400728c */ /* 0x000fc6000bf05070 */
[----:B------:R-:W-:Y:S01]  /*1fca0*/  ULDC UR4, c[0x0][0x424] ;  /* 0x0001090000047ab9 */ /* 0x000fe20000000800 */
[----:B------:R-:W-:Y:S01]  /*1fcb0*/  UISETP.NE.AND.EX UP0, UPT, UR5, URZ, UPT, UP0 ;  /* 0x0000003f0500728c */ /* 0x000fe2000bf05300 */
[----:B------:R1:W5:Y:S02]  /*1fcc0*/  @P1 LDG.E R0, desc[UR10][R4.64] ;  /* 0x0000000a04001981 */ /* 0x000364000c1e1900 */
[----:B------:R-:W-:Y:S01]  /*1fcd0*/  ULDC UR5, c[0x0][0x2f0] ;  /* 0x0000bc0000057ab9 */ /* 0x000fe20000000800 */
[----:B------:R-:W-:-:S04]  /*1fce0*/  USEL UR4, UR4, 0x1, UP0 ;  /* 0x0000000104047887 */ /* 0x000fc80008000000 */
[----:B------:R-:W-:-:S03]  /*1fcf0*/  UIMAD UR4, UR4, UR5, URZ ;  /* 0x00000005040472a4 */ /* 0x000fc6000f8e023f */
[----:B------:R-:W-:Y:S02]  /*1fd00*/  ULDC UR5, c[0x0][0x348] ;  /* 0x0000d20000057ab9 */ /* 0x000fe40000000800 */
[----:B0-----:R-:W-:Y:S02]  /*1fd10*/  IMAD.U32 R6, RZ, RZ, UR5 ;  /* 0x00000005ff067e24 */ /* 0x001fe4000f8e00ff */
[----:B------:R-:W-:Y:S01]  /*1fd20*/  IMAD.U32 R9, RZ, RZ, UR4 ;  /* 0x00000004ff097e24 */ /* 0x000fe2000f8e00ff */
[----:B---3--:R1:W-:Y:S04]  /*1fd30*/  STL [R1+0x18], R8 ;  /* 0x0000180801007387 */ /* 0x0083e80000100800 */
[----:B--2---:R1:W-:Y:S01]  /*1fd40*/  STL [R1+0xc], R13 ;  /* 0x00000c0d01007387 */ /* 0x0043e20000100800 */
[----:B------:R-:W-:Y:S01]  /*1fd50*/  IMAD.MOV.U32 R12, RZ, RZ, R8 ;  /* 0x000000ffff0c7224 */ /* 0x000fe200078e0008 */
[----:B------:R-:W-:Y:S06]  /*1fd60*/  @P2 BRA `(.L_x_2911) ;  /* 0x0000000000182947 */ /* 0x000fec0003800000 */
[----:B------:R-:W-:Y:S05]  /*1fd70*/  @!P0 BRA `(.L_x_2911) ;  /* 0x0000000000148947 */ /* 0x000fea0003800000 */
[----:B------:R-:W-:Y:S02]  /*1fd80*/  ULDC.64 UR4, c[0x0][0x208] ;  /* 0x0000820000047ab9 */ /* 0x000fe40000000a00 */
[----:B-1----:R-:W2:Y:S04]  /*1fd90*/  LDG.E R8, desc[UR4][R2.64] ;  /* 0x0000000402087981 */ /* 0x002ea8000c1e1900 */
[----:B------:R-:W2:Y:S02]  /*1fda0*/  LDG.E R7, desc[UR4][R2.64+0x4] ;  /* 0x0000040402077981 */ /* 0x000ea4000c1e1900 */
[----:B--2---:R-:W-:-:S05]  /*1fdb0*/  IADD3 R12, -R8, R7, RZ ;  /* 0x00000007080c7210 */ /* 0x004fca0007ffe1ff */
[----:B------:R0:W-:Y:S02]  /*1fdc0*/  STL [R1+0x18], R12 ;  /* 0x0000180c01007387 */ /* 0x0001e40000100800 */
.L_x_2911:
[----:B------:R-:W-:Y:S01]  /*1fdd0*/  ULDC.64 UR4, c[0x0][0xa20] ;  /* 0x0002880000047ab9 */ /* 0x000fe20000000a00 */
[C---:B------:R-:W-:Y:S01]  /*1fde0*/  LOP3.LUT R2, R26.reuse, 0xff000000, RZ, 0xc0, !PT ;  /* 0xff0000001a027812 */ /* 0x040fe200078ec0ff */
[----:B------:R-:W-:Y:S01]  /*1fdf0*/  IMAD.MOV.U32 R32, RZ, RZ, R31 ;  /* 0x000000ffff207224 */ /* 0x000fe200078e001f */
[----:B------:R-:W-:Y:S02]  /*1fe00*/  ISETP.NE.U32.AND P0, PT, RZ, UR4, PT ;  /* 0x00000004ff007c0c */ /* 0x000fe4000bf05070 */
[----:B------:R-:W-:Y:S02]  /*1fe10*/  SHF.R.U32.HI R3, RZ, 0x8, R2 ;  /* 0x00000008ff037819 */ /* 0x000fe40000011602 */
[----:B------:R-:W-:Y:S02]  /*1fe20*/  ISETP.NE.AND.EX P0, PT, RZ, UR5, PT, P0 ;  /* 0x00000005ff007c0c */ /* 0x000fe4000bf05300 */
[C---:B-1----:R-:W-:Y:S02]  /*1fe30*/  LOP3.LUT R8, R26.reuse, 0xff0000, RZ, 0xc0, !PT ;  /* 0x00ff00001a087812 */ /* 0x042fe400078ec0ff */
[----:B------:R-:W-:-:S02]  /*1fe40*/  LOP3.LUT R26, R26, 0xffff, RZ, 0xc0, !PT ;  /* 0x0000ffff1a1a7812 */ /* 0x000fc400078ec0ff */
[----:B------:R-:W-:-:S07]  /*1fe50*/  LEA.HI R8, R8, R3, RZ, 0x10 ;  /* 0x0000000308087211 */ /* 0x000fce00078f80ff */
[----:B------:R-:W-:Y:S05]  /*1fe60*/  @!P0 BRA `(.L_x_2912) ;  /* 0x0000000000148947 */ /* 0x000fea0003800000 */
[----:B------:R-:W-:Y:S01]  /*1fe70*/  IADD3 R2, P0, R17, UR4, RZ ;  /* 0x0000000411027c10 */ /* 0x000fe2000ff1e0ff */
[----:B------:R-:W-:-:S03]  /*1fe80*/  ULDC.64 UR6, c[0x0][0x208] ;  /* 0x0000820000067ab9 */ /* 0x000fc60000000a00 */
[----:B------:R-:W-:-:S05]  /*1fe90*/  IADD3.X R3, R18, UR5, RZ, P0, !PT ;  /* 0x0000000512037c10 */ /* 0x000fca00087fe4ff */
[----:B------:R1:W5:Y:S01]  /*1fea0*/  LDG.E R9, desc[UR6][R2.64] ;  /* 0x0000000602097981 */ /* 0x000362000c1e1900 */
[----:B------:R-:W-:Y:S05]  /*1feb0*/  BRA `(.L_x_2913) ;  /* 0x0000000000287947 */ /* 0x000fea0003800000 */
.L_x_2912:
[----:B------:R-:W-:Y:S02]  /*1fec0*/  ULDC.64 UR4, c[0x0][0xa08] ;  /* 0x0002820000047ab9 */ /* 0x000fe40000000a00 */
[----:B------:R-:W-:-:S04]  /*1fed0*/  ISETP.NE.U32.AND P0, PT, RZ, UR4, PT ;  /* 0x00000004ff007c0c */ /* 0x000fc8000bf05070 */
[----:B------:R-:W-:-:S13]  /*1fee0*/  ISETP.NE.AND.EX P0, PT, RZ, UR5, PT, P0 ;  /* 0x00000005ff007c0c */ /* 0x000fda000bf05300 */
[----:B------:R-:W-:Y:S05]  /*1fef0*/  @!P0 BRA `(.L_x_2913) ;  /* 0x0000000000188947 */ /* 0x000fea0003800000 */
[----:B------:R-:W1:Y:S01]  /*1ff00*/  LDC.64 R2, c[0x0][0xa08] ;  /* 0x00028200ff027b82 */ /* 0x000e620000000a00 */
[----:B------:R-:W-:Y:S01]  /*1ff10*/  ULDC.64 UR4, c[0x0][0x208] ;  /* 0x0000820000047ab9 */ /* 0x000fe20000000a00 */
[----:B-1----:R-:W-:-:S05]  /*1ff20*/  IMAD.WIDE R2, R32, 0x4, R2 ;  /* 0x0000000420027825 */ /* 0x002fca00078e0202 */
[----:B------:R-:W2:Y:S04]  /*1ff30*/  LDG.E R9, desc[UR4][R2.64] ;  /* 0x0000000402097981 */ /* 0x000ea8000c1e1900 */
[----:B------:R-:W2:Y:S02]  /*1ff40*/  LDG.E R10, desc[UR4][R2.64+0x4] ;  /* 0x00000404020a7981 */ /* 0x000ea4000c1e1900 */
[----:B--2---:R-:W-:-:S07]  /*1ff50*/  IMAD.IADD R9, R10, 0x1, -R9 ;  /* 0x000000010a097824 */ /* 0x004fce00078e0a09 */
.L_x_2913:
[----:B------:R-:W-:Y:S01]  /*1ff60*/  ULDC.64 UR4, c[0x0][0x208] ;  /* 0x0000820000047ab9 */ /* 0x000fe20000000a00 */
[----:B-1----:R-:W1:Y:S01]  /*1ff70*/  LDC R3, c[0x0][0x448] ;  /* 0x00011200ff037b82 */ /* 0x002e620000000800 */
[----:B------:R-:W2:Y:S04]  /*1ff80*/  @P1 LDG.E R2, desc[UR4][R4.64] ;  /* 0x0000000404021981 */ /* 0x000ea8000c1e1900 */
[----:B------:R3:W2:Y:S01]  /*1ff90*/  @P1 LDG.E R11, desc[UR4][R4.64+0x4] ;  /* 0x00000404040b1981 */ /* 0x0006a2000c1e1900 */
[----:B-----5:R-:W-:Y:S01]  /*1ffa0*/  IMAD.IADD R9, R9, 0x1, -R13 ;  /* 0x0000000109097824 */ /* 0x020fe200078e0a0d */
[----:B------:R-:W-:Y:S01]  /*1ffb0*/  BSSY B0, `(.L_x_2914) ;  /* 0x0000037000007945 */ /* 0x000fe20003800000 */
[----:B------:R-:W-:Y:S02]  /*1ffc0*/  LOP3.LUT R20, R8, 0xff, RZ, 0xc0, !PT ;  /* 0x000000ff08147812 */ /* 0x000fe400078ec0ff */
[----:B---3--:R-:W-:-:S02]  /*1ffd0*/  SHF.R.U32.HI R4, RZ, 0x10, R8 ;  /* 0x00000010ff047819 */ /* 0x008fc40000011608 */
[----:B-1----:R-:W-:-:S13]  /*1ffe0*/  ISETP.NE.AND P0, PT, R3, 0x1, PT ;  /* 0x000000010300780c */ /* 0x002fda0003f05270 */
[----:B------:R-:W1:Y:S08]  /*1fff0*/  @P0 LDC R7, c[0x0][0x44c] ;  /* 0x00011300ff070b82 */ /* 0x000e700000000800 */
[----:B------:R-:W3:Y:S01]  /*20000*/  @P0 LDC R3, c[0x0][0x450] ;  /* 0x00011400ff030b82 */ /* 0x000ee20000000800 */
[----:B--2---:R-:W-:Y:S01]  /*20010*/  @P1 IMAD.IADD R6, R11, 0x1, -R2 ;  /* 0x000000010b061824 */ /* 0x004fe200078e0a02 */
[----:B------:R-:W-:-:S05]  /*20020*/  SHF.L.U32 R2, R25, 0x7, RZ ;  /* 0x0000000719027819 */ /* 0x000fca00000006ff */
[----:B------:R-:W-:-:S04]  /*20030*/  VIADD R2, R2, 0x7f ;  /* 0x0000007f02027836 */ /* 0x000fc80000000000 */
[----:B-1----:R-:W-:-:S05]  /*20040*/  @P0 IMAD.HI.U32 R10, R2, R7, RZ ;  /* 0x00000007020a0227 */ /* 0x002fca00078e00ff */
[----:B---3--:R-:W-:Y:S01]  /*20050*/  @P0 SHF.R.U32.HI R2, RZ, R3, R10 ;  /* 0x00000003ff020219 */ /* 0x008fe2000001160a */
[----:B------:R-:W-:-:S05]  /*20060*/  IMAD.IADD R3, R9, 0x1, R6 ;  /* 0x0000000109037824 */ /* 0x000fca00078e0206 */
[C---:B------:R-:W-:Y:S01]  /*20070*/  IADD3 R5, R3.reuse, 0x5f, RZ ;  /* 0x0000005f03057810 */ /* 0x040fe20007ffe0ff */
[----:B------:R1:W-:Y:S01]  /*20080*/  STL [R1+0x4], R3 ;  /* 0x0000040301007387 */ /* 0x0003e20000100800 */
[----:B------:R-:W-:-:S03]  /*20090*/  IADD3 R7, R3, 0x60, -R12 ;  /* 0x0000006003077810 */ /* 0x000fc60007ffe80c */
[----:B------:R-:W-:-:S04]  /*200a0*/  IMAD.HI R5, R5, 0x2aaaaaab, RZ ;  /* 0x2aaaaaab05057827 */ /* 0x000fc800078e02ff */
[----:B------:R-:W-:Y:S01]  /*200b0*/  IMAD.IADD R2, R7, 0x1, R2 ;  /* 0x0000000107027824 */ /* 0x000fe200078e0202 */
[----:B-1----:R-:W-:-:S03]  /*200c0*/  SHF.R.U32.HI R3, RZ, 0x1f, R5 ;  /* 0x0000001fff037819 */ /* 0x002fc60000011605 */
[----:B------:R-:W-:Y:S01]  /*200d0*/  IMAD.HI R2, R2, 0x2aaaaaab, RZ ;  /* 0x2aaaaaab02027827 */ /* 0x000fe200078e02ff */
[----:B------:R-:W-:-:S04]  /*200e0*/  LEA.HI.SX32 R5, R5, R3, 0x1c ;  /* 0x0000000305057211 */ /* 0x000fc800078fe2ff */
[----:B------:R-:W-:-:S04]  /*200f0*/  SHF.R.U32.HI R3, RZ, 0x1f, R2 ;  /* 0x0000001fff037819 */ /* 0x000fc80000011602 */
[----:B------:R-:W-:Y:S01]  /*20100*/  LEA.HI.SX32 R10, R2, R3, 0x1c ;  /* 0x00000003020a7211 */ /* 0x000fe200078fe2ff */
[----:B------:R-:W-:-:S03]  /*20110*/  IMAD.MOV.U32 R2, RZ, RZ, RZ ;  /* 0x000000ffff027224 */ /* 0x000fc600078e00ff */
[----:B------:R-:W-:-:S04]  /*20120*/  VIMNMX R10, R5, R10, PT ;  /* 0x0000000a050a7248 */ /* 0x000fc80003fe0100 */
[----:B------:R-:W-:-:S13]  /*20130*/  ISETP.GE.AND P0, PT, R10, 0x1, PT ;  /* 0x000000010a00780c */ /* 0x000fda0003f06270 */
[----:B------:R-:W-:Y:S05]  /*20140*/  @!P0 BRA `(.L_x_2915) ;  /* 0x0000000000748947 */ /* 0x000fea0003800000 */
[----:B------:R-:W-:Y:S01]  /*20150*/  ISETP.NE.AND P0, PT, R4, RZ, PT ;  /* 0x000000ff0400720c */ /* 0x000fe20003f05270 */
[----:B------:R-:W-:-:S03]  /*20160*/  ULDC UR4, c[0x0][0x9f0] ;  /* 0x00027c0000047ab9 */ /* 0x000fc60000000800 */
[----:B------:R-:W-:-:S04]  /*20170*/  SEL R8, R4, UR4, P0 ;  /* 0x0000000404087c07 */ /* 0x000fc80008000000 */
[----:B------:R-:W-:Y:S02]  /*20180*/  IABS R11, R8 ;  /* 0x00000008000b7213 */ /* 0x000fe40000000000 */
[----:B0-----:R-:W-:Y:S02]  /*20190*/  IADD3 R12, R8, -0x1, R10 ;  /* 0xffffffff080c7810 */ /* 0x001fe40007ffe00a */
        /* <DEDUP_REMOVED lines=12> */
[----:B------:R-:W-:-:S04]  /*20260*/  IMAD.MOV R2, RZ, RZ, -R2 ;  /* 0x000000ffff027224 */ /* 0x000fc800078e0a02 */
[----:B------:R-:W-:Y:S02]  /*20270*/  IMAD.MOV.U32 R12, RZ, RZ, R2 ;  /* 0x000000ffff0c7224 */ /* 0x000fe400078e0002 */
[----:B------:R-:W-:-:S04]  /*20280*/  IMAD.HI.U32 R2, R13, R3, RZ ;  /* 0x000000030d027227 */ /* 0x000fc800078e00ff */
[----:B------:R-:W-:-:S05]  /*20290*/  IMAD R3, R2, R12, R3 ;  /* 0x0000000c02037224 */ /* 0x000fca00078e0203 */
[----:B------:R-:W-:-:S13]  /*202a0*/  ISETP.GT.U32.AND P2, PT, R11, R3, PT ;  /* 0x000000030b00720c */ /* 0x000fda0003f44070 */
[-C--:B------:R-:W-:Y:S01]  /*202b0*/  @!P2 IADD3 R3, R3, -R11.reuse, RZ ;  /* 0x8000000b0303a210 */ /* 0x080fe20007ffe0ff */
[----:B------:R-:W-:Y:S01]  /*202c0*/  @!P2 VIADD R2, R2, 0x1 ;  /* 0x000000010202a836 */ /* 0x000fe20000000000 */
[----:B------:R-:W-:Y:S02]  /*202d0*/  ISETP.NE.AND P2, PT, R8, RZ, PT ;  /* 0x000000ff0800720c */ /* 0x000fe40003f45270 */
[----:B------:R-:W-:-:S13]  /*202e0*/  ISETP.GE.U32.AND P0, PT, R3, R11, PT ;  /* 0x0000000b0300720c */ /* 0x000fda0003f06070 */
[----:B------:R-:W-:-:S04]  /*202f0*/  @P0 VIADD R2, R2, 0x1 ;  /* 0x0000000102020836 */ /* 0x000fc80000000000 */
[----:B------:R-:W-:Y:S01]  /*20300*/  @!P3 IMAD.MOV R2, RZ, RZ, -R2 ;  /* 0x000000ffff02b224 */ /* 0x000fe200078e0a02 */
[----:B------:R-:W-:-:S07]  /*20310*/  @!P2 LOP3.LUT R2, RZ, R8, RZ, 0x33, !PT ;  /* 0x00000008ff02a212 */ /* 0x000fce00078e33ff */
.L_x_2915:
[----:B------:R-:W-:Y:S05]  /*20320*/  BSYNC B0 ;  /* 0x0000000000007941 */ /* 0x000fea0003800000 */
.L_x_2914:
        /* <DEDUP_REMOVED lines=8> */
[----:B------:R-:W-:Y:S01]  /*203b0*/  @P0 IADD3 R8, R2, 0x5f, RZ ;  /* 0x0000005f02080810 */ /* 0x000fe20007ffe0ff */
        /* <DEDUP_REMOVED lines=16> */
.L_x_3085:
[----:B--2---:R-:W-:Y:S02]  /*204c0*/  ISETP.NE.AND P0, PT, R14, RZ, PT ;  /* 0x000000ff0e00720c */ /* 0x004fe40003f05270 */
[----:B------:R-:W-:-:S11]  /*204d0*/  PLOP3.LUT P6, PT, PT, PT, PT, 0x8, 0x0 ;  /* 0x000000000000781c */ /* 0x000fd60003fce170 */
[----:B------:R-:W-:Y:S05]  /*204e0*/  @P0 BRA `(.L_x_2919) ;  /* 0x00000000000c0947 */ /* 0x000fea0003800000 */
[----:B------:R-:W-:-:S03]  /*204f0*/  UMOV UR4, 0xffffffff ;  /* 0xffffffff00047882 */ /* 0x000fc60000000000 */
[----:B------:R-:W-:Y:S05]  /*20500*/  BRA.DIV UR4, `(.L_x_2920) ;  /* 0x0000007604487947 */ /* 0x000fea000b800000 */
[----:B------:R-:W-:-:S13]  /*20510*/  ELECT P6, URZ, PT ;  /* 0x00000000003f782f */ /* 0x000fda00038c0000 */
.L_x_2919:
        /* <DEDUP_REMOVED lines=9> */
.L_x_3088:
[----:B------:R-:W-:Y:S05]  /*205b0*/  BSYNC B1 ;  /* 0x0000000000017941 */ /* 0x000fea0003800000 */
.L_x_2921:
[----:B------:R-:W-:Y:S04]  /*205c0*/  BSSY B1, `(.L_x_2923) ;  /* 0x000008c000017945 */ /* 0x000fe80003800000 */
[----:B------:R-:W-:Y:S05]  /*205d0*/  @!P6 BRA `(.L_x_2924) ;  /* 0x000000080028e947 */ /* 0x000fea0003800000 */
[----:B0-----:R-:W-:Y:S01]  /*205e0*/  LEA R12, R28, R16, 0x3 ;  /* 0x000000101c0c7211 */ /* 0x001fe200078e18ff */
[----:B------:R-:W0:Y:S01]  /*205f0*/  S2R R9, SR_TID.X ;  /* 0x0000000000097919 */ /* 0x000e220000002100 */
[----:B------:R-:W-:Y:S01]  /*20600*/  SHF.L.U32 R11, R30, 0x1f, RZ ;  /* 0x0000001f1e0b7819 */ /* 0x000fe200000006ff */
[----:B------:R-:W-:Y:S03]  /*20610*/  BSSY B2, `(.L_x_2925) ;  /* 0x0000005000027945 */ /* 0x000fe60003800000 */
[----:B------:R-:W2:Y:S01]  /*20620*/  SYNCS.PHASECHK.TRANS64.TRYWAIT P0, [R12+URZ+0x308a0], R11 ;  /* 0x0308a00b0c0075a7 */ /* 0x000ea2000800017f */
[----:B0-----:R-:W-:-:S04]  /*20630*/  LOP3.LUT R9, R9, 0x7f, RZ, 0xc0, !PT ;  /* 0x0000007f09097812 */ /* 0x001fc800078ec0ff */
[----:B------:R-:W-:Y:S01]  /*20640*/  ISETP.NE.AND P1, PT, R9, RZ, PT ;  /* 0x000000ff0900720c */ /* 0x000fe20003f25270 */
[----:B--2---:R-:W-:-:S12]  /*20650*/  @!P0 BRA `(.L_x_2926) ;  /* 0x0000007400288947 */ /* 0x004fd80003800000 */
.L_x_3089:
[----:B------:R-:W-:Y:S05]  /*20660*/  BSYNC B2 ;  /* 0x0000000000027941 */ /* 0x000fea0003800000 */
.L_x_2925:
[----:B------:R-:W-:Y:S04]  /*20670*/  BSSY B2, `(.L_x_2927) ;  /* 0x0000009000027945 */ /* 0x000fe80003800000 */
[----:B------:R-:W-:Y:S05]  /*20680*/  @P1 BRA `(.L_x_2928) ;  /* 0x00000000001c1947 */ /* 0x000fea0003800000 */
[----:B------:R-:W2:Y:S01]  /*20690*/  S2R R9, SR_TID.X ;  /* 0x0000000000097919 */ /* 0x000ea20000002100 */
[----:B-1----:R-:W-:-:S04]  /*206a0*/  IMAD.MOV.U32 R8, RZ, RZ, 0x9000 ;  /* 0x00009000ff087424 */ /* 0x002fc800078e00ff */
[----:B------:R3:W-:Y:S01]  /*206b0*/  SYNCS.ARRIVE.TRANS64 RZ, [R12+URZ+0x30890], R8 ;  /* 0x030890080cff79a7 */ /* 0x0007e2000800003f */
[----:B--2---:R-:W-:-:S04]  /*206c0*/  LOP3.LUT R9, R9, 0x1f, RZ, 0xc0, !PT ;  /* 0x0000001f09097812 */ /* 0x004fc800078ec0ff */
[----:B------:R-:W-:-:S13]  /*206d0*/  ISETP.NE.AND P0, PT, R9, RZ, PT ;  /* 0x000000ff0900720c */ /* 0x000fda0003f05270 */
[----:B---3--:R-:W-:Y:S05]  /*206e0*/  @!P0 BRA `(.L_x_2928) ;  /* 0x0000000000048947 */ /* 0x008fea0003800000 */
[----:B------:R-:W-:Y:S01]  /*206f0*/  BPT.TRAP 0x1 ;  /* 0x000000040000795c */ /* 0x000fe20000300000 */
.L_x_2928:
[----:B------:R-:W-:Y:S05]  /*20700*/  BSYNC B2 ;  /* 0x0000000000027941 */ /* 0x000fea0003800000 */
.L_x_2927:
[----:B-1----:R-:W-:Y:S01]  /*20710*/  IMAD.MOV.U32 R8, RZ, RZ, RZ ;  /* 0x000000ffff087224 */ /* 0x002fe200078e00ff */
[----:B------:R-:W-:Y:S01]  /*20720*/  UIADD3 UR4, UP0, UR38, 0x570, URZ ;  /* 0x0000057026047890 */ /* 0x000fe2000ff1e03f */
[----:B------:R-:W-:Y:S01]  /*20730*/  IMAD R9, R3, 0x60, R0 ;  /* 0x0000006003097824 */ /* 0x000fe200078e0200 */
[----:B------:R-:W-:Y:S01]  /*20740*/  PLOP3.LUT P0, PT, PT, PT, PT, 0x80, 0x0 ;  /* 0x000000000000781c */ /* 0x000fe20003f0f070 */
[----:B------:R-:W-:Y:S01]  /*20750*/  IMAD R10, R28, 0x9000, R16 ;  /* 0x000090001c0a7824 */ /* 0x000fe200078e0210 */
[----:B------:R-:W-:Y:S01]  /*20760*/  R2UR UR10, R8 ;  /* 0x00000000080a72ca */ /* 0x000fe200000e0000 */
[----:B------:R-:W-:Y:S01]  /*20770*/  VIADD R9, R9, 0xffffffa0 ;  /* 0xffffffa009097836 */ /* 0x000fe20000000000 */
[----:B------:R-:W-:Y:S01]  /*20780*/  IADD3 R8, R12, 0x30890, RZ ;  /* 0x000308900c087810 */ /* 0x000fe20007ffe0ff */
[----:B------:R-:W-:Y:S01]  /*20790*/  VIADD R13, R10, 0x1e400 ;  /* 0x0001e4000a0d7836 */ /* 0x000fe20000000000 */
[----:B------:R-:W-:Y:S01]  /*207a0*/  UIADD3.X UR5, URZ, UR39, URZ, UP0, !UPT ;  /* 0x000000273f057290 */ /* 0x000fe200087fe43f */
[----:B------:R-:W-:Y:S01]  /*207b0*/  UMOV UR6, 0x0 ;  /* 0x0000000000067882 */ /* 0x000fe20000000000 */
[----:B------:R-:W-:-:S10]  /*207c0*/  UMOV UR7, 0x12f00000 ;  /* 0x12f0000000077882 */ /* 0x000fd40000000000 */
.L_x_2929:
        /* <DEDUP_REMOVED lines=16> */
.L_x_2930:
        /* <DEDUP_REMOVED lines=10> */
[----:B------:R-:W-:Y:S01]  /*20970*/  MOV R21, 0x80 ;  /* 0x0000008000157802 */ /* 0x000fe20000000f00 */
[----:B------:R-:W-:Y:S01]  /*20980*/  VIADD R13, R10, 0x24400 ;  /* 0x000244000a0d7836 */ /* 0x000fe20000000000 */
[----:B------:R-:W-:Y:S01]  /*20990*/  PLOP3.LUT P0, PT, PT, PT, PT, 0x80, 0x0 ;  /* 0x000000000000781c */ /* 0x000fe20003f0f070 */
[----:B------:R-:W-:Y:S01]  /*209a0*/  UMOV UR6, 0x0 ;  /* 0x0000000000067882 */ /* 0x000fe20000000000 */
[----:B------:R-:W-:Y:S01]  /*209b0*/  R2UR UR10, R21 ;  /* 0x00000000150a72ca */ /* 0x000fe200000e0000 */
[----:B------:R-:W-:-:S14]  /*209c0*/  UMOV UR7, 0x12f00000 ;  /* 0x12f0000000077882 */ /* 0x000fdc0000000000 */
.L_x_2931:
        /* <DEDUP_REMOVED lines=13> */
.L_x_3090:
[----:B------:R-:W-:Y:S05]  /*20aa0*/  BSYNC B2 ;  /* 0x0000000000027941 */ /* 0x000fea0003800000 */
.L_x_2932:
        /* <DEDUP_REMOVED lines=11> */
.L_x_2935:
[----:B------:R-:W-:Y:S05]  /*20b60*/  BSYNC B2 ;  /* 0x0000000000027941 */ /* 0x000fea0003800000 */
.L_x_2934:
[----:B------:R-:W-:Y:S01]  /*20b70*/  R2UR UR6, R14 ;  /* 0x000000000e0672ca */ /* 0x000fe200000e0000 */
[----:B------:R-:W-:Y:S01]  /*20b80*/  IMAD.MOV.U32 R8, RZ, RZ, RZ ;  /* 0x000000ffff087224 */ /* 0x000fe200078e00ff */
[----:B------:R-:W-:Y:S01]  /*20b90*/  R2UR UR7, R15 ;  /* 0x000000000f0772ca */ /* 0x000fe200000e0000 */
[----:B------:R-:W-:Y:S01]  /*20ba0*/  UIADD3 UR4, UP0, UR38, 0x670, URZ ;  /* 0x0000067026047890 */ /* 0x000fe2000ff1e03f */
[----:B------:R-:W-:Y:S01]  /*20bb0*/  PLOP3.LUT P0, PT, PT, PT, PT, 0x80, 0x0 ;  /* 0x000000000000781c */ /* 0x000fe20003f0f070 */
[----:B01----:R-:W-:Y:S01]  /*20bc0*/  VIADD R12, R12, 0x308b0 ;  /* 0x000308b00c0c7836 */ /* 0x003fe20000000000 */
[----:B------:R-:W-:Y:S01]  /*20bd0*/  R2UR UR10, R8 ;  /* 0x00000000080a72ca */ /* 0x000fe200000e0000 */
[----:B------:R-:W-:Y:S01]  /*20be0*/  VIADD R8, R10, 0x400 ;  /* 0x000004000a087836 */ /* 0x000fe20000000000 */
[----:B------:R-:W-:-:S13]  /*20bf0*/  UIADD3.X UR5, URZ, UR39, URZ, UP0, !UPT ;  /* 0x000000273f057290 */ /* 0x000fda00087fe43f */
.L_x_2936:
        /* <DEDUP_REMOVED lines=15> */
.L_x_2937:
        /* <DEDUP_REMOVED lines=15> */
.L_x_2938:
        /* <DEDUP_REMOVED lines=10> */
.L_x_2924:
[----:B------:R-:W-:Y:S05]  /*20e80*/  BSYNC B1 ;  /* 0x0000000000017941 */ /* 0x000fea0003800000 */
.L_x_2923:
[----:B0-----:R-:W-:Y:S01]  /*20e90*/  VIADD R12, R3, 0xfffffffe ;  /* 0xfffffffe030c7836 */ /* 0x001fe20000000000 */
        /* <DEDUP_REMOVED lines=8> */
.L_x_2955:
[----:B------:R-:W-:Y:S05]  /*20f20*/  YIELD ;  /* 0x0000000000007946 */ /* 0x000fea0003800000 */
[----:B------:R-:W-:Y:S04]  /*20f30*/  BSSY B1, `(.L_x_2939) ;  /* 0x000008b000017945 */ /* 0x000fe80003800000 */
[----:B------:R-:W-:Y:S05]  /*20f40*/  @!P6 BRA `(.L_x_2940) ;  /* 0x000000080024e947 */ /* 0x000fea0003800000 */
[----:B------:R-:W-:Y:S01]  /*20f50*/  LEA R11, R28, R16, 0x3 ;  /* 0x000000101c0b7211 */ /* 0x000fe200078e18ff */
[----:B------:R-:W0:Y:S01]  /*20f60*/  S2R R3, SR_TID.X ;  /* 0x0000000000037919 */ /* 0x000e220000002100 */
[----:B------:R-:W-:Y:S01]  /*20f70*/  SHF.L.U32 R10, R30, 0x1f, RZ ;  /* 0x0000001f1e0a7819 */ /* 0x000fe200000006ff */
[----:B------:R-:W-:Y:S03]  /*20f80*/  BSSY B2, `(.L_x_2941) ;  /* 0x0000005000027945 */ /* 0x000fe60003800000 */
[----:B------:R-:W2:Y:S01]  /*20f90*/  SYNCS.PHASECHK.TRANS64.TRYWAIT P1, [R11+URZ+0x308a0], R10 ;  /* 0x0308a00a0b0075a7 */ /* 0x000ea2000802017f */
[----:B0-----:R-:W-:-:S04]  /*20fa0*/  LOP3.LUT R3, R3, 0x7f, RZ, 0xc0, !PT ;  /* 0x0000007f03037812 */ /* 0x001fc800078ec0ff */
[----:B------:R-:W-:Y:S01]  /*20fb0*/  ISETP.NE.AND P2, PT, R3, RZ, PT ;  /* 0x000000ff0300720c */ /* 0x000fe20003f45270 */
[----:B--2---:R-:W-:-:S12]  /*20fc0*/  @!P1 BRA `(.L_x_2942) ;  /* 0x0000006800f49947 */ /* 0x004fd80003800000 */
.L_x_3091:
[----:B------:R-:W-:Y:S05]  /*20fd0*/  BSYNC B2 ;  /* 0x0000000000027941 */ /* 0x000fea0003800000 */
.L_x_2941:
[----:B------:R-:W-:Y:S04]  /*20fe0*/  BSSY B2, `(.L_x_2943) ;  /* 0x0000009000027945 */ /* 0x000fe80003800000 */
[----:B------:R-:W-:Y:S05]  /*20ff0*/  @P2 BRA `(.L_x_2944) ;  /* 0x00000000001c2947 */ /* 0x000fea0003800000 */
[----:B-1----:R-:W1:Y:S01]  /*21000*/  S2R R8, SR_TID.X ;  /* 0x0000000000087919 */ /* 0x002e620000002100 */
[----:B------:R-:W-:-:S04]  /*21010*/  IMAD.MOV.U32 R3, RZ, RZ, 0x9000 ;  /* 0x00009000ff037424 */ /* 0x000fc800078e00ff */
[----:B------:R2:W-:Y:S01]  /*21020*/  SYNCS.ARRIVE.TRANS64 RZ, [R11+URZ+0x30890], R3 ;  /* 0x030890030bff79a7 */ /* 0x0005e2000800003f */
[----:B-1----:R-:W-:-:S04]  /*21030*/  LOP3.LUT R8, R8, 0x1f, RZ, 0xc0, !PT ;  /* 0x0000001f08087812 */ /* 0x002fc800078ec0ff */
[----:B------:R-:W-:-:S13]  /*21040*/  ISETP.NE.AND P1, PT, R8, RZ, PT ;  /* 0x000000ff0800720c */ /* 0x000fda0003f25270 */
[----:B--2---:R-:W-:Y:S05]  /*21050*/  @!P1 BRA `(.L_x_2944) ;  /* 0x0000000000049947 */ /* 0x004fea0003800000 */
[----:B------:R-:W-:Y:S01]  /*21060*/  BPT.TRAP 0x1 ;  /* 0x000000040000795c */ /* 0x000fe20000300000 */
.L_x_2944:
[----:B------:R-:W-:Y:S05]  /*21070*/  BSYNC B2 ;  /* 0x0000000000027941 */ /* 0x000fea0003800000 */
.L_x_2943:
[----:B------:R-:W-:Y:S01]  /*21080*/  IMAD.MOV.U32 R21, RZ, RZ, RZ ;  /* 0x000000ffff157224 */ /* 0x000fe200078e00ff */
[----:B------:R-:W-:Y:S01]  /*21090*/  UIADD3 UR4, UP0, UR38, 0x570, URZ ;  /* 0x0000057026047890 */ /* 0x000fe2000ff1e03f */
[----:B------:R-:W-:Y:S01]  /*210a0*/  IMAD R9, R28, 0x9000, R16 ;  /* 0x000090001c097824 */ /* 0x000fe200078e0210 */
[----:B------:R-:W-:Y:S01]  /*210b0*/  PLOP3.LUT P1, PT, PT, PT, PT, 0x80, 0x0 ;  /* 0x000000000000781c */ /* 0x000fe20003f2f070 */
[----:B-1----:R-:W-:Y:S01]  /*210c0*/  IMAD R8, R12, 0x60, R0 ;  /* 0x000000600c087824 */ /* 0x002fe200078e0200 */
[----:B------:R-:W-:Y:S01]  /*210d0*/  R2UR UR10, R21 ;  /* 0x00000000150a72ca */ /* 0x000fe200000e0000 */
[----:B------:R-:W-:Y:S01]  /*210e0*/  VIADD R3, R11, 0x30890 ;  /* 0x000308900b037836 */ /* 0x000fe20000000000 */
[----:B------:R-:W-:Y:S01]  /*210f0*/  IADD3 R13, R9, 0x1e400, RZ ;  /* 0x0001e400090d7810 */ /* 0x000fe20007ffe0ff */
[----:B------:R-:W-:Y:S01]  /*21100*/  UIADD3.X UR5, URZ, UR39, URZ, UP0, !UPT ;  /* 0x000000273f057290 */ /* 0x000fe200087fe43f */
[----:B------:R-:W-:Y:S01]  /*21110*/  UMOV UR6, 0x0 ;  /* 0x0000000000067882 */ /* 0x000fe20000000000 */
[----:B------:R-:W-:-:S10]  /*21120*/  UMOV UR7, 0x12f00000 ;  /* 0x12f0000000077882 */ /* 0x000fd40000000000 */
.L_x_2945:
        /* <DEDUP_REMOVED lines=12> */
[----:B------:R-:W-:Y:S01]  /*211f0*/  UMOV UR6, 0x0 ;  /* 0x0000000000067882 */ /* 0x000fe20000000000 */
[----:B------:R-:W-:Y:S02]  /*21200*/  UMOV UR7, 0x12f00000 ;  /* 0x12f0000000077882 */ /* 0x000fe40000000000 */
[----:B------:R-:W-:Y:S01]  /*21210*/  R2UR UR10, R13 ;  /* 0x000000000d0a72ca */ /* 0x000fe200000e0000 */
[----:B------:R-:W-:-:S14]  /*21220*/  VIADD R13, R9, 0x21400 ;  /* 0x00021400090d7836 */ /* 0x000fdc0000000000 */
.L_x_2946:
        /* <DEDUP_REMOVED lines=13> */
[----:B------:R-:W-:Y:S01]  /*21300*/  IADD3 R13, R9, 0x24400, RZ ;  /* 0x00024400090d7810 */ /* 0x000fe20007ffe0ff */
[----:B------:R-:W-:Y:S01]  /*21310*/  UMOV UR7, 0x12f00000 ;  /* 0x12f0000000077882 */ /* 0x000fe20000000000 */
[----:B------:R-:W-:-:S15]  /*21320*/  R2UR UR10, R22 ;  /* 0x00000000160a72ca */ /* 0x000fde00000e0000 */
.L_x_2947:
        /* <DEDUP_REMOVED lines=13> */
.L_x_3092:
[----:B------:R-:W-:Y:S05]  /*21400*/  BSYNC B2 ;  /* 0x0000000000027941 */ /* 0x000fea0003800000 */
.L_x_2948:
[----:B------:R-:W-:Y:S01]  /*21410*/  BSSY B2, `(.L_x_2950) ;  /* 0x000000b000027945 */ /* 0x000fe20003800000 */
[----:B------:R-:W-:Y:S02]  /*21420*/  IMAD.MOV.U32 R14, RZ, RZ, 0x0 ;  /* 0x00000000ff0e7424 */ /* 0x000fe400078e00ff */
[----:B------:R-:W-:Y:S01]  /*21430*/  IMAD.MOV.U32 R15, RZ, RZ, 0x12f00000 ;  /* 0x12f00000ff0f7424 */ /* 0x000fe200078e00ff */
[----:B------:R-:W-:Y:S06]  /*21440*/  @P2 BRA `(.L_x_2951) ;  /* 0x00000000001c2947 */ /* 0x000fec0003800000 */
[----:B------:R-:W2:Y:S01]  /*21450*/  S2R R13, SR_TID.X ;  /* 0x00000000000d7919 */ /* 0x000ea20000002100 */
[----:B------:R-:W-:-:S04]  /*21460*/  IMAD.MOV.U32 R3, RZ, RZ, 0x9000 ;  /* 0x00009000ff037424 */ /* 0x000fc800078e00ff */
[----:B------:R3:W-:Y:S01]  /*21470*/  SYNCS.ARRIVE.TRANS64 RZ, [R11+URZ+0x308b0], R3 ;  /* 0x0308b0030bff79a7 */ /* 0x0007e2000800003f */
[----:B--2---:R-:W-:-:S04]  /*21480*/  LOP3.LUT R13, R13, 0x1f, RZ, 0xc0, !PT ;  /* 0x0000001f0d0d7812 */ /* 0x004fc800078ec0ff */
[----:B------:R-:W-:-:S13]  /*21490*/  ISETP.NE.AND P1, PT, R13, RZ, PT ;  /* 0x000000ff0d00720c */ /* 0x000fda0003f25270 */
[----:B---3--:R-:W-:Y:S05]  /*214a0*/  @!P1 BRA `(.L_x_2951) ;  /* 0x0000000000049947 */ /* 0x008fea0003800000 */
[----:B------:R-:W-:Y:S01]  /*214b0*/  BPT.TRAP 0x1 ;  /* 0x000000040000795c */ /* 0x000fe20000300000 */
.L_x_2951:
[----:B------:R-:W-:Y:S05]  /*214c0*/  BSYNC B2 ;  /* 0x0000000000027941 */ /* 0x000fea0003800000 */
.L_x_2950:
[----:B------:R-:W-:Y:S01]  /*214d0*/  R2UR UR10, R21 ;  /* 0x00000000150a72ca */ /* 0x000fe200000e0000 */
[----:B------:R-:W-:Y:S01]  /*214e0*/  UIADD3 UR4, UP0, UR38, 0x670, URZ ;  /* 0x0000067026047890 */ /* 0x000fe2000ff1e03f */
[----:B------:R-:W-:Y:S01]  /*214f0*/  R2UR UR6, R14 ;  /* 0x000000000e0672ca */ /* 0x000fe200000e0000 */
[----:B------:R-:W-:Y:S01]  /*21500*/  VIADD R3, R9, 0x400 ;  /* 0x0000040009037836 */ /* 0x000fe20000000000 */
[----:B------:R-:W-:Y:S01]  /*21510*/  R2UR UR7, R15 ;  /* 0x000000000f0772ca */ /* 0x000fe200000e0000 */
[----:B------:R-:W-:Y:S01]  /*21520*/  UIADD3.X UR5, URZ, UR39, URZ, UP0, !UPT ;  /* 0x000000273f057290 */ /* 0x000fe200087fe43f */
[----:B------:R-:W-:Y:S02]  /*21530*/  PLOP3.LUT P1, PT, PT, PT, PT, 0x80, 0x0 ;  /* 0x000000000000781c */ /* 0x000fe40003f2f070 */
[----:B01----:R-:W-:-:S11]  /*21540*/  IADD3 R11, R11, 0x308b0, RZ ;  /* 0x000308b00b0b7810 */ /* 0x003fd60007ffe0ff */
.L_x_2952:
        /* <DEDUP_REMOVED lines=11> */
[----:B------:R-:W-:Y:S01]  /*21600*/  R2UR UR6, R14 ;  /* 0x000000000e0672ca */ /* 0x000fe200000e0000 */
[----:B------:R-:W-:Y:S01]  /*21610*/  VIADD R3, R9, 0x3400 ;  /* 0x0000340009037836 */ /* 0x000fe20000000000 */
[----:B------:R-:W-:Y:S02]  /*21620*/  R2UR UR7, R15 ;  /* 0x000000000f0772ca */ /* 0x000fe400000e0000 */
[----:B------:R-:W-:Y:S02]  /*21630*/  R2UR UR10, R10 ;  /* 0x000000000a0a72ca */ /* 0x000fe400000e0000 */
[----:B------:R-:W-:-:S13]  /*21640*/  PLOP3.LUT P1, PT, PT, PT, PT, 0x80, 0x0 ;  /* 0x000000000000781c */ /* 0x000fda0003f2f070 */
.L_x_2953:
        /* <DEDUP_REMOVED lines=15> */
.L_x_2954:
        /* <DEDUP_REMOVED lines=10> */
.L_x_2940:
[----:B------:R-:W-:Y:S05]  /*217e0*/  BSYNC B1 ;  /* 0x0000000000017941 */ /* 0x000fea0003800000 */
.L_x_2939:
        /* <DEDUP_REMOVED lines=8> */
.L_x_2917:
[----:B------:R-:W-:Y:S05]  /*21870*/  BSYNC B0 ;  /* 0x0000000000007941 */ /* 0x000fea0003800000 */
.L_x_2916:
[----:B------:R-:W2:Y:S01]  /*21880*/  LDC R0, c[0x0][0x448] ;  /* 0x00011200ff007b82 */ /* 0x000ea20000000800 */
[----:B------:R-:W-:Y:S01]  /*21890*/  LEA R2, R25, 0x7f, 0x7 ;  /* 0x0000007f19027811 */ /* 0x000fe200078e38ff */
[----:B------:R-:W-:Y:S06]  /*218a0*/  @!P0 WARPSYNC.ALL ;  /* 0x0000000000008948 */ /* 0x000fec0003800000 */
[----:B------:R-:W-:Y:S01]  /*218b0*/  @!P0 BAR.SYNC.DEFER_BLOCKING 0xc, 0x180 ;  /* 0x0306000000008b1d */ /* 0x000fe20000010000 */
[----:B------:R-:W-:-:S05]  /*218c0*/  ISETP.NE.AND P2, PT, R4, RZ, PT ;  /* 0x000000ff0400720c */ /* 0x000fca0003f45270 */
[----:B------:R-:W-:Y:S08]  /*218d0*/  BSSY B0, `(.L_x_2956) ;  /* 0x0000029000007945 */ /* 0x000ff00003800000 */
[----:B------:R-:W3:Y:S01]  /*218e0*/  @!P2 LDC R4, c[0x0][0x9f0] ;  /* 0x00027c00ff04ab82 */ /* 0x000ee20000000800 */
[----:B--2---:R-:W-:-:S13]  /*218f0*/  ISETP.NE.AND P1, PT, R0, 0x1, PT ;  /* 0x000000010000780c */ /* 0x004fda0003f25270 */
[----:B------:R-:W2:Y:S08]  /*21900*/  @P1 LDC R9, c[0x0][0x44c] ;  /* 0x00011300ff091b82 */ /* 0x000eb00000000800 */
[----:B------:R-:W4:Y:S01]  /*21910*/  @P1 LDC R3, c[0x0][0x450] ;  /* 0x00011400ff031b82 */ /* 0x000f220000000800 */
[----:B--2---:R-:W-:-:S05]  /*21920*/  @P1 IMAD.HI.U32 R0, R2, R9, RZ ;  /* 0x0000000902001227 */ /* 0x004fca00078e00ff */
[----:B----4-:R-:W-:Y:S02]  /*21930*/  @P1 SHF.R.U32.HI R2, RZ, R3, R0 ;  /* 0x00000003ff021219 */ /* 0x010fe40000011600 */
[----:B------:R-:W-:-:S03]  /*21940*/  MOV R0, RZ ;  /* 0x000000ff00007202 */ /* 0x000fc60000000f00 */
[----:B------:R-:W-:-:S04]  /*21950*/  IMAD.IADD R2, R7, 0x1, R2 ;  /* 0x0000000107027824 */ /* 0x000fc800078e0202 */
[----:B------:R-:W-:-:S05]  /*21960*/  IMAD.HI R2, R2, 0x2aaaaaab, RZ ;  /* 0x2aaaaaab02027827 */ /* 0x000fca00078e02ff */
[----:B------:R-:W-:-:S04]  /*21970*/  SHF.R.U32.HI R3, RZ, 0x1f, R2 ;  /* 0x0000001fff037819 */ /* 0x000fc80000011602 */
[----:B------:R-:W-:-:S04]  /*21980*/  LEA.HI.SX32 R2, R2, R3, 0x1c ;  /* 0x0000000302027211 */ /* 0x000fc800078fe2ff */
[----:B------:R-:W-:-:S04]  /*21990*/  VIMNMX R5, R5, R2, PT ;  /* 0x0000000205057248 */ /* 0x000fc80003fe0100 */
[----:B------:R-:W-:-:S13]  /*219a0*/  ISETP.GE.AND P1, PT, R5, 0x1, PT ;  /* 0x000000010500780c */ /* 0x000fda0003f26270 */
[----:B---3--:R-:W-:Y:S05]  /*219b0*/  @!P1 BRA `(.L_x_2957) ;  /* 0x0000000000689947 */ /* 0x008fea0003800000 */
[----:B------:R-:W-:Y:S01]  /*219c0*/  IABS R0, R4 ;  /* 0x0000000400007213 */ /* 0x000fe20000000000 */
[----:B------:R-:W-:-:S03]  /*219d0*/  IMAD.MOV.U32 R2, RZ, RZ, RZ ;  /* 0x000000ffff027224 */ /* 0x000fc600078e00ff */
[----:B-1----:R-:W1:Y:S08]  /*219e0*/  I2F.RP R8, R0 ;  /* 0x0000000000087306 */ /* 0x002e700000209400 */
[----:B-1----:R-:W1:Y:S02]  /*219f0*/  MUFU.RCP R8, R8 ;  /* 0x0000000800087308 */ /* 0x002e640000001000 */
[----:B-1----:R-:W-:-:S06]  /*21a00*/  VIADD R9, R8, 0xffffffe ;  /* 0x0ffffffe08097836 */ /* 0x002fcc0000000000 */
[----:B------:R-:W1:Y:S02]  /*21a10*/  F2I.FTZ.U32.TRUNC.NTZ R3, R9 ;  /* 0x0000000900037305 */ /* 0x000e64000021f000 */
[----:B-1----:R-:W-:-:S04]  /*21a20*/  IMAD.MOV R7, RZ, RZ, -R3 ;  /* 0x000000ffff077224 */ /* 0x002fc800078e0a03 */
[----:B------:R-:W-:-:S04]  /*21a30*/  IMAD R7, R7, R0, RZ ;  /* 0x0000000007077224 */ /* 0x000fc800078e02ff */
[----:B------:R-:W-:Y:S01]  /*21a40*/  IMAD.HI.U32 R6, R3, R7, R2 ;  /* 0x0000000703067227 */ /* 0x000fe200078e0002 */
[----:B------:R-:W-:Y:S02]  /*21a50*/  IADD3 R3, R4, -0x1, R5 ;  /* 0xffffffff04037810 */ /* 0x000fe40007ffe005 */
[-C--:B------:R-:W-:Y:S02]  /*21a60*/  IABS R7, R4.reuse ;  /* 0x0000000400077213 */ /* 0x080fe40000000000 */
[----:B------:R-:W-:Y:S02]  /*21a70*/  IABS R2, R3 ;  /* 0x0000000300027213 */ /* 0x000fe40000000000 */
[----:B------:R-:W-:Y:S02]  /*21a80*/  IADD3 R7, RZ, -R7, RZ ;  /* 0x80000007ff077210 */ /* 0x000fe40007ffe0ff */
[----:B------:R-:W-:Y:S01]  /*21a90*/  LOP3.LUT R3, R3, R4, RZ, 0x3c, !PT ;  /* 0x0000000403037212 */ /* 0x000fe200078e3cff */
[----:B------:R-:W-:-:S03]  /*21aa0*/  IMAD.HI.U32 R6, R6, R2, RZ ;  /* 0x0000000206067227 */ /* 0x000fc600078e00ff */
[----:B------:R-:W-:Y:S01]  /*21ab0*/  ISETP.GE.AND P2, PT, R3, RZ, PT ;  /* 0x000000ff0300720c */ /* 0x000fe20003f46270 */
[----:B------:R-:W-:-:S05]  /*21ac0*/  IMAD R7, R6, R7, R2 ;  /* 0x0000000706077224 */ /* 0x000fca00078e0202 */
[----:B------:R-:W-:-:S13]  /*21ad0*/  ISETP.GT.U32.AND P1, PT, R0, R7, PT ;  /* 0x000000070000720c */ /* 0x000fda0003f24070 */
[----:B------:R-:W-:Y:S02]  /*21ae0*/  @!P1 IMAD.IADD R7, R7, 0x1, -R0 ;  /* 0x0000000107079824 */ /* 0x000fe400078e0a00 */
[----:B------:R-:W-:Y:S01]  /*21af0*/  @!P1 VIADD R6, R6, 0x1 ;  /* 0x0000000106069836 */ /* 0x000fe20000000000 */
[----:B------:R-:W-:Y:S02]  /*21b00*/  ISETP.NE.AND P1, PT, R4, RZ, PT ;  /* 0x000000ff0400720c */ /* 0x000fe40003f25270 */
[----:B------:R-:W-:-:S13]  /*21b10*/  ISETP.GE.U32.AND P0, PT, R7, R0, PT ;  /* 0x000000000700720c */ /* 0x000fda0003f06070 */
[----:B------:R-:W-:-:S05]  /*21b20*/  @P0 VIADD R6, R6, 0x1 ;  /* 0x0000000106060836 */ /* 0x000fca0000000000 */
[----:B------:R-:W-:-:S05]  /*21b30*/  MOV R0, R6 ;  /* 0x0000000600007202 */ /* 0x000fca0000000f00 */
[----:B------:R-:W-:Y:S01]  /*21b40*/  @!P2 IMAD.MOV R0, RZ, RZ, -R0 ;  /* 0x000000ffff00a224 */ /* 0x000fe200078e0a00 */
[----:B------:R-:W-:-:S07]  /*21b50*/  @!P1 LOP3.LUT R0, RZ, R4, RZ, 0x33, !PT ;  /* 0x00000004ff009212 */ /* 0x000fce00078e33ff */
.L_x_2957:
[----:B------:R-:W-:Y:S05]  /*21b60*/  BSYNC B0 ;  /* 0x0000000000007941 */ /* 0x000fea0003800000 */
.L_x_2956:
[-C--:B------:R-:W-:Y:S01]  /*21b70*/  IMAD R3, R20, R0.reuse, RZ ;  /* 0x0000000014037224 */ /* 0x080fe200078e02ff */
        /* <DEDUP_REMOVED lines=13> */
[----:B------:R-:W2:Y:S01]  /*21c50*/  FLO.U32 R0, UR4 ;  /* 0x0000000400007d00 */ /* 0x000ea200080e0000 */
[----:B------:R-:W-:Y:S01]  /*21c60*/  ULDC.64 UR6, c[0x0][0x208] ;  /* 0x0000820000067ab9 */ /* 0x000fe20000000a00 */
        /* <DEDUP_REMOVED lines=9> */
.L_x_2959:
        /* <DEDUP_REMOVED lines=10> */
[----:B------:R-:W2:Y:S01]  /*21da0*/  LDC.64 R2, c[0x4][R2] ;  /* 0x0100000002027b82 */ /* 0x000ea20000000a00 */
[----:B------:R-:W-:Y:S01]  /*21db0*/  IMAD.U32 R6, RZ, RZ, UR8 ;  /* 0x00000008ff067e24 */ /* 0x000fe2000f8e00ff */
[----:B------:R-:W-:Y:S01]  /*21dc0*/  MOV R11, UR5 ;  /* 0x00000005000b7c02 */ /* 0x000fe20008000f00 */
[----:B------:R-:W-:Y:S02]  /*21dd0*/  IMAD.U32 R7, RZ, RZ, UR9 ;  /* 0x00000009ff077e24 */ /* 0x000fe4000f8e00ff */
[----:B------:R-:W-:-:S02]  /*21de0*/  IMAD.U32 R10, RZ, RZ, UR4 ;  /* 0x00000004ff0a7e24 */ /* 0x000fc4000f8e00ff */
[----:B-1----:R-:W-:Y:S02]  /*21df0*/  IMAD.MOV.U32 R8, RZ, RZ, 0x70 ;  /* 0x00000070ff087424 */ /* 0x002fe400078e00ff */
[----:B0-----:R-:W-:Y:S02]  /*21e00*/  IMAD.MOV.U32 R12, RZ, RZ, 0x1 ;  /* 0x00000001ff0c7424 */ /* 0x001fe400078e00ff */
[----:B------:R-:W-:-:S07]  /*21e10*/  IMAD.MOV.U32 R13, RZ, RZ, RZ ;  /* 0x000000ffff0d7224 */ /* 0x000fce00078e00ff */
[----:B------:R-:W-:-:S07]  /*21e20*/  LEPC R20, `(.L_x_2962) ;  /* 0x000000001014794e */ /* 0x000fce0000000000 */
[----:B--2---:R-:W-:Y:S05]  /*21e30*/  CALL.ABS.NOINC R2 ;  /* 0x0000000002007343 */ /* 0x004fea0003c00000 */
.L_x_2962:
[----:B------:R-:W-:Y:S05]  /*21e40*/  BSYNC B6 ;  /* 0x0000000000067941 */ /* 0x000fea0003800000 */
.L_x_2961:
        /* <DEDUP_REMOVED lines=10> */
[----:B------:R-:W-:Y:S01]  /*21ef0*/  MOV R7, UR9 ;  /* 0x0000000900077c02 */ /* 0x000fe20008000f00 */
[----:B------:R-:W-:Y:S01]  /*21f00*/  IMAD.U32 R5, RZ, RZ, UR7 ;  /* 0x00000007ff057e24 */ /* 0x000fe2000f8e00ff */
[----:B0-----:R-:W-:Y:S01]  /*21f10*/  MOV R12, 0x1 ;  /* 0x00000001000c7802 */ /* 0x001fe20000000f00 */
[----:B------:R-:W-:Y:S02]  /*21f20*/  IMAD.U32 R6, RZ, RZ, UR8 ;  /* 0x00000008ff067e24 */ /* 0x000fe4000f8e00ff */
[----:B------:R-:W-:-:S02]  /*21f30*/  IMAD.U32 R10, RZ, RZ, UR4 ;  /* 0x00000004ff0a7e24 */ /* 0x000fc4000f8e00ff */
[----:B------:R-:W-:Y:S02]  /*21f40*/  IMAD.U32 R11, RZ, RZ, UR5 ;  /* 0x00000005ff0b7e24 */ /* 0x000fe4000f8e00ff */
[----:B-1----:R-:W-:Y:S02]  /*21f50*/  IMAD.MOV.U32 R8, RZ, RZ, 0x70 ;  /* 0x00000070ff087424 */ /* 0x002fe400078e00ff */
[----:B--2---:R-:W-:-:S07]  /*21f60*/  IMAD.MOV.U32 R13, RZ, RZ, RZ ;  /* 0x000000ffff0d7224 */ /* 0x004fce00078e00ff */
[----:B------:R-:W-:-:S07]  /*21f70*/  LEPC R20, `(.L_x_2965) ;  /* 0x000000001014794e */ /* 0x000fce0000000000 */
[----:B---3--:R-:W-:Y:S05]  /*21f80*/  CALL.ABS.NOINC R2 ;  /* 0x0000000002007343 */ /* 0x008fea0003c00000 */
.L_x_2965:
[----:B------:R0:W1:Y:S01]  /*21f90*/  LDC.64 R2, c[0x4][R22] ;  /* 0x0100000016027b82 */ /* 0x0000620000000a00 */
[----:B------:R-:W-:Y:S01]  /*21fa0*/  ULDC.64 UR4, c[0x4][0x88] ;  /* 0x0100220000047ab9 */ /* 0x000fe20000000a00 */
[----:B------:R-:W-:Y:S01]  /*21fb0*/  ULDC.64 UR6, c[0x4][0x90] ;  /* 0x0100240000067ab9 */ /* 0x000fe20000000a00 */
[----:B------:R-:W-:Y:S01]  /*21fc0*/  ULDC.64 UR8, c[0x4][0x18] ;  /* 0x0100060000087ab9 */ /* 0x000fe20000000a00 */
[----:B------:R-:W-:Y:S01]  /*21fd0*/  IMAD.U32 R4, RZ, RZ, UR4 ;  /* 0x00000004ff047e24 */ /* 0x000fe2000f8e00ff */
[----:B------:R-:W-:Y:S01]  /*21fe0*/  MOV R6, UR6 ;  /* 0x0000000600067c02 */ /* 0x000fe20008000f00 */
[----:B------:R-:W-:Y:S01]  /*21ff0*/  IMAD.U32 R5, RZ, RZ, UR5 ;  /* 0x00000005ff057e24 */ /* 0x000fe2000f8e00ff */
[----:B------:R-:W-:Y:S01]  /*22000*/  MOV R8, 0x70 ;  /* 0x0000007000087802 */ /* 0x000fe20000000f00 */
[----:B------:R-:W-:Y:S02]  /*22010*/  IMAD.U32 R7, RZ, RZ, UR7 ;  /* 0x00000007ff077e24 */ /* 0x000fe4000f8e00ff */
[----:B------:R-:W-:-:S02]  /*22020*/  IMAD.U32 R10, RZ, RZ, UR8 ;  /* 0x00000008ff0a7e24 */ /* 0x000fc4000f8e00ff */
[----:B------:R-:W-:Y:S02]  /*22030*/  IMAD.U32 R11, RZ, RZ, UR9 ;  /* 0x00000009ff0b7e24 */ /* 0x000fe4000f8e00ff */
[----:B------:R-:W-:Y:S02]  /*22040*/  IMAD.MOV.U32 R12, RZ, RZ, 0x1 ;  /* 0x00000001ff0c7424 */ /* 0x000fe400078e00ff */
[----:B0-----:R-:W-:-:S07]  /*22050*/  IMAD.MOV.U32 R13, RZ, RZ, RZ ;  /* 0x000000ffff0d7224 */ /* 0x001fce00078e00ff */
[----:B------:R-:W-:-:S07]  /*22060*/  LEPC R20, `(.L_x_2964) ;  /* 0x000000001014794e */ /* 0x000fce0000000000 */
[----:B-1----:R-:W-:Y:S05]  /*22070*/  CALL.ABS.NOINC R2 ;  /* 0x0000000002007343 */ /* 0x002fea0003c00000 */
.L_x_2964:
[----:B------:R-:W-:Y:S05]  /*22080*/  BSYNC B6 ;  /* 0x0000000000067941 */ /* 0x000fea0003800000 */
.L_x_2963:
[----:B------:R-:W2:Y:S01]  /*22090*/  LDL R22, [R1+0x1c] ;  /* 0x00001c0001167983 */ /* 0x000ea20000100800 */
[----:B------:R-:W-:-:S03]  /*220a0*/  ULDC.64 UR4, c[0x0][0x9f8] ;  /* 0x00027e0000047ab9 */ /* 0x000fc60000000a00 */
[----:B------:R-:W3:Y:S01]  /*220b0*/  LDL R7, [R1+0x4] ;  /* 0x0000040001077983 */ /* 0x000ee20000100800 */
[----:B------:R-:W-:-:S03]  /*220c0*/  ISETP.NE.U32.AND P0, PT, RZ, UR4, PT ;  /* 0x00000004ff007c0c */ /* 0x000fc6000bf05070 */
[----:B------:R-:W4:Y:S01]  /*220d0*/  LDL R21, [R1+0xc] ;  /* 0x00000c0001157983 */ /* 0x000f220000100800 */
[----:B------:R-:W-:Y:S01]  /*220e0*/  ISETP.NE.AND.EX P0, PT, RZ, UR5, PT, P0 ;  /* 0x00000005ff007c0c */ /* 0x000fe2000bf05300 */
[----:B------:R-:W-:Y:S01]  /*220f0*/  ULDC.64 UR6, c[0x0][0x208] ;  /* 0x0000820000067ab9 */ /* 0x000fe20000000a00 */
[----:B------:R-:W0:Y:S01]  /*22100*/  LDC R0, c[0x0][0x430] ;  /* 0x00010c00ff007b82 */ /* 0x000e220000000800 */
[----:B------:R-:W1:Y:S10]  /*22110*/  S2R R20, SR_TID.X ;  /* 0x0000000000147919 */ /* 0x000e740000002100 */
[----:B------:R-:W-:Y:S01]  /*22120*/  @P0 IADD3 R2, P1, R17, UR4, RZ ;  /* 0x0000000411020c10 */ /* 0x000fe2000ff3e0ff */
[----:B------:R-:W-:-:S03]  /*22130*/  ULDC UR4, c[0x0][0x2f4] ;  /* 0x0000bd0000047ab9 */ /* 0x000fc60000000800 */
[----:B------:R-:W-:-:S05]  /*22140*/  @P0 IADD3.X R3, R18, UR5, RZ, P1, !PT ;  /* 0x0000000512030c10 */ /* 0x000fca0008ffe4ff */
[----:B------:R4:W4:Y:S01]  /*22150*/  @P0 LDG.E R32, desc[UR6][R2.64] ;  /* 0x0000000602200981 */ /* 0x000922000c1e1900 */
[----:B-1----:R-:W-:-:S04]  /*22160*/  LOP3.LUT R20, R20, 0x7f, RZ, 0xc0, !PT ;  /* 0x0000007f14147812 */ /* 0x002fc800078ec0ff */
[----:B------:R-:W-:Y:S02]  /*22170*/  SHF.R.U32.HI R4, RZ, 0x3, R20 ;  /* 0x00000003ff047819 */ /* 0x000fe40000011614 */
[----:B------:R-:W1:Y:S01]  /*22180*/  S2R R20, SR_TID.X ;  /* 0x0000000000147919 */ /* 0x000e620000002100 */
[----:B0-----:R-:W-:-:S13]  /*22190*/  ISETP.NE.AND P1, PT, R0, 0x1, PT ;  /* 0x000000010000780c */ /* 0x001fda0003f25270 */
[----:B------:R-:W0:Y:S01]  /*221a0*/  @P1 LDC R6, c[0x0][0x438] ;  /* 0x00010e00ff061b82 */ /* 0x000e220000000800 */
[----:B-1----:R-:W-:-:S05]  /*221b0*/  IMAD.SHL.U32 R20, R20, 0x10, RZ ;  /* 0x0000001014147824 */ /* 0x002fca00078e00ff */
[----:B------:R-:W-:Y:S02]  /*221c0*/  LOP3.LUT R20, R4, 0x70, R20, 0xf8, !PT ;  /* 0x0000007004147812 */ /* 0x000fe400078ef814 */
[----:B------:R-:W1:Y:S01]  /*221d0*/  @P1 LDC R4, c[0x0][0x434] ;  /* 0x00010d00ff041b82 */ /* 0x000e620000000800 */
[----:B------:R-:W-:Y:S02]  /*221e0*/  LOP3.LUT R19, R19, 0xfffffff7, RZ, 0xc0, !PT ;  /* 0xfffffff713137812 */ /* 0x000fe400078ec0ff */
[----:B------:R-:W-:Y:S01]  /*221f0*/  ISETP.GE.AND P3, PT, R33, UR4, PT ;  /* 0x0000000421007c0c */ /* 0x000fe2000bf66270 */
[----:B------:R-:W-:Y:S01]  /*22200*/  UMOV UR5, 0xffffffff ;  /* 0xffffffff00057882 */ /* 0x000fe20000000000 */
[----:B--2---:R-:W-:-:S05]  /*22210*/  IADD3 R22, R22, -0x1, RZ ;  /* 0xffffffff16167810 */ /* 0x004fca0007ffe0ff */
[----:B------:R-:W-:-:S05]  /*22220*/  IMAD R5, R22, 0x60, R20 ;  /* 0x0000006016057824 */ /* 0x000fca00078e0214 */
[----:B---3--:R-:W-:-:S04]  /*22230*/  ISETP.GE.AND P0, PT, R5, R7, PT ;  /* 0x000000070500720c */ /* 0x008fc80003f06270 */
[----:B------:R-:W-:Y:S01]  /*22240*/  ISETP.GT.U32.OR P0, PT, R20, 0x5f, P0 ;  /* 0x0000005f1400780c */ /* 0x000fe20000704470 */
[----:B----4-:R-:W-:-:S04]  /*22250*/  IMAD.IADD R5, R5, 0x1, R21 ;  /* 0x0000000105057824 */ /* 0x010fc800078e0215 */
[----:B-1----:R-:W-:-:S08]  /*22260*/  @P1 IMAD.HI.U32 R7, R5, R4, RZ ;  /* 0x0000000405071227 */ /* 0x002fd000078e00ff */
[----:B------:R-:W1:Y:S01]  /*22270*/  @!P0 LDC.64 R2, c[0x0][0x428] ;  /* 0x00010a00ff028b82 */ /* 0x000e620000000a00 */
[----:B------:R-:W-:Y:S01]  /*22280*/  IMAD.MOV.U32 R4, RZ, RZ, R5 ;  /* 0x000000ffff047224 */ /* 0x000fe200078e0005 */
[----:B0-----:R-:W-:Y:S02]  /*22290*/  @P1 SHF.R.U32.HI R4, RZ, R6, R7 ;  /* 0x00000006ff041219 */ /* 0x001fe40000011607 */
[----:B------:R-:W-:-:S03]  /*222a0*/  SHF.R.S32.HI R8, RZ, 0x1f, R32 ;  /* 0x0000001fff087819 */ /* 0x000fc60000011420 */
[----:B------:R-:W-:-:S04]  /*222b0*/  IMAD.MOV R6, RZ, RZ, -R4 ;  /* 0x000000ffff067224 */ /* 0x000fc800078e0a04 */
[----:B------:R-:W-:Y:S01]  /*222c0*/  IMAD R0, R0, R6, R5 ;  /* 0x0000000600007224 */ /* 0x000fe200078e0205 */
[--C-:B------:R-:W-:Y:S01]  /*222d0*/  @!P0 SHF.R.S32.HI R5, RZ, 0x1f, R4.reuse ;  /* 0x0000001fff058819 */ /* 0x100fe20000011404 */
[-C--:B-1----:R-:W-:Y:S02]  /*222e0*/  @!P0 IMAD R6, R8, R2.reuse, RZ ;  /* 0x0000000208068224 */ /* 0x082fe400078e02ff */
        /* <DEDUP_REMOVED lines=10> */
[----:B------:R-:W-:-:S11]  /*22390*/  ISETP.NE.AND P2, PT, R7, 0x3, PT ;  /* 0x000000030700780c */ /* 0x000fd60003f45270 */
[----:B------:R-:W-:-:S04]  /*223a0*/  @P0 LOP3.LUT R19, R19, 0x8, RZ, 0xfc, !PT ;  /* 0x0000000813130812 */ /* 0x000fc800078efcff */
[----:B------:R-:W-:-:S04]  /*223b0*/  LOP3.LUT R19, R19, 0xffffffef, RZ, 0xc0, !PT ;  /* 0xffffffef13137812 */ /* 0x000fc800078ec0ff */
[----:B------:R-:W-:Y:S01]  /*223c0*/  @P2 LOP3.LUT R19, R19, 0x10, RZ, 0xfc, !PT ;  /* 0x0000001013132812 */ /* 0x000fe200078efcff */
[----:B------:R0:W-:Y:S03]  /*223d0*/  STL [R1+0x10], R8 ;  /* 0x0000100801007387 */ /* 0x0001e60000100800 */
[----:B------:R-:W-:Y:S02]  /*223e0*/  LOP3.LUT R19, R19, 0xfffffffb, RZ, 0xc0, !PT ;  /* 0xfffffffb13137812 */ /* 0x000fe400078ec0ff */
[----:B------:R-:W-:Y:S02]  /*223f0*/  ISETP.GE.AND P1, PT, R36, UR4, PT ;  /* 0x0000000424007c0c */ /* 0x000fe4000bf26270 */
[----:B------:R-:W-:Y:S02]  /*22400*/  @P3 LOP3.LUT R19, R19, 0x4, RZ, 0xfc, !PT ;  /* 0x0000000413133812 */ /* 0x000fe400078efcff */
[----:B------:R-:W-:-:S02]  /*22410*/  ISETP.GE.AND P0, PT, R34, UR4, PT ;  /* 0x0000000422007c0c */ /* 0x000fc4000bf06270 */
[----:B------:R-:W-:-:S04]  /*22420*/  LOP3.LUT R19, R19, 0xfffffffe, RZ, 0xc0, !PT ;  /* 0xfffffffe13137812 */ /* 0x000fc800078ec0ff */
[----:B------:R-:W-:-:S04]  /*22430*/  LOP3.LUT R19, R19, 0xfffffffd, RZ, 0xc0, !PT ;  /* 0xfffffffd13137812 */ /* 0x000fc800078ec0ff */
[----:B------:R-:W-:-:S04]  /*22440*/  @P1 LOP3.LUT R19, R19, 0x2, RZ, 0xfc, !PT ;  /* 0x0000000213131812 */ /* 0x000fc800078efcff */
[----:B------:R-:W-:Y:S01]  /*22450*/  @P0 LOP3.LUT R19, R19, 0x1, RZ, 0xfc, !PT ;  /* 0x0000000113130812 */ /* 0x000fe200078efcff */
[----:B0-----:R-:W-:Y:S06]  /*22460*/  BRA.DIV UR5, `(.L_x_2966) ;  /* 0x0000005605f47947 */ /* 0x001fec000b800000 */
.L_x_3095:
[----:B------:R-:W-:Y:S05]  /*22470*/  @!P2 BRA `(.L_x_2967) ;  /* 0x000000000004a947 */ /* 0x000fea0003800000 */
[----:B------:R-:W-:Y:S01]  /*22480*/  BPT.TRAP 0x1 ;  /* 0x000000040000795c */ /* 0x000fe20000300000 */
.L_x_2967:
        /* <DEDUP_REMOVED lines=13> */
[----:B------:R-:W-:-:S04]  /*22560*/  ULDC.64 UR4, c[0x0][0x330] ;  /* 0x0000cc0000047ab9 */ /* 0x000fc80000000a00 */
[----:B------:R-:W-:Y:S01]  /*22570*/  IADD3 R3, R3, R7, RZ ;  /* 0x0000000703037210 */ /* 0x000fe20007ffe0ff */
        /* <DEDUP_REMOVED lines=8> */
.L_x_3096:
[----:B------:R-:W-:Y:S05]  /*22600*/  BSYNC B0 ;  /* 0x0000000000007941 */ /* 0x000fea0003800000 */
.L_x_2968:
[----:B------:R-:W2:Y:S01]  /*22610*/  LDL R9, [R1+0x4] ;  /* 0x0000040001097983 */ /* 0x000ea20000100800 */
[----:B------:R-:W-:Y:S01]  /*22620*/  ULDC.64 UR4, c[0x0][0x300] ;  /* 0x0000c00000047ab9 */ /* 0x000fe20000000a00 */
[----:B------:R-:W-:Y:S01]  /*22630*/  ULDC.64 UR6, c[0x0][0x2e8] ;  /* 0x0000ba0000067ab9 */ /* 0x000fe20000000a00 */
[----:B------:R-:W-:Y:S01]  /*22640*/  IMAD R5, R5, UR4, RZ ;  /* 0x0000000405057c24 */ /* 0x000fe2000f8e02ff */
[----:B------:R-:W1:Y:S01]  /*22650*/  S2R R8, SR_TID.X ;  /* 0x0000000000087919 */ /* 0x000e620000002100 */
[C---:B0-----:R-:W-:Y:S01]  /*22660*/  IMAD.WIDE.U32 R2, R0.reuse, UR4, RZ ;  /* 0x0000000400027c25 */ /* 0x041fe2000f8e00ff */
[C---:B------:R-:W-:Y:S02]  /*22670*/  LOP3.LUT P4, RZ, R19.reuse, 0x4, RZ, 0xc0, !PT ;  /* 0x0000000413ff7812 */ /* 0x040fe4000788c0ff */
[C---:B------:R-:W-:Y:S01]  /*22680*/  LOP3.LUT P3, RZ, R19.reuse, 0x2, RZ, 0xc0, !PT ;  /* 0x0000000213ff7812 */ /* 0x040fe2000786c0ff */
        /* <DEDUP_REMOVED lines=17> */
[----:B--2---:R-:W-:-:S05]  /*227a0*/  IMAD R6, R22, -0x60, R9 ;  /* 0xffffffa016067824 */ /* 0x004fca00078e0209 */
[----:B------:R-:W-:-:S04]  /*227b0*/  IADD3 R6, -R8, R6, RZ ;  /* 0x0000000608067210 */ /* 0x000fc80007ffe1ff */
[----:B------:R-:W-:Y:S01]  /*227c0*/  ISETP.GE.AND P0, PT, R6, 0x1, PT ;  /* 0x000000010600780c */ /* 0x000fe20003f06270 */
[----:B------:R-:W-:-:S12]  /*227d0*/  BRA.DIV UR4, `(.L_x_2970) ;  /* 0x0000005604607947 */ /* 0x000fd8000b800000 */
[----:B------:R-:W0:Y:S01]  /*227e0*/  SHFL.IDX PT, R3, R4, RZ, 0x181f ;  /* 0x00181fff04037589 */ /* 0x000e2200000e0000 */
[----:B------:R-:W-:Y:S01]  /*227f0*/  @P0 IMAD R8, R5, 0x2, R16 ;  /* 0x0000000205080824 */ /* 0x000fe200078e0210 */
[----:B------:R-:W-:Y:S02]  /*22800*/  ULDC.64 UR4, c[0x0][0x208] ;  /* 0x0000820000047ab9 */ /* 0x000fe40000000a00 */
        /* <DEDUP_REMOVED lines=60> */
.L_x_3110:
[----:B------:R-:W-:Y:S01]  /*22bd0*/  ISETP.GE.AND P0, PT, R6, 0x51, PT ;  /* 0x000000510600780c */ /* 0x000fe20003f06270 */
[----:B------:R-:W-:-:S12]  /*22be0*/  ULDC.64 UR4, c[0x0][0x208] ;  /* 0x0000820000047ab9 */ /* 0x000fd80000000a00 */
[----:B-1----:R-:W-:Y:S02]  /*22bf0*/  @P0 LEA R2, P1, R33, R2, 0x1 ;  /* 0x0000000221020211 */ /* 0x002fe400078208ff */
[----:B------:R-:W-:-:S03]  /*22c00*/  @P0 LEA R5, R5, R16, 0x1 ;  /* 0x0000001005050211 */ /* 0x000fc600078e08ff */
        /* <DEDUP_REMOVED lines=9> */
.L_x_2971:
[----:B------:R-:W-:Y:S02]  /*22ca0*/  PLOP3.LUT P1, PT, P1, P0, PT, 0xa2, 0x0 ;  /* 0x000000000000781c */ /* 0x000fe40000f21472 */
[----:B------:R-:W-:-:S08]  /*22cb0*/  @P0 R2UR P1, UR4, R7 ;  /* 0x00000000070402ca */ /* 0x000fd00000020000 */
[----:B------:R-:W-:-:S05]  /*22cc0*/  @P0 PLOP3.LUT P0, PT, P1, PT, PT, 0x80, 0x0 ;  /* 0x000000000000081c */ /* 0x000fca0000f0f070 */
[----:B------:R-:W-:Y:S01]  /*22cd0*/  @!P1 SYNCS.ARRIVE.TRANS64.RED.A0T1 RZ, [UR4+0x30830], RZ ;  /* 0x030830ffffff99a7 */ /* 0x000fe20008200404 */
[----:B------:R-:W-:Y:S07]  /*22ce0*/  @!P1 ARRIVES.LDGSTSBAR.64.TRANSCNT [UR4+0x30830] ;  /* 0x03083000ff0099b0 */ /* 0x000fee0008000a84 */
[----:B------:R-:W-:Y:S05]  /*22cf0*/  @P0 BRA.U.ANY `(.L_x_2971) ;  /* 0xfffffffd00e80947 */ /* 0x000fea000393ffff */
[----:B------:R-:W-:Y:S01]  /*22d00*/  NOP ;  /* 0x0000000000007918 */ /* 0x000fe20000000000 */
[----:B------:R-:W-:-:S05]  /*22d10*/  IMAD.U32 R0, RZ, RZ, UR37 ;  /* 0x00000025ff007e24 */ /* 0x000fca000f8e00ff */
[----:B------:R-:W-:-:S13]  /*22d20*/  ISETP.NE.AND P2, PT, R0, 0x3, PT ;  /* 0x000000030000780c */ /* 0x000fda0003f45270 */
[----:B------:R-:W-:Y:S05]  /*22d30*/  @!P2 BRA `(.L_x_2972) ;  /* 0x000000000004a947 */ /* 0x000fea0003800000 */
[----:B------:R-:W-:Y:S01]  /*22d40*/  BPT.TRAP 0x1 ;  /* 0x000000040000795c */ /* 0x000fe20000300000 */
.L_x_2972:
        /* <DEDUP_REMOVED lines=8> */
[----:B------:R-:W-:-:S02]  /*22dd0*/  SHF.R.S32.HI R0, RZ, 0x1f, R35 ;  /* 0x0000001fff007819 */ /* 0x000fc40000011423 */
[----:B------:R-:W-:Y:S01]  /*22de0*/  ISETP.NE.AND.EX P0, PT, RZ, UR7, PT, P0 ;  /* 0x00000007ff007c0c */ /* 0x000fe2000bf05300 */
[----:B------:R-:W-:Y:S01]  /*22df0*/  VIADD R2, R16, 0x12400 ;  /* 0x0001240010027836 */ /* 0x000fe20000000000 */
[----:B------:R-:W-:Y:S01]  /*22e00*/  BSSY B6, `(.L_x_2973) ;  /* 0x000001a000067945 */ /* 0x000fe20003800000 */
[----:B------:R-:W-:Y:S01]  /*22e10*/  IMAD R0, R0, UR4, RZ ;  /* 0x0000000400007c24 */ /* 0x000fe2000f8e02ff */
[----:B------:R-:W-:-:S03]  /*22e20*/  SEL R31, R31, RZ, !P0 ;  /* 0x000000ff1f1f7207 */ /* 0x000fc60004000000 */
        /* <DEDUP_REMOVED lines=11> */
[----:B0-----:R-:W-:Y:S01]  /*22ee0*/  MOV R4, UR4 ;  /* 0x0000000400047c02 */ /* 0x001fe20008000f00 */
[----:B------:R-:W-:Y:S01]  /*22ef0*/  IMAD.U32 R5, RZ, RZ, UR5 ;  /* 0x00000005ff057e24 */ /* 0x000fe2000f8e00ff */
[----:B------:R-:W0:Y:S01]  /*22f00*/  LDC.64 R2, c[0x4][R2] ;  /* 0x0100000002027b82 */ /* 0x000e220000000a00 */
[----:B------:R-:W-:Y:S01]  /*22f10*/  IMAD.U32 R6, RZ, RZ, UR6 ;  /* 0x00000006ff067e24 */ /* 0x000fe2000f8e00ff */
[----:B------:R-:W-:Y:S01]  /*22f20*/  MOV R10, UR8 ;  /* 0x00000008000a7c02 */ /* 0x000fe20008000f00 */
[----:B-1----:R-:W-:Y:S01]  /*22f30*/  IMAD.U32 R7, RZ, RZ, UR7 ;  /* 0x00000007ff077e24 */ /* 0x002fe2000f8e00ff */
[----:B------:R-:W-:Y:S01]  /*22f40*/  MOV R13, RZ ;  /* 0x000000ff000d7202 */ /* 0x000fe20000000f00 */
[----:B------:R-:W-:-:S02]  /*22f50*/  IMAD.U32 R11, RZ, RZ, UR9 ;  /* 0x00000009ff0b7e24 */ /* 0x000fc4000f8e00ff */
[----:B------:R-:W-:Y:S02]  /*22f60*/  IMAD.MOV.U32 R8, RZ, RZ, 0x70 ;  /* 0x00000070ff087424 */ /* 0x000fe400078e00ff */
[----:B------:R-:W-:-:S07]  /*22f70*/  IMAD.MOV.U32 R12, RZ, RZ, 0x1 ;  /* 0x00000001ff0c7424 */ /* 0x000fce00078e00ff */
[----:B------:R-:W-:-:S07]  /*22f80*/  LEPC R20, `(.L_x_2974) ;  /* 0x000000001014794e */ /* 0x000fce0000000000 */
[----:B0-----:R-:W-:Y:S05]  /*22f90*/  CALL.ABS.NOINC R2 ;  /* 0x0000000002007343 */ /* 0x001fea0003c00000 */
.L_x_2974:
[----:B------:R-:W-:Y:S05]  /*22fa0*/  BSYNC B6 ;  /* 0x0000000000067941 */ /* 0x000fea0003800000 */
.L_x_2973:
[----:B------:R-:W2:Y:S01]  /*22fb0*/  LDL.LU R20, [R1+0x2c] ;  /* 0x00002c0001147983 */ /* 0x000ea20000300800 */
[----:B------:R-:W-:Y:S01]  /*22fc0*/  ULDC.64 UR4, c[0x0][0x2d8] ;  /* 0x0000b60000047ab9 */ /* 0x000fe20000000a00 */
[----:B-1----:R-:W1:Y:S02]  /*22fd0*/  LDC R7, c[0x0][0x448] ;  /* 0x00011200ff077b82 */ /* 0x002e640000000800 */
[----:B0-----:R-:W3:Y:S04]  /*22fe0*/  LDL.LU.64 R2, [R1+0x20] ;  /* 0x0000200001027983 */ /* 0x001ee80000300a00 */
[----:B------:R0:W5:Y:S04]  /*22ff0*/  LDL R10, [R1+0x18] ;  /* 0x00001800010a7983 */ /* 0x0001680000100800 */
[----:B------:R0:W5:Y:S01]  /*23000*/  LDL R8, [R1] ;  /* 0x0000000001087983 */ /* 0x0001620000100800 */
[----:B-1----:R-:W-:-:S13]  /*23010*/  ISETP.NE.AND P0, PT, R7, 0x1, PT ;  /* 0x000000010700780c */ /* 0x002fda0003f05270 */
[----:B------:R-:W1:Y:S01]  /*23020*/  @P0 LDC R6, c[0x0][0x44c] ;  /* 0x00011300ff060b82 */ /* 0x000e620000000800 */
[----:B---3--:R-:W-:Y:S02]  /*23030*/  IMAD.MOV.U32 R3, RZ, RZ, R35 ;  /* 0x000000ffff037224 */ /* 0x008fe400078e0023 */
[----:B------:R-:W-:-:S04]  /*23040*/  IMAD.WIDE.U32 R2, R26, UR4, R2 ;  /* 0x000000041a027c25 */ /* 0x000fc8000f8e0002 */
[----:B------:R-:W-:Y:S01]  /*23050*/  IMAD R3, R26, UR5, R3 ;  /* 0x000000051a037c24 */ /* 0x000fe2000f8e0203 */
[----:B------:R-:W-:Y:S02]  /*23060*/  ULDC.64 UR4, c[0x0][0x2e0] ;  /* 0x0000b80000047ab9 */ /* 0x000fe40000000a00 */
[----:B--2---:R-:W-:Y:S02]  /*23070*/  IMAD R0, R20, UR4, RZ ;  /* 0x0000000414007c24 */ /* 0x004fe4000f8e02ff */
[----:B------:R-:W2:Y:S01]  /*23080*/  S2R R20, SR_TID.X ;  /* 0x0000000000147919 */ /* 0x000ea20000002100 */
[----:B------:R-:W-:-:S04]  /*23090*/  IMAD.WIDE.U32 R2, R31, UR4, R2 ;  /* 0x000000041f027c25 */ /* 0x000fc8000f8e0002 */
        /* <DEDUP_REMOVED lines=8> */
[----:B------:R-:W-:-:S04]  /*23120*/  LOP3.LUT R20, R21, 0x70, R20, 0xf8, !PT ;  /* 0x0000007015147812 */ /* 0x000fc800078ef814 */
[----:B------:R-:W-:-:S05]  /*23130*/  LEA R5, R25, R20, 0x7 ;  /* 0x0000001419057211 */ /* 0x000fca00078e38ff */
[----:B-1----:R-:W-:-:S04]  /*23140*/  @P0 IMAD.HI.U32 R6, R5, R6, RZ ;  /* 0x0000000605060227 */ /* 0x002fc800078e00ff */
[----:B------:R-:W-:Y:S01]  /*23150*/  IMAD.MOV.U32 R4, RZ, RZ, R5 ;  /* 0x000000ffff047224 */ /* 0x000fe200078e0005 */
[----:B---3--:R-:W-:Y:S01]  /*23160*/  @P0 SHF.R.U32.HI R4, RZ, R0, R6 ;  /* 0x00000000ff040219 */ /* 0x008fe20000011606 */
[----:B------:R-:W1:Y:S04]  /*23170*/  S2R R20, SR_TID.X ;  /* 0x0000000000147919 */ /* 0x000e680000002100 */
        /* <DEDUP_REMOVED lines=25> */
[----:B-----5:R-:W-:Y:S01]  /*23310*/  IMAD R5, R10, R7, RZ ;  /* 0x000000070a057224 */ /* 0x020fe200078e02ff */
[----:B------:R-:W-:Y:S01]  /*23320*/  ULDC.64 UR4, c[0x0][0x208] ;  /* 0x0000820000047ab9 */ /* 0x000fe20000000a00 */
[----:B------:R-:W-:Y:S01]  /*23330*/  IMAD R25, R25, 0x80, R9 ;  /* 0x0000008019197824 */ /* 0x000fe200078e0209 */
[----:B------:R-:W1:Y:S04]  /*23340*/  SHFL.IDX PT, R2, R4, RZ, 0x181f ;  /* 0x00181fff04027589 */ /* 0x000e6800000e0000 */
[C---:B------:R-:W-:Y:S02]  /*23350*/  ISETP.GE.AND P2, PT, R25.reuse, R5, PT ;  /* 0x000000051900720c */ /* 0x040fe40003f46270 */
[----:B------:R-:W-:-:S11]  /*23360*/  IADD3 R6, R25, 0x10, RZ ;  /* 0x0000001019067810 */ /* 0x000fd60007ffe0ff */
[----:B0-----:R-:W-:-:S05]  /*23370*/  @!P2 LEA R14, P4, R33, R14, 0x1 ;  /* 0x0000000e210ea211 */ /* 0x001fca00078808ff */
[----:B-1----:R-:W-:Y:S02]  /*23380*/  @!P2 IMAD.X R3, RZ, RZ, R2, P4 ;  /* 0x000000ffff03a224 */ /* 0x002fe400020e0602 */
[----:B------:R-:W-:Y:S02]  /*23390*/  @!P2 IMAD.MOV.U32 R2, RZ, RZ, R14 ;  /* 0x000000ffff02a224 */ /* 0x000fe400078e000e */
        /* <DEDUP_REMOVED lines=70> */
.L_x_3127:
[----:B-1----:R-:W-:Y:S01]  /*23800*/  IADD3 R0, R25, 0x70, RZ ;  /* 0x0000007019007810 */ /* 0x002fe20007ffe0ff */
[----:B------:R-:W-:Y:S03]  /*23810*/  BSSY B0, `(.L_x_2976) ;  /* 0x000000c000007945 */ /* 0x000fe60003800000 */
[----:B------:R-:W-:-:S13]  /*23820*/  ISETP.GE.AND P2, PT, R0, R5, PT ;  /* 0x000000050000720c */ /* 0x000fda0003f46270 */
[----:B------:R-:W-:Y:S05]  /*23830*/  @P2 BRA `(.L_x_2977) ;  /* 0x0000000000242947 */ /* 0x000fea0003800000 */
[----:B--2---:R-:W-:Y:S01]  /*23840*/  LEA R2, P2, R33, R14, 0x1 ;  /* 0x0000000e21027211 */ /* 0x004fe200078408ff */
[----:B------:R-:W-:-:S04]  /*23850*/  ULDC.64 UR4, c[0x0][0x208] ;  /* 0x0000820000047ab9 */ /* 0x000fc80000000a00 */
[----:B------:R-:W-:-:S05]  /*23860*/  IMAD.X R3, RZ, RZ, R4, P2 ;  /* 0x000000ffff037224 */ /* 0x000fca00010e0604 */
[----:B------:R-:W-:Y:S01]  /*23870*/  @!PT LDS RZ, [RZ] ;  /* 0x00000000fffff984 */ /* 0x000fe20000000800 */
[----:B------:R-:W-:Y:S01]  /*23880*/  @!PT LDS RZ, [RZ] ;  /* 0x00000000fffff984 */ /* 0x000fe20000000800 */
[----:B------:R-:W-:Y:S01]  /*23890*/  @!PT LDS RZ, [RZ] ;  /* 0x00000000fffff984 */ /* 0x000fe20000000800 */
[----:B------:R0:W-:Y:S04]  /*238a0*/  LDGSTS.E.BYPASS.LTC128B.128 [R8+0x15c00], desc[UR4][R2.64], !P3 ;  /* 0x15c0000002087fae */ /* 0x0001e8000d901d44 */
[----:B------:R0:W-:Y:S04]  /*238b0*/  LDGSTS.E.BYPASS.LTC128B.128 [R8+0x19c00], desc[UR4][R2.64+0x80], !P0 ;  /* 0x19c0008002087fae */ /* 0x0001e8000c101d44 */
[----:B------:R0:W-:Y:S02]  /*238c0*/  LDGSTS.E.BYPASS.LTC128B.128 [R8+0x1dc00], desc[UR4][R2.64+0x100], !P1 ;  /* 0x1dc0010002087fae */ /* 0x0001e4000c901d44 */
.L_x_2977:
[----:B------:R-:W-:Y:S05]  /*238d0*/  BSYNC B0 ;  /* 0x0000000000007941 */ /* 0x000fea0003800000 */
.L_x_2976:
[----:B------:R-:W-:Y:S01]  /*238e0*/  NOP ;  /* 0x0000000000007918 */ /* 0x000fe20000000000 */
[----:B------:R-:W-:-:S13]  /*238f0*/  PLOP3.LUT P0, PT, PT, PT, PT, 0x80, 0x0 ;  /* 0x000000000000781c */ /* 0x000fda0003f0f070 */
.L_x_2978:
        /* <DEDUP_REMOVED lines=18> */
[----:B---3--:R-:W-:Y:S02]  /*23a20*/  IADD3 R6, R2, -0x2, RZ ;  /* 0xfffffffe02067810 */ /* 0x008fe40007ffe0ff */
[----:B01----:R-:W-:Y:S05]  /*23a30*/  @!P0 BRA `(.L_x_2980) ;  /* 0x0000005400bc8947 */ /* 0x003fea0003800000 */
.L_x_3128:
[----:B------:R-:W-:Y:S05]  /*23a40*/  BSYNC B0 ;  /* 0x0000000000007941 */ /* 0x000fea0003800000 */
.L_x_2979:
[----:B------:R-:W3:Y:S01]  /*23a50*/  LDL R0, [R1+0x8] ;  /* 0x0000080001007983 */ /* 0x000ee20000100800 */
        /* <DEDUP_REMOVED lines=10> */
.L_x_2995:
[----:B------:R-:W3:Y:S01]  /*23b00*/  LDL R4, [R1+0xc] ;  /* 0x00000c0001047983 */ /* 0x000ee20000100800 */
[----:B------:R-:W1:Y:S03]  /*23b10*/  LDC R7, c[0x0][0x430] ;  /* 0x00010c00ff077b82 */ /* 0x000e660000000800 */
[----:B------:R-:W4:Y:S01]  /*23b20*/  LDL R8, [R1+0x10] ;  /* 0x0000100001087983 */ /* 0x000f220000100800 */
        /* <DEDUP_REMOVED lines=9> */
[----:B------:R-:W-:Y:S01]  /*23bc0*/  ISETP.GT.U32.AND P4, PT, R0, 0x5f, PT ;  /* 0x0000005f0000780c */ /* 0x000fe20003f84070 */
[----:B------:R-:W-:Y:S01]  /*23bd0*/  IMAD.U32 R11, RZ, RZ, UR37 ;  /* 0x00000025ff0b7e24 */ /* 0x000fe2000f8e00ff */
[----:B------:R-:W-:Y:S01]  /*23be0*/  ULDC.64 UR4, c[0x0][0x208] ;  /* 0x0000820000047ab9 */ /* 0x000fe20000000a00 */
[----:B------:R-:W-:Y:S02]  /*23bf0*/  VIADD R23, R10, 0x1 ;  /* 0x000000010a177836 */ /* 0x000fe40000000000 */
[----:B------:R-:W-:Y:S02]  /*23c00*/  IMAD.MOV.U32 R22, RZ, RZ, R6 ;  /* 0x000000ffff167224 */ /* 0x000fe400078e0006 */
[----:B---3--:R-:W-:-:S06]  /*23c10*/  IMAD R9, R6, 0x60, R4 ;  /* 0x0000006006097824 */ /* 0x008fcc00078e0204 */
        /* <DEDUP_REMOVED lines=12> */
[----:B------:R-:W-:Y:S02]  /*23ce0*/  @!P4 IADD3 R3, R8, R3, RZ ;  /* 0x000000030803c210 */ /* 0x000fe40007ffe0ff */
[----:B------:R-:W-:Y:S01]  /*23cf0*/  IMAD R9, R7, R0, R9 ;  /* 0x0000000007097224 */ /* 0x000fe200078e0209 */
[----:B------:R-:W-:Y:S02]  /*23d00*/  MOV R0, RZ ;  /* 0x000000ff00007202 */ /* 0x000fe40000000f00 */
[----:B0-----:R-:W-:-:S04]  /*23d10*/  @!P4 LEA R4, P0, R2, R4, 0x2 ;  /* 0x000000040204c211 */ /* 0x001fc800078010ff */
[----:B------:R-:W-:-:S05]  /*23d20*/  @!P4 LEA.HI.X R5, R2, R5, R3, 0x2, P0 ;  /* 0x000000050205c211 */ /* 0x000fca00000f1403 */
[----:B------:R0:W5:Y:S01]  /*23d30*/  @!P4 LDG.E R0, desc[UR4][R4.64] ;  /* 0x000000040400c981 */ /* 0x000162000c1e1900 */
[----:B------:R-:W-:Y:S02]  /*23d40*/  ISETP.NE.AND P4, PT, R11, 0x3, PT ;  /* 0x000000030b00780c */ /* 0x000fe40003f85270 */
[C---:B------:R-:W-:Y:S01]  /*23d50*/  ISETP.NE.AND P0, PT, R23.reuse, 0x2, PT ;  /* 0x000000021700780c */ /* 0x040fe20003f05270 */
[----:B------:R-:W-:Y:S05]  /*23d60*/  YIELD ;  /* 0x0000000000007946 */ /* 0x000fea0003800000 */
[----:B------:R-:W-:Y:S02]  /*23d70*/  SEL R29, RZ, 0x1, P0 ;  /* 0x00000001ff1d7807 */ /* 0x000fe40000000000 */
[----:B------:R-:W-:-:S02]  /*23d80*/  SEL R23, R23, RZ, P0 ;  /* 0x000000ff17177207 */ /* 0x000fc40000000000 */
[----:B------:R-:W-:Y:S01]  /*23d90*/  LOP3.LUT R29, R20, R29, RZ, 0x3c, !PT ;  /* 0x0000001d141d7212 */ /* 0x000fe200078e3cff */
[----:B0-----:R-:W-:Y:S06]  /*23da0*/  @!P4 BRA `(.L_x_2983) ;  /* 0x000000000004c947 */ /* 0x001fec0003800000 */
[----:B------:R-:W-:Y:S01]  /*23db0*/  BPT.TRAP 0x1 ;  /* 0x000000040000795c */ /* 0x000fe20000300000 */
.L_x_2983:
[----:B------:R-:W-:Y:S01]  /*23dc0*/  IMAD R7, R23, 0x8, R16 ;  /* 0x0000000817077824 */ /* 0x000fe200078e0210 */
[----:B------:R-:W-:Y:S01]  /*23dd0*/  SHF.L.U32 R2, R29, 0x1f, RZ ;  /* 0x0000001f1d027819 */ /* 0x000fe200000006ff */
[----:B------:R-:W-:Y:S03]  /*23de0*/  BSSY B1, `(.L_x_2984) ;  /* 0x0000003000017945 */ /* 0x000fe60003800000 */
[----:B------:R-:W0:Y:S02]  /*23df0*/  SYNCS.PHASECHK.TRANS64.TRYWAIT P0, [R7+URZ+0x30840], R2 ;  /* 0x03084002070075a7 */ /* 0x000e24000800017f */
[----:B0-----:R-:W-:Y:S05]  /*23e00*/  @!P0 BRA `(.L_x_2985) ;  /* 0x0000005000dc8947 */ /* 0x001fea0003800000 */
.L_x_3129:
[----:B------:R-:W-:Y:S05]  /*23e10*/  BSYNC B1 ;  /* 0x0000000000017941 */ /* 0x000fea0003800000 */
.L_x_2984:
[----:B------:R-:W-:Y:S01]  /*23e20*/  SHF.R.S32.HI R21, RZ, 0x1f, R9 ;  /* 0x0000001fff157819 */ /* 0x000fe20000011409 */
[----:B------:R-:W-:Y:S01]  /*23e30*/  ULDC.64 UR4, c[0x0][0x300] ;  /* 0x0000c00000047ab9 */ /* 0x000fe20000000a00 */
[----:B-----5:R-:W-:Y:S01]  /*23e40*/  SHF.R.S32.HI R25, RZ, 0x1f, R0 ;  /* 0x0000001fff197819 */ /* 0x020fe20000011400 */
[----:B0-----:R-:W-:Y:S01]  /*23e50*/  IMAD.WIDE.U32 R2, R9, UR4, RZ ;  /* 0x0000000409027c25 */ /* 0x001fe2000f8e00ff */
[----:B------:R-:W-:Y:S01]  /*23e60*/  ULDC.64 UR6, c[0x0][0x2e8] ;  /* 0x0000ba0000067ab9 */ /* 0x000fe20000000a00 */
[----:B------:R-:W-:Y:S02]  /*23e70*/  LOP3.LUT P5, RZ, R19, 0x2, RZ, 0xc0, !PT ;  /* 0x0000000213ff7812 */ /* 0x000fe400078ac0ff */
        /* <DEDUP_REMOVED lines=9> */
[----:B------:R-:W-:-:S04]  /*23f10*/  ULDC.64 UR4, c[0x0][0x308] ;  /* 0x0000c20000047ab9 */ /* 0x000fc80000000a00 */
[----:B------:R-:W-:-:S03]  /*23f20*/  IADD3 R3, R3, R4, RZ ;  /* 0x0000000403037210 */ /* 0x000fc60007ffe0ff */
        /* <DEDUP_REMOVED lines=10> */
[----:B------:R-:W1:Y:S01]  /*23fd0*/  SHFL.IDX PT, R3, R6, RZ, 0x181f ;  /* 0x00181fff06037589 */ /* 0x000e6200000e0000 */
[----:B------:R-:W-:-:S03]  /*23fe0*/  ULDC.64 UR4, c[0x0][0x208] ;  /* 0x0000820000047ab9 */ /* 0x000fc60000000a00 */
        /* <DEDUP_REMOVED lines=35> */
.L_x_3143:
[----:B------:R-:W-:Y:S01]  /*24220*/  LOP3.LUT P6, RZ, R19, 0x4, RZ, 0xc0, !PT ;  /* 0x0000000413ff7812 */ /* 0x000fe200078cc0ff */
[----:B------:R-:W-:Y:S01]  /*24230*/  ULDC.64 UR4, c[0x0][0x208] ;  /* 0x0000820000047ab9 */ /* 0x000fe20000000a00 */
[----:B---3--:R-:W-:-:S04]  /*24240*/  IADD3 R2, P0, R2, R4, RZ ;  /* 0x0000000402027210 */ /* 0x008fc80007f1e0ff */
[----:B------:R-:W-:Y:S02]  /*24250*/  IADD3.X R3, RZ, R35, RZ, P0, !PT ;  /* 0x00000023ff037210 */ /* 0x000fe400007fe4ff */
        /* <DEDUP_REMOVED lines=8> */
.L_x_2987:
[----:B------:R-:W-:Y:S02]  /*242e0*/  PLOP3.LUT P4, PT, P4, P0, PT, 0xa2, 0x0 ;  /* 0x000000000000781c */ /* 0x000fe40002781472 */
[----:B------:R-:W-:-:S08]  /*242f0*/  @P0 R2UR P4, UR4, R7 ;  /* 0x00000000070402ca */ /* 0x000fd00000080000 */
[----:B------:R-:W-:-:S05]  /*24300*/  @P0 PLOP3.LUT P0, PT, P4, PT, PT, 0x80, 0x0 ;  /* 0x000000000000081c */ /* 0x000fca000270f070 */
[----:B------:R-:W-:Y:S01]  /*24310*/  @!P4 SYNCS.ARRIVE.TRANS64.RED.A0T1 RZ, [UR4+0x30830], RZ ;  /* 0x030830ffffffc9a7 */ /* 0x000fe20008200404 */
[----:B------:R-:W-:Y:S07]  /*24320*/  @!P4 ARRIVES.LDGSTSBAR.64.TRANSCNT [UR4+0x30830] ;  /* 0x03083000ff00c9b0 */ /* 0x000fee0008000a84 */
[----:B------:R-:W-:Y:S05]  /*24330*/  @P0 BRA.U.ANY `(.L_x_2987) ;  /* 0xfffffffd00e80947 */ /* 0x000fea000393ffff */
[----:B------:R-:W-:Y:S01]  /*24340*/  NOP ;  /* 0x0000000000007918 */ /* 0x000fe20000000000 */
[----:B-1----:R-:W-:-:S05]  /*24350*/  IMAD.U32 R2, RZ, RZ, UR37 ;  /* 0x00000025ff027e24 */ /* 0x002fca000f8e00ff */
[----:B------:R-:W-:-:S13]  /*24360*/  ISETP.NE.AND P5, PT, R2, 0x3, PT ;  /* 0x000000030200780c */ /* 0x000fda0003fa5270 */
[----:B------:R-:W-:Y:S05]  /*24370*/  @!P5 BRA `(.L_x_2988) ;  /* 0x000000000004d947 */ /* 0x000fea0003800000 */
[----:B------:R-:W-:Y:S01]  /*24380*/  BPT.TRAP 0x1 ;  /* 0x000000040000795c */ /* 0x000fe20000300000 */
.L_x_2988:
[----:B------:R1:W-:Y:S01]  /*24390*/  SYNCS.ARRIVE.TRANS64.A1T0 RZ, [R7+URZ+0x30830], RZ ;  /* 0x030830ff07ff79a7 */ /* 0x0003e2000810003f */
[----:B------:R-:W-:Y:S05]  /*243a0*/  @!P5 BRA `(.L_x_2989) ;  /* 0x000000000004d947 */ /* 0x000fea0003800000 */
[----:B------:R-:W-:Y:S01]  /*243b0*/  BPT.TRAP 0x1 ;  /* 0x000000040000795c */ /* 0x000fe20000300000 */
.L_x_2989:
[----:B------:R-:W-:Y:S01]  /*243c0*/  SHF.L.U32 R2, R20, 0x1f, RZ ;  /* 0x0000001f14027819 */ /* 0x000fe200000006ff */
[----:B0-----:R-:W-:Y:S01]  /*243d0*/  IMAD R6, R10, 0x8, R16 ;  /* 0x000000080a067824 */ /* 0x001fe200078e0210 */
[----:B------:R-:W-:Y:S03]  /*243e0*/  BSSY B1, `(.L_x_2990) ;  /* 0x0000003000017945 */ /* 0x000fe60003800000 */
[----:B------:R-:W0:Y:S02]  /*243f0*/  SYNCS.PHASECHK.TRANS64.TRYWAIT P0, [R6+URZ+0x30860], R2 ;  /* 0x03086002060075a7 */ /* 0x000e24000800017f */
[----:B0-----:R-:W-:Y:S05]  /*24400*/  @!P0 BRA `(.L_x_2991) ;  /* 0x0000005400648947 */ /* 0x001fea0003800000 */
.L_x_3144:
[----:B------:R-:W-:Y:S05]  /*24410*/  BSYNC B1 ;  /* 0x0000000000017941 */ /* 0x000fea0003800000 */
.L_x_2990:
[----:B------:R-:W1:Y:S01]  /*24420*/  LDL R5, [R1+0x4] ;  /* 0x0000040001057983 */ /* 0x000e620000100800 */
[----:B------:R-:W3:Y:S01]  /*24430*/  S2R R3, SR_TID.X ;  /* 0x0000000000037919 */ /* 0x000ee20000002100 */
[----:B------:R-:W-:Y:S01]  /*24440*/  UMOV UR4, 0xffffffff ;  /* 0xffffffff00047882 */ /* 0x000fe20000000000 */
[----:B---3--:R-:W-:-:S04]  /*24450*/  LOP3.LUT R3, R3, 0x7f, RZ, 0xc0, !PT ;  /* 0x0000007f03037812 */ /* 0x008fc800078ec0ff */
[----:B------:R-:W-:Y:S01]  /*24460*/  SHF.R.U32.HI R3, RZ, 0x3, R3 ;  /* 0x00000003ff037819 */ /* 0x000fe20000011603 */
[----:B-1----:R-:W-:Y:S02]  /*24470*/  IMAD R7, R31, -0x60, R5 ;  /* 0xffffffa01f077824 */ /* 0x002fe400078e0205 */
[----:B------:R-:W-:Y:S02]  /*24480*/  IMAD R5, R10, 0x4800, R37 ;  /* 0x000048000a057824 */ /* 0x000fe400078e0225 */
[----:B------:R-:W-:Y:S01]  /*24490*/  IMAD.IADD R7, R7, 0x1, -R3 ;  /* 0x0000000107077824 */ /* 0x000fe200078e0a03 */
[----:B------:R-:W-:Y:S06]  /*244a0*/  BRA.DIV UR4, `(.L_x_2992) ;  /* 0x0000005604507947 */ /* 0x000fec000b800000 */
[----:B0-----:R-:W0:Y:S01]  /*244b0*/  SHFL.IDX PT, R2, R17, RZ, 0x181f ;  /* 0x00181fff11027589 */ /* 0x001e2200000e0000 */
[----:B------:R-:W-:Y:S01]  /*244c0*/  IMAD R5, R5, 0x2, R16 ;  /* 0x0000000205057824 */ /* 0x000fe200078e0210 */
[----:B------:R-:W-:Y:S02]  /*244d0*/  ULDC.64 UR4, c[0x0][0x208] ;  /* 0x0000820000047ab9 */ /* 0x000fe40000000a00 */
[----:B------:R-:W1:Y:S04]  /*244e0*/  SHFL.IDX PT, R3, R18, RZ, 0x181f ;  /* 0x00181fff12037589 */ /* 0x000e6800000e0000 */
[----:B--2---:R-:W-:Y:S01]  /*244f0*/  SHFL.IDX PT, R14, R17, 0x5, 0x181f ;  /* 0x00b81f00110e7f89 */ /* 0x004fe200000e0000 */
        /* <DEDUP_REMOVED lines=49> */
.L_x_3158:
[----:B0-----:R-:W-:Y:S01]  /*24810*/  IADD3 R2, P0, R14, R4, RZ ;  /* 0x000000040e027210 */ /* 0x001fe20007f1e0ff */
[----:B------:R-:W-:Y:S01]  /*24820*/  ULDC.64 UR4, c[0x0][0x208] ;  /* 0x0000820000047ab9 */ /* 0x000fe20000000a00 */
[----:B------:R-:W-:-:S03]  /*24830*/  ULDC.64 UR6, c[0x0][0x318] ;  /* 0x0000c60000067ab9 */ /* 0x000fc60000000a00 */
        /* <DEDUP_REMOVED lines=10> */
[----:B------:R-:W-:Y:S02]  /*248e0*/  ULDC.64 UR4, c[0x0][0x328] ;  /* 0x0000ca0000047ab9 */ /* 0x000fe40000000a00 */
[----:B------:R-:W-:-:S04]  /*248f0*/  IMAD R4, R21, UR4, RZ ;  /* 0x0000000415047c24 */ /* 0x000fc8000f8e02ff */
[C---:B------:R-:W-:Y:S02]  /*24900*/  IMAD R7, R9.reuse, UR5, R4 ;  /* 0x0000000509077c24 */ /* 0x040fe4000f8e0204 */
        /* <DEDUP_REMOVED lines=14> */
.L_x_2993:
        /* <DEDUP_REMOVED lines=11> */
.L_x_2994:
        /* <DEDUP_REMOVED lines=8> */
.L_x_2982:
[----:B------:R-:W-:Y:S05]  /*24b20*/  BSYNC B0 ;  /* 0x0000000000007941 */ /* 0x000fea0003800000 */
.L_x_2981:
        /* <DEDUP_REMOVED lines=8> */
[----:B------:R-:W1:Y:S01]  /*24bb0*/  FLO.U32 R0, UR4 ;  /* 0x0000000400007d00 */ /* 0x000e6200080e0000 */
[----:B------:R-:W-:Y:S01]  /*24bc0*/  ULDC.64 UR6, c[0x0][0x208] ;  /* 0x0000820000067ab9 */ /* 0x000fe20000000a00 */
        /* <DEDUP_REMOVED lines=8> */
.L_x_2997:
[----:B------:R-:W-:Y:S05]  /*24c50*/  BSYNC B0 ;  /* 0x0000000000007941 */ /* 0x000fea0003800000 */
.L_x_2996:
[----:B------:R-:W-:-:S05]  /*24c60*/  IMAD.U32 R0, RZ, RZ, UR37 ;  /* 0x00000025ff007e24 */ /* 0x000fca000f8e00ff */
[----:B------:R-:W-:-:S13]  /*24c70*/  ISETP.NE.AND P0, PT, R0, 0x3, PT ;  /* 0x000000030000780c */ /* 0x000fda0003f05270 */
[----:B------:R-:W-:Y:S05]  /*24c80*/  @!P0 BRA `(.L_x_2998) ;  /* 0x0000000000048947 */ /* 0x000fea0003800000 */
[----:B------:R-:W-:Y:S01]  /*24c90*/  BPT.TRAP 0x1 ;  /* 0x000000040000795c */ /* 0x000fe20000300000 */
.L_x_2998:
[----:B------:R-:W3:Y:S01]  /*24ca0*/  LDL.LU R2, [R1+0x4] ;  /* 0x0000040001027983 */ /* 0x000ee20000300800 */
[----:B------:R-:W-:Y:S01]  /*24cb0*/  IMAD R0, R23, 0x8, R16 ;  /* 0x0000000817007824 */ /* 0x000fe200078e0210 */
[----:B0-----:R-:W-:Y:S01]  /*24cc0*/  SHF.L.U32 R3, R29, 0x1f, RZ ;  /* 0x0000001f1d037819 */ /* 0x001fe200000006ff */
[----:B------:R-:W-:Y:S03]  /*24cd0*/  BSSY B0, `(.L_x_2999) ;  /* 0x0000004000007945 */ /* 0x000fe60003800000 */
[----:B------:R-:W0:Y:S01]  /*24ce0*/  SYNCS.PHASECHK.TRANS64.TRYWAIT P0, [R0+URZ+0x30860], R3 ;  /* 0x03086003000075a7 */ /* 0x000e22000800017f */
[----:B---3--:R-:W-:Y:S01]  /*24cf0*/  IMAD R6, R22, -0x60, R2 ;  /* 0xffffffa016067824 */ /* 0x008fe200078e0202 */
[----:B0-----:R-:W-:Y:S06]  /*24d00*/  @!P0 BRA `(.L_x_3000) ;  /* 0x0000005400508947 */ /* 0x001fec0003800000 */
.L_x_3159:
[----:B------:R-:W-:Y:S05]  /*24d10*/  BSYNC B0 ;  /* 0x0000000000007941 */ /* 0x000fea0003800000 */
.L_x_2999:
        /* <DEDUP_REMOVED lines=13> */
[----:B------:R-:W-:Y:S01]  /*24df0*/  ISETP.GE.AND P1, PT, R36, UR4, PT ;  /* 0x0000000424007c0c */ /* 0x000fe2000bf26270 */
[----:B------:R-:W-:Y:S01]  /*24e00*/  ULDC.64 UR6, c[0x0][0x208] ;  /* 0x0000820000067ab9 */ /* 0x000fe20000000a00 */
        /* <DEDUP_REMOVED lines=13> */
[----:B------:R-:W0:Y:S02]  /*24ee0*/  SHFL.IDX PT, R14, R17, 0x2, 0x181f ;  /* 0x00581f00110e7f89 */ /* 0x000e2400000e0000 */
[----:B------:R-:W-:Y:S02]  /*24ef0*/  IADD3.X R3, RZ, R7, RZ, P3, !PT ;  /* 0x00000007ff037210 */ /* 0x000fe40001ffe4ff */
[----:B------:R-:W1:Y:S01]  /*24f00*/  SHFL.IDX PT, R7, R18, 0x2, 0x181f ;  /* 0x00581f0012077f89 */ /* 0x000e6200000e0000 */
[----:B------:R-:W-:-:S04]  /*24f10*/  ISETP.LT.OR P3, PT, R6, 0x11, P1 ;  /* 0x000000110600780c */ /* 0x000fc80000f61670 */
[----:B------:R-:W-:Y:S01]  /*24f20*/  LDGSTS.E.BYPASS.LTC128B.128 [R4+0xc00], desc[UR6][R2.64], !P4 ;  /* 0x00c0000002047fae */ /* 0x000fe2000e101d46 */
[----:B------:R-:W-:-:S08]  /*24f30*/  ISETP.LT.OR P4, PT, R6, 0x11, P0 ;  /* 0x000000110600780c */ /* 0x000fd00000781670 */
[----:B------:R-:W-:Y:S05]  /*24f40*/  LDGSTS.E.BYPASS.LTC128B.128 [R4+0x3c00], desc[UR6][R2.64+0x80], !P3 ;  /* 0x03c0008002047fae */ /* 0x000fea000d901d46 */
        /* <DEDUP_REMOVED lines=31> */
.L_x_3173:
[C---:B------:R-:W-:Y:S01]  /*25140*/  ISETP.LT.OR P2, PT, R6.reuse, 0x51, P2 ;  /* 0x000000510600780c */ /* 0x040fe20001741670 */
[----:B------:R-:W-:Y:S01]  /*25150*/  ULDC.64 UR4, c[0x0][0x208] ;  /* 0x0000820000047ab9 */ /* 0x000fe20000000a00 */
[C---:B------:R-:W-:Y:S02]  /*25160*/  ISETP.LT.OR P1, PT, R6.reuse, 0x51, P1 ;  /* 0x000000510600780c */ /* 0x040fe40000f21670 */
[----:B------:R-:W-:Y:S02]  /*25170*/  ISETP.LT.OR P0, PT, R6, 0x51, P0 ;  /* 0x000000510600780c */ /* 0x000fe40000701670 */
[----:B0--3--:R-:W-:-:S04]  /*25180*/  IADD3 R2, P3, R14, R5, RZ ;  /* 0x000000050e027210 */ /* 0x009fc80007f7e0ff */
[----:B------:R-:W-:-:S05]  /*25190*/  IADD3.X R3, RZ, R18, RZ, P3, !PT ;  /* 0x00000012ff037210 */ /* 0x000fca0001ffe4ff */
        /* <DEDUP_REMOVED lines=8> */
.L_x_3002:
[----:B------:R-:W-:Y:S02]  /*25220*/  PLOP3.LUT P1, PT, P1, P0, PT, 0xa2, 0x0 ;  /* 0x000000000000781c */ /* 0x000fe40000f21472 */
[----:B------:R-:W-:-:S08]  /*25230*/  @P0 R2UR P1, UR4, R0 ;  /* 0x00000000000402ca */ /* 0x000fd00000020000 */
[----:B------:R-:W-:-:S05]  /*25240*/  @P0 PLOP3.LUT P0, PT, P1, PT, PT, 0x80, 0x0 ;  /* 0x000000000000081c */ /* 0x000fca0000f0f070 */
[----:B------:R-:W-:Y:S01]  /*25250*/  @!P1 SYNCS.ARRIVE.TRANS64.RED.A0T1 RZ, [UR4+0x30850], RZ ;  /* 0x030850ffffff99a7 */ /* 0x000fe20008200404 */
[----:B------:R-:W-:Y:S07]  /*25260*/  @!P1 ARRIVES.LDGSTSBAR.64.TRANSCNT [UR4+0x30850] ;  /* 0x03085000ff0099b0 */ /* 0x000fee0008000a84 */
[----:B------:R-:W-:Y:S05]  /*25270*/  @P0 BRA.U.ANY `(.L_x_3002) ;  /* 0xfffffffd00e80947 */ /* 0x000fea000393ffff */
[----:B------:R-:W-:Y:S01]  /*25280*/  NOP ;  /* 0x0000000000007918 */ /* 0x000fe20000000000 */
[----:B0-----:R-:W-:-:S05]  /*25290*/  IMAD.U32 R2, RZ, RZ, UR37 ;  /* 0x00000025ff027e24 */ /* 0x001fca000f8e00ff */
[----:B------:R-:W-:-:S13]  /*252a0*/  ISETP.NE.AND P2, PT, R2, 0x3, PT ;  /* 0x000000030200780c */ /* 0x000fda0003f45270 */
[----:B------:R-:W-:Y:S05]  /*252b0*/  @!P2 BRA `(.L_x_3003) ;  /* 0x000000000004a947 */ /* 0x000fea0003800000 */
[----:B------:R-:W-:Y:S01]  /*252c0*/  BPT.TRAP 0x1 ;  /* 0x000000040000795c */ /* 0x000fe20000300000 */
.L_x_3003:
[----:B------:R-:W-:Y:S01]  /*252d0*/  VIADD R23, R23, 0x1 ;  /* 0x0000000117177836 */ /* 0x000fe20000000000 */
[----:B------:R0:W-:Y:S04]  /*252e0*/  SYNCS.ARRIVE.TRANS64.A1T0 RZ, [R0+URZ+0x30850], RZ ;  /* 0x030850ff00ff79a7 */ /* 0x0001e8000810003f */
[----:B------:R-:W-:-:S04]  /*252f0*/  ISETP.NE.AND P0, PT, R23, 0x2, PT ;  /* 0x000000021700780c */ /* 0x000fc80003f05270 */
[----:B0-----:R-:W-:Y:S02]  /*25300*/  SEL R0, RZ, 0x1, P0 ;  /* 0x00000001ff007807 */ /* 0x001fe40000000000 */
[----:B------:R-:W-:Y:S02]  /*25310*/  SEL R23, R23, RZ, P0 ;  /* 0x000000ff17177207 */ /* 0x000fe40000000000 */
[----:B------:R-:W-:-:S07]  /*25320*/  LOP3.LUT R29, R29, R0, RZ, 0x3c, !PT ;  /* 0x000000001d1d7212 */ /* 0x000fce00078e3cff */
.L_x_2960:
[----:B------:R-:W-:Y:S05]  /*25330*/  BSYNC B7 ;  /* 0x0000000000077941 */ /* 0x000fea0003800000 */
.L_x_2958:
[----:B------:R-:W-:-:S13]  /*25340*/  LOP3.LUT P0, RZ, R19, 0x20, RZ, 0xc0, !PT ;  /* 0x0000002013ff7812 */ /* 0x000fda000780c0ff */
[----:B------:R-:W-:Y:S05]  /*25350*/  @!P0 BRA `(.L_x_3004) ;  /* 0x0000000000248947 */ /* 0x000fea0003800000 */
[----:B------:R-:W-:Y:S05]  /*25360*/  WARPSYNC.ALL ;  /* 0x0000000000007948 */ /* 0x000fea0003800000 */
[----:B------:R-:W2:Y:S08]  /*25370*/  S2UR UR5, SR_CgaCtaId ;  /* 0x00000000000579c3 */ /* 0x000eb00000008800 */
[----:B------:R-:W-:Y:S06]  /*25380*/  BAR.SYNC.DEFER_BLOCKING 0x5, 0x180 ;  /* 0x0146000000007b1d */ /* 0x000fec0000010000 */
[----:B------:R-:W-:-:S02]  /*25390*/  UMOV UR4, 0x400 ;  /* 0x0000040000047882 */ /* 0x000fc40000000000 */
[----:B--2---:R-:W-:-:S06]  /*253a0*/  ULEA UR4, UR5, UR4, 0x18 ;  /* 0x0000000405047291 */ /* 0x004fcc000f8ec03f */
[----:B-1----:R-:W-:-:S05]  /*253b0*/  IMAD.U32 R16, RZ, RZ, UR4 ;  /* 0x00000004ff107e24 */ /* 0x002fca000f8e00ff */
[----:B------:R2:W3:Y:S01]  /*253c0*/  LDS.128 R24, [R16+0x308d0] ;  /* 0x0308d00010187984 */ /* 0x0004e20000000c00 */
[----:B------:R-:W-:Y:S06]  /*253d0*/  BAR.ARV 0x4, 0x180 ;  /* 0x0106000000007b1d */ /* 0x000fec0000002000 */
[----:B------:R-:W-:Y:S05]  /*253e0*/  BRA `(.L_x_3005) ;  /* 0x0000000c00e07947 */ /* 0x000fea0003800000 */
.L_x_3004:
[----:B-1----:R-:W1:Y:S01]  /*253f0*/  S2R R8, SR_TID.X ;  /* 0x0000000000087919 */ /* 0x002e620000002100 */
[----:B------:R-:W-:Y:S01]  /*25400*/  UMOV UR4, 0xffffffff ;  /* 0xffffffff00047882 */ /* 0x000fe20000000000 */
[----:B-1----:R-:W-:-:S04]  /*25410*/  LOP3.LUT R8, R8, 0x1f, RZ, 0xc0, !PT ;  /* 0x0000001f08087812 */ /* 0x002fc800078ec0ff */
[----:B------:R-:W-:Y:S01]  /*25420*/  ISETP.NE.AND P0, PT, R8, 0x1f, PT ;  /* 0x0000001f0800780c */ /* 0x000fe20003f05270 */
[----:B------:R-:W-:-:S12]  /*25430*/  BRA.DIV UR4, `(.L_x_3006) ;  /* 0x0000005604b07947 */ /* 0x000fd8000b800000 */
[----:B------:R-:W-:Y:S01]  /*25440*/  IADD3 R7, R27, R8, RZ ;  /* 0x000000081b077210 */ /* 0x000fe20007ffe0ff */
[----:B------:R-:W-:Y:S01]  /*25450*/  ULDC UR4, c[0x0][0xc3c] ;  /* 0x00030f0000047ab9 */ /* 0x000fe20000000800 */
[----:B------:R-:W-:Y:S02]  /*25460*/  ULDC.64 UR6, c[0x0][0x208] ;  /* 0x0000820000067ab9 */ /* 0x000fe40000000a00 */
        /* <DEDUP_REMOVED lines=35> */
[----:B------:R1:W2:Y:S02]  /*256a0*/  SHFL.IDX PT, R14, R2, 0x1f, 0x1f ;  /* 0x03e01f00020e7f89 */ /* 0x0002a400000e0000 */
.L_x_3183:
[----:B------:R-:W-:Y:S02]  /*256b0*/  ULDC UR4, c[0x0][0xc38] ;  /* 0x00030e0000047ab9 */ /* 0x000fe40000000800 */
[----:B------:R-:W-:-:S04]  /*256c0*/  IMAD.U32 R5, RZ, RZ, UR4 ;  /* 0x00000004ff057e24 */ /* 0x000fc8000f8e00ff */
[----:B--2---:R-:W-:-:S05]  /*256d0*/  IMAD R14, R14, R5, RZ ;  /* 0x000000050e0e7224 */ /* 0x004fca00078e02ff */
[----:B------:R-:W-:-:S04]  /*256e0*/  IADD3 R7, R7, R14, RZ ;  /* 0x0000000e07077210 */ /* 0x000fc80007ffe0ff */
[----:B------:R-:W-:-:S13]  /*256f0*/  ISETP.GT.AND P6, PT, R7, R0, PT ;  /* 0x000000000700720c */ /* 0x000fda0003fc4270 */
[----:B------:R-:W-:Y:S05]  /*25700*/  @P6 BRA `(.L_x_3007) ;  /* 0x0000000000a86947 */ /* 0x000fea0003800000 */
.L_x_3010:
[----:B-1----:R-:W1:Y:S01]  /*25710*/  LDC R2, c[0x0][0xc3c] ;  /* 0x00030f00ff027b82 */ /* 0x002e620000000800 */
[----:B------:R-:W-:-:S05]  /*25720*/  VIADD R27, R27, 0x1f ;  /* 0x0000001f1b1b7836 */ /* 0x000fca0000000000 */
[----:B-1----:R-:W-:-:S13]  /*25730*/  ISETP.GE.AND P6, PT, R27, R2, PT ;  /* 0x000000021b00720c */ /* 0x002fda0003fc6270 */
[----:B------:R-:W-:Y:S05]  /*25740*/  @P6 BRA `(.L_x_3008) ;  /* 0x0000000800c46947 */ /* 0x000fea0003800000 */
[----:B------:R-:W1:Y:S01]  /*25750*/  S2R R3, SR_TID.X ;  /* 0x0000000000037919 */ /* 0x000e620000002100 */
[----:B------:R-:W-:Y:S01]  /*25760*/  IMAD.MOV.U32 R25, RZ, RZ, RZ ;  /* 0x000000ffff197224 */ /* 0x000fe200078e00ff */
[----:B------:R-:W-:Y:S01]  /*25770*/  ULDC.64 UR4, c[0x0][0x208] ;  /* 0x0000820000047ab9 */ /* 0x000fe20000000a00 */
[----:B-1----:R-:W-:-:S05]  /*25780*/  LOP3.LUT R3, R3, 0x1f, RZ, 0xc0, !PT ;  /* 0x0000001f03037812 */ /* 0x002fca00078ec0ff */
[----:B------:R-:W-:-:S05]  /*25790*/  IMAD.IADD R9, R27, 0x1, R3 ;  /* 0x000000011b097824 */ /* 0x000fca00078e0203 */
[----:B------:R-:W-:-:S13]  /*257a0*/  ISETP.GE.OR P6, PT, R9, R2, !P0 ;  /* 0x000000020900720c */ /* 0x000fda00047c6670 */
[----:B------:R-:W1:Y:S08]  /*257b0*/  @!P6 LDC.64 R2, c[0x0][0xc80] ;  /* 0x00032000ff02eb82 */ /* 0x000e700000000a00 */
[----:B------:R-:W2:Y:S01]  /*257c0*/  @!P6 LDC.64 R4, c[0x0][0xc78] ;  /* 0x00031e00ff04eb82 */ /* 0x000ea20000000a00 */
[----:B-1----:R-:W-:-:S05]  /*257d0*/  @!P6 IMAD.WIDE R2, R9, 0x4, R2 ;  /* 0x000000040902e825 */ /* 0x002fca00078e0202 */
[----:B------:R2:W3:Y:S02]  /*257e0*/  @!P6 LDG.E R25, desc[UR4][R2.64] ;  /* 0x000000040219e981 */ /* 0x0004e4000c1e1900 */
[----:B--2---:R-:W-:Y:S01]  /*257f0*/  @!P6 IMAD.WIDE R2, R9, 0x4, R4 ;  /* 0x000000040902e825 */ /* 0x004fe200078e0204 */
[----:B------:R-:W-:-:S06]  /*25800*/  MOV R4, RZ ;  /* 0x000000ff00047202 */ /* 0x000fcc0000000f00 */
[----:B------:R-:W3:Y:S01]  /*25810*/  @!P6 LDG.E R4, desc[UR4][R2.64] ;  /* 0x000000040204e981 */ /* 0x000ee2000c1e1900 */
[----:B------:R-:W-:Y:S01]  /*25820*/  UMOV UR4, 0xffffffff ;  /* 0xffffffff00047882 */ /* 0x000fe20000000000 */
[----:B---3--:R-:W-:Y:S02]  /*25830*/  IMAD R13, R4, R25, RZ ;  /* 0x00000019040d7224 */ /* 0x008fe400078e02ff */
[----:B------:R-:W-:Y:S05]  /*25840*/  BRA.DIV UR4, `(.L_x_3009) ;  /* 0x0000005604ec7947 */ /* 0x000fea000b800000 */
        /* <DEDUP_REMOVED lines=16> */
.L_x_3191:
[----:B------:R-:W-:Y:S02]  /*25950*/  ULDC UR4, c[0x0][0xc38] ;  /* 0x00030e0000047ab9 */ /* 0x000fe40000000800 */
[----:B------:R-:W-:-:S04]  /*25960*/  IMAD.U32 R5, RZ, RZ, UR4 ;  /* 0x00000004ff057e24 */ /* 0x000fc8000f8e00ff */
[----:B--2---:R-:W-:-:S04]  /*25970*/  IMAD R14, R14, R5, RZ ;  /* 0x000000050e0e7224 */ /* 0x004fc800078e02ff */
[----:B------:R-:W-:-:S05]  /*25980*/  IMAD.IADD R7, R14, 0x1, R7 ;  /* 0x000000010e077824 */ /* 0x000fca00078e0207 */
[----:B------:R-:W-:-:S13]  /*25990*/  ISETP.GT.AND P6, PT, R7, R0, PT ;  /* 0x000000000700720c */ /* 0x000fda0003fc4270 */
[----:B------:R-:W-:Y:S05]  /*259a0*/  @!P6 BRA `(.L_x_3010) ;  /* 0xfffffffc0058e947 */ /* 0x000fea000383ffff */
.L_x_3007:
[----:B------:R-:W-:Y:S01]  /*259b0*/  IADD3 R7, -R14, R7, RZ ;  /* 0x000000070e077210 */ /* 0x000fe20007ffe1ff */
[----:B------:R-:W-:-:S04]  /*259c0*/  UMOV UR4, 0xffffffff ;  /* 0xffffffff00047882 */ /* 0x000fc80000000000 */
[----:B------:R-:W-:-:S05]  /*259d0*/  IMAD R3, R2, R5, R7 ;  /* 0x0000000502037224 */ /* 0x000fca00078e0207 */
[----:B------:R-:W-:Y:S01]  /*259e0*/  ISETP.GT.AND P6, PT, R3, R0, PT ;  /* 0x000000000300720c */ /* 0x000fe20003fc4270 */
[----:B------:R-:W-:-:S12]  /*259f0*/  BRA.DIV UR4, `(.L_x_3011) ;  /* 0x0000005a04387947 */ /* 0x000fd8000b800000 */
[----:B------:R-:W-:-:S04]  /*25a00*/  VOTE.ANY R3, PT, !P6 ;  /* 0x0000000000037806 */ /* 0x000fc800070e0100 */
[----:B0-----:R-:W0:Y:S02]  /*25a10*/  POPC R12, R3 ;  /* 0x00000003000c7309 */ /* 0x001e240000000000 */
[----:B0-----:R0:W2:Y:S01]  /*25a20*/  SHFL.IDX PT, R25, R25, R12, 0x1f ;  /* 0x00001f0c19197589 */ /* 0x0010a200000e0000 */
[----:B------:R-:W-:-:S03]  /*25a30*/  IMAD.IADD R27, R12, 0x1, R27 ;  /* 0x000000010c1b7824 */ /* 0x000fc600078e021b */
[----:B------:R0:W3:Y:S04]  /*25a40*/  SHFL.IDX PT, R4, R4, R12, 0x1f ;  /* 0x00001f0c04047589 */ /* 0x0000e800000e0000 */
.L_x_3196:
[----:B------:R-:W-:-:S13]  /*25a50*/  ISETP.NE.AND P0, PT, R3, RZ, PT ;  /* 0x000000ff0300720c */ /* 0x000fda0003f05270 */
[----:B------:R-:W-:Y:S05]  /*25a60*/  @!P0 BRA `(.L_x_3012) ;  /* 0x0000000000108947 */ /* 0x000fea0003800000 */
[----:B------:R-:W-:Y:S01]  /*25a70*/  UMOV UR4, 0xffffffff ;  /* 0xffffffff00047882 */ /* 0x000fe20000000000 */
[----:B0-----:R-:W-:Y:S02]  /*25a80*/  VIADD R12, R12, 0xffffffff ;  /* 0xffffffff0c0c7836 */ /* 0x001fe40000000000 */
[----:B------:R-:W-:Y:S05]  /*25a90*/  BRA.DIV UR4, `(.L_x_3013) ;  /* 0x0000005a046c7947 */ /* 0x000fea000b800000 */
[----:B------:R4:W0:Y:S02]  /*25aa0*/  SHFL.IDX PT, R6, R2, R12, 0x1f ;  /* 0x00001f0c02067589 */ /* 0x00082400000e0000 */
.L_x_3012:
[----:B---3--:R-:W-:Y:S01]  /*25ab0*/  ISETP.NE.AND P0, PT, R4, 0x1, PT ;  /* 0x000000010400780c */ /* 0x008fe20003f05270 */
[----:B0-----:R-:W-:-:S04]  /*25ac0*/  IMAD R24, R6, R5, R7 ;  /* 0x0000000506187224 */ /* 0x001fc800078e0207 */
[----:B------:R-:W-:-:S08]  /*25ad0*/  IMAD.IADD R0, R0, 0x1, -R24 ;  /* 0x0000000100007824 */ /* 0x000fd000078e0a18 */
[----:B------:R-:W-:Y:S05]  /*25ae0*/  @!P0 BRA `(.L_x_3014) ;  /* 0x0000000000dc8947 */ /* 0x000fea0003800000 */
[----:B--2---:R-:W-:Y:S02]  /*25af0*/  IABS R6, R25 ;  /* 0x0000001900067213 */ /* 0x004fe40000000000 */
[----:B------:R-:W-:Y:S02]  /*25b00*/  IABS R5, R4 ;  /* 0x0000000400057213 */ /* 0x000fe40000000000 */
[----:B------:R-:W0:Y:S08]  /*25b10*/  I2F.RP R7, R6 ;  /* 0x0000000600077306 */ /* 0x000e300000209400 */
[----:B------:R-:W2:Y:S08]  /*25b20*/  I2F.RP R8, R5 ;  /* 0x0000000500087306 */ /* 0x000eb00000209400 */
[----:B0-----:R-:W1:Y:S08]  /*25b30*/  MUFU.RCP R7, R7 ;  /* 0x0000000700077308 */ /* 0x001e700000001000 */
[----:B--2---:R-:W-:Y:S01]  /*25b40*/  MUFU.RCP R8, R8 ;  /* 0x0000000800087308 */ /* 0x004fe20000001000 */
[----:B-1--4-:R-:W-:-:S02]  /*25b50*/  IADD3 R2, R7, 0xffffffe, RZ ;  /* 0x0ffffffe07027810 */ /* 0x012fc40007ffe0ff */
[----:B------:R-:W-:-:S05]  /*25b60*/  IABS R7, R25 ;  /* 0x0000001900077213 */ /* 0x000fca0000000000 */
[----:B------:R0:W1:Y:S02]  /*25b70*/  F2I.FTZ.U32.TRUNC.NTZ R3, R2 ;  /* 0x0000000200037305 */ /* 0x000064000021f000 */
[----:B0-----:R-:W-:Y:S02]  /*25b80*/  IMAD.MOV.U32 R2, RZ, RZ, RZ ;  /* 0x000000ffff027224 */ /* 0x001fe400078e00ff */
[----:B-1----:R-:W-:-:S04]  /*25b90*/  IMAD.MOV R9, RZ, RZ, -R3 ;  /* 0x000000ffff097224 */ /* 0x002fc800078e0a03 */
[----:B------:R-:W-:-:S04]  /*25ba0*/  IMAD R9, R9, R6, RZ ;  /* 0x0000000609097224 */ /* 0x000fc800078e02ff */
[----:B------:R-:W-:Y:S01]  /*25bb0*/  IMAD.HI.U32 R3, R3, R9, R2 ;  /* 0x0000000903037227 */ /* 0x000fe200078e0002 */
[----:B------:R-:W-:-:S03]  /*25bc0*/  IABS R2, R0 ;  /* 0x0000000000027213 */ /* 0x000fc60000000000 */
[----:B------:R-:W-:Y:S02]  /*25bd0*/  IMAD.MOV R9, RZ, RZ, -R7 ;  /* 0x000000ffff097224 */ /* 0x000fe400078e0a07 */
[----:B------:R-:W-:Y:S01]  /*25be0*/  IMAD.HI.U32 R7, R3, R2, RZ ;  /* 0x0000000203077227 */ /* 0x000fe200078e00ff */
[----:B------:R-:W-:-:S03]  /*25bf0*/  IADD3 R3, R8, 0xffffffe, RZ ;  /* 0x0ffffffe08037810 */ /* 0x000fc60007ffe0ff */
[----:B------:R-:W-:-:S03]  /*25c00*/  IMAD R9, R7, R9, R2 ;  /* 0x0000000907097224 */ /* 0x000fc600078e0202 */
[----:B------:R-:W0:Y:S02]  /*25c10*/  F2I.FTZ.U32.TRUNC.NTZ R3, R3 ;  /* 0x0000000300037305 */ /* 0x000e24000021f000 */
[----:B------:R-:W-:-:S13]  /*25c20*/  ISETP.GT.U32.AND P1, PT, R6, R9, PT ;  /* 0x000000090600720c */ /* 0x000fda0003f24070 */
[----:B------:R-:W-:Y:S01]  /*25c30*/  @!P1 IMAD.IADD R9, R9, 0x1, -R6 ;  /* 0x0000000109099824 */ /* 0x000fe200078e0a06 */
[----:B------:R-:W-:Y:S01]  /*25c40*/  @!P1 IADD3 R7, R7, 0x1, RZ ;  /* 0x0000000107079810 */ /* 0x000fe20007ffe0ff */
[----:B0-----:R-:W-:Y:S01]  /*25c50*/  IMAD.MOV R2, RZ, RZ, -R3 ;  /* 0x000000ffff027224 */ /* 0x001fe200078e0a03 */
[----:B------:R-:W-:Y:S02]  /*25c60*/  ISETP.NE.AND P1, PT, R25, RZ, PT ;  /* 0x000000ff1900720c */ /* 0x000fe40003f25270 */
[----:B------:R-:W-:Y:S01]  /*25c70*/  ISETP.GE.U32.AND P0, PT, R9, R6, PT ;  /* 0x000000060900720c */ /* 0x000fe20003f06070 */
[----:B------:R-:W-:Y:S02]  /*25c80*/  IMAD R9, R2, R5, RZ ;  /* 0x0000000502097224 */ /* 0x000fe400078e02ff */
[----:B------:R-:W-:-:S04]  /*25c90*/  IMAD.MOV.U32 R2, RZ, RZ, RZ ;  /* 0x000000ffff027224 */ /* 0x000fc800078e00ff */
[----:B------:R-:W-:Y:S01]  /*25ca0*/  IMAD.HI.U32 R6, R3, R9, R2 ;  /* 0x0000000903067227 */ /* 0x000fe200078e0002 */
[----:B------:R-:W-:-:S04]  /*25cb0*/  LOP3.LUT R2, R0, R25, RZ, 0x3c, !PT ;  /* 0x0000001900027212 */ /* 0x000fc800078e3cff */
[----:B------:R-:W-:Y:S01]  /*25cc0*/  ISETP.GE.AND P2, PT, R2, RZ, PT ;  /* 0x000000ff0200720c */ /* 0x000fe20003f46270 */
[----:B------:R-:W-:Y:S01]  /*25cd0*/  @P0 VIADD R7, R7, 0x1 ;  /* 0x0000000107070836 */ /* 0x000fe20000000000 */
[----:B------:R-:W-:-:S05]  /*25ce0*/  IABS R2, R4 ;  /* 0x0000000400027213 */ /* 0x000fca0000000000 */
[----:B------:R-:W-:-:S06]  /*25cf0*/  IMAD.MOV R2, RZ, RZ, -R2 ;  /* 0x000000ffff027224 */ /* 0x000fcc00078e0a02 */
[----:B------:R-:W-:Y:S01]  /*25d00*/  @!P2 IMAD.MOV R7, RZ, RZ, -R7 ;  /* 0x000000ffff07a224 */ /* 0x000fe200078e0a07 */
[----:B------:R-:W-:-:S04]  /*25d10*/  @!P1 LOP3.LUT R7, RZ, R25, RZ, 0x33, !PT ;  /* 0x00000019ff079212 */ /* 0x000fc800078e33ff */
[----:B------:R-:W-:-:S05]  /*25d20*/  IABS R3, R7 ;  /* 0x0000000700037213 */ /* 0x000fca0000000000 */
        /* <DEDUP_REMOVED lines=8> */
[----:B------:R-:W-:Y:S01]  /*25db0*/  ISETP.GE.AND P2, PT, R2, RZ, PT ;  /* 0x000000ff0200720c */ /* 0x000fe20003f46270 */
[----:B------:R-:W-:-:S04]  /*25dc0*/  IMAD.MOV R2, RZ, RZ, -R7 ;  /* 0x000000ffff027224 */ /* 0x000fc800078e0a07 */
[----:B------:R-:W-:Y:S02]  /*25dd0*/  IMAD R2, R25, R2, R0 ;  /* 0x0000000219027224 */ /* 0x000fe400078e0200 */
        /* <DEDUP_REMOVED lines=8> */
.L_x_3014:
[----:B-1--4-:R-:W0:Y:S01]  /*25e60*/  LDC.64 R2, c[0x0][0xc90] ;  /* 0x00032400ff027b82 */ /* 0x012e220000000a00 */
[----:B------:R-:W-:Y:S01]  /*25e70*/  ULDC.64 UR4, c[0x0][0x208] ;  /* 0x0000820000047ab9 */ /* 0x000fe20000000a00 */
[----:B0-----:R-:W-:-:S05]  /*25e80*/  IMAD.WIDE R2, R27, 0x4, R2 ;  /* 0x000000041b027825 */ /* 0x001fca00078e0202 */
[----:B------:R0:W2:Y:S02]  /*25e90*/  LDG.E R6, desc[UR4][R2.64] ;  /* 0x0000000402067981 */ /* 0x0000a4000c1e1900 */
[----:B0-----:R-:W-:Y:S02]  /*25ea0*/  IMAD.MOV.U32 R2, RZ, RZ, RZ ;  /* 0x000000ffff027224 */ /* 0x001fe400078e00ff */
[----:B--2---:R-:W-:-:S05]  /*25eb0*/  IMAD R7, R25, R6, RZ ;  /* 0x0000000619077224 */ /* 0x004fca00078e02ff */
[----:B------:R-:W-:-:S04]  /*25ec0*/  IABS R4, R7 ;  /* 0x0000000700047213 */ /* 0x000fc80000000000 */
[----:B------:R-:W0:Y:S08]  /*25ed0*/  I2F.RP R8, R4 ;  /* 0x0000000400087306 */ /* 0x000e300000209400 */
[----:B0-----:R-:W0:Y:S02]  /*25ee0*/  MUFU.RCP R8, R8 ;  /* 0x0000000800087308 */ /* 0x001e240000001000 */
[----:B0-----:R-:W-:-:S06]  /*25ef0*/  IADD3 R9, R8, 0xffffffe, RZ ;  /* 0x0ffffffe08097810 */ /* 0x001fcc0007ffe0ff */
        /* <DEDUP_REMOVED lines=20> */
[----:B------:R-:W-:-:S03]  /*26040*/  IMAD.MOV R2, RZ, RZ, -R2 ;  /* 0x000000ffff027224 */ /* 0x000fc600078e0a02 */
[----:B------:R-:W-:Y:S01]  /*26050*/  IADD3 R3, -R4, RZ, RZ ;  /* 0x000000ff04037210 */ /* 0x000fe20007ffe1ff */
[----:B------:R-:W-:Y:S01]  /*26060*/  IMAD R0, R7, R2, R0 ;  /* 0x0000000207007224 */ /* 0x000fe200078e0200 */
[----:B------:R-:W-:Y:S02]  /*26070*/  MOV R2, RZ ;  /* 0x000000ff00027202 */ /* 0x000fe40000000f00 */
        /* <DEDUP_REMOVED lines=22> */
[----:B------:R-:W-:-:S06]  /*261e0*/  @P0 IADD3 R2, R2, 0x1, RZ ;  /* 0x0000000102020810 */ /* 0x000fcc0007ffe0ff */
[----:B------:R-:W-:Y:S01]  /*261f0*/  @!P2 IMAD.MOV R2, RZ, RZ, -R2 ;  /* 0x000000ffff02a224 */ /* 0x000fe200078e0a02 */
[----:B------:R-:W-:Y:S01]  /*26200*/  @!P1 LOP3.LUT R2, RZ, R5, RZ, 0x33, !PT ;  /* 0x00000005ff029212 */ /* 0x000fe200078e33ff */
[----:B------:R-:W-:-:S04]  /*26210*/  IMAD.MOV R5, RZ, RZ, -R5 ;  /* 0x000000ffff057224 */ /* 0x000fc800078e0a05 */
[----:B------:R-:W-:-:S07]  /*26220*/  IMAD R26, R2, R5, R3 ;  /* 0x00000005021a7224 */ /* 0x000fce00078e0203 */
.L_x_3015:
[----:B------:R-:W-:-:S05]  /*26230*/  LOP3.LUT R2, RZ, R2, RZ, 0x33, !PT ;  /* 0x00000002ff027212 */ /* 0x000fca00078e33ff */
[----:B------:R-:W-:Y:S01]  /*26240*/  IMAD.IADD R25, R25, 0x1, R2 ;  /* 0x0000000119197824 */ /* 0x000fe200078e0202 */
[----:B------:R-:W-:Y:S06]  /*26250*/  BRA `(.L_x_3016) ;  /* 0x00000000001c7947 */ /* 0x000fec0003800000 */
.L_x_3008:
[----:B------:R-:W-:Y:S01]  /*26260*/  UMOV UR4, URZ ;  /* 0x0000003f00047c82 */ /* 0x000fe20008000000 */
[----:B------:R-:W-:Y:S01]  /*26270*/  UMOV UR5, URZ ;  /* 0x0000003f00057c82 */ /* 0x000fe20008000000 */
[----:B------:R-:W-:Y:S01]  /*26280*/  ULDC UR6, c[0x0][0xc3c] ;  /* 0x00030f0000067ab9 */ /* 0x000fe20000000800 */
[----:B------:R-:W-:Y:S01]  /*26290*/  MOV R24, R0 ;  /* 0x0000000000187202 */ /* 0x000fe20000000f00 */
[----:B------:R-:W-:Y:S02]  /*262a0*/  IMAD.U32 R25, RZ, RZ, UR4 ;  /* 0x00000004ff197e24 */ /* 0x000fe4000f8e00ff */
[----:B------:R-:W-:Y:S02]  /*262b0*/  IMAD.U32 R26, RZ, RZ, UR5 ;  /* 0x00000005ff1a7e24 */ /* 0x000fe4000f8e00ff */
[----:B------:R-:W-:-:S07]  /*262c0*/  IMAD.U32 R27, RZ, RZ, UR6 ;  /* 0x00000006ff1b7e24 */ /* 0x000fce000f8e00ff */
.L_x_3016:
[----:B------:R-:W1:Y:S01]  /*262d0*/  S2R R0, SR_TID.X ;  /* 0x0000000000007919 */ /* 0x000e620000002100 */
[----:B------:R-:W-:Y:S05]  /*262e0*/  WARPSYNC.ALL ;  /* 0x0000000000007948 */ /* 0x000fea0003800000 */
[----:B------:R-:W-:Y:S01]  /*262f0*/  BAR.SYNC.DEFER_BLOCKING 0x4, 0x180 ;  /* 0x0106000000007b1d */ /* 0x000fe20000010000 */
[----:B-1----:R-:W-:-:S04]  /*26300*/  LOP3.LUT R0, R0, 0x1f, RZ, 0xc0, !PT ;  /* 0x0000001f00007812 */ /* 0x002fc800078ec0ff */
[----:B------:R-:W-:-:S13]  /*26310*/  ISETP.NE.AND P0, PT, R0, RZ, PT ;  /* 0x000000ff0000720c */ /* 0x000fda0003f05270 */
[----:B------:R-:W1:Y:S01]  /*26320*/  @!P0 S2R R3, SR_CgaCtaId ;  /* 0x0000000000038919 */ /* 0x000e620000008800 */
[----:B------:R-:W-:-:S04]  /*26330*/  @!P0 MOV R0, 0x400 ;  /* 0x0000040000008802 */ /* 0x000fc80000000f00 */
[----:B-1----:R-:W-:-:S05]  /*26340*/  @!P0 LEA R16, R3, R0, 0x18 ;  /* 0x0000000003108211 */ /* 0x002fca00078ec0ff */
[----:B------:R1:W-:Y:S01]  /*26350*/  @!P0 STS.128 [R16+0x308d0], R24 ;  /* 0x0308d01810008388 */ /* 0x0003e20000000c00 */
[----:B------:R-:W-:Y:S06]  /*26360*/  BAR.ARV 0x5, 0x180 ;  /* 0x0146000000007b1d */ /* 0x000fec0000002000 */
.L_x_3005:
[----:B------:R-:W-:Y:S02]  /*26370*/  ULDC UR4, c[0x0][0xc3c] ;  /* 0x00030f0000047ab9 */ /* 0x000fe40000000800 */
[----:B---3--:R-:W-:-:S13]  /*26380*/  ISETP.GE.AND P0, PT, R27, UR4, PT ;  /* 0x000000041b007c0c */ /* 0x008fda000bf06270 */
[----:B------:R-:W-:Y:S05]  /*26390*/  @!P0 BRA `(.L_x_3017) ;  /* 0xffffff9400a08947 */ /* 0x000fea000383ffff */
[----:B------:R-:W-:Y:S05]  /*263a0*/  BSYNC B8 ;  /* 0x0000000000087941 */ /* 0x000fea0003800000 */
.L_x_2910:
[----:B------:R-:W3:Y:S01]  /*263b0*/  LDL.LU R0, [R1+0x28] ;  /* 0x0000280001007983 */ /* 0x000ee20000300800 */
[----:B------:R-:W-:Y:S01]  /*263c0*/  BSSY B0, `(.L_x_3018) ;  /* 0x000000b000007945 */ /* 0x000fe20003800000 */
[----:B------:R-:W4:Y:S01]  /*263d0*/  S2R R5, SR_CgaCtaId ;  /* 0x0000000000057919 */ /* 0x000f220000008800 */
[----:B---3--:R-:W-:-:S04]  /*263e0*/  IADD3 R0, R0, 0x1, RZ ;  /* 0x0000000100007810 */ /* 0x008fc80007ffe0ff */
        /* <DEDUP_REMOVED lines=8> */
.L_x_3199:
[----:B------:R-:W-:Y:S05]  /*26470*/  BSYNC B0 ;  /* 0x0000000000007941 */ /* 0x000fea0003800000 */
.L_x_3018:
[----:B------:R-:W-:-:S03]  /*26480*/  UMOV UR4, 0xffffffff ;  /* 0xffffffff00047882 */ /* 0x000fc60000000000 */
[----:B------:R-:W-:Y:S05]  /*26490*/  BRA.DIV UR4, `(.L_x_3020) ;  /* 0x0000005204287947 */ /* 0x000fea000b800000 */
[----:B-1----:R-:W1:Y:S02]  /*264a0*/  S2R R0, SR_TID.X ;  /* 0x0000000000007919 */ /* 0x002e640000002100 */
[----:B-1----:R-:W-:-:S04]  /*264b0*/  SHF.R.U32.HI R0, RZ, 0x5, R0 ;  /* 0x00000005ff007819 */ /* 0x002fc80000011600 */
[----:B------:R-:W-:-:S05]  /*264c0*/  LOP3.LUT R0, R0, 0x3, RZ, 0xc0, !PT ;  /* 0x0000000300007812 */ /* 0x000fca00078ec0ff */
[----:B------:R1:W3:Y:S02]  /*264d0*/  SHFL.IDX PT, R14, R0, RZ, 0x1f ;  /* 0x00001fff000e7589 */ /* 0x0002e400000e0000 */
.L_x_3202:
[----:B---3--:R-:W-:-:S13]  /*264e0*/  ISETP.NE.AND P0, PT, R14, RZ, PT ;  /* 0x000000ff0e00720c */ /* 0x008fda0003f05270 */
[----:B------:R-:W-:Y:S05]  /*264f0*/  @P0 BRA `(.L_x_2657) ;  /* 0x0000000000880947 */ /* 0x000fea0003800000 */
[----:B------:R-:W-:-:S03]  /*26500*/  UMOV UR4, 0xffffffff ;  /* 0xffffffff00047882 */ /* 0x000fc60000000000 */
[----:B------:R-:W-:Y:S05]  /*26510*/  BRA.DIV UR4, `(.L_x_3021) ;  /* 0x00000052043c7947 */ /* 0x000fea000b800000 */
[----:B------:R-:W-:-:S13]  /*26520*/  ELECT P6, URZ, PT ;  /* 0x00000000003f782f */ /* 0x000fda00038c0000 */
.L_x_3205:
[----:B------:R-:W-:Y:S05]  /*26530*/  @!P6 BRA `(.L_x_2657) ;  /* 0x000000000078e947 */ /* 0x000fea0003800000 */
[----:B------:R-:W-:-:S06]  /*26540*/  ULOP3.LUT UR4, UR60, 0x2, URZ, 0xfc, !UPT ;  /* 0x000000023c047892 */ /* 0x000fcc000f8efc3f */
[----:B-1----:R-:W-:-:S05]  /*26550*/  IMAD.U32 R0, RZ, RZ, UR4 ;  /* 0x00000004ff007e24 */ /* 0x002fca000f8e00ff */
[----:B------:R-:W-:-:S13]  /*26560*/  ISETP.NE.AND P0, PT, R0, 0x3, PT ;  /* 0x000000030000780c */ /* 0x000fda0003f05270 */
[----:B------:R-:W-:Y:S05]  /*26570*/  @!P0 BRA `(.L_x_3022) ;  /* 0x0000000000048947 */ /* 0x000fea0003800000 */
[----:B------:R-:W-:Y:S01]  /*26580*/  BPT.TRAP 0x1 ;  /* 0x000000040000795c */ /* 0x000fe20000300000 */
.L_x_3022:
[----:B------:R-:W-:Y:S01]  /*26590*/  IMAD R3, R23, 0x8, R5 ;  /* 0x0000000817037824 */ /* 0x000fe200078e0205 */
[----:B------:R-:W-:Y:S02]  /*265a0*/  SHF.L.U32 R2, R29, 0x1f, RZ ;  /* 0x0000001f1d027819 */ /* 0x000fe400000006ff */
[----:B------:R-:W-:Y:S02]  /*265b0*/  IADD3 R23, R23, 0x1, RZ ;  /* 0x0000000117177810 */ /* 0x000fe40007ffe0ff */
[----:B------:R-:W1:Y:S02]  /*265c0*/  SYNCS.PHASECHK.TRANS64.TRYWAIT P1, [R3+URZ+0x30840], R2 ;  /* 0x03084002030075a7 */ /* 0x000e64000802017f */
[----:B------:R-:W-:-:S04]  /*265d0*/  ISETP.NE.AND P2, PT, R23, 0x2, PT ;  /* 0x000000021700780c */ /* 0x000fc80003f45270 */
[----:B------:R-:W-:Y:S01]  /*265e0*/  SEL R0, RZ, 0x1, P2 ;  /* 0x00000001ff007807 */ /* 0x000fe20001000000 */
[----:B-1----:R-:W-:Y:S08]  /*265f0*/  @!P1 BRA `(.L_x_3023) ;  /* 0x0000005000249947 */ /* 0x002ff00003800000 */
.L_x_3206:
[----:B------:R-:W-:Y:S02]  /*26600*/  SEL R23, R23, RZ, P2 ;  /* 0x000000ff17177207 */ /* 0x000fe40001000000 */
[----:B------:R-:W-:Y:S01]  /*26610*/  LOP3.LUT R0, R29, R0, RZ, 0x3c, !PT ;  /* 0x000000001d007212 */ /* 0x000fe200078e3cff */
[----:B------:R-:W-:Y:S06]  /*26620*/  @!P0 BRA `(.L_x_3024) ;  /* 0x0000000000048947 */ /* 0x000fec0003800000 */
[----:B------:R-:W-:Y:S01]  /*26630*/  BPT.TRAP 0x1 ;  /* 0x000000040000795c */ /* 0x000fe20000300000 */
.L_x_3024:
[----:B------:R-:W-:Y:S01]  /*26640*/  IMAD R23, R23, 0x8, R5 ;  /* 0x0000000817177824 */ /* 0x000fe200078e0205 */
[----:B------:R-:W-:-:S04]  /*26650*/  SHF.L.U32 R0, R0, 0x1f, RZ ;  /* 0x0000001f00007819 */ /* 0x000fc800000006ff */
[----:B------:R-:W3:Y:S02]  /*26660*/  SYNCS.PHASECHK.TRANS64.TRYWAIT P1, [R23+URZ+0x30840], R0 ;  /* 0x03084000170075a7 */ /* 0x000ee4000802017f */
[----:B---3--:R-:W-:Y:S05]  /*26670*/  @!P1 BRA `(.L_x_3025) ;  /* 0x0000005000189947 */ /* 0x008fea0003800000 */
.L_x_3207:
[----:B------:R-:W-:Y:S05]  /*26680*/  @!P0 BRA `(.L_x_3026) ;  /* 0x0000000000048947 */ /* 0x000fea0003800000 */
[----:B------:R-:W-:Y:S01]  /*26690*/  BPT.TRAP 0x1 ;  /* 0x000000040000795c */ /* 0x000fe20000300000 */
.L_x_3026:
[----:B------:R-:W4:Y:S02]  /*266a0*/  SYNCS.PHASECHK.TRANS64.TRYWAIT P1, [R3+URZ+0x30860], R2 ;  /* 0x03086002030075a7 */ /* 0x000f24000802017f */
[----:B----4-:R-:W-:Y:S05]  /*266b0*/  @!P1 BRA `(.L_x_3027) ;  /* 0x00000050001c9947 */ /* 0x010fea0003800000 */
.L_x_3208:
[----:B------:R-:W-:Y:S05]  /*266c0*/  @!P0 BRA `(.L_x_3028) ;  /* 0x0000000000048947 */ /* 0x000fea0003800000 */
[----:B------:R-:W-:Y:S01]  /*266d0*/  BPT.TRAP 0x1 ;  /* 0x000000040000795c */ /* 0x000fe20000300000 */
.L_x_3028:
[----:B------:R0:W0:Y:S02]  /*266e0*/  SYNCS.PHASECHK.TRANS64.TRYWAIT P0, [R23+URZ+0x30860], R0 ;  /* 0x03086000170075a7 */ /* 0x000024000800017f */
[----:B0-----:R-:W-:Y:S05]  /*266f0*/  @!P0 NANOSLEEP.SYNCS 0x989680 ;  /* 0x009896800000895d */ /* 0x001fea0003900000 */
[----:B------:R-:W0:Y:S02]  /*26700*/  @!P0 SYNCS.PHASECHK.TRANS64 P0, [R23+URZ+0x30860], R0 ;  /* 0x03086000170085a7 */ /* 0x000e24000800007f */
[----:B0-----:R-:W-:Y:S05]  /*26710*/  @!P0 BRA `(.L_x_3028) ;  /* 0xfffffffc00f08947 */ /* 0x001fea000383ffff */
.L_x_2657:
[----:B------:R-:W-:Y:S05]  /*26720*/  BSYNC B9 ;  /* 0x0000000000097941 */ /* 0x000fea0003800000 */
.L_x_2654:
[----:B------:R-:W-:Y:S05]  /*26730*/  EXIT ;  /* 0x000000000000794d */ /* 0x000fea0003800000 */
.L_x_2677:
[----:B0-----:R0:W1:Y:S02]  /*26740*/  SYNCS.PHASECHK.TRANS64.TRYWAIT P5, [R85+URZ+0x30890], R86 ;  /* 0x03089056550075a7 */ /* 0x00106400080a017f */
[----:B-1----:R-:W-:Y:S05]  /*26750*/  @!P5 NANOSLEEP.SYNCS 0x989680 ;  /* 0x009896800000d95d */ /* 0x002fea0003900000 */
[----:B------:R-:W1:Y:S02]  /*26760*/  @!P5 SYNCS.PHASECHK.TRANS64 P5, [R85+URZ+0x30890], R86 ;  /* 0x030890565500d5a7 */ /* 0x000e6400080a007f */
[----:B-1----:R-:W-:Y:S05]  /*26770*/  @!P5 BRA `(.L_x_2677) ;  /* 0xfffffffc00f0d947 */ /* 0x002fea000383ffff */
[----:B------:R-:W-:Y:S05]  /*26780*/  BRA `(.L_x_3029) ;  /* 0xfffffdd000b47947 */ /* 0x000fea000383ffff */
.L_x_2678:
        /* <DEDUP_REMOVED lines=8> */
.L_x_3031:
[----:B------:R-:W-:Y:S05]  /*26810*/  BSYNC B1 ;  /* 0x0000000000017941 */ /* 0x000fea0003800000 */
.L_x_3030:
        /* <DEDUP_REMOVED lines=8> */
.L_x_3032:
[----:B------:R-:W-:Y:S01]  /*268a0*/  IMAD.MOV.U32 R11, RZ, RZ, R14 ;  /* 0x000000ffff0b7224 */ /* 0x000fe200078e000e */
[----:B------:R-:W-:Y:S06]  /*268b0*/  BRA `(.L_x_3033) ;  /* 0xfffffdd0007c7947 */ /* 0x000fec000383ffff */
.L_x_2703:
[----:B------:R-:W-:Y:S01]  /*268c0*/  BSSY B1, `(.L_x_3034) ;  /* 0x0000008000017945 */ /* 0x000fe20003800000 */
[----:B0---4-:R-:W-:Y:S01]  /*268d0*/  MOV R13, R113 ;  /* 0x00000071000d7202 */ /* 0x011fe20000000f00 */
[----:B------:R-:W-:Y:S02]  /*268e0*/  IMAD.MOV.U32 R12, RZ, RZ, 0x1 ;  /* 0x00000001ff0c7424 */ /* 0x000fe400078e00ff */
[----:B---3--:R-:W-:Y:S02]  /*268f0*/  IMAD.MOV.U32 R11, RZ, RZ, 0x1c1f ;  /* 0x00001c1fff0b7424 */ /* 0x008fe400078e00ff */
[----:B------:R-:W-:-:S07]  /*26900*/  IMAD.MOV.U32 R15, RZ, RZ, -0x1 ;  /* 0xffffffffff0f7424 */ /* 0x000fce00078e00ff */
[----:B-12---:R-:W-:Y:S05]  /*26910*/  WARPSYNC.COLLECTIVE R15, `(.L_x_3035) ;  /* 0x000000000f087348 */ /* 0x006fea0003c00000 */
[----:B------:R0:W3:Y:S02]  /*26920*/  SHFL.IDX P6, R14, R13, R12, R11 ;  /* 0x0000000c0d0e7389 */ /* 0x0000e400000c000b */
[----:B0123--:R-:W-:Y:S01]  /*26930*/  ENDCOLLECTIVE ;  /* 0x000000000000791b */ /* 0x00ffe20003800000 */
.L_x_3035:
[----:B------:R-:W-:Y:S05]  /*26940*/  BSYNC B1 ;  /* 0x0000000000017941 */ /* 0x000fea0003800000 */
.L_x_3034:
[----:B------:R-:W-:Y:S01]  /*26950*/  IMAD.MOV.U32 R13, RZ, RZ, R116 ;  /* 0x000000ffff0d7224 */ /* 0x000fe200078e0074 */
[----:B------:R-:W-:Y:S01]  /*26960*/  MOV R15, 0xffffffff ;  /* 0xffffffff000f7802 */ /* 0x000fe20000000f00 */
[----:B------:R-:W-:Y:S01]  /*26970*/  IMAD.MOV.U32 R12, RZ, RZ, 0x1 ;  /* 0x00000001ff0c7424 */ /* 0x000fe200078e00ff */
[----:B------:R-:W-:Y:S01]  /*26980*/  MOV R113, R14 ;  /* 0x0000000e00717202 */ /* 0x000fe20000000f00 */
[----:B------:R-:W-:-:S07]  /*26990*/  IMAD.MOV.U32 R11, RZ, RZ, 0x1c1f ;  /* 0x00001c1fff0b7424 */ /* 0x000fce00078e00ff */
[----:B------:R-:W-:Y:S05]  /*269a0*/  WARPSYNC.COLLECTIVE R15, `(.L_x_3036) ;  /* 0x000000000f087348 */ /* 0x000fea0003c00000 */
[----:B------:R0:W1:Y:S02]  /*269b0*/  SHFL.IDX P6, R14, R13, R12, R11 ;  /* 0x0000000c0d0e7389 */ /* 0x00006400000c000b */
[----:B01----:R-:W-:Y:S01]  /*269c0*/  ENDCOLLECTIVE ;  /* 0x000000000000791b */ /* 0x003fe20003800000 */
.L_x_3036:
[----:B------:R-:W-:Y:S01]  /*269d0*/  IMAD.MOV.U32 R116, RZ, RZ, R14 ;  /* 0x000000ffff747224 */ /* 0x000fe200078e000e */
[----:B------:R-:W-:Y:S06]  /*269e0*/  BRA `(.L_x_3037) ;  /* 0xfffffde400b87947 */ /* 0x000fec000383ffff */
.L_x_2733:
[----:B0-----:R0:W1:Y:S02]  /*269f0*/  SYNCS.PHASECHK.TRANS64.TRYWAIT P5, [R85+URZ+0x30890], R86 ;  /* 0x03089056550075a7 */ /* 0x00106400080a017f */
[----:B-1----:R-:W-:Y:S05]  /*26a00*/  @!P5 NANOSLEEP.SYNCS 0x989680 ;  /* 0x009896800000d95d */ /* 0x002fea0003900000 */
[----:B------:R-:W1:Y:S02]  /*26a10*/  @!P5 SYNCS.PHASECHK.TRANS64 P5, [R85+URZ+0x30890], R86 ;  /* 0x030890565500d5a7 */ /* 0x000e6400080a007f */
[----:B-1----:R-:W-:Y:S05]  /*26a20*/  @!P5 BRA `(.L_x_2733) ;  /* 0xfffffffc00f0d947 */ /* 0x002fea000383ffff */
[----:B------:R-:W-:Y:S05]  /*26a30*/  BRA `(.L_x_3038) ;  /* 0xfffffe0400b47947 */ /* 0x000fea000383ffff */
.L_x_2734:
        /* <DEDUP_REMOVED lines=8> */
.L_x_3040:
[----:B------:R-:W-:Y:S05]  /*26ac0*/  BSYNC B1 ;  /* 0x0000000000017941 */ /* 0x000fea0003800000 */
.L_x_3039:
        /* <DEDUP_REMOVED lines=8> */
.L_x_3041:
[----:B------:R-:W-:Y:S01]  /*26b50*/  IMAD.MOV.U32 R11, RZ, RZ, R14 ;  /* 0x000000ffff0b7224 */ /* 0x000fe200078e000e */
[----:B------:R-:W-:Y:S06]  /*26b60*/  BRA `(.L_x_3042) ;  /* 0xfffffe0400847947 */ /* 0x000fec000383ffff */
.L_x_2747:
[----:B------:R-:W-:Y:S01]  /*26b70*/  BSSY B1, `(.L_x_3043) ;  /* 0x0000008000017945 */ /* 0x000fe20003800000 */
[----:B---34-:R-:W-:Y:S01]  /*26b80*/  MOV R13, R113 ;  /* 0x00000071000d7202 */ /* 0x018fe20000000f00 */
[----:B------:R-:W-:Y:S02]  /*26b90*/  IMAD.MOV.U32 R12, RZ, RZ, 0x1 ;  /* 0x00000001ff0c7424 */ /* 0x000fe400078e00ff */
[----:B------:R-:W-:Y:S02]  /*26ba0*/  IMAD.MOV.U32 R11, RZ, RZ, 0x1c1f ;  /* 0x00001c1fff0b7424 */ /* 0x000fe400078e00ff */
[----:B------:R-:W-:-:S07]  /*26bb0*/  IMAD.MOV.U32 R15, RZ, RZ, -0x1 ;  /* 0xffffffffff0f7424 */ /* 0x000fce00078e00ff */
[----:B012---:R-:W-:Y:S05]  /*26bc0*/  WARPSYNC.COLLECTIVE R15, `(.L_x_3044) ;  /* 0x000000000f087348 */ /* 0x007fea0003c00000 */
[----:B------:R3:W4:Y:S02]  /*26bd0*/  SHFL.IDX P6, R14, R13, R12, R11 ;  /* 0x0000000c0d0e7389 */ /* 0x00072400000c000b */
[----:B01234-:R-:W-:Y:S01]  /*26be0*/  ENDCOLLECTIVE ;  /* 0x000000000000791b */ /* 0x01ffe20003800000 */
.L_x_3044:
[----:B------:R-:W-:Y:S05]  /*26bf0*/  BSYNC B1 ;  /* 0x0000000000017941 */ /* 0x000fea0003800000 */
.L_x_3043:
        /* <DEDUP_REMOVED lines=8> */
.L_x_3045:
[----:B------:R-:W-:Y:S01]  /*26c80*/  IMAD.MOV.U32 R116, RZ, RZ, R14 ;  /* 0x000000ffff747224 */ /* 0x000fe200078e000e */
[----:B------:R-:W-:Y:S06]  /*26c90*/  BRA `(.L_x_3046) ;  /* 0xfffffe1c00047947 */ /* 0x000fec000383ffff */
.L_x_2760:
[----:B0-----:R0:W1:Y:S02]  /*26ca0*/  SYNCS.PHASECHK.TRANS64.TRYWAIT P3, [R85+URZ+0x30890], R86 ;  /* 0x03089056550075a7 */ /* 0x001064000806017f */
[----:B-1----:R-:W-:Y:S05]  /*26cb0*/  @!P3 NANOSLEEP.SYNCS 0x989680 ;  /* 0x009896800000b95d */ /* 0x002fea0003900000 */
[----:B------:R-:W1:Y:S02]  /*26cc0*/  @!P3 SYNCS.PHASECHK.TRANS64 P3, [R85+URZ+0x30890], R86 ;  /* 0x030890565500b5a7 */ /* 0x000e64000806007f */
[----:B-1----:R-:W-:Y:S05]  /*26cd0*/  @!P3 BRA `(.L_x_2760) ;  /* 0xfffffffc00f0b947 */ /* 0x002fea000383ffff */
[----:B------:R-:W-:Y:S05]  /*26ce0*/  BRA `(.L_x_3047) ;  /* 0xfffffe3000d07947 */ /* 0x000fea000383ffff */
.L_x_2761:
        /* <DEDUP_REMOVED lines=8> */
.L_x_3049:
[----:B------:R-:W-:Y:S05]  /*26d70*/  BSYNC B1 ;  /* 0x0000000000017941 */ /* 0x000fea0003800000 */
.L_x_3048:
        /* <DEDUP_REMOVED lines=8> */
.L_x_3050:
[----:B------:R-:W-:Y:S01]  /*26e00*/  IMAD.MOV.U32 R35, RZ, RZ, R14 ;  /* 0x000000ffff237224 */ /* 0x000fe200078e000e */
[----:B------:R-:W-:Y:S06]  /*26e10*/  BRA `(.L_x_3051) ;  /* 0xfffffe3000ec7947 */ /* 0x000fec000383ffff */
.L_x_2764:
[----:B------:R-:W-:Y:S01]  /*26e20*/  BSSY B1, `(.L_x_3052) ;  /* 0x0000008000017945 */ /* 0x000fe20003800000 */
[----:B----4-:R-:W-:Y:S01]  /*26e30*/  MOV R13, R37 ;  /* 0x00000025000d7202 */ /* 0x010fe20000000f00 */
[----:B------:R-:W-:Y:S02]  /*26e40*/  IMAD.MOV.U32 R12, RZ, RZ, 0x1 ;  /* 0x00000001ff0c7424 */ /* 0x000fe400078e00ff */
[----:B------:R-:W-:Y:S02]  /*26e50*/  IMAD.MOV.U32 R11, RZ, RZ, 0x1c1f ;  /* 0x00001c1fff0b7424 */ /* 0x000fe400078e00ff */
[----:B------:R-:W-:-:S07]  /*26e60*/  IMAD.MOV.U32 R15, RZ, RZ, -0x1 ;  /* 0xffffffffff0f7424 */ /* 0x000fce00078e00ff */
[----:B0123--:R-:W-:Y:S05]  /*26e70*/  WARPSYNC.COLLECTIVE R15, `(.L_x_3053) ;  /* 0x000000000f087348 */ /* 0x00ffea0003c00000 */
[----:B------:R4:W0:Y:S02]  /*26e80*/  SHFL.IDX P6, R14, R13, R12, R11 ;  /* 0x0000000c0d0e7389 */ /* 0x00082400000c000b */
[----:B01234-:R-:W-:Y:S01]  /*26e90*/  ENDCOLLECTIVE ;  /* 0x000000000000791b */ /* 0x01ffe20003800000 */
.L_x_3053:
[----:B------:R-:W-:Y:S05]  /*26ea0*/  BSYNC B1 ;  /* 0x0000000000017941 */ /* 0x000fea0003800000 */
.L_x_3052:
        /* <DEDUP_REMOVED lines=8> */
.L_x_3054:
[----:B------:R-:W-:Y:S01]  /*26f30*/  IMAD.MOV.U32 R35, RZ, RZ, R14 ;  /* 0x000000ffff237224 */ /* 0x000fe200078e000e */
[----:B------:R-:W-:Y:S06]  /*26f40*/  BRA `(.L_x_3055) ;  /* 0xfffffe34004c7947 */ /* 0x000fec000383ffff */
.L_x_2768:
[----:B---3--:R3:W0:Y:S02]  /*26f50*/  SYNCS.PHASECHK.TRANS64.TRYWAIT P2, [R85+URZ+0x308b0], R86 ;  /* 0x0308b056550075a7 */ /* 0x008624000804017f */
[----:B0-----:R-:W-:Y:S05]  /*26f60*/  @!P2 NANOSLEEP.SYNCS 0x989680 ;  /* 0x009896800000a95d */ /* 0x001fea0003900000 */
[----:B------:R-:W0:Y:S02]  /*26f70*/  @!P2 SYNCS.PHASECHK.TRANS64 P2, [R85+URZ+0x308b0], R86 ;  /* 0x0308b0565500a5a7 */ /* 0x000e24000804007f */
[----:B0-----:R-:W-:Y:S05]  /*26f80*/  @!P2 BRA `(.L_x_2768) ;  /* 0xfffffffc00f0a947 */ /* 0x001fea000383ffff */
[----:B------:R-:W-:Y:S05]  /*26f90*/  BRA `(.L_x_3056) ;  /* 0xfffffe38002c7947 */ /* 0x000fea000383ffff */
.L_x_2788:
        /* <DEDUP_REMOVED lines=8> */
.L_x_3058:
[----:B------:R-:W-:Y:S05]  /*27020*/  BSYNC B1 ;  /* 0x0000000000017941 */ /* 0x000fea0003800000 */
.L_x_3057:
        /* <DEDUP_REMOVED lines=8> */
.L_x_3059:
[----:B------:R-:W-:Y:S01]  /*270b0*/  MOV R13, R0 ;  /* 0x00000000000d7202 */ /* 0x000fe20000000f00 */
[----:B------:R-:W-:-:S07]  /*270c0*/  IMAD.MOV.U32 R8, RZ, RZ, R14 ;  /* 0x000000ffff087224 */ /* 0x000fce00078e000e */
[----:B------:R-:W-:Y:S05]  /*270d0*/  WARPSYNC.COLLECTIVE R15, `(.L_x_3060) ;  /* 0x000000000f087348 */ /* 0x000fea0003c00000 */
[----:B------:R0:W1:Y:S02]  /*270e0*/  SHFL.IDX P6, R14, R13, R12, R11 ;  /* 0x0000000c0d0e7389 */ /* 0x00006400000c000b */
[----:B01----:R-:W-:Y:S01]  /*270f0*/  ENDCOLLECTIVE ;  /* 0x000000000000791b */ /* 0x003fe20003800000 */
.L_x_3060:
[----:B------:R-:W-:Y:S02]  /*27100*/  IMAD.MOV.U32 R13, RZ, RZ, R65 ;  /* 0x000000ffff0d7224 */ /* 0x000fe400078e0041 */
[----:B------:R-:W-:-:S07]  /*27110*/  IMAD.MOV.U32 R9, RZ, RZ, R14 ;  /* 0x000000ffff097224 */ /* 0x000fce00078e000e */
[----:B------:R-:W-:Y:S05]  /*27120*/  WARPSYNC.COLLECTIVE R15, `(.L_x_3061) ;  /* 0x000000000f087348 */ /* 0x000fea0003c00000 */
[----:B------:R0:W1:Y:S02]  /*27130*/  SHFL.IDX P6, R14, R13, R12, R11 ;  /* 0x0000000c0d0e7389 */ /* 0x00006400000c000b */
[----:B01----:R-:W-:Y:S01]  /*27140*/  ENDCOLLECTIVE ;  /* 0x000000000000791b */ /* 0x003fe20003800000 */
.L_x_3061:
[----:B------:R-:W-:Y:S01]  /*27150*/  IMAD.MOV.U32 R30, RZ, RZ, R14 ;  /* 0x000000ffff1e7224 */ /* 0x000fe200078e000e */
[----:B------:R-:W-:Y:S06]  /*27160*/  BRA `(.L_x_3062) ;  /* 0xfffffe4c00247947 */ /* 0x000fec000383ffff */
.L_x_2791:
[----:B------:R-:W-:Y:S01]  /*27170*/  BSSY B1, `(.L_x_3063) ;  /* 0x0000008000017945 */ /* 0x000fe20003800000 */
[----:B------:R-:W-:Y:S01]  /*27180*/  MOV R13, R62 ;  /* 0x0000003e000d7202 */ /* 0x000fe20000000f00 */
[----:B------:R-:W-:Y:S02]  /*27190*/  IMAD.MOV.U32 R12, RZ, RZ, 0x1 ;  /* 0x00000001ff0c7424 */ /* 0x000fe400078e00ff */
[----:B------:R-:W-:Y:S02]  /*271a0*/  IMAD.MOV.U32 R11, RZ, RZ, 0x1c1f ;  /* 0x00001c1fff0b7424 */ /* 0x000fe400078e00ff */
[----:B------:R-:W-:-:S07]  /*271b0*/  IMAD.MOV.U32 R15, RZ, RZ, -0x1 ;  /* 0xffffffffff0f7424 */ /* 0x000fce00078e00ff */
[----:B0-23--:R-:W-:Y:S05]  /*271c0*/  WARPSYNC.COLLECTIVE R15, `(.L_x_3064) ;  /* 0x000000000f087348 */ /* 0x00dfea0003c00000 */
[----:B------:R1:W4:Y:S02]  /*271d0*/  SHFL.IDX P6, R14, R13, R12, R11 ;  /* 0x0000000c0d0e7389 */ /* 0x00032400000c000b */
[----:B01234-:R-:W-:Y:S01]  /*271e0*/  ENDCOLLECTIVE ;  /* 0x000000000000791b */ /* 0x01ffe20003800000 */
.L_x_3064:
[----:B------:R-:W-:Y:S05]  /*271f0*/  BSYNC B1 ;  /* 0x0000000000017941 */ /* 0x000fea0003800000 */
.L_x_3063:
        /* <DEDUP_REMOVED lines=8> */
.L_x_3065:
[----:B------:R-:W-:Y:S02]  /*27280*/  IMAD.MOV.U32 R13, RZ, RZ, R0 ;  /* 0x000000ffff0d7224 */ /* 0x000fe400078e0000 */
[----:B------:R-:W-:-:S07]  /*27290*/  IMAD.MOV.U32 R63, RZ, RZ, R14 ;  /* 0x000000ffff3f7224 */ /* 0x000fce00078e000e */
[----:B------:R-:W-:Y:S05]  /*272a0*/  WARPSYNC.COLLECTIVE R15, `(.L_x_3066) ;  /* 0x000000000f087348 */ /* 0x000fea0003c00000 */
[----:B------:R0:W1:Y:S02]  /*272b0*/  SHFL.IDX P6, R14, R13, R12, R11 ;  /* 0x0000000c0d0e7389 */ /* 0x00006400000c000b */
[----:B01----:R-:W-:Y:S01]  /*272c0*/  ENDCOLLECTIVE ;  /* 0x000000000000791b */ /* 0x003fe20003800000 */
.L_x_3066:
[----:B------:R-:W-:Y:S01]  /*272d0*/  MOV R13, R65 ;  /* 0x00000041000d7202 */ /* 0x000fe20000000f00 */
[----:B------:R-:W-:-:S07]  /*272e0*/  IMAD.MOV.U32 R0, RZ, RZ, R14 ;  /* 0x000000ffff007224 */ /* 0x000fce00078e000e */
[----:B------:R-:W-:Y:S05]  /*272f0*/  WARPSYNC.COLLECTIVE R15, `(.L_x_3067) ;  /* 0x000000000f087348 */ /* 0x000fea0003c00000 */
[----:B------:R0:W1:Y:S02]  /*27300*/  SHFL.IDX P6, R14, R13, R12, R11 ;  /* 0x0000000c0d0e7389 */ /* 0x00006400000c000b */
[----:B01----:R-:W-:Y:S01]  /*27310*/  ENDCOLLECTIVE ;  /* 0x000000000000791b */ /* 0x003fe20003800000 */
.L_x_3067:
[----:B------:R-:W-:Y:S01]  /*27320*/  IMAD.MOV.U32 R65, RZ, RZ, R14 ;  /* 0x000000ffff417224 */ /* 0x000fe200078e000e */
[----:B------:R-:W-:Y:S06]  /*27330*/  BRA `(.L_x_3068) ;  /* 0xfffffe5000d47947 */ /* 0x000fec000383ffff */
.L_x_2795:
[----:B0-----:R0:W1:Y:S02]  /*27340*/  SYNCS.PHASECHK.TRANS64.TRYWAIT P0, [R18+URZ+0x30800], R5 ;  /* 0x03080005120075a7 */ /* 0x001064000800017f */
[----:B-1----:R-:W-:Y:S05]  /*27350*/  @!P0 NANOSLEEP.SYNCS 0x989680 ;  /* 0x009896800000895d */ /* 0x002fea0003900000 */
[----:B------:R-:W1:Y:S02]  /*27360*/  @!P0 SYNCS.PHASECHK.TRANS64 P0, [R18+URZ+0x30800], R5 ;  /* 0x03080005120085a7 */ /* 0x000e64000800007f */
[----:B-1----:R-:W-:Y:S05]  /*27370*/  @!P0 BRA `(.L_x_2795) ;  /* 0xfffffffc00f08947 */ /* 0x002fea000383ffff */
[----:B------:R-:W-:Y:S05]  /*27380*/  BRA `(.L_x_3069) ;  /* 0xfffffe5c00047947 */ /* 0x000fea000383ffff */
.L_x_2819:
        /* <DEDUP_REMOVED lines=8> */
.L_x_3071:
[----:B------:R-:W-:Y:S05]  /*27410*/  BSYNC B1 ;  /* 0x0000000000017941 */ /* 0x000fea0003800000 */
.L_x_3070:
        /* <DEDUP_REMOVED lines=8> */
.L_x_3072:
[----:B------:R-:W-:Y:S01]  /*274a0*/  MOV R13, R61 ;  /* 0x0000003d000d7202 */ /* 0x000fe20000000f00 */
[----:B------:R-:W-:-:S07]  /*274b0*/  IMAD.MOV.U32 R4, RZ, RZ, R14 ;  /* 0x000000ffff047224 */ /* 0x000fce00078e000e */
[----:B------:R-:W-:Y:S05]  /*274c0*/  WARPSYNC.COLLECTIVE R15, `(.L_x_3073) ;  /* 0x000000000f087348 */ /* 0x000fea0003c00000 */
[----:B------:R0:W1:Y:S02]  /*274d0*/  SHFL.IDX P6, R14, R13, R12, R11 ;  /* 0x0000000c0d0e7389 */ /* 0x00006400000c000b */
[----:B01----:R-:W-:Y:S01]  /*274e0*/  ENDCOLLECTIVE ;  /* 0x000000000000791b */ /* 0x003fe20003800000 */
.L_x_3073:
[----:B------:R-:W-:Y:S02]  /*274f0*/  IMAD.MOV.U32 R13, RZ, RZ, R3 ;  /* 0x000000ffff0d7224 */ /* 0x000fe400078e0003 */
[----:B------:R-:W-:-:S07]  /*27500*/  IMAD.MOV.U32 R7, RZ, RZ, R14 ;  /* 0x000000ffff077224 */ /* 0x000fce00078e000e */
[----:B------:R-:W-:Y:S05]  /*27510*/  WARPSYNC.COLLECTIVE R15, `(.L_x_3074) ;  /* 0x000000000f087348 */ /* 0x000fea0003c00000 */
[----:B------:R0:W1:Y:S02]  /*27520*/  SHFL.IDX P6, R14, R13, R12, R11 ;  /* 0x0000000c0d0e7389 */ /* 0x00006400000c000b */
[----:B01----:R-:W-:Y:S01]  /*27530*/  ENDCOLLECTIVE ;  /* 0x000000000000791b */ /* 0x003fe20003800000 */
.L_x_3074:
[----:B------:R-:W-:Y:S01]  /*27540*/  IMAD.MOV.U32 R8, RZ, RZ, R14 ;  /* 0x000000ffff087224 */ /* 0x000fe200078e000e */
[----:B------:R-:W-:Y:S06]  /*27550*/  BRA `(.L_x_3075) ;  /* 0xfffffe7c00e07947 */ /* 0x000fec000383ffff */
.L_x_2822:
[----:B------:R-:W-:Y:S01]  /*27560*/  BSSY B1, `(.L_x_3076) ;  /* 0x0000008000017945 */ /* 0x000fe20003800000 */
[----:B------:R-:W-:Y:S01]  /*27570*/  MOV R13, R21 ;  /* 0x00000015000d7202 */ /* 0x000fe20000000f00 */
[----:B------:R-:W-:Y:S02]  /*27580*/  IMAD.MOV.U32 R12, RZ, RZ, 0x1 ;  /* 0x00000001ff0c7424 */ /* 0x000fe400078e00ff */
[----:B------:R-:W-:Y:S02]  /*27590*/  IMAD.MOV.U32 R11, RZ, RZ, 0x1c1f ;  /* 0x00001c1fff0b7424 */ /* 0x000fe400078e00ff */
[----:B------:R-:W-:-:S07]  /*275a0*/  IMAD.MOV.U32 R15, RZ, RZ, -0x1 ;  /* 0xffffffffff0f7424 */ /* 0x000fce00078e00ff */
[----:B0---4-:R-:W-:Y:S05]  /*275b0*/  WARPSYNC.COLLECTIVE R15, `(.L_x_3077) ;  /* 0x000000000f087348 */ /* 0x011fea0003c00000 */
[----:B------:R1:W2:Y:S02]  /*275c0*/  SHFL.IDX P6, R14, R13, R12, R11 ;  /* 0x0000000c0d0e7389 */ /* 0x0002a400000c000b */
[----:B012-4-:R-:W-:Y:S01]  /*275d0*/  ENDCOLLECTIVE ;  /* 0x000000000000791b */ /* 0x017fe20003800000 */
.L_x_3077:
[----:B------:R-:W-:Y:S05]  /*275e0*/  BSYNC B1 ;  /* 0x0000000000017941 */ /* 0x000fea0003800000 */
.L_x_3076:
        /* <DEDUP_REMOVED lines=8> */
.L_x_3078:
[----:B------:R-:W-:Y:S01]  /*27670*/  MOV R13, R61 ;  /* 0x0000003d000d7202 */ /* 0x000fe20000000f00 */
[----:B------:R-:W-:-:S07]  /*27680*/  IMAD.MOV.U32 R20, RZ, RZ, R14 ;  /* 0x000000ffff147224 */ /* 0x000fce00078e000e */
[----:B------:R-:W-:Y:S05]  /*27690*/  WARPSYNC.COLLECTIVE R15, `(.L_x_3079) ;  /* 0x000000000f087348 */ /* 0x000fea0003c00000 */
[----:B------:R0:W1:Y:S02]  /*276a0*/  SHFL.IDX P6, R14, R13, R12, R11 ;  /* 0x0000000c0d0e7389 */ /* 0x00006400000c000b */
[----:B01----:R-:W-:Y:S01]  /*276b0*/  ENDCOLLECTIVE ;  /* 0x000000000000791b */ /* 0x003fe20003800000 */
.L_x_3079:
[----:B------:R-:W-:Y:S02]  /*276c0*/  IMAD.MOV.U32 R13, RZ, RZ, R3 ;  /* 0x000000ffff0d7224 */ /* 0x000fe400078e0003 */
[----:B------:R-:W-:-:S07]  /*276d0*/  IMAD.MOV.U32 R61, RZ, RZ, R14 ;  /* 0x000000ffff3d7224 */ /* 0x000fce00078e000e */
[----:B------:R-:W-:Y:S05]  /*276e0*/  WARPSYNC.COLLECTIVE R15, `(.L_x_3080) ;  /* 0x000000000f087348 */ /* 0x000fea0003c00000 */
[----:B------:R0:W1:Y:S02]  /*276f0*/  SHFL.IDX P6, R14, R13, R12, R11 ;  /* 0x0000000c0d0e7389 */ /* 0x00006400000c000b */
[----:B01----:R-:W-:Y:S01]  /*27700*/  ENDCOLLECTIVE ;  /* 0x000000000000791b */ /* 0x003fe20003800000 */
.L_x_3080:
[----:B------:R-:W-:Y:S01]  /*27710*/  MOV R62, R14 ;  /* 0x0000000e003e7202 */ /* 0x000fe20000000f00 */
[----:B------:R-:W-:Y:S06]  /*27720*/  BRA `(.L_x_3081) ;  /* 0xfffffe8400047947 */ /* 0x000fec000383ffff */
.L_x_2826:
[----:B0-----:R0:W1:Y:S02]  /*27730*/  SYNCS.PHASECHK.TRANS64.TRYWAIT P0, [R18+URZ+0x30800], R21 ;  /* 0x03080015120075a7 */ /* 0x001064000800017f */
[----:B-1----:R-:W-:Y:S05]  /*27740*/  @!P0 NANOSLEEP.SYNCS 0x989680 ;  /* 0x009896800000895d */ /* 0x002fea0003900000 */
[----:B------:R-:W1:Y:S02]  /*27750*/  @!P0 SYNCS.PHASECHK.TRANS64 P0, [R18+URZ+0x30800], R21 ;  /* 0x03080015120085a7 */ /* 0x000e64000800007f */
[----:B-1----:R-:W-:Y:S05]  /*27760*/  @!P0 BRA `(.L_x_2826) ;  /* 0xfffffffc00f08947 */ /* 0x002fea000383ffff */
[----:B------:R-:W-:Y:S05]  /*27770*/  BRA `(.L_x_3082) ;  /* 0xfffffe88008c7947 */ /* 0x000fea000383ffff */
.L_x_2840:
[----:B-1----:R1:W2:Y:S02]  /*27780*/  SYNCS.PHASECHK.TRANS64.TRYWAIT P1, [R8+URZ+0x30830], R3 ;  /* 0x03083003080075a7 */ /* 0x0022a4000802017f */
[----:B--2---:R-:W-:Y:S05]  /*27790*/  @!P1 NANOSLEEP.SYNCS 0x989680 ;  /* 0x009896800000995d */ /* 0x004fea0003900000 */
[----:B------:R-:W2:Y:S02]  /*277a0*/  @!P1 SYNCS.PHASECHK.TRANS64 P1, [R8+URZ+0x30830], R3 ;  /* 0x03083003080095a7 */ /* 0x000ea4000802007f */
[----:B--2---:R-:W-:Y:S05]  /*277b0*/  @!P1 BRA `(.L_x_2840) ;  /* 0xfffffffc00f09947 */ /* 0x004fea000383ffff */
[----:B------:R-:W-:Y:S05]  /*277c0*/  BRA `(.L_x_2839) ;  /* 0xfffffeb000e87947 */ /* 0x000fea000383ffff */
.L_x_2848:
[----:B-1----:R1:W2:Y:S02]  /*277d0*/  SYNCS.PHASECHK.TRANS64.TRYWAIT P1, [R0+URZ+0x30830], R20 ;  /* 0x03083014000075a7 */ /* 0x0022a4000802017f */
[----:B--2---:R-:W-:Y:S05]  /*277e0*/  @!P1 NANOSLEEP.SYNCS 0x989680 ;  /* 0x009896800000995d */ /* 0x004fea0003900000 */
[----:B------:R-:W2:Y:S02]  /*277f0*/  @!P1 SYNCS.PHASECHK.TRANS64 P1, [R0+URZ+0x30830], R20 ;  /* 0x03083014000095a7 */ /* 0x000ea4000802007f */
[----:B--2---:R-:W-:Y:S05]  /*27800*/  @!P1 BRA `(.L_x_2848) ;  /* 0xfffffffc00f09947 */ /* 0x004fea000383ffff */
[----:B------:R-:W-:Y:S05]  /*27810*/  BRA `(.L_x_2847) ;  /* 0xfffffed400d47947 */ /* 0x000fea000383ffff */
.L_x_2853:
[----:B-1----:R1:W2:Y:S02]  /*27820*/  SYNCS.PHASECHK.TRANS64.TRYWAIT P1, [R11+URZ+0x30850], R2 ;  /* 0x030850020b0075a7 */ /* 0x0022a4000802017f */
[----:B--2---:R-:W-:Y:S05]  /*27830*/  @!P1 NANOSLEEP.SYNCS 0x989680 ;  /* 0x009896800000995d */ /* 0x004fea0003900000 */
[----:B------:R-:W2:Y:S02]  /*27840*/  @!P1 SYNCS.PHASECHK.TRANS64 P1, [R11+URZ+0x30850], R2 ;  /* 0x030850020b0095a7 */ /* 0x000ea4000802007f */
[----:B--2---:R-:W-:Y:S05]  /*27850*/  @!P1 BRA `(.L_x_2853) ;  /* 0xfffffffc00f09947 */ /* 0x004fea000383ffff */
[----:B------:R-:W-:Y:S05]  /*27860*/  BRA `(.L_x_2852) ;  /* 0xfffffee000f47947 */ /* 0x000fea000383ffff */
.L_x_2863:
[----:B-1----:R1:W2:Y:S02]  /*27870*/  SYNCS.PHASECHK.TRANS64.TRYWAIT P1, [R14+URZ+0x30830], R15 ;  /* 0x0308300f0e0075a7 */ /* 0x0022a4000802017f */
[----:B--2---:R-:W-:Y:S05]  /*27880*/  @!P1 NANOSLEEP.SYNCS 0x989680 ;  /* 0x009896800000995d */ /* 0x004fea0003900000 */
[----:B------:R-:W2:Y:S02]  /*27890*/  @!P1 SYNCS.PHASECHK.TRANS64 P1, [R14+URZ+0x30830], R15 ;  /* 0x0308300f0e0095a7 */ /* 0x000ea4000802007f */
[----:B--2---:R-:W-:Y:S05]  /*278a0*/  @!P1 BRA `(.L_x_2863) ;  /* 0xfffffffc00f09947 */ /* 0x004fea000383ffff */
[----:B------:R-:W-:Y:S05]  /*278b0*/  BRA `(.L_x_2862) ;  /* 0xfffffefc00f07947 */ /* 0x000fea000383ffff */
.L_x_2868:
[----:B-1----:R1:W2:Y:S02]  /*278c0*/  SYNCS.PHASECHK.TRANS64.TRYWAIT P1, [R11+URZ+0x30850], R2 ;  /* 0x030850020b0075a7 */ /* 0x0022a4000802017f */
[----:B--2---:R-:W-:Y:S05]  /*278d0*/  @!P1 NANOSLEEP.SYNCS 0x989680 ;  /* 0x009896800000995d */ /* 0x004fea0003900000 */
[----:B------:R-:W2:Y:S02]  /*278e0*/  @!P1 SYNCS.PHASECHK.TRANS64 P1, [R11+URZ+0x30850], R2 ;  /* 0x030850020b0095a7 */ /* 0x000ea4000802007f */
[----:B--2---:R-:W-:Y:S05]  /*278f0*/  @!P1 BRA `(.L_x_2868) ;  /* 0xfffffffc00f09947 */ /* 0x004fea000383ffff */
[----:B------:R-:W-:Y:S05]  /*27900*/  BRA `(.L_x_2867) ;  /* 0xffffff0c00087947 */ /* 0x000fea000383ffff */
.L_x_2876:
[----:B-1----:R1:W2:Y:S02]  /*27910*/  SYNCS.PHASECHK.TRANS64.TRYWAIT P1, [R10+URZ+0x30850], R5 ;  /* 0x030850050a0075a7 */ /* 0x0022a4000802017f */
[----:B--2---:R-:W-:Y:S05]  /*27920*/  @!P1 NANOSLEEP.SYNCS 0x989680 ;  /* 0x009896800000995d */ /* 0x004fea0003900000 */
[----:B------:R-:W2:Y:S02]  /*27930*/  @!P1 SYNCS.PHASECHK.TRANS64 P1, [R10+URZ+0x30850], R5 ;  /* 0x030850050a0095a7 */ /* 0x000ea4000802007f */
[----:B--2---:R-:W-:Y:S05]  /*27940*/  @!P1 BRA `(.L_x_2876) ;  /* 0xfffffffc00f09947 */ /* 0x004fea000383ffff */
[----:B------:R-:W-:Y:S05]  /*27950*/  BRA `(.L_x_2875) ;  /* 0xffffff2400687947 */ /* 0x000fea000383ffff */
.L_x_2918:
[----:B------:R-:W1:Y:S01]  /*27960*/  S2R R11, SR_TID.X ;  /* 0x00000000000b7919 */ /* 0x000e620000002100 */
[----:B------:R-:W-:Y:S01]  /*27970*/  BSSY B1, `(.L_x_3083) ;  /* 0x000000a000017945 */ /* 0x000fe20003800000 */
[----:B0-----:R-:W-:Y:S02]  /*27980*/  IMAD.MOV.U32 R12, RZ, RZ, RZ ;  /* 0x000000ffff0c7224 */ /* 0x001fe400078e00ff */
[----:B------:R-:W-:Y:S01]  /*27990*/  IMAD.MOV.U32 R15, RZ, RZ, -0x1 ;  /* 0xffffffffff0f7424 */ /* 0x000fe200078e00ff */
[----:B-1----:R-:W-:-:S04]  /*279a0*/  SHF.R.U32.HI R11, RZ, 0x5, R11 ;  /* 0x00000005ff0b7819 */ /* 0x002fc8000001160b */
[----:B------:R-:W-:-:S05]  /*279b0*/  LOP3.LUT R11, R11, 0x3, RZ, 0xc0, !PT ;  /* 0x000000030b0b7812 */ /* 0x000fca00078ec0ff */
[----:B------:R-:W-:Y:S01]  /*279c0*/  IMAD.MOV.U32 R13, RZ, RZ, R11 ;  /* 0x000000ffff0d7224 */ /* 0x000fe200078e000b */
[----:B------:R-:W-:-:S07]  /*279d0*/  MOV R11, 0x1f ;  /* 0x0000001f000b7802 */ /* 0x000fce0000000f00 */
[----:B------:R-:W-:Y:S05]  /*279e0*/  WARPSYNC.COLLECTIVE R15, `(.L_x_3084) ;  /* 0x000000000f087348 */ /* 0x000fea0003c00000 */
[----:B------:R0:W1:Y:S02]  /*279f0*/  SHFL.IDX P6, R14, R13, R12, R11 ;  /* 0x0000000c0d0e7389 */ /* 0x00006400000c000b */
[----:B01----:R-:W-:Y:S01]  /*27a00*/  ENDCOLLECTIVE ;  /* 0x000000000000791b */ /* 0x003fe20003800000 */
.L_x_3084:
[----:B------:R-:W-:Y:S05]  /*27a10*/  BSYNC B1 ;  /* 0x0000000000017941 */ /* 0x000fea0003800000 */
.L_x_3083:
[----:B------:R-:W-:Y:S05]  /*27a20*/  BRA `(.L_x_3085) ;  /* 0xffffff8800a47947 */ /* 0x000fea000383ffff */
.L_x_2920:
[----:B------:R-:W-:Y:S01]  /*27a30*/  BSSY B1, `(.L_x_3086) ;  /* 0x0000006000017945 */ /* 0x000fe20003800000 */
[----:B------:R-:W-:-:S07]  /*27a40*/  IMAD.MOV.U32 R15, RZ, RZ, -0x1 ;  /* 0xffffffffff0f7424 */ /* 0x000fce00078e00ff */
[----:B01----:R-:W-:Y:S05]  /*27a50*/  WARPSYNC.COLLECTIVE R15, `(.L_x_3087) ;  /* 0x000000000f0c7348 */ /* 0x003fea0003c00000 */
[----:B------:R-:W-:Y:S02]  /*27a60*/  ELECT P6, UR62, PT ;  /* 0x00000000003e782f */ /* 0x000fe400038c0000 */
[----:B------:R-:W-:Y:S01]  /*27a70*/  MOV R14, UR62 ;  /* 0x0000003e000e7c02 */ /* 0x000fe20008000f00 */
[----:B01----:R-:W-:Y:S10]  /*27a80*/  ENDCOLLECTIVE ;  /* 0x000000000000791b */ /* 0x003ff40003800000 */
.L_x_3087:
[----:B------:R-:W-:Y:S05]  /*27a90*/  BSYNC B1 ;  /* 0x0000000000017941 */ /* 0x000fea0003800000 */
.L_x_3086:
[----:B------:R-:W-:Y:S05]  /*27aa0*/  BRA `(.L_x_2919) ;  /* 0xffffff88009c7947 */ /* 0x000fea000383ffff */
.L_x_2922:
[----:B-1----:R1:W2:Y:S02]  /*27ab0*/  SYNCS.PHASECHK.TRANS64.TRYWAIT P0, [R16+URZ+0x30820], R8 ;  /* 0x03082008100075a7 */ /* 0x0022a4000800017f */
[----:B--2---:R-:W-:Y:S05]  /*27ac0*/  @!P0 NANOSLEEP.SYNCS 0x989680 ;  /* 0x009896800000895d */ /* 0x004fea0003900000 */
[----:B------:R-:W2:Y:S02]  /*27ad0*/  @!P0 SYNCS.PHASECHK.TRANS64 P0, [R16+URZ+0x30820], R8 ;  /* 0x03082008100085a7 */ /* 0x000ea4000800007f */
[----:B--2---:R-:W-:Y:S05]  /*27ae0*/  @!P0 BRA `(.L_x_2922) ;  /* 0xfffffffc00f08947 */ /* 0x004fea000383ffff */
[----:B------:R-:W-:Y:S05]  /*27af0*/  BRA `(.L_x_3088) ;  /* 0xffffff8800ac7947 */ /* 0x000fea000383ffff */
.L_x_2926:
[----:B0-----:R0:W2:Y:S02]  /*27b00*/  SYNCS.PHASECHK.TRANS64.TRYWAIT P0, [R12+URZ+0x308a0], R11 ;  /* 0x0308a00b0c0075a7 */ /* 0x0010a4000800017f */
[----:B--2---:R-:W-:Y:S05]  /*27b10*/  @!P0 NANOSLEEP.SYNCS 0x989680 ;  /* 0x009896800000895d */ /* 0x004fea0003900000 */
[----:B------:R-:W2:Y:S02]  /*27b20*/  @!P0 SYNCS.PHASECHK.TRANS64 P0, [R12+URZ+0x308a0], R11 ;  /* 0x0308a00b0c0085a7 */ /* 0x000ea4000800007f */
[----:B--2---:R-:W-:Y:S05]  /*27b30*/  @!P0 BRA `(.L_x_2926) ;  /* 0xfffffffc00f08947 */ /* 0x004fea000383ffff */
[----:B------:R-:W-:Y:S05]  /*27b40*/  BRA `(.L_x_3089) ;  /* 0xffffff8800c47947 */ /* 0x000fea000383ffff */
.L_x_2933:
[----:B-1----:R1:W2:Y:S02]  /*27b50*/  SYNCS.PHASECHK.TRANS64.TRYWAIT P0, [R12+URZ+0x308c0], R11 ;  /* 0x0308c00b0c0075a7 */ /* 0x0022a4000800017f */
[----:B--2---:R-:W-:Y:S05]  /*27b60*/  @!P0 NANOSLEEP.SYNCS 0x989680 ;  /* 0x009896800000895d */ /* 0x004fea0003900000 */
[----:B------:R-:W2:Y:S02]  /*27b70*/  @!P0 SYNCS.PHASECHK.TRANS64 P0, [R12+URZ+0x308c0], R11 ;  /* 0x0308c00b0c0085a7 */ /* 0x000ea4000800007f */
[----:B--2---:R-:W-:Y:S05]  /*27b80*/  @!P0 BRA `(.L_x_2933) ;  /* 0xfffffffc00f08947 */ /* 0x004fea000383ffff */
[----:B------:R-:W-:Y:S05]  /*27b90*/  BRA `(.L_x_3090) ;  /* 0xffffff8c00c07947 */ /* 0x000fea000383ffff */
.L_x_2942:
[----:B0-----:R0:W2:Y:S02]  /*27ba0*/  SYNCS.PHASECHK.TRANS64.TRYWAIT P1, [R11+URZ+0x308a0], R10 ;  /* 0x0308a00a0b0075a7 */ /* 0x0010a4000802017f */
[----:B--2---:R-:W-:Y:S05]  /*27bb0*/  @!P1 NANOSLEEP.SYNCS 0x989680 ;  /* 0x009896800000995d */ /* 0x004fea0003900000 */
[----:B------:R-:W2:Y:S02]  /*27bc0*/  @!P1 SYNCS.PHASECHK.TRANS64 P1, [R11+URZ+0x308a0], R10 ;  /* 0x0308a00a0b0095a7 */ /* 0x000ea4000802007f */
[----:B--2---:R-:W-:Y:S05]  /*27bd0*/  @!P1 BRA `(.L_x_2942) ;  /* 0xfffffffc00f09947 */ /* 0x004fea000383ffff */
[----:B------:R-:W-:Y:S05]  /*27be0*/  BRA `(.L_x_3091) ;  /* 0xffffff9000f87947 */ /* 0x000fea000383ffff */
.L_x_2949:
[----:B-1----:R1:W2:Y:S02]  /*27bf0*/  SYNCS.PHASECHK.TRANS64.TRYWAIT P1, [R11+URZ+0x308c0], R10 ;  /* 0x0308c00a0b0075a7 */ /* 0x0022a4000802017f */
[----:B--2---:R-:W-:Y:S05]  /*27c00*/  @!P1 NANOSLEEP.SYNCS 0x989680 ;  /* 0x009896800000995d */ /* 0x004fea0003900000 */
[----:B------:R-:W2:Y:S02]  /*27c10*/  @!P1 SYNCS.PHASECHK.TRANS64 P1, [R11+URZ+0x308c0], R10 ;  /* 0x0308c00a0b0095a7 */ /* 0x000ea4000802007f */
[----:B--2---:R-:W-:Y:S05]  /*27c20*/  @!P1 BRA `(.L_x_2949) ;  /* 0xfffffffc00f09947 */ /* 0x004fea000383ffff */
[----:B------:R-:W-:Y:S05]  /*27c30*/  BRA `(.L_x_3092) ;  /* 0xffffff9400f07947 */ /* 0x000fea000383ffff */
.L_x_2966:
[----:B------:R-:W0:Y:S01]  /*27c40*/  S2R R8, SR_TID.X ;  /* 0x0000000000087919 */ /* 0x000e220000002100 */
        /* <DEDUP_REMOVED lines=10> */
.L_x_3094:
[----:B------:R-:W-:Y:S05]  /*27cf0*/  BSYNC B0 ;  /* 0x0000000000007941 */ /* 0x000fea0003800000 */
.L_x_3093:
[----:B------:R-:W-:Y:S05]  /*27d00*/  BRA `(.L_x_3095) ;  /* 0xffffffa400d87947 */ /* 0x000fea000383ffff */
.L_x_2969:
[----:B0-----:R0:W1:Y:S02]  /*27d10*/  SYNCS.PHASECHK.TRANS64.TRYWAIT P0, [R7+URZ+0x30840], R2 ;  /* 0x03084002070075a7 */ /* 0x001064000800017f */
[----:B-1----:R-:W-:Y:S05]  /*27d20*/  @!P0 NANOSLEEP.SYNCS 0x989680 ;  /* 0x009896800000895d */ /* 0x002fea0003900000 */
[----:B------:R-:W1:Y:S02]  /*27d30*/  @!P0 SYNCS.PHASECHK.TRANS64 P0, [R7+URZ+0x30840], R2 ;  /* 0x03084002070085a7 */ /* 0x000e64000800007f */
[----:B-1----:R-:W-:Y:S05]  /*27d40*/  @!P0 BRA `(.L_x_2969) ;  /* 0xfffffffc00f08947 */ /* 0x002fea000383ffff */
[----:B------:R-:W-:Y:S05]  /*27d50*/  BRA `(.L_x_3096) ;  /* 0xffffffa800287947 */ /* 0x000fea000383ffff */
.L_x_2970:
        /* <DEDUP_REMOVED lines=8> */
.L_x_3098:
[----:B------:R-:W-:Y:S05]  /*27de0*/  BSYNC B0 ;  /* 0x0000000000007941 */ /* 0x000fea0003800000 */
.L_x_3097:
        /* <DEDUP_REMOVED lines=9> */
.L_x_3099:
[----:B------:R-:W-:Y:S01]  /*27e80*/  ULDC.64 UR4, c[0x0][0x208] ;  /* 0x0000820000047ab9 */ /* 0x000fe20000000a00 */
[----:B------:R-:W-:Y:S02]  /*27e90*/  IMAD.MOV.U32 R13, RZ, RZ, R0 ;  /* 0x000000ffff0d7224 */ /* 0x000fe400078e0000 */
[----:B------:R-:W-:Y:S02]  /*27ea0*/  IMAD.MOV.U32 R12, RZ, RZ, 0x1 ;  /* 0x00000001ff0c7424 */ /* 0x000fe400078e00ff */
[----:B------:R-:W-:-:S05]  /*27eb0*/  IMAD.MOV.U32 R3, RZ, RZ, R14 ;  /* 0x000000ffff037224 */ /* 0x000fca00078e000e */
[----:B------:R-:W-:-:S05]  /*27ec0*/  @P0 LEA R3, P1, R33, R3, 0x1 ;  /* 0x0000000321030211 */ /* 0x000fca00078208ff */
[----:B------:R-:W-:Y:S01]  /*27ed0*/  @P0 IMAD.X R2, RZ, RZ, R2, P1 ;  /* 0x000000ffff020224 */ /* 0x000fe200008e0602 */
[----:B------:R-:W-:-:S04]  /*27ee0*/  ISETP.GE.AND P1, PT, R6, 0x11, PT ;  /* 0x000000110600780c */ /* 0x000fc80003f26270 */
[----:B------:R-:W-:-:S04]  /*27ef0*/  @P0 LOP3.LUT R3, R3, R2, RZ, 0x3c, !PT ;  /* 0x0000000203030212 */ /* 0x000fc800078e3cff */
[----:B------:R-:W-:-:S04]  /*27f00*/  @P0 LOP3.LUT R2, R3, R2, RZ, 0x3c, !PT ;  /* 0x0000000203020212 */ /* 0x000fc800078e3cff */
[----:B------:R-:W-:-:S05]  /*27f10*/  @P0 LOP3.LUT R3, R3, R2, RZ, 0x3c, !PT ;  /* 0x0000000203030212 */ /* 0x000fca00078e3cff */
[----:B------:R-:W-:Y:S01]  /*27f20*/  @!PT LDS RZ, [RZ] ;  /* 0x00000000fffff984 */ /* 0x000fe20000000800 */
[----:B------:R-:W-:Y:S01]  /*27f30*/  @!PT LDS RZ, [RZ] ;  /* 0x00000000fffff984 */ /* 0x000fe20000000800 */
[----:B------:R-:W-:Y:S01]  /*27f40*/  @!PT LDS RZ, [RZ] ;  /* 0x00000000fffff984 */ /* 0x000fe20000000800 */
[----:B------:R0:W-:Y:S04]  /*27f50*/  @P0 LDGSTS.E.BYPASS.LTC128B.128 [R8+0x1e400], desc[UR4][R2.64], !P4 ;  /* 0x1e40000002080fae */ /* 0x0001e8000e101d44 */
[----:B------:R0:W-:Y:S04]  /*27f60*/  @P0 LDGSTS.E.BYPASS.LTC128B.128 [R8+0x21400], desc[UR4][R2.64+0x80], !P3 ;  /* 0x2140008002080fae */ /* 0x0001e8000d901d44 */
[----:B------:R0:W-:Y:S02]  /*27f70*/  @P0 LDGSTS.E.BYPASS.LTC128B.128 [R8+0x24400], desc[UR4][R2.64+0x100], !P2 ;  /* 0x2440010002080fae */ /* 0x0001e4000d101d44 */
[----:B0-----:R-:W-:Y:S05]  /*27f80*/  WARPSYNC.COLLECTIVE R15, `(.L_x_3100) ;  /* 0x000000000f087348 */ /* 0x001fea0003c00000 */
[----:B------:R1:W2:Y:S02]  /*27f90*/  SHFL.IDX P6, R14, R13, R12, R11 ;  /* 0x0000000c0d0e7389 */ /* 0x0002a400000c000b */
[----:B012---:R-:W-:Y:S01]  /*27fa0*/  ENDCOLLECTIVE ;  /* 0x000000000000791b */ /* 0x007fe20003800000 */
.L_x_3100:
[----:B------:R-:W-:Y:S02]  /*27fb0*/  @P1 IMAD R8, R5, 0x2, R16 ;  /* 0x0000000205081824 */ /* 0x000fe400078e0210 */
[----:B------:R-:W-:Y:S01]  /*27fc0*/  IMAD.MOV.U32 R13, RZ, RZ, R4 ;  /* 0x000000ffff0d7224 */ /* 0x000fe200078e0004 */
[----:B------:R-:W-:-:S07]  /*27fd0*/  MOV R2, R14 ;  /* 0x0000000e00027202 */ /* 0x000fce0000000f00 */
[----:B------:R-:W-:Y:S05]  /*27fe0*/  WARPSYNC.COLLECTIVE R15, `(.L_x_3101) ;  /* 0x000000000f087348 */ /* 0x000fea0003c00000 */
[----:B------:R0:W1:Y:S02]  /*27ff0*/  SHFL.IDX P6, R14, R13, R12, R11 ;  /* 0x0000000c0d0e7389 */ /* 0x00006400000c000b */
[----:B01----:R-:W-:Y:S01]  /*28000*/  ENDCOLLECTIVE ;  /* 0x000000000000791b */ /* 0x003fe20003800000 */
.L_x_3101:
[----:B------:R-:W-:Y:S01]  /*28010*/  ULDC.64 UR4, c[0x0][0x208] ;  /* 0x0000820000047ab9 */ /* 0x000fe20000000a00 */
[----:B------:R-:W-:Y:S01]  /*28020*/  IMAD.MOV.U32 R13, RZ, RZ, R0 ;  /* 0x000000ffff0d7224 */ /* 0x000fe200078e0000 */
[----:B------:R-:W-:Y:S01]  /*28030*/  MOV R12, 0x2 ;  /* 0x00000002000c7802 */ /* 0x000fe20000000f00 */
[----:B------:R-:W-:-:S05]  /*28040*/  IMAD.MOV.U32 R3, RZ, RZ, R14 ;  /* 0x000000ffff037224 */ /* 0x000fca00078e000e */
[----:B------:R-:W-:-:S04]  /*28050*/  @P1 LEA R3, P0, R33, R3, 0x1 ;  /* 0x0000000321031211 */ /* 0x000fc800078008ff */
[----:B------:R-:W-:-:S04]  /*28060*/  @P1 IADD3.X R2, RZ, R2, RZ, P0, !PT ;  /* 0x00000002ff021210 */ /* 0x000fc800007fe4ff */
        /* <DEDUP_REMOVED lines=8> */
[----:B------:R0:W-:Y:S01]  /*280f0*/  @P1 LDGSTS.E.BYPASS.LTC128B.128 [R8+0x24c00], desc[UR4][R2.64+0x100], !P2 ;  /* 0x24c0010002081fae */ /* 0x0001e2000d101d44 */
[----:B------:R-:W-:-:S13]  /*28100*/  ISETP.GE.AND P1, PT, R6, 0x21, PT ;  /* 0x000000210600780c */ /* 0x000fda0003f26270 */
[----:B0-----:R-:W-:Y:S05]  /*28110*/  WARPSYNC.COLLECTIVE R15, `(.L_x_3102) ;  /* 0x000000000f087348 */ /* 0x001fea0003c00000 */
[----:B------:R1:W2:Y:S02]  /*28120*/  SHFL.IDX P6, R14, R13, R12, R11 ;  /* 0x0000000c0d0e7389 */ /* 0x0002a400000c000b */
[----:B012---:R-:W-:Y:S01]  /*28130*/  ENDCOLLECTIVE ;  /* 0x000000000000791b */ /* 0x007fe20003800000 */
.L_x_3102:
[----:B------:R-:W-:Y:S02]  /*28140*/  @P1 IMAD R8, R5, 0x2, R16 ;  /* 0x0000000205081824 */ /* 0x000fe400078e0210 */
[----:B------:R-:W-:Y:S02]  /*28150*/  IMAD.MOV.U32 R13, RZ, RZ, R4 ;  /* 0x000000ffff0d7224 */ /* 0x000fe400078e0004 */
[----:B------:R-:W-:-:S07]  /*28160*/  IMAD.MOV.U32 R2, RZ, RZ, R14 ;  /* 0x000000ffff027224 */ /* 0x000fce00078e000e */
[----:B------:R-:W-:Y:S05]  /*28170*/  WARPSYNC.COLLECTIVE R15, `(.L_x_3103) ;  /* 0x000000000f087348 */ /* 0x000fea0003c00000 */
[----:B------:R0:W1:Y:S02]  /*28180*/  SHFL.IDX P6, R14, R13, R12, R11 ;  /* 0x0000000c0d0e7389 */ /* 0x00006400000c000b */
[----:B01----:R-:W-:Y:S01]  /*28190*/  ENDCOLLECTIVE ;  /* 0x000000000000791b */ /* 0x003fe20003800000 */
.L_x_3103:
[----:B------:R-:W-:Y:S01]  /*281a0*/  ULDC.64 UR4, c[0x0][0x208] ;  /* 0x0000820000047ab9 */ /* 0x000fe20000000a00 */
[----:B------:R-:W-:Y:S01]  /*281b0*/  MOV R13, R0 ;  /* 0x00000000000d7202 */ /* 0x000fe20000000f00 */
[----:B------:R-:W-:Y:S01]  /*281c0*/  IMAD.MOV.U32 R12, RZ, RZ, 0x3 ;  /* 0x00000003ff0c7424 */ /* 0x000fe200078e00ff */
[----:B------:R-:W-:-:S04]  /*281d0*/  MOV R3, R14 ;  /* 0x0000000e00037202 */ /* 0x000fc80000000f00 */
[----:B------:R-:W-:-:S05]  /*281e0*/  @P1 LEA R3, P0, R33, R3, 0x1 ;  /* 0x0000000321031211 */ /* 0x000fca00078008ff */
[----:B------:R-:W-:-:S05]  /*281f0*/  @P1 IMAD.X R2, RZ, RZ, R2, P0 ;  /* 0x000000ffff021224 */ /* 0x000fca00000e0602 */
        /* <DEDUP_REMOVED lines=13> */
.L_x_3104:
[----:B------:R-:W-:Y:S02]  /*282d0*/  @P1 LEA R8, R5, R16, 0x1 ;  /* 0x0000001005081211 */ /* 0x000fe400078e08ff */
[----:B------:R-:W-:Y:S01]  /*282e0*/  MOV R13, R4 ;  /* 0x00000004000d7202 */ /* 0x000fe20000000f00 */
[----:B------:R-:W-:-:S07]  /*282f0*/  IMAD.MOV.U32 R2, RZ, RZ, R14 ;  /* 0x000000ffff027224 */ /* 0x000fce00078e000e */
[----:B------:R-:W-:Y:S05]  /*28300*/  WARPSYNC.COLLECTIVE R15, `(.L_x_3105) ;  /* 0x000000000f087348 */ /* 0x000fea0003c00000 */
[----:B------:R0:W1:Y:S02]  /*28310*/  SHFL.IDX P6, R14, R13, R12, R11 ;  /* 0x0000000c0d0e7389 */ /* 0x00006400000c000b */
[----:B01----:R-:W-:Y:S01]  /*28320*/  ENDCOLLECTIVE ;  /* 0x000000000000791b */ /* 0x003fe20003800000 */
.L_x_3105:
[----:B------:R-:W-:Y:S01]  /*28330*/  ULDC.64 UR4, c[0x0][0x208] ;  /* 0x0000820000047ab9 */ /* 0x000fe20000000a00 */
[----:B------:R-:W-:Y:S02]  /*28340*/  IMAD.MOV.U32 R13, RZ, RZ, R0 ;  /* 0x000000ffff0d7224 */ /* 0x000fe400078e0000 */
[----:B------:R-:W-:Y:S02]  /*28350*/  IMAD.MOV.U32 R12, RZ, RZ, 0x4 ;  /* 0x00000004ff0c7424 */ /* 0x000fe400078e00ff */
[----:B------:R-:W-:-:S05]  /*28360*/  IMAD.MOV.U32 R3, RZ, RZ, R14 ;  /* 0x000000ffff037224 */ /* 0x000fca00078e000e */
        /* <DEDUP_REMOVED lines=15> */
.L_x_3106:
[----:B------:R-:W-:Y:S02]  /*28460*/  @P1 IMAD R8, R5, 0x2, R16 ;  /* 0x0000000205081824 */ /* 0x000fe400078e0210 */
[----:B------:R-:W-:Y:S01]  /*28470*/  IMAD.MOV.U32 R13, RZ, RZ, R4 ;  /* 0x000000ffff0d7224 */ /* 0x000fe200078e0004 */
[----:B------:R-:W-:-:S07]  /*28480*/  MOV R2, R14 ;  /* 0x0000000e00027202 */ /* 0x000fce0000000f00 */
[----:B------:R-:W-:Y:S05]  /*28490*/  WARPSYNC.COLLECTIVE R15, `(.L_x_3107) ;  /* 0x000000000f087348 */ /* 0x000fea0003c00000 */
[----:B------:R0:W1:Y:S02]  /*284a0*/  SHFL.IDX P6, R14, R13, R12, R11 ;  /* 0x0000000c0d0e7389 */ /* 0x00006400000c000b */
[----:B01----:R-:W-:Y:S01]  /*284b0*/  ENDCOLLECTIVE ;  /* 0x000000000000791b */ /* 0x003fe20003800000 */
.L_x_3107:
        /* <DEDUP_REMOVED lines=18> */
.L_x_3108:
[----:B------:R-:W-:Y:S02]  /*285e0*/  IMAD.MOV.U32 R13, RZ, RZ, R4 ;  /* 0x000000ffff0d7224 */ /* 0x000fe400078e0004 */
[----:B------:R-:W-:-:S07]  /*285f0*/  IMAD.MOV.U32 R0, RZ, RZ, R14 ;  /* 0x000000ffff007224 */ /* 0x000fce00078e000e */
[----:B------:R-:W-:Y:S05]  /*28600*/  WARPSYNC.COLLECTIVE R15, `(.L_x_3109) ;  /* 0x000000000f087348 */ /* 0x000fea0003c00000 */
[----:B------:R0:W1:Y:S02]  /*28610*/  SHFL.IDX P6, R14, R13, R12, R11 ;  /* 0x0000000c0d0e7389 */ /* 0x00006400000c000b */
[----:B01----:R-:W-:Y:S01]  /*28620*/  ENDCOLLECTIVE ;  /* 0x000000000000791b */ /* 0x003fe20003800000 */
.L_x_3109:
[----:B------:R-:W-:Y:S01]  /*28630*/  MOV R2, R14 ;  /* 0x0000000e00027202 */ /* 0x000fe20000000f00 */
[----:B------:R-:W-:Y:S06]  /*28640*/  BRA `(.L_x_3110) ;  /* 0xffffffa400607947 */ /* 0x000fec000383ffff */
.L_x_2975:
[----:B------:R-:W-:Y:S01]  /*28650*/  IMAD.MOV.U32 R13, RZ, RZ, R4 ;  /* 0x000000ffff0d7224 */ /* 0x000fe200078e0004 */
[----:B------:R-:W-:Y:S01]  /*28660*/  MOV R11, 0x181f ;  /* 0x0000181f000b7802 */ /* 0x000fe20000000f00 */
[----:B------:R-:W-:Y:S02]  /*28670*/  IMAD.MOV.U32 R12, RZ, RZ, RZ ;  /* 0x000000ffff0c7224 */ /* 0x000fe400078e00ff */
[----:B------:R-:W-:Y:S02]  /*28680*/  IMAD.MOV.U32 R15, RZ, RZ, -0x1 ;  /* 0xffffffffff0f7424 */ /* 0x000fe400078e00ff */
[----:B-----5:R-:W-:Y:S02]  /*28690*/  IMAD R5, R10, R7, RZ ;  /* 0x000000070a057224 */ /* 0x020fe400078e02ff */
[----:B------:R-:W-:-:S07]  /*286a0*/  IMAD R25, R25, 0x80, R9 ;  /* 0x0000008019197824 */ /* 0x000fce00078e0209 */
[----:B------:R-:W-:Y:S05]  /*286b0*/  WARPSYNC.COLLECTIVE R15, `(.L_x_3111) ;  /* 0x000000000f087348 */ /* 0x000fea0003c00000 */
[----:B------:R0:W1:Y:S02]  /*286c0*/  SHFL.IDX P6, R14, R13, R12, R11 ;  /* 0x0000000c0d0e7389 */ /* 0x00006400000c000b */
[----:B01----:R-:W-:Y:S01]  /*286d0*/  ENDCOLLECTIVE ;  /* 0x000000000000791b */ /* 0x003fe20003800000 */
.L_x_3111:
[C---:B------:R-:W-:Y:S01]  /*286e0*/  VIADD R6, R25.reuse, 0x10 ;  /* 0x0000001019067836 */ /* 0x040fe20000000000 */
[----:B------:R-:W-:Y:S02]  /*286f0*/  ISETP.GE.AND P2, PT, R25, R5, PT ;  /* 0x000000051900720c */ /* 0x000fe40003f46270 */
[----:B------:R-:W-:Y:S01]  /*28700*/  MOV R13, R0 ;  /* 0x00000000000d7202 */ /* 0x000fe20000000f00 */
[----:B------:R-:W-:-:S10]  /*28710*/  IMAD.MOV.U32 R2, RZ, RZ, R14 ;  /* 0x000000ffff027224 */ /* 0x000fd400078e000e */
[----:B------:R-:W-:Y:S05]  /*28720*/  WARPSYNC.COLLECTIVE R15, `(.L_x_3112) ;  /* 0x000000000f087348 */ /* 0x000fea0003c00000 */
[----:B------:R0:W1:Y:S02]  /*28730*/  SHFL.IDX P6, R14, R13, R12, R11 ;  /* 0x0000000c0d0e7389 */ /* 0x00006400000c000b */
[----:B01----:R-:W-:Y:S01]  /*28740*/  ENDCOLLECTIVE ;  /* 0x000000000000791b */ /* 0x003fe20003800000 */
.L_x_3112:
[----:B------:R-:W-:Y:S01]  /*28750*/  ULDC.64 UR4, c[0x0][0x208] ;  /* 0x0000820000047ab9 */ /* 0x000fe20000000a00 */
[----:B------:R-:W-:Y:S01]  /*28760*/  IMAD.MOV.U32 R13, RZ, RZ, R4 ;  /* 0x000000ffff0d7224 */ /* 0x000fe200078e0004 */
[----:B------:R-:W-:Y:S02]  /*28770*/  MOV R12, 0x1 ;  /* 0x00000001000c7802 */ /* 0x000fe40000000f00 */
[----:B------:R-:W-:-:S05]  /*28780*/  @!P2 LEA R14, P4, R33, R14, 0x1 ;  /* 0x0000000e210ea211 */ /* 0x000fca00078808ff */
[----:B------:R-:W-:Y:S01]  /*28790*/  @!P2 IMAD.X R3, RZ, RZ, R2, P4 ;  /* 0x000000ffff03a224 */ /* 0x000fe200020e0602 */
[----:B------:R-:W-:-:S05]  /*287a0*/  @!P2 MOV R2, R14 ;  /* 0x0000000e0002a202 */ /* 0x000fca0000000f00 */
[----:B------:R-:W-:Y:S01]  /*287b0*/  @!PT LDS RZ, [RZ] ;  /* 0x00000000fffff984 */ /* 0x000fe20000000800 */
[----:B------:R-:W-:Y:S01]  /*287c0*/  @!PT LDS RZ, [RZ] ;  /* 0x00000000fffff984 */ /* 0x000fe20000000800 */
[----:B------:R-:W-:Y:S01]  /*287d0*/  @!PT LDS RZ, [RZ] ;  /* 0x00000000fffff984 */ /* 0x000fe20000000800 */
[----:B------:R0:W-:Y:S04]  /*287e0*/  @!P2 LDGSTS.E.BYPASS.LTC128B.128 [R8+0x12400], desc[UR4][R2.64], !P3 ;  /* 0x124000000208afae */ /* 0x0001e8000d901d44 */
[----:B------:R0:W-:Y:S04]  /*287f0*/  @!P2 LDGSTS.E.BYPASS.LTC128B.128 [R8+0x16400], desc[UR4][R2.64+0x80], !P0 ;  /* 0x164000800208afae */ /* 0x0001e8000c101d44 */
[----:B------:R0:W-:Y:S01]  /*28800*/  @!P2 LDGSTS.E.BYPASS.LTC128B.128 [R8+0x1a400], desc[UR4][R2.64+0x100], !P1 ;  /* 0x1a4001000208afae */ /* 0x0001e2000c901d44 */
[----:B------:R-:W-:Y:S02]  /*28810*/  ISETP.GE.AND P2, PT, R6, R5, PT ;  /* 0x000000050600720c */ /* 0x000fe40003f46270 */
[----:B------:R-:W-:-:S11]  /*28820*/  IADD3 R6, R25, 0x20, RZ ;  /* 0x0000002019067810 */ /* 0x000fd60007ffe0ff */
[----:B0-----:R-:W-:Y:S05]  /*28830*/  WARPSYNC.COLLECTIVE R15, `(.L_x_3113) ;  /* 0x000000000f087348 */ /* 0x001fea0003c00000 */
[----:B------:R1:W2:Y:S02]  /*28840*/  SHFL.IDX P6, R14, R13, R12, R11 ;  /* 0x0000000c0d0e7389 */ /* 0x0002a400000c000b */
[----:B012---:R-:W-:Y:S01]  /*28850*/  ENDCOLLECTIVE ;  /* 0x000000000000791b */ /* 0x007fe20003800000 */
.L_x_3113:
[----:B------:R-:W-:Y:S02]  /*28860*/  IMAD.MOV.U32 R13, RZ, RZ, R0 ;  /* 0x000000ffff0d7224 */ /* 0x000fe400078e0000 */
[----:B------:R-:W-:-:S07]  /*28870*/  IMAD.MOV.U32 R2, RZ, RZ, R14 ;  /* 0x000000ffff027224 */ /* 0x000fce00078e000e */
[----:B------:R-:W-:Y:S05]  /*28880*/  WARPSYNC.COLLECTIVE R15, `(.L_x_3114) ;  /* 0x000000000f087348 */ /* 0x000fea0003c00000 */
[----:B------:R0:W1:Y:S02]  /*28890*/  SHFL.IDX P6, R14, R13, R12, R11 ;  /* 0x0000000c0d0e7389 */ /* 0x00006400000c000b */
[----:B01----:R-:W-:Y:S01]  /*288a0*/  ENDCOLLECTIVE ;  /* 0x000000000000791b */ /* 0x003fe20003800000 */
.L_x_3114:
[----:B------:R-:W-:Y:S01]  /*288b0*/  ULDC.64 UR4, c[0x0][0x208] ;  /* 0x0000820000047ab9 */ /* 0x000fe20000000a00 */
[----:B------:R-:W-:Y:S02]  /*288c0*/  IMAD.MOV.U32 R13, RZ, RZ, R4 ;  /* 0x000000ffff0d7224 */ /* 0x000fe400078e0004 */
[----:B------:R-:W-:Y:S01]  /*288d0*/  IMAD.MOV.U32 R12, RZ, RZ, 0x2 ;  /* 0x00000002ff0c7424 */ /* 0x000fe200078e00ff */
[----:B------:R-:W-:-:S04]  /*288e0*/  @!P2 LEA R14, P4, R33, R14, 0x1 ;  /* 0x0000000e210ea211 */ /* 0x000fc800078808ff */
[----:B------:R-:W-:Y:S01]  /*288f0*/  @!P2 IADD3.X R7, RZ, R2, RZ, P4, !PT ;  /* 0x00000002ff07a210 */ /* 0x000fe200027fe4ff */
[----:B------:R-:W-:-:S04]  /*28900*/  @!P2 IMAD.MOV.U32 R2, RZ, RZ, R14 ;  /* 0x000000ffff02a224 */ /* 0x000fc800078e000e */
[----:B------:R-:W-:-:S05]  /*28910*/  @!P2 IMAD.MOV.U32 R3, RZ, RZ, R7 ;  /* 0x000000ffff03a224 */ /* 0x000fca00078e0007 */
[----:B------:R-:W-:Y:S01]  /*28920*/  @!PT LDS RZ, [RZ] ;  /* 0x00000000fffff984 */ /* 0x000fe20000000800 */
[----:B------:R-:W-:Y:S01]  /*28930*/  @!PT LDS RZ, [RZ] ;  /* 0x00000000fffff984 */ /* 0x000fe20000000800 */
[----:B------:R-:W-:Y:S01]  /*28940*/  @!PT LDS RZ, [RZ] ;  /* 0x00000000fffff984 */ /* 0x000fe20000000800 */
[----:B------:R0:W-:Y:S04]  /*28950*/  @!P2 LDGSTS.E.BYPASS.LTC128B.128 [R8+0x12c00], desc[UR4][R2.64], !P3 ;  /* 0x12c000000208afae */ /* 0x0001e8000d901d44 */
[----:B------:R0:W-:Y:S04]  /*28960*/  @!P2 LDGSTS.E.BYPASS.LTC128B.128 [R8+0x16c00], desc[UR4][R2.64+0x80], !P0 ;  /* 0x16c000800208afae */ /* 0x0001e8000c101d44 */
[----:B------:R0:W-:Y:S01]  /*28970*/  @!P2 LDGSTS.E.BYPASS.LTC128B.128 [R8+0x1ac00], desc[UR4][R2.64+0x100], !P1 ;  /* 0x1ac001000208afae */ /* 0x0001e2000c901d44 */
[----:B------:R-:W-:Y:S01]  /*28980*/  ISETP.GE.AND P2, PT, R6, R5, PT ;  /* 0x000000050600720c */ /* 0x000fe20003f46270 */
[----:B------:R-:W-:-:S12]  /*28990*/  VIADD R6, R25, 0x30 ;  /* 0x0000003019067836 */ /* 0x000fd80000000000 */
[----:B0-----:R-:W-:Y:S05]  /*289a0*/  WARPSYNC.COLLECTIVE R15, `(.L_x_3115) ;  /* 0x000000000f087348 */ /* 0x001fea0003c00000 */
[----:B------:R1:W2:Y:S02]  /*289b0*/  SHFL.IDX P6, R14, R13, R12, R11 ;  /* 0x0000000c0d0e7389 */ /* 0x0002a400000c000b */
[----:B012---:R-:W-:Y:S01]  /*289c0*/  ENDCOLLECTIVE ;  /* 0x000000000000791b */ /* 0x007fe20003800000 */
.L_x_3115:
[----:B------:R-:W-:Y:S01]  /*289d0*/  IMAD.MOV.U32 R13, RZ, RZ, R0 ;  /* 0x000000ffff0d7224 */ /* 0x000fe200078e0000 */
[----:B------:R-:W-:-:S07]  /*289e0*/  MOV R2, R14 ;  /* 0x0000000e00027202 */ /* 0x000fce0000000f00 */
[----:B------:R-:W-:Y:S05]  /*289f0*/  WARPSYNC.COLLECTIVE R15, `(.L_x_3116) ;  /* 0x000000000f087348 */ /* 0x000fea0003c00000 */
[----:B------:R0:W1:Y:S02]  /*28a00*/  SHFL.IDX P6, R14, R13, R12, R11 ;  /* 0x0000000c0d0e7389 */ /* 0x00006400000c000b */
[----:B01----:R-:W-:Y:S01]  /*28a10*/  ENDCOLLECTIVE ;  /* 0x000000000000791b */ /* 0x003fe20003800000 */
.L_x_3116:
[----:B------:R-:W-:Y:S01]  /*28a20*/  ULDC.64 UR4, c[0x0][0x208] ;  /* 0x0000820000047ab9 */ /* 0x000fe20000000a00 */
[----:B------:R-:W-:Y:S01]  /*28a30*/  MOV R13, R4 ;  /* 0x00000004000d7202 */ /* 0x000fe20000000f00 */
[----:B------:R-:W-:Y:S01]  /*28a40*/  IMAD.MOV.U32 R12, RZ, RZ, 0x3 ;  /* 0x00000003ff0c7424 */ /* 0x000fe200078e00ff */
[----:B------:R-:W-:-:S05]  /*28a50*/  @!P2 LEA R14, P4, R33, R14, 0x1 ;  /* 0x0000000e210ea211 */ /* 0x000fca00078808ff */
[----:B------:R-:W-:Y:S01]  /*28a60*/  @!P2 IMAD.X R7, RZ, RZ, R2, P4 ;  /* 0x000000ffff07a224 */ /* 0x000fe200020e0602 */
[----:B------:R-:W-:-:S03]  /*28a70*/  @!P2 MOV R2, R14 ;  /* 0x0000000e0002a202 */ /* 0x000fc60000000f00 */
        /* <DEDUP_REMOVED lines=12> */
.L_x_3117:
[----:B------:R-:W-:Y:S01]  /*28b40*/  MOV R13, R0 ;  /* 0x00000000000d7202 */ /* 0x000fe20000000f00 */
[----:B------:R-:W-:-:S07]  /*28b50*/  IMAD.MOV.U32 R2, RZ, RZ, R14 ;  /* 0x000000ffff027224 */ /* 0x000fce00078e000e */
[----:B------:R-:W-:Y:S05]  /*28b60*/  WARPSYNC.COLLECTIVE R15, `(.L_x_3118) ;  /* 0x000000000f087348 */ /* 0x000fea0003c00000 */
[----:B------:R0:W1:Y:S02]  /*28b70*/  SHFL.IDX P6, R14, R13, R12, R11 ;  /* 0x0000000c0d0e7389 */ /* 0x00006400000c000b */
[----:B01----:R-:W-:Y:S01]  /*28b80*/  ENDCOLLECTIVE ;  /* 0x000000000000791b */ /* 0x003fe20003800000 */
.L_x_3118:
[----:B------:R-:W-:Y:S01]  /*28b90*/  ULDC.64 UR4, c[0x0][0x208] ;  /* 0x0000820000047ab9 */ /* 0x000fe20000000a00 */
[----:B------:R-:W-:Y:S01]  /*28ba0*/  IMAD.MOV.U32 R13, RZ, RZ, R4 ;  /* 0x000000ffff0d7224 */ /* 0x000fe200078e0004 */
[----:B------:R-:W-:Y:S02]  /*28bb0*/  MOV R12, 0x4 ;  /* 0x00000004000c7802 */ /* 0x000fe40000000f00 */
[----:B------:R-:W-:-:S05]  /*28bc0*/  @!P2 LEA R14, P4, R33, R14, 0x1 ;  /* 0x0000000e210ea211 */ /* 0x000fca00078808ff */
[----:B------:R-:W-:Y:S02]  /*28bd0*/  @!P2 IMAD.X R7, RZ, RZ, R2, P4 ;  /* 0x000000ffff07a224 */ /* 0x000fe400020e0602 */
[----:B------:R-:W-:-:S03]  /*28be0*/  @!P2 IMAD.MOV.U32 R2, RZ, RZ, R14 ;  /* 0x000000ffff02a224 */ /* 0x000fc600078e000e */
        /* <DEDUP_REMOVED lines=12> */
.L_x_3119:
[----:B------:R-:W-:Y:S02]  /*28cb0*/  IMAD.MOV.U32 R13, RZ, RZ, R0 ;  /* 0x000000ffff0d7224 */ /* 0x000fe400078e0000 */
[----:B------:R-:W-:-:S07]  /*28cc0*/  IMAD.MOV.U32 R2, RZ, RZ, R14 ;  /* 0x000000ffff027224 */ /* 0x000fce00078e000e */
[----:B------:R-:W-:Y:S05]  /*28cd0*/  WARPSYNC.COLLECTIVE R15, `(.L_x_3120) ;  /* 0x000000000f087348 */ /* 0x000fea0003c00000 */
[----:B------:R0:W1:Y:S02]  /*28ce0*/  SHFL.IDX P6, R14, R13, R12, R11 ;  /* 0x0000000c0d0e7389 */ /* 0x00006400000c000b */
[----:B01----:R-:W-:Y:S01]  /*28cf0*/  ENDCOLLECTIVE ;  /* 0x000000000000791b */ /* 0x003fe20003800000 */
.L_x_3120:
        /* <DEDUP_REMOVED lines=18> */
.L_x_3121:
[----:B------:R-:W-:Y:S01]  /*28e20*/  IMAD.MOV.U32 R13, RZ, RZ, R0 ;  /* 0x000000ffff0d7224 */ /* 0x000fe200078e0000 */
[----:B------:R-:W-:-:S07]  /*28e30*/  MOV R2, R14 ;  /* 0x0000000e00027202 */ /* 0x000fce0000000f00 */
[----:B------:R-:W-:Y:S05]  /*28e40*/  WARPSYNC.COLLECTIVE R15, `(.L_x_3122) ;  /* 0x000000000f087348 */ /* 0x000fea0003c00000 */
[----:B------:R0:W1:Y:S02]  /*28e50*/  SHFL.IDX P6, R14, R13, R12, R11 ;  /* 0x0000000c0d0e7389 */ /* 0x00006400000c000b */
[----:B01----:R-:W-:Y:S01]  /*28e60*/  ENDCOLLECTIVE ;  /* 0x000000000000791b */ /* 0x003fe20003800000 */
.L_x_3122:
        /* <DEDUP_REMOVED lines=13> */
[----:B------:R-:W-:-:S13]  /*28f40*/  ISETP.GE.AND P2, PT, R6, R5, PT ;  /* 0x000000050600720c */ /* 0x000fda0003f46270 */
[----:B0-----:R-:W-:Y:S05]  /*28f50*/  WARPSYNC.COLLECTIVE R15, `(.L_x_3123) ;  /* 0x000000000f087348 */ /* 0x001fea0003c00000 */
[----:B------:R1:W2:Y:S02]  /*28f60*/  SHFL.IDX P6, R14, R13, R12, R11 ;  /* 0x0000000c0d0e7389 */ /* 0x0002a400000c000b */
[----:B012---:R-:W-:Y:S01]  /*28f70*/  ENDCOLLECTIVE ;  /* 0x000000000000791b */ /* 0x007fe20003800000 */
.L_x_3123:
[----:B------:R-:W-:Y:S01]  /*28f80*/  MOV R13, R0 ;  /* 0x00000000000d7202 */ /* 0x000fe20000000f00 */
[----:B------:R-:W-:-:S07]  /*28f90*/  IMAD.MOV.U32 R2, RZ, RZ, R14 ;  /* 0x000000ffff027224 */ /* 0x000fce00078e000e */
[----:B------:R-:W-:Y:S05]  /*28fa0*/  WARPSYNC.COLLECTIVE R15, `(.L_x_3124) ;  /* 0x000000000f087348 */ /* 0x000fea0003c00000 */
[----:B------:R0:W1:Y:S02]  /*28fb0*/  SHFL.IDX P6, R14, R13, R12, R11 ;  /* 0x0000000c0d0e7389 */ /* 0x00006400000c000b */
[----:B01----:R-:W-:Y:S01]  /*28fc0*/  ENDCOLLECTIVE ;  /* 0x000000000000791b */ /* 0x003fe20003800000 */
.L_x_3124:
[----:B------:R-:W-:Y:S01]  /*28fd0*/  ULDC.64 UR4, c[0x0][0x208] ;  /* 0x0000820000047ab9 */ /* 0x000fe20000000a00 */
[----:B------:R-:W-:Y:S02]  /*28fe0*/  IMAD.MOV.U32 R13, RZ, RZ, R4 ;  /* 0x000000ffff0d7224 */ /* 0x000fe400078e0004 */
[----:B------:R-:W-:Y:S01]  /*28ff0*/  IMAD.MOV.U32 R12, RZ, RZ, 0x7 ;  /* 0x00000007ff0c7424 */ /* 0x000fe200078e00ff */
        /* <DEDUP_REMOVED lines=9> */
[----:B------:R0:W-:Y:S02]  /*29090*/  @!P2 LDGSTS.E.BYPASS.LTC128B.128 [R8+0x1d400], desc[UR4][R2.64+0x100], !P1 ;  /* 0x1d4001000208afae */ /* 0x0001e4000c901d44 */
[----:B0-----:R-:W-:Y:S05]  /*290a0*/  WARPSYNC.COLLECTIVE R15, `(.L_x_3125) ;  /* 0x000000000f087348 */ /* 0x001fea0003c00000 */
[----:B------:R1:W2:Y:S02]  /*290b0*/  SHFL.IDX P6, R14, R13, R12, R11 ;  /* 0x0000000c0d0e7389 */ /* 0x0002a400000c000b */
[----:B012---:R-:W-:Y:S01]  /*290c0*/  ENDCOLLECTIVE ;  /* 0x000000000000791b */ /* 0x007fe20003800000 */
.L_x_3125:
[----:B------:R-:W-:Y:S01]  /*290d0*/  IMAD.MOV.U32 R13, RZ, RZ, R0 ;  /* 0x000000ffff0d7224 */ /* 0x000fe200078e0000 */
[----:B------:R-:W-:-:S07]  /*290e0*/  MOV R4, R14 ;  /* 0x0000000e00047202 */ /* 0x000fce0000000f00 */
[----:B------:R-:W-:Y:S05]  /*290f0*/  WARPSYNC.COLLECTIVE R15, `(.L_x_3126) ;  /* 0x000000000f087348 */ /* 0x000fea0003c00000 */
[----:B------:R0:W1:Y:S02]  /*29100*/  SHFL.IDX P6, R14, R13, R12, R11 ;  /* 0x0000000c0d0e7389 */ /* 0x00006400000c000b */
[----:B01----:R-:W-:Y:S01]  /*29110*/  ENDCOLLECTIVE ;  /* 0x000000000000791b */ /* 0x003fe20003800000 */
.L_x_3126:
[----:B------:R-:W-:Y:S05]  /*29120*/  BRA `(.L_x_3127) ;  /* 0xffffffa400b47947 */ /* 0x000fea000383ffff */
.L_x_2980:
[----:B0-----:R0:W1:Y:S02]  /*29130*/  SYNCS.PHASECHK.TRANS64.TRYWAIT P0, [R16+URZ+0x30820], R3 ;  /* 0x03082003100075a7 */ /* 0x001064000800017f */
[----:B-1----:R-:W-:Y:S05]  /*29140*/  @!P0 NANOSLEEP.SYNCS 0x989680 ;  /* 0x009896800000895d */ /* 0x002fea0003900000 */
[----:B------:R-:W1:Y:S02]  /*29150*/  @!P0 SYNCS.PHASECHK.TRANS64 P0, [R16+URZ+0x30820], R3 ;  /* 0x03082003100085a7 */ /* 0x000e64000800007f */
[----:B-1----:R-:W-:Y:S05]  /*29160*/  @!P0 BRA `(.L_x_2980) ;  /* 0xfffffffc00f08947 */ /* 0x002fea000383ffff */
[----:B------:R-:W-:Y:S05]  /*29170*/  BRA `(.L_x_3128) ;  /* 0xffffffa800307947 */ /* 0x000fea000383ffff */
.L_x_2985:
[----:B0-----:R0:W1:Y:S02]  /*29180*/  SYNCS.PHASECHK.TRANS64.TRYWAIT P0, [R7+URZ+0x30840], R2 ;  /* 0x03084002070075a7 */ /* 0x001064000800017f */
[----:B-1----:R-:W-:Y:S05]  /*29190*/  @!P0 NANOSLEEP.SYNCS 0x989680 ;  /* 0x009896800000895d */ /* 0x002fea0003900000 */
[----:B------:R-:W1:Y:S02]  /*291a0*/  @!P0 SYNCS.PHASECHK.TRANS64 P0, [R7+URZ+0x30840], R2 ;  /* 0x03084002070085a7 */ /* 0x000e64000800007f */
[----:B-1----:R-:W-:Y:S05]  /*291b0*/  @!P0 BRA `(.L_x_2985) ;  /* 0xfffffffc00f08947 */ /* 0x002fea000383ffff */
[----:B------:R-:W-:Y:S05]  /*291c0*/  BRA `(.L_x_3129) ;  /* 0xffffffac00107947 */ /* 0x000fea000383ffff */
.L_x_2986:
        /* <DEDUP_REMOVED lines=8> */
.L_x_3131:
[----:B------:R-:W-:Y:S05]  /*29250*/  BSYNC B1 ;  /* 0x0000000000017941 */ /* 0x000fea0003800000 */
.L_x_3130:
[----:B------:R-:W-:Y:S01]  /*29260*/  IMAD.MOV.U32 R13, RZ, RZ, R8 ;  /* 0x000000ffff0d7224 */ /* 0x000fe200078e0008 */
[----:B------:R-:W-:Y:S01]  /*29270*/  MOV R11, 0x181f ;  /* 0x0000181f000b7802 */ /* 0x000fe20000000f00 */
[----:B------:R-:W-:Y:S01]  /*29280*/  IMAD.MOV.U32 R12, RZ, RZ, RZ ;  /* 0x000000ffff0c7224 */ /* 0x000fe200078e00ff */
[----:B------:R-:W-:Y:S01]  /*29290*/  MOV R3, R14 ;  /* 0x0000000e00037202 */ /* 0x000fe20000000f00 */
[----:B------:R-:W-:Y:S01]  /*292a0*/  IMAD.MOV.U32 R15, RZ, RZ, -0x1 ;  /* 0xffffffffff0f7424 */ /* 0x000fe200078e00ff */
[----:B------:R-:W-:Y:S01]  /*292b0*/  LOP3.LUT R19, R19, 0xffffffbf, RZ, 0xc0, !PT ;  /* 0xffffffbf13137812 */ /* 0x000fe200078ec0ff */
[----:B------:R-:W-:Y:S01]  /*292c0*/  IMAD R5, R5, 0x2, R16 ;  /* 0x0000000205057824 */ /* 0x000fe200078e0210 */
[----:B------:R-:W-:-:S07]  /*292d0*/  SHF.L.U32 R4, R33, 0x1, RZ ;  /* 0x0000000121047819 */ /* 0x000fce00000006ff */
[----:B------:R-:W-:Y:S05]  /*292e0*/  WARPSYNC.COLLECTIVE R15, `(.L_x_3132) ;  /* 0x000000000f087348 */ /* 0x000fea0003c00000 */
[----:B------:R0:W1:Y:S02]  /*292f0*/  SHFL.IDX P6, R14, R13, R12, R11 ;  /* 0x0000000c0d0e7389 */ /* 0x00006400000c000b */
[----:B01----:R-:W-:Y:S01]  /*29300*/  ENDCOLLECTIVE ;  /* 0x000000000000791b */ /* 0x003fe20003800000 */
.L_x_3132:
[----:B------:R-:W-:Y:S01]  /*29310*/  @P1 LOP3.LUT R19, R19, 0x40, RZ, 0xfc, !PT ;  /* 0x0000004013131812 */ /* 0x000fe200078efcff */
[----:B------:R-:W-:-:S03]  /*29320*/  ULDC.64 UR4, c[0x0][0x208] ;  /* 0x0000820000047ab9 */ /* 0x000fc60000000a00 */
[----:B------:R-:W-:Y:S02]  /*29330*/  LOP3.LUT P1, RZ, R19, 0x4, RZ, 0xc0, !PT ;  /* 0x0000000413ff7812 */ /* 0x000fe4000782c0ff */
[----:B------:R-:W-:Y:S01]  /*29340*/  MOV R13, R6 ;  /* 0x00000006000d7202 */ /* 0x000fe20000000f00 */
[----:B------:R-:W-:Y:S02]  /*29350*/  IMAD.MOV.U32 R12, RZ, RZ, 0x1 ;  /* 0x00000001ff0c7424 */ /* 0x000fe400078e00ff */
[----:B------:R-:W-:-:S05]  /*29360*/  IMAD.MOV.U32 R2, RZ, RZ, R14 ;  /* 0x000000ffff027224 */ /* 0x000fca00078e000e */
[----:B------:R-:W-:-:S05]  /*29370*/  IADD3 R2, P0, R2, R4, RZ ;  /* 0x0000000402027210 */ /* 0x000fca0007f1e0ff */
[----:B------:R-:W-:-:S05]  /*29380*/  IMAD.X R3, RZ, RZ, R3, P0 ;  /* 0x000000ffff037224 */ /* 0x000fca00000e0603 */
[----:B------:R-:W-:Y:S01]  /*29390*/  @!PT LDS RZ, [RZ] ;  /* 0x00000000fffff984 */ /* 0x000fe20000000800 */
[----:B------:R-:W-:Y:S01]  /*293a0*/  @!PT LDS RZ, [RZ] ;  /* 0x00000000fffff984 */ /* 0x000fe20000000800 */
[----:B------:R-:W-:Y:S01]  /*293b0*/  @!PT LDS RZ, [RZ] ;  /* 0x00000000fffff984 */ /* 0x000fe20000000800 */
[----:B------:R0:W-:Y:S04]  /*293c0*/  LDGSTS.E.BYPASS.LTC128B.128 [R5+0x1e400], desc[UR4][R2.64], !P1 ;  /* 0x1e40000002057fae */ /* 0x0001e8000c901d44 */
[----:B------:R0:W-:Y:S04]  /*293d0*/  LDGSTS.E.BYPASS.LTC128B.128 [R5+0x21400], desc[UR4][R2.64+0x80], !P5 ;  /* 0x2140008002057fae */ /* 0x0001e8000e901d44 */
[----:B------:R0:W-:Y:S02]  /*293e0*/  LDGSTS.E.BYPASS.LTC128B.128 [R5+0x24400], desc[UR4][R2.64+0x100], !P4 ;  /* 0x2440010002057fae */ /* 0x0001e4000e101d44 */
[----:B0-----:R-:W-:Y:S05]  /*293f0*/  WARPSYNC.COLLECTIVE R15, `(.L_x_3133) ;  /* 0x000000000f087348 */ /* 0x001fea0003c00000 */
[----:B------:R1:W2:Y:S02]  /*29400*/  SHFL.IDX P6, R14, R13, R12, R11 ;  /* 0x0000000c0d0e7389 */ /* 0x0002a400000c000b */
[----:B012---:R-:W-:Y:S01]  /*29410*/  ENDCOLLECTIVE ;  /* 0x000000000000791b */ /* 0x007fe20003800000 */
.L_x_3133:
[----:B------:R-:W-:Y:S01]  /*29420*/  MOV R13, R8 ;  /* 0x00000008000d7202 */ /* 0x000fe20000000f00 */
[----:B------:R-:W-:-:S07]  /*29430*/  IMAD.MOV.U32 R3, RZ, RZ, R14 ;  /* 0x000000ffff037224 */ /* 0x000fce00078e000e */
[----:B------:R-:W-:Y:S05]  /*29440*/  WARPSYNC.COLLECTIVE R15, `(.L_x_3134) ;  /* 0x000000000f087348 */ /* 0x000fea0003c00000 */
[----:B------:R0:W1:Y:S02]  /*29450*/  SHFL.IDX P6, R14, R13, R12, R11 ;  /* 0x0000000c0d0e7389 */ /* 0x00006400000c000b */
[----:B01----:R-:W-:Y:S01]  /*29460*/  ENDCOLLECTIVE ;  /* 0x000000000000791b */ /* 0x003fe20003800000 */
.L_x_3134:
[----:B------:R-:W-:Y:S01]  /*29470*/  ULDC.64 UR4, c[0x0][0x208] ;  /* 0x0000820000047ab9 */ /* 0x000fe20000000a00 */
        /* <DEDUP_REMOVED lines=14> */
.L_x_3135:
[----:B------:R-:W-:Y:S01]  /*29560*/  MOV R13, R8 ;  /* 0x00000008000d7202 */ /* 0x000fe20000000f00 */
[----:B------:R-:W-:-:S07]  /*29570*/  IMAD.MOV.U32 R35, RZ, RZ, R14 ;  /* 0x000000ffff237224 */ /* 0x000fce00078e000e */
[----:B------:R-:W-:Y:S05]  /*29580*/  WARPSYNC.COLLECTIVE R15, `(.L_x_3136) ;  /* 0x000000000f087348 */ /* 0x000fea0003c00000 */
[----:B------:R0:W1:Y:S02]  /*29590*/  SHFL.IDX P6, R14, R13, R12, R11 ;  /* 0x0000000c0d0e7389 */ /* 0x00006400000c000b */
[----:B01----:R-:W-:Y:S01]  /*295a0*/  ENDCOLLECTIVE ;  /* 0x000000000000791b */ /* 0x003fe20003800000 */
.L_x_3136:
        /* <DEDUP_REMOVED lines=15> */
.L_x_3137:
[----:B------:R-:W-:Y:S01]  /*296a0*/  MOV R13, R8 ;  /* 0x00000008000d7202 */ /* 0x000fe20000000f00 */
[----:B------:R-:W-:-:S07]  /*296b0*/  IMAD.MOV.U32 R35, RZ, RZ, R14 ;  /* 0x000000ffff237224 */ /* 0x000fce00078e000e */
[----:B------:R-:W-:Y:S05]  /*296c0*/  WARPSYNC.COLLECTIVE R15, `(.L_x_3138) ;  /* 0x000000000f087348 */ /* 0x000fea0003c00000 */
[----:B------:R0:W1:Y:S02]  /*296d0*/  SHFL.IDX P6, R14, R13, R12, R11 ;  /* 0x0000000c0d0e7389 */ /* 0x00006400000c000b */
[----:B01----:R-:W-:Y:S01]  /*296e0*/  ENDCOLLECTIVE ;  /* 0x000000000000791b */ /* 0x003fe20003800000 */
.L_x_3138:
        /* <DEDUP_REMOVED lines=15> */
.L_x_3139:
[----:B------:R-:W-:Y:S01]  /*297e0*/  MOV R13, R8 ;  /* 0x00000008000d7202 */ /* 0x000fe20000000f00 */
[----:B------:R-:W-:-:S07]  /*297f0*/  IMAD.MOV.U32 R35, RZ, RZ, R14 ;  /* 0x000000ffff237224 */ /* 0x000fce00078e000e */
[----:B------:R-:W-:Y:S05]  /*29800*/  WARPSYNC.COLLECTIVE R15, `(.L_x_3140) ;  /* 0x000000000f087348 */ /* 0x000fea0003c00000 */
[----:B------:R0:W1:Y:S02]  /*29810*/  SHFL.IDX P6, R14, R13, R12, R11 ;  /* 0x0000000c0d0e7389 */ /* 0x00006400000c000b */
[----:B01----:R-:W-:Y:S01]  /*29820*/  ENDCOLLECTIVE ;  /* 0x000000000000791b */ /* 0x003fe20003800000 */
.L_x_3140:
        /* <DEDUP_REMOVED lines=11> */
[----:B------:R0:W-:Y:S04]  /*298e0*/  LDGSTS.E.BYPASS.LTC128B.128 [R5+0x23400], desc[UR4][R2.64+0x80], !P5 ;  /* 0x2340008002057fae */ /* 0x0001e8000e901d44 */
[----:B------:R0:W-:Y:S06]  /*298f0*/  LDGSTS.E.BYPASS.LTC128B.128 [R5+0x26400], desc[UR4][R2.64+0x100], !P4 ;  /* 0x2640010002057fae */ /* 0x0001ec000e101d44 */
[----:B0-----:R-:W-:Y:S05]  /*29900*/  WARPSYNC.COLLECTIVE R15, `(.L_x_3141) ;  /* 0x000000000f087348 */ /* 0x001fea0003c00000 */
[----:B------:R1:W2:Y:S02]  /*29910*/  SHFL.IDX P6, R14, R13, R12, R11 ;  /* 0x0000000c0d0e7389 */ /* 0x0002a400000c000b */
[----:B012---:R-:W-:Y:S01]  /*29920*/  ENDCOLLECTIVE ;  /* 0x000000000000791b */ /* 0x007fe20003800000 */
.L_x_3141:
[----:B------:R-:W-:Y:S01]  /*29930*/  MOV R13, R8 ;  /* 0x00000008000d7202 */ /* 0x000fe20000000f00 */
[----:B------:R-:W-:-:S07]  /*29940*/  IMAD.MOV.U32 R35, RZ, RZ, R14 ;  /* 0x000000ffff237224 */ /* 0x000fce00078e000e */
[----:B------:R-:W-:Y:S05]  /*29950*/  WARPSYNC.COLLECTIVE R15, `(.L_x_3142) ;  /* 0x000000000f087348 */ /* 0x000fea0003c00000 */
[----:B------:R0:W1:Y:S02]  /*29960*/  SHFL.IDX P6, R14, R13, R12, R11 ;  /* 0x0000000c0d0e7389 */ /* 0x00006400000c000b */
[----:B01----:R-:W-:Y:S01]  /*29970*/  ENDCOLLECTIVE ;  /* 0x000000000000791b */ /* 0x003fe20003800000 */
.L_x_3142:
[----:B------:R-:W-:Y:S01]  /*29980*/  IMAD.MOV.U32 R2, RZ, RZ, R14 ;  /* 0x000000ffff027224 */ /* 0x000fe200078e000e */
[----:B------:R-:W-:Y:S06]  /*29990*/  BRA `(.L_x_3143) ;  /* 0xffffffa800207947 */ /* 0x000fec000383ffff */
.L_x_2991:
[----:B0-----:R0:W3:Y:S02]  /*299a0*/  SYNCS.PHASECHK.TRANS64.TRYWAIT P0, [R6+URZ+0x30860], R2 ;  /* 0x03086002060075a7 */ /* 0x0010e4000800017f */
[----:B---3--:R-:W-:Y:S05]  /*299b0*/  @!P0 NANOSLEEP.SYNCS 0x989680 ;  /* 0x009896800000895d */ /* 0x008fea0003900000 */
[----:B------:R-:W3:Y:S02]  /*299c0*/  @!P0 SYNCS.PHASECHK.TRANS64 P0, [R6+URZ+0x30860], R2 ;  /* 0x03086002060085a7 */ /* 0x000ee4000800007f */
[----:B---3--:R-:W-:Y:S05]  /*299d0*/  @!P0 BRA `(.L_x_2991) ;  /* 0xfffffffc00f08947 */ /* 0x008fea000383ffff */
[----:B------:R-:W-:Y:S05]  /*299e0*/  BRA `(.L_x_3144) ;  /* 0xffffffa800887947 */ /* 0x000fea000383ffff */
.L_x_2992:
[----:B------:R-:W-:Y:S01]  /*299f0*/  BSSY B1, `(.L_x_3145) ;  /* 0x0000008000017945 */ /* 0x000fe20003800000 */
[----:B------:R-:W-:Y:S01]  /*29a00*/  IMAD.MOV.U32 R13, RZ, RZ, R18 ;  /* 0x000000ffff0d7224 */ /* 0x000fe200078e0012 */
[----:B------:R-:W-:Y:S01]  /*29a10*/  MOV R12, RZ ;  /* 0x000000ff000c7202 */ /* 0x000fe20000000f00 */
[----:B------:R-:W-:Y:S02]  /*29a20*/  IMAD.MOV.U32 R11, RZ, RZ, 0x181f ;  /* 0x0000181fff0b7424 */ /* 0x000fe400078e00ff */
[----:B------:R-:W-:-:S07]  /*29a30*/  IMAD.MOV.U32 R15, RZ, RZ, -0x1 ;  /* 0xffffffffff0f7424 */ /* 0x000fce00078e00ff */
[----:B0-2---:R-:W-:Y:S05]  /*29a40*/  WARPSYNC.COLLECTIVE R15, `(.L_x_3146) ;  /* 0x000000000f087348 */ /* 0x005fea0003c00000 */
[----:B--2---:R1:W2:Y:S02]  /*29a50*/  SHFL.IDX P6, R14, R13, R12, R11 ;  /* 0x0000000c0d0e7389 */ /* 0x0042a400000c000b */
[----:B012---:R-:W-:Y:S01]  /*29a60*/  ENDCOLLECTIVE ;  /* 0x000000000000791b */ /* 0x007fe20003800000 */
.L_x_3146:
[----:B------:R-:W-:Y:S05]  /*29a70*/  BSYNC B1 ;  /* 0x0000000000017941 */ /* 0x000fea0003800000 */
.L_x_3145:
        /* <DEDUP_REMOVED lines=9> */
.L_x_3147:
[----:B------:R-:W-:Y:S01]  /*29b10*/  ULDC.64 UR4, c[0x0][0x208] ;  /* 0x0000820000047ab9 */ /* 0x000fe20000000a00 */
[----:B------:R-:W-:Y:S01]  /*29b20*/  IMAD.MOV.U32 R13, RZ, RZ, R18 ;  /* 0x000000ffff0d7224 */ /* 0x000fe200078e0012 */
[----:B------:R-:W-:Y:S01]  /*29b30*/  MOV R12, 0x1 ;  /* 0x00000001000c7802 */ /* 0x000fe20000000f00 */
[----:B------:R-:W-:-:S05]  /*29b40*/  IMAD.MOV.U32 R2, RZ, RZ, R14 ;  /* 0x000000ffff027224 */ /* 0x000fca00078e000e */
[----:B------:R-:W-:-:S04]  /*29b50*/  IADD3 R2, P0, R2, R4, RZ ;  /* 0x0000000402027210 */ /* 0x000fc80007f1e0ff */
[----:B------:R-:W-:Y:S02]  /*29b60*/  IADD3.X R3, RZ, R3, RZ, P0, !PT ;  /* 0x00000003ff037210 */ /* 0x000fe400007fe4ff */
[----:B------:R-:W-:-:S13]  /*29b70*/  ISETP.LT.OR P0, PT, R7, 0x1, P3 ;  /* 0x000000010700780c */ /* 0x000fda0001f01670 */
[----:B------:R-:W-:Y:S01]  /*29b80*/  @!PT LDS RZ, [RZ] ;  /* 0x00000000fffff984 */ /* 0x000fe20000000800 */
[----:B------:R-:W-:Y:S01]  /*29b90*/  @!PT LDS RZ, [RZ] ;  /* 0x00000000fffff984 */ /* 0x000fe20000000800 */
[----:B------:R-:W-:Y:S01]  /*29ba0*/  @!PT LDS RZ, [RZ] ;  /* 0x00000000fffff984 */ /* 0x000fe20000000800 */
[----:B------:R0:W-:Y:S01]  /*29bb0*/  LDGSTS.E.BYPASS.LTC128B.128 [R5+0x400], desc[UR4][R2.64], !P0 ;  /* 0x0040000002057fae */ /* 0x0001e2000c101d44 */
[----:B------:R-:W-:-:S13]  /*29bc0*/  ISETP.LT.OR P0, PT, R7, 0x1, P2 ;  /* 0x000000010700780c */ /* 0x000fda0001701670 */
[----:B------:R0:W-:Y:S01]  /*29bd0*/  LDGSTS.E.BYPASS.LTC128B.128 [R5+0x3400], desc[UR4][R2.64+0x80], !P0 ;  /* 0x0340008002057fae */ /* 0x0001e2000c101d44 */
[----:B------:R-:W-:-:S13]  /*29be0*/  ISETP.LT.OR P0, PT, R7, 0x1, P1 ;  /* 0x000000010700780c */ /* 0x000fda0000f01670 */
[----:B------:R0:W-:Y:S02]  /*29bf0*/  LDGSTS.E.BYPASS.LTC128B.128 [R5+0x6400], desc[UR4][R2.64+0x100], !P0 ;  /* 0x0640010002057fae */ /* 0x0001e4000c101d44 */
[----:B0-----:R-:W-:Y:S05]  /*29c00*/  WARPSYNC.COLLECTIVE R15, `(.L_x_3148) ;  /* 0x000000000f087348 */ /* 0x001fea0003c00000 */
[----:B------:R1:W2:Y:S02]  /*29c10*/  SHFL.IDX P6, R14, R13, R12, R11 ;  /* 0x0000000c0d0e7389 */ /* 0x0002a400000c000b */
[----:B012---:R-:W-:Y:S01]  /*29c20*/  ENDCOLLECTIVE ;  /* 0x000000000000791b */ /* 0x007fe20003800000 */
.L_x_3148:
[----:B------:R-:W-:Y:S02]  /*29c30*/  IMAD.MOV.U32 R13, RZ, RZ, R17 ;  /* 0x000000ffff0d7224 */ /* 0x000fe400078e0011 */
[----:B------:R-:W-:-:S07]  /*29c40*/  IMAD.MOV.U32 R3, RZ, RZ, R14 ;  /* 0x000000ffff037224 */ /* 0x000fce00078e000e */
[----:B------:R-:W-:Y:S05]  /*29c50*/  WARPSYNC.COLLECTIVE R15, `(.L_x_3149) ;  /* 0x000000000f087348 */ /* 0x000fea0003c00000 */
[----:B------:R0:W1:Y:S02]  /*29c60*/  SHFL.IDX P6, R14, R13, R12, R11 ;  /* 0x0000000c0d0e7389 */ /* 0x00006400000c000b */
[----:B01----:R-:W-:Y:S01]  /*29c70*/  ENDCOLLECTIVE ;  /* 0x000000000000791b */ /* 0x003fe20003800000 */
.L_x_3149:
[----:B------:R-:W-:Y:S01]  /*29c80*/  ULDC.64 UR4, c[0x0][0x208] ;  /* 0x0000820000047ab9 */ /* 0x000fe20000000a00 */
[----:B------:R-:W-:Y:S01]  /*29c90*/  IMAD.MOV.U32 R13, RZ, RZ, R18 ;  /* 0x000000ffff0d7224 */ /* 0x000fe200078e0012 */
[----:B------:R-:W-:Y:S02]  /*29ca0*/  MOV R12, 0x2 ;  /* 0x00000002000c7802 */ /* 0x000fe40000000f00 */
[----:B------:R-:W-:-:S04]  /*29cb0*/  MOV R2, R14 ;  /* 0x0000000e00027202 */ /* 0x000fc80000000f00 */
[----:B------:R-:W-:-:S05]  /*29cc0*/  IADD3 R2, P0, R2, R4, RZ ;  /* 0x0000000402027210 */ /* 0x000fca0007f1e0ff */
[----:B------:R-:W-:Y:S01]  /*29cd0*/  IMAD.X R3, RZ, RZ, R3, P0 ;  /* 0x000000ffff037224 */ /* 0x000fe200000e0603 */
        /* <DEDUP_REMOVED lines=12> */
.L_x_3150:
[----:B------:R-:W-:Y:S02]  /*29da0*/  IMAD.MOV.U32 R13, RZ, RZ, R17 ;  /* 0x000000ffff0d7224 */ /* 0x000fe400078e0011 */
[----:B------:R-:W-:-:S07]  /*29db0*/  IMAD.MOV.U32 R3, RZ, RZ, R14 ;  /* 0x000000ffff037224 */ /* 0x000fce00078e000e */
[----:B------:R-:W-:Y:S05]  /*29dc0*/  WARPSYNC.COLLECTIVE R15, `(.L_x_3151) ;  /* 0x000000000f087348 */ /* 0x000fea0003c00000 */
[----:B------:R0:W1:Y:S02]  /*29dd0*/  SHFL.IDX P6, R14, R13, R12, R11 ;  /* 0x0000000c0d0e7389 */ /* 0x00006400000c000b */
[----:B01----:R-:W-:Y:S01]  /*29de0*/  ENDCOLLECTIVE ;  /* 0x000000000000791b */ /* 0x003fe20003800000 */
.L_x_3151:
        /* <DEDUP_REMOVED lines=18> */
.L_x_3152:
[----:B------:R-:W-:Y:S02]  /*29f10*/  IMAD.MOV.U32 R13, RZ, RZ, R17 ;  /* 0x000000ffff0d7224 */ /* 0x000fe400078e0011 */
[----:B------:R-:W-:-:S07]  /*29f20*/  IMAD.MOV.U32 R3, RZ, RZ, R14 ;  /* 0x000000ffff037224 */ /* 0x000fce00078e000e */
[----:B------:R-:W-:Y:S05]  /*29f30*/  WARPSYNC.COLLECTIVE R15, `(.L_x_3153) ;  /* 0x000000000f087348 */ /* 0x000fea0003c00000 */
[----:B------:R0:W1:Y:S02]  /*29f40*/  SHFL.IDX P6, R14, R13, R12, R11 ;  /* 0x0000000c0d0e7389 */ /* 0x00006400000c000b */
[----:B01----:R-:W-:Y:S01]  /*29f50*/  ENDCOLLECTIVE ;  /* 0x000000000000791b */ /* 0x003fe20003800000 */
.L_x_3153:
        /* <DEDUP_REMOVED lines=18> */
.L_x_3154:
[----:B------:R-:W-:Y:S02]  /*2a080*/  IMAD.MOV.U32 R13, RZ, RZ, R17 ;  /* 0x000000ffff0d7224 */ /* 0x000fe400078e0011 */
[----:B------:R-:W-:-:S07]  /*2a090*/  IMAD.MOV.U32 R3, RZ, RZ, R14 ;  /* 0x000000ffff037224 */ /* 0x000fce00078e000e */
[----:B------:R-:W-:Y:S05]  /*2a0a0*/  WARPSYNC.COLLECTIVE R15, `(.L_x_3155) ;  /* 0x000000000f087348 */ /* 0x000fea0003c00000 */
[----:B------:R0:W1:Y:S02]  /*2a0b0*/  SHFL.IDX P6, R14, R13, R12, R11 ;  /* 0x0000000c0d0e7389 */ /* 0x00006400000c000b */
[----:B01----:R-:W-:Y:S01]  /*2a0c0*/  ENDCOLLECTIVE ;  /* 0x000000000000791b */ /* 0x003fe20003800000 */
.L_x_3155:
        /* <DEDUP_REMOVED lines=18> */
.L_x_3156:
[----:B------:R-:W-:Y:S02]  /*2a1f0*/  IMAD.MOV.U32 R13, RZ, RZ, R17 ;  /* 0x000000ffff0d7224 */ /* 0x000fe400078e0011 */
[----:B------:R-:W-:-:S07]  /*2a200*/  IMAD.MOV.U32 R18, RZ, RZ, R14 ;  /* 0x000000ffff127224 */ /* 0x000fce00078e000e */
[----:B------:R-:W-:Y:S05]  /*2a210*/  WARPSYNC.COLLECTIVE R15, `(.L_x_3157) ;  /* 0x000000000f087348 */ /* 0x000fea0003c00000 */
[----:B------:R0:W1:Y:S02]  /*2a220*/  SHFL.IDX P6, R14, R13, R12, R11 ;  /* 0x0000000c0d0e7389 */ /* 0x00006400000c000b */
[----:B01----:R-:W-:Y:S01]  /*2a230*/  ENDCOLLECTIVE ;  /* 0x000000000000791b */ /* 0x003fe20003800000 */
.L_x_3157:
[----:B------:R-:W-:Y:S05]  /*2a240*/  BRA `(.L_x_3158) ;  /* 0xffffffa400707947 */ /* 0x000fea000383ffff */
.L_x_3000:
[----:B0-----:R0:W1:Y:S02]  /*2a250*/  SYNCS.PHASECHK.TRANS64.TRYWAIT P0, [R0+URZ+0x30860], R3 ;  /* 0x03086003000075a7 */ /* 0x001064000800017f */
[----:B-1----:R-:W-:Y:S05]  /*2a260*/  @!P0 NANOSLEEP.SYNCS 0x989680 ;  /* 0x009896800000895d */ /* 0x002fea0003900000 */
[----:B------:R-:W1:Y:S02]  /*2a270*/  @!P0 SYNCS.PHASECHK.TRANS64 P0, [R0+URZ+0x30860], R3 ;  /* 0x03086003000085a7 */ /* 0x000e64000800007f */
[----:B-1----:R-:W-:Y:S05]  /*2a280*/  @!P0 BRA `(.L_x_3000) ;  /* 0xfffffffc00f08947 */ /* 0x002fea000383ffff */
[----:B------:R-:W-:Y:S05]  /*2a290*/  BRA `(.L_x_3159) ;  /* 0xffffffa8009c7947 */ /* 0x000fea000383ffff */
.L_x_3001:
        /* <DEDUP_REMOVED lines=8> */
.L_x_3161:
[----:B------:R-:W-:Y:S05]  /*2a320*/  BSYNC B0 ;  /* 0x0000000000007941 */ /* 0x000fea0003800000 */
.L_x_3160:
        /* <DEDUP_REMOVED lines=10> */
.L_x_3162:
[----:B------:R-:W-:Y:S01]  /*2a3d0*/  ULDC UR4, c[0x0][0x2f4] ;  /* 0x0000bd0000047ab9 */ /* 0x000fe20000000800 */
[----:B------:R-:W-:Y:S01]  /*2a3e0*/  ULDC.64 UR6, c[0x0][0x208] ;  /* 0x0000820000067ab9 */ /* 0x000fe20000000a00 */
        /* <DEDUP_REMOVED lines=8> */
[----:B------:R-:W-:-:S04]  /*2a470*/  ISETP.GE.AND P0, PT, R34, UR4, PT ;  /* 0x0000000422007c0c */ /* 0x000fc8000bf06270 */
[----:B------:R-:W-:Y:S01]  /*2a480*/  @!PT LDS RZ, [RZ] ;  /* 0x00000000fffff984 */ /* 0x000fe20000000800 */
[----:B------:R-:W-:Y:S01]  /*2a490*/  @!PT LDS RZ, [RZ] ;  /* 0x00000000fffff984 */ /* 0x000fe20000000800 */
[----:B------:R-:W-:Y:S01]  /*2a4a0*/  @!PT LDS RZ, [RZ] ;  /* 0x00000000fffff984 */ /* 0x000fe20000000800 */
[----:B------:R0:W-:Y:S01]  /*2a4b0*/  LDGSTS.E.BYPASS.LTC128B.128 [R4+0x400], desc[UR6][R2.64], !P3 ;  /* 0x0040000002047fae */ /* 0x0001e2000d901d46 */
[----:B------:R-:W-:-:S03]  /*2a4c0*/  ISETP.LT.OR P3, PT, R6, 0x1, P0 ;  /* 0x000000010600780c */ /* 0x000fc60000761670 */
[----:B------:R0:W-:Y:S10]  /*2a4d0*/  LDGSTS.E.BYPASS.LTC128B.128 [R4+0x3400], desc[UR6][R2.64+0x80], !P4 ;  /* 0x0340008002047fae */ /* 0x0001f4000e101d46 */
[----:B------:R0:W-:Y:S01]  /*2a4e0*/  LDGSTS.E.BYPASS.LTC128B.128 [R4+0x6400], desc[UR6][R2.64+0x100], !P3 ;  /* 0x0640010002047fae */ /* 0x0001e2000d901d46 */
[----:B------:R-:W-:-:S13]  /*2a4f0*/  ISETP.LT.OR P3, PT, R6, 0x11, P2 ;  /* 0x000000110600780c */ /* 0x000fda0001761670 */
[----:B0-----:R-:W-:Y:S05]  /*2a500*/  WARPSYNC.COLLECTIVE R15, `(.L_x_3163) ;  /* 0x000000000f087348 */ /* 0x001fea0003c00000 */
[----:B------:R1:W2:Y:S02]  /*2a510*/  SHFL.IDX P6, R14, R13, R12, R11 ;  /* 0x0000000c0d0e7389 */ /* 0x0002a400000c000b */
[----:B012---:R-:W-:Y:S01]  /*2a520*/  ENDCOLLECTIVE ;  /* 0x000000000000791b */ /* 0x007fe20003800000 */
.L_x_3163:
[----:B------:R-:W-:Y:S01]  /*2a530*/  MOV R13, R17 ;  /* 0x00000011000d7202 */ /* 0x000fe20000000f00 */
[----:B------:R-:W-:-:S07]  /*2a540*/  IMAD.MOV.U32 R7, RZ, RZ, R14 ;  /* 0x000000ffff077224 */ /* 0x000fce00078e000e */
[----:B------:R-:W-:Y:S05]  /*2a550*/  WARPSYNC.COLLECTIVE R15, `(.L_x_3164) ;  /* 0x000000000f087348 */ /* 0x000fea0003c00000 */
[----:B------:R0:W1:Y:S02]  /*2a560*/  SHFL.IDX P6, R14, R13, R12, R11 ;  /* 0x0000000c0d0e7389 */ /* 0x00006400000c000b */
[----:B01----:R-:W-:Y:S01]  /*2a570*/  ENDCOLLECTIVE ;  /* 0x000000000000791b */ /* 0x003fe20003800000 */
.L_x_3164:
[----:B------:R-:W-:Y:S01]  /*2a580*/  ULDC.64 UR4, c[0x0][0x208] ;  /* 0x0000820000047ab9 */ /* 0x000fe20000000a00 */
[----:B------:R-:W-:Y:S01]  /*2a590*/  IMAD.MOV.U32 R13, RZ, RZ, R18 ;  /* 0x000000ffff0d7224 */ /* 0x000fe200078e0012 */
[----:B------:R-:W-:Y:S02]  /*2a5a0*/  MOV R12, 0x2 ;  /* 0x00000002000c7802 */ /* 0x000fe40000000f00 */
[----:B------:R-:W-:-:S05]  /*2a5b0*/  IADD3 R2, P4, R14, R5, RZ ;  /* 0x000000050e027210 */ /* 0x000fca0007f9e0ff */
[----:B------:R-:W-:Y:S01]  /*2a5c0*/  IMAD.X R3, RZ, RZ, R7, P4 ;  /* 0x000000ffff037224 */ /* 0x000fe200020e0607 */
[----:B------:R-:W-:-:S04]  /*2a5d0*/  ISETP.LT.OR P4, PT, R6, 0x11, P1 ;  /* 0x000000110600780c */ /* 0x000fc80000f81670 */
[----:B------:R-:W-:Y:S01]  /*2a5e0*/  @!PT LDS RZ, [RZ] ;  /* 0x00000000fffff984 */ /* 0x000fe20000000800 */
[----:B------:R-:W-:Y:S01]  /*2a5f0*/  @!PT LDS RZ, [RZ] ;  /* 0x00000000fffff984 */ /* 0x000fe20000000800 */
[----:B------:R-:W-:Y:S01]  /*2a600*/  @!PT LDS RZ, [RZ] ;  /* 0x00000000fffff984 */ /* 0x000fe20000000800 */
[----:B------:R0:W-:Y:S01]  /*2a610*/  LDGSTS.E.BYPASS.LTC128B.128 [R4+0xc00], desc[UR4][R2.64], !P3 ;  /* 0x00c0000002047fae */ /* 0x0001e2000d901d44 */
[----:B------:R-:W-:-:S08]  /*2a620*/  ISETP.LT.OR P3, PT, R6, 0x11, P0 ;  /* 0x000000110600780c */ /* 0x000fd00000761670 */
[----:B------:R0:W-:Y:S05]  /*2a630*/  LDGSTS.E.BYPASS.LTC128B.128 [R4+0x3c00], desc[UR4][R2.64+0x80], !P4 ;  /* 0x03c0008002047fae */ /* 0x0001ea000e101d44 */
[----:B------:R0:W-:Y:S01]  /*2a640*/  LDGSTS.E.BYPASS.LTC128B.128 [R4+0x6c00], desc[UR4][R2.64+0x100], !P3 ;  /* 0x06c0010002047fae */ /* 0x0001e2000d901d44 */
[----:B------:R-:W-:-:S13]  /*2a650*/  ISETP.LT.OR P3, PT, R6, 0x21, P2 ;  /* 0x000000210600780c */ /* 0x000fda0001761670 */
[----:B0-----:R-:W-:Y:S05]  /*2a660*/  WARPSYNC.COLLECTIVE R15, `(.L_x_3165) ;  /* 0x000000000f087348 */ /* 0x001fea0003c00000 */
[----:B------:R1:W2:Y:S02]  /*2a670*/  SHFL.IDX P6, R14, R13, R12, R11 ;  /* 0x0000000c0d0e7389 */ /* 0x0002a400000c000b */
[----:B012---:R-:W-:Y:S01]  /*2a680*/  ENDCOLLECTIVE ;  /* 0x000000000000791b */ /* 0x007fe20003800000 */
.L_x_3165:
[----:B------:R-:W-:Y:S02]  /*2a690*/  IMAD.MOV.U32 R13, RZ, RZ, R17 ;  /* 0x000000ffff0d7224 */ /* 0x000fe400078e0011 */
[----:B------:R-:W-:-:S07]  /*2a6a0*/  IMAD.MOV.U32 R7, RZ, RZ, R14 ;  /* 0x000000ffff077224 */ /* 0x000fce00078e000e */
[----:B------:R-:W-:Y:S05]  /*2a6b0*/  WARPSYNC.COLLECTIVE R15, `(.L_x_3166) ;  /* 0x000000000f087348 */ /* 0x000fea0003c00000 */
[----:B------:R0:W1:Y:S02]  /*2a6c0*/  SHFL.IDX P6, R14, R13, R12, R11 ;  /* 0x0000000c0d0e7389 */ /* 0x00006400000c000b */
[----:B01----:R-:W-:Y:S01]  /*2a6d0*/  ENDCOLLECTIVE ;  /* 0x000000000000791b */ /* 0x003fe20003800000 */
.L_x_3166:
[----:B------:R-:W-:Y:S01]  /*2a6e0*/  ULDC.64 UR4, c[0x0][0x208] ;  /* 0x0000820000047ab9 */ /* 0x000fe20000000a00 */
[----:B------:R-:W-:Y:S02]  /*2a6f0*/  IMAD.MOV.U32 R13, RZ, RZ, R18 ;  /* 0x000000ffff0d7224 */ /* 0x000fe400078e0012 */
[----:B------:R-:W-:Y:S01]  /*2a700*/  IMAD.MOV.U32 R12, RZ, RZ, 0x3 ;  /* 0x00000003ff0c7424 */ /* 0x000fe200078e00ff */
[----:B------:R-:W-:-:S04]  /*2a710*/  IADD3 R2, P4, R14, R5, RZ ;  /* 0x000000050e027210 */ /* 0x000fc80007f9e0ff */
[----:B------:R-:W-:Y:S02]  /*2a720*/  IADD3.X R3, RZ, R7, RZ, P4, !PT ;  /* 0x00000007ff037210 */ /* 0x000fe400027fe4ff */
[----:B------:R-:W-:-:S03]  /*2a730*/  ISETP.LT.OR P4, PT, R6, 0x21, P1 ;  /* 0x000000210600780c */ /* 0x000fc60000f81670 */
[----:B------:R-:W-:Y:S01]  /*2a740*/  @!PT LDS RZ, [RZ] ;  /* 0x00000000fffff984 */ /* 0x000fe20000000800 */
[----:B------:R-:W-:Y:S01]  /*2a750*/  @!PT LDS RZ, [RZ] ;  /* 0x00000000fffff984 */ /* 0x000fe20000000800 */
[----:B------:R-:W-:Y:S01]  /*2a760*/  @!PT LDS RZ, [RZ] ;  /* 0x00000000fffff984 */ /* 0x000fe20000000800 */
[----:B------:R0:W-:Y:S01]  /*2a770*/  LDGSTS.E.BYPASS.LTC128B.128 [R4+0x1400], desc[UR4][R2.64], !P3 ;  /* 0x0140000002047fae */ /* 0x0001e2000d901d44 */
[----:B------:R-:W-:-:S09]  /*2a780*/  ISETP.LT.OR P3, PT, R6, 0x21, P0 ;  /* 0x000000210600780c */ /* 0x000fd20000761670 */
[----:B------:R0:W-:Y:S04]  /*2a790*/  LDGSTS.E.BYPASS.LTC128B.128 [R4+0x4400], desc[UR4][R2.64+0x80], !P4 ;  /* 0x0440008002047fae */ /* 0x0001e8000e101d44 */
[----:B------:R0:W-:Y:S01]  /*2a7a0*/  LDGSTS.E.BYPASS.LTC128B.128 [R4+0x7400], desc[UR4][R2.64+0x100], !P3 ;  /* 0x0740010002047fae */ /* 0x0001e2000d901d44 */
[----:B------:R-:W-:-:S13]  /*2a7b0*/  ISETP.LT.OR P3, PT, R6, 0x31, P2 ;  /* 0x000000310600780c */ /* 0x000fda0001761670 */
[----:B0-----:R-:W-:Y:S05]  /*2a7c0*/  WARPSYNC.COLLECTIVE R15, `(.L_x_3167) ;  /* 0x000000000f087348 */ /* 0x001fea0003c00000 */
[----:B------:R1:W2:Y:S02]  /*2a7d0*/  SHFL.IDX P6, R14, R13, R12, R11 ;  /* 0x0000000c0d0e7389 */ /* 0x0002a400000c000b */
[----:B012---:R-:W-:Y:S01]  /*2a7e0*/  ENDCOLLECTIVE ;  /* 0x000000000000791b */ /* 0x007fe20003800000 */
.L_x_3167:
[----:B------:R-:W-:Y:S01]  /*2a7f0*/  IMAD.MOV.U32 R13, RZ, RZ, R17 ;  /* 0x000000ffff0d7224 */ /* 0x000fe200078e0011 */
[----:B------:R-:W-:-:S07]  /*2a800*/  MOV R7, R14 ;  /* 0x0000000e00077202 */ /* 0x000fce0000000f00 */
[----:B------:R-:W-:Y:S05]  /*2a810*/  WARPSYNC.COLLECTIVE R15, `(.L_x_3168) ;  /* 0x000000000f087348 */ /* 0x000fea0003c00000 */
[----:B------:R0:W1:Y:S02]  /*2a820*/  SHFL.IDX P6, R14, R13, R12, R11 ;  /* 0x0000000c0d0e7389 */ /* 0x00006400000c000b */
[----:B01----:R-:W-:Y:S01]  /*2a830*/  ENDCOLLECTIVE ;  /* 0x000000000000791b */ /* 0x003fe20003800000 */
.L_x_3168:
[----:B------:R-:W-:Y:S01]  /*2a840*/  ULDC.64 UR4, c[0x0][0x208] ;  /* 0x0000820000047ab9 */ /* 0x000fe20000000a00 */
[----:B------:R-:W-:Y:S01]  /*2a850*/  MOV R13, R18 ;  /* 0x00000012000d7202 */ /* 0x000fe20000000f00 */
[----:B------:R-:W-:Y:S01]  /*2a860*/  IMAD.MOV.U32 R12, RZ, RZ, 0x4 ;  /* 0x00000004ff0c7424 */ /* 0x000fe200078e00ff */
        /* <DEDUP_REMOVED lines=14> */
.L_x_3169:
[----:B------:R-:W-:Y:S01]  /*2a950*/  MOV R13, R17 ;  /* 0x00000011000d7202 */ /* 0x000fe20000000f00 */
[----:B------:R-:W-:-:S07]  /*2a960*/  IMAD.MOV.U32 R7, RZ, RZ, R14 ;  /* 0x000000ffff077224 */ /* 0x000fce00078e000e */
[----:B------:R-:W-:Y:S05]  /*2a970*/  WARPSYNC.COLLECTIVE R15, `(.L_x_3170) ;  /* 0x000000000f087348 */ /* 0x000fea0003c00000 */
[----:B------:R0:W1:Y:S02]  /*2a980*/  SHFL.IDX P6, R14, R13, R12, R11 ;  /* 0x0000000c0d0e7389 */ /* 0x00006400000c000b */
[----:B01----:R-:W-:Y:S01]  /*2a990*/  ENDCOLLECTIVE ;  /* 0x000000000000791b */ /* 0x003fe20003800000 */
.L_x_3170:
        /* <DEDUP_REMOVED lines=12> */
[----:B------:R0:W-:Y:S02]  /*2aa60*/  LDGSTS.E.BYPASS.LTC128B.128 [R4+0x8400], desc[UR4][R2.64+0x100], !P3 ;  /* 0x0840010002047fae */ /* 0x0001e4000d901d44 */
[----:B0-----:R-:W-:Y:S05]  /*2aa70*/  WARPSYNC.COLLECTIVE R15, `(.L_x_3171) ;  /* 0x000000000f087348 */ /* 0x001fea0003c00000 */
[----:B------:R1:W2:Y:S02]  /*2aa80*/  SHFL.IDX P6, R14, R13, R12, R11 ;  /* 0x0000000c0d0e7389 */ /* 0x0002a400000c000b */
[----:B012---:R-:W-:Y:S01]  /*2aa90*/  ENDCOLLECTIVE ;  /* 0x000000000000791b */ /* 0x007fe20003800000 */
.L_x_3171:
[----:B------:R-:W-:Y:S02]  /*2aaa0*/  IMAD.MOV.U32 R13, RZ, RZ, R17 ;  /* 0x000000ffff0d7224 */ /* 0x000fe400078e0011 */
[----:B------:R-:W-:-:S07]  /*2aab0*/  IMAD.MOV.U32 R18, RZ, RZ, R14 ;  /* 0x000000ffff127224 */ /* 0x000fce00078e000e */
[----:B------:R-:W-:Y:S05]  /*2aac0*/  WARPSYNC.COLLECTIVE R15, `(.L_x_3172) ;  /* 0x000000000f087348 */ /* 0x000fea0003c00000 */
[----:B------:R0:W1:Y:S02]  /*2aad0*/  SHFL.IDX P6, R14, R13, R12, R11 ;  /* 0x0000000c0d0e7389 */ /* 0x00006400000c000b */
[----:B01----:R-:W-:Y:S01]  /*2aae0*/  ENDCOLLECTIVE ;  /* 0x000000000000791b */ /* 0x003fe20003800000 */
.L_x_3172:
[----:B------:R-:W-:Y:S05]  /*2aaf0*/  BRA `(.L_x_3173) ;  /* 0xffffffa400907947 */ /* 0x000fea000383ffff */
.L_x_3006:
[----:B------:R-:W-:Y:S01]  /*2ab00*/  BSSY B0, `(.L_x_3174) ;  /* 0x0000008000007945 */ /* 0x000fe20003800000 */
[----:B------:R-:W-:Y:S01]  /*2ab10*/  MOV R13, R24 ;  /* 0x00000018000d7202 */ /* 0x000fe20000000f00 */
[----:B0-----:R-:W-:Y:S01]  /*2ab20*/  IMAD.MOV.U32 R12, RZ, RZ, RZ ;  /* 0x000000ffff0c7224 */ /* 0x001fe200078e00ff */
[----:B------:R-:W-:Y:S01]  /*2ab30*/  MOV R15, 0xffffffff ;  /* 0xffffffff000f7802 */ /* 0x000fe20000000f00 */
[----:B------:R-:W-:-:S07]  /*2ab40*/  IMAD.MOV.U32 R11, RZ, RZ, 0x1f ;  /* 0x0000001fff0b7424 */ /* 0x000fce00078e00ff */
[----:B------:R-:W-:Y:S05]  /*2ab50*/  WARPSYNC.COLLECTIVE R15, `(.L_x_3175) ;  /* 0x000000000f087348 */ /* 0x000fea0003c00000 */
[----:B------:R0:W1:Y:S02]  /*2ab60*/  SHFL.IDX P6, R14, R13, R12, R11 ;  /* 0x0000000c0d0e7389 */ /* 0x00006400000c000b */
[----:B01----:R-:W-:Y:S01]  /*2ab70*/  ENDCOLLECTIVE ;  /* 0x000000000000791b */ /* 0x003fe20003800000 */
.L_x_3175:
[----:B------:R-:W-:Y:S05]  /*2ab80*/  BSYNC B0 ;  /* 0x0000000000007941 */ /* 0x000fea0003800000 */
.L_x_3174:
        /* <DEDUP_REMOVED lines=9> */
.L_x_3176:
[----:B------:R-:W-:Y:S01]  /*2ac20*/  ULDC UR4, c[0x0][0xc3c] ;  /* 0x00030f0000047ab9 */ /* 0x000fe20000000800 */
[----:B------:R-:W-:Y:S01]  /*2ac30*/  ULDC.64 UR6, c[0x0][0x208] ;  /* 0x0000820000067ab9 */ /* 0x000fe20000000a00 */
[----:B------:R-:W-:-:S13]  /*2ac40*/  ISETP.GE.OR P1, PT, R9, UR4, !P0 ;  /* 0x0000000409007c0c */ /* 0x000fda000c726670 */
[----:B------:R-:W0:Y:S08]  /*2ac50*/  @!P1 LDC.64 R2, c[0x0][0xc80] ;  /* 0x00032000ff029b82 */ /* 0x000e300000000a00 */
[----:B------:R-:W1:Y:S01]  /*2ac60*/  @!P1 LDC.64 R4, c[0x0][0xc78] ;  /* 0x00031e00ff049b82 */ /* 0x000e620000000a00 */
[----:B------:R-:W-:Y:S01]  /*2ac70*/  IMAD.MOV.U32 R25, RZ, RZ, RZ ;  /* 0x000000ffff197224 */ /* 0x000fe200078e00ff */
[----:B------:R-:W-:-:S02]  /*2ac80*/  MOV R11, RZ ;  /* 0x000000ff000b7202 */ /* 0x000fc40000000f00 */
[----:B------:R-:W-:Y:S01]  /*2ac90*/  MOV R7, R14 ;  /* 0x0000000e00077202 */ /* 0x000fe20000000f00 */
[----:B0-----:R-:W-:-:S05]  /*2aca0*/  @!P1 IMAD.WIDE R2, R9, 0x4, R2 ;  /* 0x0000000409029825 */ /* 0x001fca00078e0202 */
[----:B------:R1:W2:Y:S02]  /*2acb0*/  @!P1 LDG.E R6, desc[UR6][R2.64] ;  /* 0x0000000602069981 */ /* 0x0002a4000c1e1900 */
[----:B-1----:R-:W-:-:S05]  /*2acc0*/  @!P1 IMAD.WIDE R2, R9, 0x4, R4 ;  /* 0x0000000409029825 */ /* 0x002fca00078e0204 */
[----:B------:R-:W3:Y:S01]  /*2acd0*/  @!P1 LDG.E R5, desc[UR6][R2.64] ;  /* 0x0000000602059981 */ /* 0x000ee2000c1e1900 */
[----:B------:R-:W-:Y:S01]  /*2ace0*/  IMAD.MOV.U32 R4, RZ, RZ, RZ ;  /* 0x000000ffff047224 */ /* 0x000fe200078e00ff */
[C---:B------:R-:W-:Y:S02]  /*2acf0*/  ISETP.GE.U32.AND P2, PT, R8.reuse, 0x2, PT ;  /* 0x000000020800780c */ /* 0x040fe40003f46070 */
        /* <DEDUP_REMOVED lines=11> */
.L_x_3177:
[----:B------:R-:W-:Y:S02]  /*2adb0*/  MOV R12, 0x2 ;  /* 0x00000002000c7802 */ /* 0x000fe40000000f00 */
[----:B------:R-:W-:-:S05]  /*2adc0*/  SEL R14, R14, RZ, P1 ;  /* 0x000000ff0e0e7207 */ /* 0x000fca0000800000 */
[----:B------:R-:W-:-:S04]  /*2add0*/  IMAD.IADD R5, R13, 0x1, R14 ;  /* 0x000000010d057824 */ /* 0x000fc800078e020e */
[----:B------:R-:W-:-:S07]  /*2ade0*/  IMAD.MOV.U32 R13, RZ, RZ, R5 ;  /* 0x000000ffff0d7224 */ /* 0x000fce00078e0005 */
[----:B------:R-:W-:Y:S05]  /*2adf0*/  WARPSYNC.COLLECTIVE R15, `(.L_x_3178) ;  /* 0x000000000f087348 */ /* 0x000fea0003c00000 */
[----:B------:R0:W1:Y:S02]  /*2ae00*/  SHFL.UP P6, R14, R13, R12, R11 ;  /* 0x0400000c0d0e7389 */ /* 0x00006400000c000b */
[----:B01----:R-:W-:Y:S01]  /*2ae10*/  ENDCOLLECTIVE ;  /* 0x000000000000791b */ /* 0x003fe20003800000 */
.L_x_3178:
[----:B------:R-:W-:Y:S02]  /*2ae20*/  MOV R12, 0x4 ;  /* 0x00000004000c7802 */ /* 0x000fe40000000f00 */
[----:B------:R-:W-:-:S05]  /*2ae30*/  SEL R2, R14, RZ, P2 ;  /* 0x000000ff0e027207 */ /* 0x000fca0001000000 */
[----:B------:R-:W-:-:S04]  /*2ae40*/  IMAD.IADD R2, R5, 0x1, R2 ;  /* 0x0000000105027824 */ /* 0x000fc800078e0202 */
[----:B------:R-:W-:-:S07]  /*2ae50*/  IMAD.MOV.U32 R13, RZ, RZ, R2 ;  /* 0x000000ffff0d7224 */ /* 0x000fce00078e0002 */
[----:B------:R-:W-:Y:S05]  /*2ae60*/  WARPSYNC.COLLECTIVE R15, `(.L_x_3179) ;  /* 0x000000000f087348 */ /* 0x000fea0003c00000 */
[----:B------:R0:W1:Y:S02]  /*2ae70*/  SHFL.UP P6, R14, R13, R12, R11 ;  /* 0x0400000c0d0e7389 */ /* 0x00006400000c000b */
[----:B01----:R-:W-:Y:S01]  /*2ae80*/  ENDCOLLECTIVE ;  /* 0x000000000000791b */ /* 0x003fe20003800000 */
.L_x_3179:
[----:B------:R-:W-:Y:S02]  /*2ae90*/  MOV R12, 0x8 ;  /* 0x00000008000c7802 */ /* 0x000fe40000000f00 */
[----:B------:R-:W-:-:S05]  /*2aea0*/  SEL R3, R14, RZ, P3 ;  /* 0x000000ff0e037207 */ /* 0x000fca0001800000 */
[----:B------:R-:W-:-:S04]  /*2aeb0*/  IMAD.IADD R3, R2, 0x1, R3 ;  /* 0x0000000102037824 */ /* 0x000fc800078e0203 */
[----:B------:R-:W-:-:S07]  /*2aec0*/  IMAD.MOV.U32 R13, RZ, RZ, R3 ;  /* 0x000000ffff0d7224 */ /* 0x000fce00078e0003 */
[----:B------:R-:W-:Y:S05]  /*2aed0*/  WARPSYNC.COLLECTIVE R15, `(.L_x_3180) ;  /* 0x000000000f087348 */ /* 0x000fea0003c00000 */
[----:B------:R0:W1:Y:S02]  /*2aee0*/  SHFL.UP P6, R14, R13, R12, R11 ;  /* 0x0400000c0d0e7389 */ /* 0x00006400000c000b */
[----:B01----:R-:W-:Y:S01]  /*2aef0*/  ENDCOLLECTIVE ;  /* 0x000000000000791b */ /* 0x003fe20003800000 */
.L_x_3180:
[----:B------:R-:W-:Y:S02]  /*2af00*/  MOV R12, 0x10 ;  /* 0x00000010000c7802 */ /* 0x000fe40000000f00 */
[----:B------:R-:W-:-:S05]  /*2af10*/  SEL R14, R14, RZ, P4 ;  /* 0x000000ff0e0e7207 */ /* 0x000fca0002000000 */
[----:B------:R-:W-:-:S04]  /*2af20*/  IMAD.IADD R5, R3, 0x1, R14 ;  /* 0x0000000103057824 */ /* 0x000fc800078e020e */
[----:B------:R-:W-:-:S07]  /*2af30*/  IMAD.MOV.U32 R13, RZ, RZ, R5 ;  /* 0x000000ffff0d7224 */ /* 0x000fce00078e0005 */
[----:B------:R-:W-:Y:S05]  /*2af40*/  WARPSYNC.COLLECTIVE R15, `(.L_x_3181) ;  /* 0x000000000f087348 */ /* 0x000fea0003c00000 */
[----:B------:R0:W1:Y:S02]  /*2af50*/  SHFL.UP P6, R14, R13, R12, R11 ;  /* 0x0400000c0d0e7389 */ /* 0x00006400000c000b */
[----:B01----:R-:W-:Y:S01]  /*2af60*/  ENDCOLLECTIVE ;  /* 0x000000000000791b */ /* 0x003fe20003800000 */
.L_x_3181:
        /* <DEDUP_REMOVED lines=8> */
.L_x_3182:
[----:B------:R-:W-:Y:S05]  /*2aff0*/  BRA `(.L_x_3183) ;  /* 0xffffffa400ac7947 */ /* 0x000fea000383ffff */
.L_x_3009:
[----:B------:R-:W-:Y:S01]  /*2b000*/  BSSY B0, `(.L_x_3184) ;  /* 0x0000007000007945 */ /* 0x000fe20003800000 */
[----:B0-----:R-:W-:Y:S01]  /*2b010*/  MOV R12, 0x1 ;  /* 0x00000001000c7802 */ /* 0x001fe20000000f00 */
[----:B------:R-:W-:Y:S02]  /*2b020*/  IMAD.MOV.U32 R11, RZ, RZ, RZ ;  /* 0x000000ffff0b7224 */ /* 0x000fe400078e00ff */
[----:B------:R-:W-:-:S07]  /*2b030*/  IMAD.MOV.U32 R15, RZ, RZ, -0x1 ;  /* 0xffffffffff0f7424 */ /* 0x000fce00078e00ff */
[----:B------:R-:W-:Y:S05]  /*2b040*/  WARPSYNC.COLLECTIVE R15, `(.L_x_3185) ;  /* 0x000000000f087348 */ /* 0x000fea0003c00000 */
[----:B------:R0:W1:Y:S02]  /*2b050*/  SHFL.UP P6, R14, R13, R12, R11 ;  /* 0x0400000c0d0e7389 */ /* 0x00006400000c000b */
[----:B01----:R-:W-:Y:S01]  /*2b060*/  ENDCOLLECTIVE ;  /* 0x000000000000791b */ /* 0x003fe20003800000 */
.L_x_3185:
[----:B------:R-:W-:Y:S05]  /*2b070*/  BSYNC B0 ;  /* 0x0000000000007941 */ /* 0x000fea0003800000 */
.L_x_3184:
        /* <DEDUP_REMOVED lines=8> */
.L_x_3186:
[----:B------:R-:W-:Y:S02]  /*2b100*/  MOV R12, 0x4 ;  /* 0x00000004000c7802 */ /* 0x000fe40000000f00 */
[----:B------:R-:W-:-:S05]  /*2b110*/  SEL R2, R14, RZ, P2 ;  /* 0x000000ff0e027207 */ /* 0x000fca0001000000 */
[----:B------:R-:W-:-:S04]  /*2b120*/  IMAD.IADD R2, R13, 0x1, R2 ;  /* 0x000000010d027824 */ /* 0x000fc800078e0202 */
[----:B------:R-:W-:-:S07]  /*2b130*/  IMAD.MOV.U32 R13, RZ, RZ, R2 ;  /* 0x000000ffff0d7224 */ /* 0x000fce00078e0002 */
[----:B------:R-:W-:Y:S05]  /*2b140*/  WARPSYNC.COLLECTIVE R15, `(.L_x_3187) ;  /* 0x000000000f087348 */ /* 0x000fea0003c00000 */
[----:B------:R0:W1:Y:S02]  /*2b150*/  SHFL.UP P6, R14, R13, R12, R11 ;  /* 0x0400000c0d0e7389 */ /* 0x00006400000c000b */
[----:B01----:R-:W-:Y:S01]  /*2b160*/  ENDCOLLECTIVE ;  /* 0x000000000000791b */ /* 0x003fe20003800000 */
.L_x_3187:
[----:B------:R-:W-:Y:S02]  /*2b170*/  MOV R12, 0x8 ;  /* 0x00000008000c7802 */ /* 0x000fe40000000f00 */
[----:B------:R-:W-:-:S05]  /*2b180*/  SEL R3, R14, RZ, P3 ;  /* 0x000000ff0e037207 */ /* 0x000fca0001800000 */
[----:B------:R-:W-:-:S04]  /*2b190*/  IMAD.IADD R3, R2, 0x1, R3 ;  /* 0x0000000102037824 */ /* 0x000fc800078e0203 */
[----:B------:R-:W-:-:S07]  /*2b1a0*/  IMAD.MOV.U32 R13, RZ, RZ, R3 ;  /* 0x000000ffff0d7224 */ /* 0x000fce00078e0003 */
[----:B------:R-:W-:Y:S05]  /*2b1b0*/  WARPSYNC.COLLECTIVE R15, `(.L_x_3188) ;  /* 0x000000000f087348 */ /* 0x000fea0003c00000 */
[----:B------:R0:W1:Y:S02]  /*2b1c0*/  SHFL.UP P6, R14, R13, R12, R11 ;  /* 0x0400000c0d0e7389 */ /* 0x00006400000c000b */
[----:B01----:R-:W-:Y:S01]  /*2b1d0*/  ENDCOLLECTIVE ;  /* 0x000000000000791b */ /* 0x003fe20003800000 */
.L_x_3188:
[----:B------:R-:W-:Y:S02]  /*2b1e0*/  MOV R12, 0x10 ;  /* 0x00000010000c7802 */ /* 0x000fe40000000f00 */
[----:B------:R-:W-:-:S05]  /*2b1f0*/  SEL R14, R14, RZ, P4 ;  /* 0x000000ff0e0e7207 */ /* 0x000fca0002000000 */
[----:B------:R-:W-:-:S04]  /*2b200*/  IMAD.IADD R5, R3, 0x1, R14 ;  /* 0x0000000103057824 */ /* 0x000fc800078e020e */
[----:B------:R-:W-:-:S07]  /*2b210*/  IMAD.MOV.U32 R13, RZ, RZ, R5 ;  /* 0x000000ffff0d7224 */ /* 0x000fce00078e0005 */
[----:B------:R-:W-:Y:S05]  /*2b220*/  WARPSYNC.COLLECTIVE R15, `(.L_x_3189) ;  /* 0x000000000f087348 */ /* 0x000fea0003c00000 */
[----:B------:R0:W1:Y:S02]  /*2b230*/  SHFL.UP P6, R14, R13, R12, R11 ;  /* 0x0400000c0d0e7389 */ /* 0x00006400000c000b */
[----:B01----:R-:W-:Y:S01]  /*2b240*/  ENDCOLLECTIVE ;  /* 0x000000000000791b */ /* 0x003fe20003800000 */
.L_x_3189:
        /* <DEDUP_REMOVED lines=8> */
.L_x_3190:
[----:B------:R-:W-:Y:S05]  /*2b2d0*/  BRA `(.L_x_3191) ;  /* 0xffffffa4009c7947 */ /* 0x000fea000383ffff */
.L_x_3011:
[----:B------:R-:W-:Y:S01]  /*2b2e0*/  BSSY B0, `(.L_x_3192) ;  /* 0x0000006000007945 */ /* 0x000fe20003800000 */
[----:B------:R-:W-:Y:S01]  /*2b2f0*/  PLOP3.LUT P6, PT, P6, PT, PT, 0x8, 0x0 ;  /* 0x000000000000781c */ /* 0x000fe200037ce170 */
[----:B------:R-:W-:-:S12]  /*2b300*/  IMAD.MOV.U32 R15, RZ, RZ, -0x1 ;  /* 0xffffffffff0f7424 */ /* 0x000fd800078e00ff */
[----:B01----:R-:W-:Y:S05]  /*2b310*/  WARPSYNC.COLLECTIVE R15, `(.L_x_3193) ;  /* 0x000000000f087348 */ /* 0x003fea0003c00000 */
[----:B------:R-:W-:Y:S01]  /*2b320*/  VOTE.ANY R14, PT, P6 ;  /* 0x00000000000e7806 */ /* 0x000fe200030e0100 */
[----:B01----:R-:W-:Y:S06]  /*2b330*/  ENDCOLLECTIVE ;  /* 0x000000000000791b */ /* 0x003fec0003800000 */
.L_x_3193:
[----:B------:R-:W-:Y:S05]  /*2b340*/  BSYNC B0 ;  /* 0x0000000000007941 */ /* 0x000fea0003800000 */
.L_x_3192:
[----:B------:R-:W-:Y:S01]  /*2b350*/  MOV R3, R14 ;  /* 0x0000000e00037202 */ /* 0x000fe20000000f00 */
[----:B------:R-:W-:Y:S01]  /*2b360*/  IMAD.MOV.U32 R13, RZ, RZ, R25 ;  /* 0x000000ffff0d7224 */ /* 0x000fe200078e0019 */
[----:B------:R-:W-:Y:S01]  /*2b370*/  MOV R15, 0xffffffff ;  /* 0xffffffff000f7802 */ /* 0x000fe20000000f00 */
[----:B------:R-:W-:Y:S01]  /*2b380*/  IMAD.MOV.U32 R11, RZ, RZ, 0x1f ;  /* 0x0000001fff0b7424 */ /* 0x000fe200078e00ff */
[----:B------:R0:W1:Y:S06]  /*2b390*/  POPC R12, R3 ;  /* 0x00000003000c7309 */ /* 0x00006c0000000000 */
[----:B01----:R-:W-:Y:S05]  /*2b3a0*/  WARPSYNC.COLLECTIVE R15, `(.L_x_3194) ;  /* 0x000000000f087348 */ /* 0x003fea0003c00000 */
[----:B-1----:R1:W2:Y:S02]  /*2b3b0*/  SHFL.IDX P6, R14, R13, R12, R11 ;  /* 0x0000000c0d0e7389 */ /* 0x0022a400000c000b */
[----:B012---:R-:W-:Y:S01]  /*2b3c0*/  ENDCOLLECTIVE ;  /* 0x000000000000791b */ /* 0x007fe20003800000 */
.L_x_3194:
[----:B------:R-:W-:Y:S02]  /*2b3d0*/  IMAD.IADD R27, R12, 0x1, R27 ;  /* 0x000000010c1b7824 */ /* 0x000fe400078e021b */
[----:B------:R-:W-:Y:S02]  /*2b3e0*/  IMAD.MOV.U32 R13, RZ, RZ, R4 ;  /* 0x000000ffff0d7224 */ /* 0x000fe400078e0004 */
[----:B------:R-:W-:-:S07]  /*2b3f0*/  IMAD.MOV.U32 R25, RZ, RZ, R14 ;  /* 0x000000ffff197224 */ /* 0x000fce00078e000e */
[----:B------:R-:W-:Y:S05]  /*2b400*/  WARPSYNC.COLLECTIVE R15, `(.L_x_3195) ;  /* 0x000000000f087348 */ /* 0x000fea0003c00000 */
[----:B------:R0:W1:Y:S02]  /*2b410*/  SHFL.IDX P6, R14, R13, R12, R11 ;  /* 0x0000000c0d0e7389 */ /* 0x00006400000c000b */
[----:B01----:R-:W-:Y:S01]  /*2b420*/  ENDCOLLECTIVE ;  /* 0x000000000000791b */ /* 0x003fe20003800000 */
.L_x_3195:
[----:B------:R-:W-:Y:S01]  /*2b430*/  MOV R4, R14 ;  /* 0x0000000e00047202 */ /* 0x000fe20000000f00 */
[----:B------:R-:W-:Y:S06]  /*2b440*/  BRA `(.L_x_3196) ;  /* 0xffffffa400807947 */ /* 0x000fec000383ffff */
.L_x_3013:
[----:B------:R-:W-:Y:S01]  /*2b450*/  BSSY B0, `(.L_x_3197) ;  /* 0x0000007000007945 */ /* 0x000fe20003800000 */
[----:B------:R-:W-:Y:S01]  /*2b460*/  IMAD.MOV.U32 R13, RZ, RZ, R2 ;  /* 0x000000ffff0d7224 */ /* 0x000fe200078e0002 */
[----:B------:R-:W-:Y:S01]  /*2b470*/  MOV R11, 0x1f ;  /* 0x0000001f000b7802 */ /* 0x000fe20000000f00 */
[----:B------:R-:W-:-:S07]  /*2b480*/  IMAD.MOV.U32 R15, RZ, RZ, -0x1 ;  /* 0xffffffffff0f7424 */ /* 0x000fce00078e00ff */
[----:B-123--:R-:W-:Y:S05]  /*2b490*/  WARPSYNC.COLLECTIVE R15, `(.L_x_3198) ;  /* 0x000000000f087348 */ /* 0x00efea0003c00000 */
[----:B------:R0:W4:Y:S02]  /*2b4a0*/  SHFL.IDX P6, R14, R13, R12, R11 ;  /* 0x0000000c0d0e7389 */ /* 0x00012400000c000b */
[----:B01234-:R-:W-:Y:S01]  /*2b4b0*/  ENDCOLLECTIVE ;  /* 0x000000000000791b */ /* 0x01ffe20003800000 */
.L_x_3198:
[----:B------:R-:W-:Y:S05]  /*2b4c0*/  BSYNC B0 ;  /* 0x0000000000007941 */ /* 0x000fea0003800000 */
.L_x_3197:
[----:B------:R-:W-:Y:S01]  /*2b4d0*/  IMAD.MOV.U32 R6, RZ, RZ, R14 ;  /* 0x000000ffff067224 */ /* 0x000fe200078e000e */
[----:B------:R-:W-:Y:S06]  /*2b4e0*/  BRA `(.L_x_3012) ;  /* 0xffffffa400707947 */ /* 0x000fec000383ffff */
.L_x_3019:
[----:B-1----:R1:W3:Y:S02]  /*2b4f0*/  SYNCS.PHASECHK.TRANS64.TRYWAIT P0, [R5+URZ+0x30820], R0 ;  /* 0x03082000050075a7 */ /* 0x0022e4000800017f */
[----:B---3--:R-:W-:Y:S05]  /*2b500*/  @!P0 NANOSLEEP.SYNCS 0x989680 ;  /* 0x009896800000895d */ /* 0x008fea0003900000 */
[----:B------:R-:W3:Y:S02]  /*2b510*/  @!P0 SYNCS.PHASECHK.TRANS64 P0, [R5+URZ+0x30820], R0 ;  /* 0x03082000050085a7 */ /* 0x000ee4000800007f */
[----:B---3--:R-:W-:Y:S05]  /*2b520*/  @!P0 BRA `(.L_x_3019) ;  /* 0xfffffffc00f08947 */ /* 0x008fea000383ffff */
[----:B------:R-:W-:Y:S05]  /*2b530*/  BRA `(.L_x_3199) ;  /* 0xffffffac00cc7947 */ /* 0x000fea000383ffff */
.L_x_3020:
[----:B------:R-:W3:Y:S01]  /*2b540*/  S2R R2, SR_TID.X ;  /* 0x0000000000027919 */ /* 0x000ee20000002100 */
[----:B------:R-:W-:Y:S01]  /*2b550*/  BSSY B0, `(.L_x_3200) ;  /* 0x000000a000007945 */ /* 0x000fe20003800000 */
[----:B0-----:R-:W-:Y:S01]  /*2b560*/  IMAD.MOV.U32 R12, RZ, RZ, RZ ;  /* 0x000000ffff0c7224 */ /* 0x001fe200078e00ff */
[----:B------:R-:W-:Y:S01]  /*2b570*/  MOV R15, 0xffffffff ;  /* 0xffffffff000f7802 */ /* 0x000fe20000000f00 */
[----:B------:R-:W-:Y:S01]  /*2b580*/  IMAD.MOV.U32 R11, RZ, RZ, 0x1f ;  /* 0x0000001fff0b7424 */ /* 0x000fe200078e00ff */
[----:B---3--:R-:W-:-:S04]  /*2b590*/  SHF.R.U32.HI R2, RZ, 0x5, R2 ;  /* 0x00000005ff027819 */ /* 0x008fc80000011602 */
[----:B------:R-:W-:-:S04]  /*2b5a0*/  LOP3.LUT R2, R2, 0x3, RZ, 0xc0, !PT ;  /* 0x0000000302027812 */ /* 0x000fc800078ec0ff */
[----:B------:R-:W-:-:S07]  /*2b5b0*/  MOV R13, R2 ;  /* 0x00000002000d7202 */ /* 0x000fce0000000f00 */
[----:B-12---:R-:W-:Y:S05]  /*2b5c0*/  WARPSYNC.COLLECTIVE R15, `(.L_x_3201) ;  /* 0x000000000f087348 */ /* 0x006fea0003c00000 */
[----:B------:R0:W3:Y:S02]  /*2b5d0*/  SHFL.IDX P6, R14, R13, R12, R11 ;  /* 0x0000000c0d0e7389 */ /* 0x0000e400000c000b */
[----:B0123--:R-:W-:Y:S01]  /*2b5e0*/  ENDCOLLECTIVE ;  /* 0x000000000000791b */ /* 0x00ffe20003800000 */
.L_x_3201:
[----:B------:R-:W-:Y:S05]  /*2b5f0*/  BSYNC B0 ;  /* 0x0000000000007941 */ /* 0x000fea0003800000 */
.L_x_3200:
[----:B------:R-:W-:Y:S05]  /*2b600*/  BRA `(.L_x_3202) ;  /* 0xffffffac00b47947 */ /* 0x000fea000383ffff */
.L_x_3021:
[----:B------:R-:W-:Y:S01]  /*2b610*/  BSSY B0, `(.L_x_3203) ;  /* 0x0000006000007945 */ /* 0x000fe20003800000 */
[----:B------:R-:W-:-:S07]  /*2b620*/  IMAD.MOV.U32 R15, RZ, RZ, -0x1 ;  /* 0xffffffffff0f7424 */ /* 0x000fce00078e00ff */
[----:B012---:R-:W-:Y:S05]  /*2b630*/  WARPSYNC.COLLECTIVE R15, `(.L_x_3204) ;  /* 0x000000000f0c7348 */ /* 0x007fea0003c00000 */
[----:B------:R-:W-:Y:S02]  /*2b640*/  ELECT P6, UR62, PT ;  /* 0x00000000003e782f */ /* 0x000fe400038c0000 */
[----:B------:R-:W-:Y:S01]  /*2b650*/  MOV R14, UR62 ;  /* 0x0000003e000e7c02 */ /* 0x000fe20008000f00 */
[----:B012---:R-:W-:Y:S10]  /*2b660*/  ENDCOLLECTIVE ;  /* 0x000000000000791b */ /* 0x007ff40003800000 */
.L_x_3204:
[----:B------:R-:W-:Y:S05]  /*2b670*/  BSYNC B0 ;  /* 0x0000000000007941 */ /* 0x000fea0003800000 */
.L_x_3203:
[----:B------:R-:W-:Y:S05]  /*2b680*/  BRA `(.L_x_3205) ;  /* 0xffffffac00a87947 */ /* 0x000fea000383ffff */
.L_x_3023:
[----:B-1----:R1:W3:Y:S02]  /*2b690*/  SYNCS.PHASECHK.TRANS64.TRYWAIT P1, [R3+URZ+0x30840], R2 ;  /* 0x03084002030075a7 */ /* 0x0022e4000802017f */
[----:B---3--:R-:W-:Y:S05]  /*2b6a0*/  @!P1 NANOSLEEP.SYNCS 0x989680 ;  /* 0x009896800000995d */ /* 0x008fea0003900000 */
[----:B------:R-:W3:Y:S02]  /*2b6b0*/  @!P1 SYNCS.PHASECHK.TRANS64 P1, [R3+URZ+0x30840], R2 ;  /* 0x03084002030095a7 */ /* 0x000ee4000802007f */
[----:B---3--:R-:W-:Y:S05]  /*2b6c0*/  @!P1 BRA `(.L_x_3023) ;  /* 0xfffffffc00f09947 */ /* 0x008fea000383ffff */
[----:B------:R-:W-:Y:S05]  /*2b6d0*/  BRA `(.L_x_3206) ;  /* 0xffffffac00c87947 */ /* 0x000fea000383ffff */
.L_x_3025:
[----:B---3--:R3:W4:Y:S02]  /*2b6e0*/  SYNCS.PHASECHK.TRANS64.TRYWAIT P1, [R23+URZ+0x30840], R0 ;  /* 0x03084000170075a7 */ /* 0x008724000802017f */
[----:B----4-:R-:W-:Y:S05]  /*2b6f0*/  @!P1 NANOSLEEP.SYNCS 0x989680 ;  /* 0x009896800000995d */ /* 0x010fea0003900000 */
[----:B------:R-:W4:Y:S02]  /*2b700*/  @!P1 SYNCS.PHASECHK.TRANS64 P1, [R23+URZ+0x30840], R0 ;  /* 0x03084000170095a7 */ /* 0x000f24000802007f */
[----:B----4-:R-:W-:Y:S05]  /*2b710*/  @!P1 BRA `(.L_x_3025) ;  /* 0xfffffffc00f09947 */ /* 0x010fea000383ffff */
[----:B------:R-:W-:Y:S05]  /*2b720*/  BRA `(.L_x_3207) ;  /* 0xffffffac00d47947 */ /* 0x000fea000383ffff */
.L_x_3027:
[----:B----4-:R4:W0:Y:S02]  /*2b730*/  SYNCS.PHASECHK.TRANS64.TRYWAIT P1, [R3+URZ+0x30860], R2 ;  /* 0x03086002030075a7 */ /* 0x010824000802017f */
[----:B0-----:R-:W-:Y:S05]  /*2b740*/  @!P1 NANOSLEEP.SYNCS 0x989680 ;  /* 0x009896800000995d */ /* 0x001fea0003900000 */
[----:B------:R-:W0:Y:S02]  /*2b750*/  @!P1 SYNCS.PHASECHK.TRANS64 P1, [R3+URZ+0x30860], R2 ;  /* 0x03086002030095a7 */ /* 0x000e24000802007f */
[----:B0-----:R-:W-:Y:S05]  /*2b760*/  @!P1 BRA `(.L_x_3027) ;  /* 0xfffffffc00f09947 */ /* 0x001fea000383ffff */
[----:B------:R-:W-:Y:S05]  /*2b770*/  BRA `(.L_x_3208) ;  /* 0xffffffac00d07947 */ /* 0x000fea000383ffff */
.L_x_3209:
        /* <DEDUP_REMOVED lines=16> */
.L_x_3218:


//--------------------- .nv.global.init           --------------------------
	.section	.nv.global.init,"aw",@progbits
.nv.global.init:
	.type		$str$23,@object
	.size		$str$23,($str$24 - $str$23)
$str$23:
        /*0000*/ 	.byte	0x28, 0x61, 0x64, 0x64, 0x72, 0x65, 0x73, 0x73, 0x20, 0x26, 0x20, 0x6d, 0x61, 0x73, 0x6b, 0x29
        /*0010*/ 	.byte	0x20, 0x3d, 0x3d, 0x20, 0x30, 0x00
	.type		$str$24,@object
	.size		$str$24,(__unnamed_5 - $str$24)
$str$24:
        /*0016*/ 	.byte	0x2f, 0x74, 0x6d, 0x70, 0x2f, 0x6f, 0x73, 0x73, 0x5f, 0x6b, 0x65, 0x72, 0x6e, 0x65, 0x6c, 0x73
        /*0026*/ 	.byte	0x5f, 0x73, 0x72, 0x63, 0x2f, 0x66, 0x6c, 0x61, 0x73, 0x68, 0x5f, 0x61, 0x74, 0x74, 0x65, 0x6e
        /*0036*/ 	.byte	0x74, 0x69, 0x6f, 0x6e, 0x2f, 0x63, 0x73, 0x72, 0x63, 0x2f, 0x63, 0x75, 0x74, 0x6c, 0x61, 0x73
        /*0046*/ 	.byte	0x73, 0x2f, 0x69, 0x6e, 0x63, 0x6c, 0x75, 0x64, 0x65, 0x2f, 0x63, 0x75, 0x74, 0x65, 0x2f, 0x70
        /*0056*/ 	.byte	0x6f, 0x69, 0x6e, 0x74, 0x65, 0x72, 0x5f, 0x66, 0x6c, 0x61, 0x67, 0x67, 0x65, 0x64, 0x2e, 0x68
        /*0066*/ 	.byte	0x70, 0x70, 0x00
	.type		__unnamed_5,@object
	.size		__unnamed_5,(__unnamed_4 - __unnamed_5)
__unnamed_5:
        /* <DEDUP_REMOVED lines=24> */
	.type		__unnamed_4,@object
	.size		__unnamed_4,(__unnamed_3 - __unnamed_4)
__unnamed_4:
        /* <DEDUP_REMOVED lines=24> */
	.type		__unnamed_3,@object
	.size		__unnamed_3,(__unnamed_2 - __unnamed_3)
__unnamed_3:
        /* <DEDUP_REMOVED lines=29> */
	.type		__unnamed_2,@object
	.size		__unnamed_2,(__unnamed_1 - __unnamed_2)
__unnamed_2:
        /* <DEDUP_REMOVED lines=29> */
	.type		__unnamed_1,@object
	.size		__unnamed_1,(.L_0 - __unnamed_1)
__unnamed_1:
        /* <DEDUP_REMOVED lines=28> */
        /*08c1*/ 	.byte	0x31, 0x38, 0x34, 0x33, 0x32, 0x3e, 0x3e, 0x3e, 0x3e, 0x3e, 0x20, 0x26, 0x5d, 0x00
.L_0:


//--------------------- .nv.shared._ZN7cutlass13device_kernelIN5flash11enable_sm90INS1_16FlashAttnFwdSm90INS1_25CollectiveMainloopFwdSm90ILi2EN4cute5tupleIJNS5_1CILi1EEES8_S8_EEENS6_IJNS7_ILi128EEENS7_ILi96EEENS7_ILi192EEEEEELi192ENS_6half_tEfNS_4arch4Sm90ELb0ELb0ELb0ELb0ELb1ELb0ELb0ELb1ELb1ELb1ELb1ELb0EEENS1_21CollectiveEpilogueFwdINS6_IJSA_SC_SB_EEES9_SE_SG_Li256ELb0ELb1ELb1ELb0EEENS1_19SingleTileSchedulerILb0ELb1ELb1ELi128EEEEEEEEEvNT_6ParamsE --------------------------
	.section	.nv.shared._ZN7cutlass13device_kernelIN5flash11enable_sm90INS1_16FlashAttnFwdSm90INS1_25CollectiveMainloopFwdSm90ILi2EN4cute5tupleIJNS5_1CILi1EEES8_S8_EEENS6_IJNS7_ILi128EEENS7_ILi96EEENS7_ILi192EEEEEELi192ENS_6half_tEfNS_4arch4Sm90ELb0ELb0ELb0ELb0ELb1ELb0ELb0ELb1ELb1ELb1ELb1ELb0EEENS1_21CollectiveEpilogueFwdINS6_IJSA_SC_SB_EEES9_SE_SG_Li256ELb0ELb1ELb1ELb0EEENS1_19SingleTileSchedulerILb0ELb1ELb1ELi128EEEEEEEEEvNT_6ParamsE,"aw",@nobits
	.sectionflags	@""
	.align	16
	.zero		1024


//--------------------- .nv.shared.reserved.0     --------------------------
	.section	.nv.shared.reserved.0,"aw",@nobits
	.weak		__nv_reservedSMEM_offset_0_alias
	.size		__nv_reservedSMEM_offset_0_alias, 0, 0
	.other		__nv_reservedSMEM_offset_0_alias,@"STO_CUDA_RESERVED_SHARED STV_DEFAULT"
__nv_reservedSMEM_offset_0_alias:
	.zero		0


//--------------------- .nv.global                --------------------------
	.section	.nv.global,"aw",@nobits
.nv.global:
	.type		_ZN78_INTERNAL_c8d79735_42_flash_fwd_hdim192_fp16_paged_split_sm90_cu_93b96ec2_36234cute1_E,@object
	.size		_ZN78_INTERNAL_c8d79735_42_flash_fwd_hdim192_fp16_paged_split_sm90_cu_93b96ec2_36234cute1_E,(_ZN78_INTERNAL_c8d79735_42_flash_fwd_hdim192_fp16_paged_split_sm90_cu_93b96ec2_36234cuda3std3__45__cpo6cbeginE - _ZN78_INTERNAL_c8d79735_42_flash_fwd_hdim192_fp16_paged_split_sm90_cu_93b96ec2_36234cute1_E)
_ZN78_INTERNAL_c8d79735_42_flash_fwd_hdim192_fp16_paged_split_sm90_cu_93b96ec2_36234cute1_E:
	.zero		1
	.type		_ZN78_INTERNAL_c8d79735_42_flash_fwd_hdim192_fp16_paged_split_sm90_cu_93b96ec2_36234cuda3std3__45__cpo6cbeginE,@object
	.size		_ZN78_INTERNAL_c8d79735_42_flash_fwd_hdim192_fp16_paged_split_sm90_cu_93b96ec2_36234cuda3std3__45__cpo6cbeginE,(_ZN78_INTERNAL_c8d79735_42_flash_fwd_hdim192_fp16_paged_split_sm90_cu_93b96ec2_36234cuda3std3__48in_placeE - _ZN78_INTERNAL_c8d79735_42_flash_fwd_hdim192_fp16_paged_split_sm90_cu_93b96ec2_36234cuda3std3__45__cpo6cbeginE)
_ZN78_INTERNAL_c8d79735_42_flash_fwd_hdim192_fp16_paged_split_sm90_cu_93b96ec2_36234cuda3std3__45__cpo6cbeginE:
	.zero		1
	.type		_ZN78_INTERNAL_c8d79735_42_flash_fwd_hdim192_fp16_paged_split_sm90_cu_93b96ec2_36234cuda3std3__48in_placeE,@object
	.size		_ZN78_INTERNAL_c8d79735_42_flash_fwd_hdim192_fp16_paged_split_sm90_cu_93b96ec2_36234cuda3std3__48in_placeE,(_ZN78_INTERNAL_c8d79735_42_flash_fwd_hdim192_fp16_paged_split_sm90_cu_93b96ec2_36234cuda3std6ranges3__45__cpo9iter_moveE - _ZN78_INTERNAL_c8d79735_42_flash_fwd_hdim192_fp16_paged_split_sm90_cu_93b96ec2_36234cuda3std3__48in_placeE)
_ZN78_INTERNAL_c8d79735_42_flash_fwd_hdim192_fp16_paged_split_sm90_cu_93b96ec2_36234cuda3std3__48in_placeE:
	.zero		1
	.type		_ZN78_INTERNAL_c8d79735_42_flash_fwd_hdim192_fp16_paged_split_sm90_cu_93b96ec2_36234cuda3std6ranges3__45__cpo9iter_moveE,@object
	.size		_ZN78_INTERNAL_c8d79735_42_flash_fwd_hdim192_fp16_paged_split_sm90_cu_93b96ec2_36234cuda3std6ranges3__45__cpo9iter_moveE,(_ZN78_INTERNAL_c8d79735_42_flash_fwd_hdim192_fp16_paged_split_sm90_cu_93b96ec2_36234cuda3std3__45__cpo5beginE - _ZN78_INTERNAL_c8d79735_42_flash_fwd_hdim192_fp16_paged_split_sm90_cu_93b96ec2_36234cuda3std6ranges3__45__cpo9iter_moveE)
_ZN78_INTERNAL_c8d79735_42_flash_fwd_hdim192_fp16_paged_split_sm90_cu_93b96ec2_36234cuda3std6ranges3__45__cpo9iter_moveE:
	.zero		1
	.type		_ZN78_INTERNAL_c8d79735_42_flash_fwd_hdim192_fp16_paged_split_sm90_cu_93b96ec2_36234cuda3std3__45__cpo5beginE,@object
	.size		_ZN78_INTERNAL_c8d79735_42_flash_fwd_hdim192_fp16_paged_split_sm90_cu_93b96ec2_36234cuda3std3__45__cpo5beginE,(_ZN78_INTERNAL_c8d79735_42_flash_fwd_hdim192_fp16_paged_split_sm90_cu_93b96ec2_36234cuda3std3__480_GLOBAL__N__c8d79735_42_flash_fwd_hdim192_fp16_paged_split_sm90_cu_93b96ec2_36236ignoreE - _ZN78_INTERNAL_c8d79735_42_flash_fwd_hdim192_fp16_paged_split_sm90_cu_93b96ec2_36234cuda3std3__45__cpo5beginE)
_ZN78_INTERNAL_c8d79735_42_flash_fwd_hdim192_fp16_paged_split_sm90_cu_93b96ec2_36234cuda3std3__45__cpo5beginE:
	.zero		1
	.type		_ZN78_INTERNAL_c8d79735_42_flash_fwd_hdim192_fp16_paged_split_sm90_cu_93b96ec2_36234cuda3std3__480_GLOBAL__N__c8d79735_42_flash_fwd_hdim192_fp16_paged_split_sm90_cu_93b96ec2_36236ignoreE,@object
	.size		_ZN78_INTERNAL_c8d79735_42_flash_fwd_hdim192_fp16_paged_split_sm90_cu_93b96ec2_36234cuda3std3__480_GLOBAL__N__c8d79735_42_flash_fwd_hdim192_fp16_paged_split_sm90_cu_93b96ec2_36236ignoreE,(_ZN78_INTERNAL_c8d79735_42_flash_fwd_hdim192_fp16_paged_split_sm90_cu_93b96ec2_36234cute7productE - _ZN78_INTERNAL_c8d79735_42_flash_fwd_hdim192_fp16_paged_split_sm90_cu_93b96ec2_36234cuda3std3__480_GLOBAL__N__c8d79735_42_flash_fwd_hdim192_fp16_paged_split_sm90_cu_93b96ec2_36236ignoreE)
_ZN78_INTERNAL_c8d79735_42_flash_fwd_hdim192_fp16_paged_split_sm90_cu_93b96ec2_36234cuda3std3__480_GLOBAL__N__c8d79735_42_flash_fwd_hdim192_fp16_paged_split_sm90_cu_93b96ec2_36236ignoreE:
	.zero		1
	.type		_ZN78_INTERNAL_c8d79735_42_flash_fwd_hdim192_fp16_paged_split_sm90_cu_93b96ec2_36234cute7productE,@object
	.size		_ZN78_INTERNAL_c8d79735_42_flash_fwd_hdim192_fp16_paged_split_sm90_cu_93b96ec2_36234cute7productE,(_ZN78_INTERNAL_c8d79735_42_flash_fwd_hdim192_fp16_paged_split_sm90_cu_93b96ec2_36234cuda3std3__45__cpo3endE - _ZN78_INTERNAL_c8d79735_42_flash_fwd_hdim192_fp16_paged_split_sm90_cu_93b96ec2_36234cute7productE)
_ZN78_INTERNAL_c8d79735_42_flash_fwd_hdim192_fp16_paged_split_sm90_cu_93b96ec2_36234cute7productE:
	.zero		1
	.type		_ZN78_INTERNAL_c8d79735_42_flash_fwd_hdim192_fp16_paged_split_sm90_cu_93b96ec2_36234cuda3std3__45__cpo3endE,@object
	.size		_ZN78_INTERNAL_c8d79735_42_flash_fwd_hdim192_fp16_paged_split_sm90_cu_93b96ec2_36234cuda3std3__45__cpo3endE,(_ZN78_INTERNAL_c8d79735_42_flash_fwd_hdim192_fp16_paged_split_sm90_cu_93b96ec2_36234cuda3std3__419piecewise_constructE - _ZN78_INTERNAL_c8d79735_42_flash_fwd_hdim192_fp16_paged_split_sm90_cu_93b96ec2_36234cuda3std3__45__cpo3endE)
_ZN78_INTERNAL_c8d79735_42_flash_fwd_hdim192_fp16_paged_split_sm90_cu_93b96ec2_36234cuda3std3__45__cpo3endE:
	.zero		1
	.type		_ZN78_INTERNAL_c8d79735_42_flash_fwd_hdim192_fp16_paged_split_sm90_cu_93b96ec2_36234cuda3std3__419piecewise_constructE,@object
	.size		_ZN78_INTERNAL_c8d79735_42_flash_fwd_hdim192_fp16_paged_split_sm90_cu_93b96ec2_36234cuda3std3__419piecewise_constructE,(_ZN78_INTERNAL_c8d79735_42_flash_fwd_hdim192_fp16_paged_split_sm90_cu_93b96ec2_36234cuda3std3__45__cpo4cendE - _ZN78_INTERNAL_c8d79735_42_flash_fwd_hdim192_fp16_paged_split_sm90_cu_93b96ec2_36234cuda3std3__419piecewise_constructE)
_ZN78_INTERNAL_c8d79735_42_flash_fwd_hdim192_fp16_paged_split_sm90_cu_93b96ec2_36234cuda3std3__419piecewise_constructE:
	.zero		1
	.type		_ZN78_INTERNAL_c8d79735_42_flash_fwd_hdim192_fp16_paged_split_sm90_cu_93b96ec2_36234cuda3std3__45__cpo4cendE,@object
	.size		_ZN78_INTERNAL_c8d79735_42_flash_fwd_hdim192_fp16_paged_split_sm90_cu_93b96ec2_36234cuda3std3__45__cpo4cendE,(_ZN78_INTERNAL_c8d79735_42_flash_fwd_hdim192_fp16_paged_split_sm90_cu_93b96ec2_36234cuda3std6ranges3__45__cpo4swapE - _ZN78_INTERNAL_c8d79735_42_flash_fwd_hdim192_fp16_paged_split_sm90_cu_93b96ec2_36234cuda3std3__45__cpo4cendE)
_ZN78_INTERNAL_c8d79735_42_flash_fwd_hdim192_fp16_paged_split_sm90_cu_93b96ec2_36234cuda3std3__45__cpo4cendE:
	.zero		1
	.type		_ZN78_INTERNAL_c8d79735_42_flash_fwd_hdim192_fp16_paged_split_sm90_cu_93b96ec2_36234cuda3std6ranges3__45__cpo4swapE,@object
	.size		_ZN78_INTERNAL_c8d79735_42_flash_fwd_hdim192_fp16_paged_split_sm90_cu_93b96ec2_36234cuda3std6ranges3__45__cpo4swapE,(.L_12 - _ZN78_INTERNAL_c8d79735_42_flash_fwd_hdim192_fp16_paged_split_sm90_cu_93b96ec2_36234cuda3std6ranges3__45__cpo4swapE)
_ZN78_INTERNAL_c8d79735_42_flash_fwd_hdim192_fp16_paged_split_sm90_cu_93b96ec2_36234cuda3std6ranges3__45__cpo4swapE:
	.zero		1
.L_12:


//--------------------- .nv.shared._ZN7cutlass13device_kernelIN5flash11enable_sm90INS1_16FlashAttnFwdSm90INS1_25CollectiveMainloopFwdSm90ILi2EN4cute5tupleIJNS5_1CILi1EEES8_S8_EEENS6_IJNS7_ILi128EEENS7_ILi96EEENS7_ILi192EEEEEELi192ENS_6half_tEfNS_4arch4Sm90ELb0ELb0ELb0ELb1ELb1ELb0ELb0ELb1ELb1ELb1ELb1ELb0EEENS1_21CollectiveEpilogueFwdINS6_IJSA_SC_SB_EEES9_SE_SG_Li256ELb1ELb1ELb1ELb0EEENS1_36VarlenDynamicPersistentTileSchedulerILi128ELi96ELi256ELi128ELb1ELb1ELb1ELb0ELb1ELb1EEEEEEEEEvNT_6ParamsE --------------------------
	.section	.nv.shared._ZN7cutlass13device_kernelIN5flash11enable_sm90INS1_16FlashAttnFwdSm90INS1_25CollectiveMainloopFwdSm90ILi2EN4cute5tupleIJNS5_1CILi1EEES8_S8_EEENS6_IJNS7_ILi128EEENS7_ILi96EEENS7_ILi192EEEEEELi192ENS_6half_tEfNS_4arch4Sm90ELb0ELb0ELb0ELb1ELb1ELb0ELb0ELb1ELb1ELb1ELb1ELb0EEENS1_21CollectiveEpilogueFwdINS6_IJSA_SC_SB_EEES9_SE_SG_Li256ELb1ELb1ELb1ELb0EEENS1_36VarlenDynamicPersistentTileSchedulerILi128ELi96ELi256ELi128ELb1ELb1ELb1ELb0ELb1ELb1EEEEEEEEEvNT_6ParamsE,"aw",@nobits
	.sectionflags	@""
	.align	16
	.zero		1024


//--------------------- .nv.shared._ZN7cutlass13device_kernelIN5flash11enable_sm90INS1_16FlashAttnFwdSm90INS1_25CollectiveMainloopFwdSm90ILi2EN4cute5tupleIJNS5_1CILi1EEES8_S8_EEENS6_IJNS7_ILi128EEENS7_ILi96EEENS7_ILi192EEEEEELi192ENS_6half_tEfNS_4arch4Sm90ELb0ELb0ELb0ELb1ELb1ELb1ELb0ELb1ELb1ELb1ELb1ELb0EEENS1_21CollectiveEpilogueFwdINS6_IJSA_SC_SB_EEES9_SE_SG_Li256ELb1ELb1ELb1ELb0EEENS1_36VarlenDynamicPersistentTileSchedulerILi128ELi96ELi256ELi128ELb1ELb1ELb1ELb0ELb1ELb1EEEEEEEEEvNT_6ParamsE --------------------------
	.section	.nv.shared._ZN7cutlass13device_kernelIN5flash11enable_sm90INS1_16FlashAttnFwdSm90INS1_25CollectiveMainloopFwdSm90ILi2EN4cute5tupleIJNS5_1CILi1EEES8_S8_EEENS6_IJNS7_ILi128EEENS7_ILi96EEENS7_ILi192EEEEEELi192ENS_6half_tEfNS_4arch4Sm90ELb0ELb0ELb0ELb1ELb1ELb1ELb0ELb1ELb1ELb1ELb1ELb0EEENS1_21CollectiveEpilogueFwdINS6_IJSA_SC_SB_EEES9_SE_SG_Li256ELb1ELb1ELb1ELb0EEENS1_36VarlenDynamicPersistentTileSchedulerILi128ELi96ELi256ELi128ELb1ELb1ELb1ELb0ELb1ELb1EEEEEEEEEvNT_6ParamsE,"aw",@nobits
	.sectionflags	@""
	.align	16
	.zero		1024


//--------------------- .nv.shared._ZN7cutlass13device_kernelIN5flash11enable_sm90INS1_16FlashAttnFwdSm90INS1_25CollectiveMainloopFwdSm90ILi2EN4cute5tupleIJNS5_1CILi1EEES8_S8_EEENS6_IJNS7_ILi128EEENS7_ILi96EEENS7_ILi192EEEEEELi192ENS_6half_tEfNS_4arch4Sm90ELb0ELb1ELb0ELb0ELb1ELb0ELb0ELb1ELb1ELb1ELb1ELb0EEENS1_21CollectiveEpilogueFwdINS6_IJSA_SC_SB_EEES9_SE_SG_Li256ELb0ELb1ELb1ELb0EEENS1_19SingleTileSchedulerILb0ELb1ELb1ELi128EEEEEEEEEvNT_6ParamsE --------------------------
	.section	.nv.shared._ZN7cutlass13device_kernelIN5flash11enable_sm90INS1_16FlashAttnFwdSm90INS1_25CollectiveMainloopFwdSm90ILi2EN4cute5tupleIJNS5_1CILi1EEES8_S8_EEENS6_IJNS7_ILi128EEENS7_ILi96EEENS7_ILi192EEEEEELi192ENS_6half_tEfNS_4arch4Sm90ELb0ELb1ELb0ELb0ELb1ELb0ELb0ELb1ELb1ELb1ELb1ELb0EEENS1_21CollectiveEpilogueFwdINS6_IJSA_SC_SB_EEES9_SE_SG_Li256ELb0ELb1ELb1ELb0EEENS1_19SingleTileSchedulerILb0ELb1ELb1ELi128EEEEEEEEEvNT_6ParamsE,"aw",@nobits
	.sectionflags	@""
	.align	16
	.zero		1024


//--------------------- .nv.shared._ZN7cutlass13device_kernelIN5flash11enable_sm90INS1_16FlashAttnFwdSm90INS1_25CollectiveMainloopFwdSm90ILi2EN4cute5tupleIJNS5_1CILi1EEES8_S8_EEENS6_IJNS7_ILi128EEENS7_ILi96EEENS7_ILi192EEEEEELi192ENS_6half_tEfNS_4arch4Sm90ELb0ELb1ELb0ELb1ELb1ELb0ELb0ELb1ELb1ELb1ELb1ELb0EEENS1_21CollectiveEpilogueFwdINS6_IJSA_SC_SB_EEES9_SE_SG_Li256ELb1ELb1ELb1ELb0EEENS1_36VarlenDynamicPersistentTileSchedulerILi128ELi96ELi256ELi128ELb1ELb1ELb1ELb1ELb0ELb1EEEEEEEEEvNT_6ParamsE --------------------------
	.section	.nv.shared._ZN7cutlass13device_kernelIN5flash11enable_sm90INS1_16FlashAttnFwdSm90INS1_25CollectiveMainloopFwdSm90ILi2EN4cute5tupleIJNS5_1CILi1EEES8_S8_EEENS6_IJNS7_ILi128EEENS7_ILi96EEENS7_ILi192EEEEEELi192ENS_6half_tEfNS_4arch4Sm90ELb0ELb1ELb0ELb1ELb1ELb0ELb0ELb1ELb1ELb1ELb1ELb0EEENS1_21CollectiveEpilogueFwdINS6_IJSA_SC_SB_EEES9_SE_SG_Li256ELb1ELb1ELb1ELb0EEENS1_36VarlenDynamicPersistentTileSchedulerILi128ELi96ELi256ELi128ELb1ELb1ELb1ELb1ELb0ELb1EEEEEEEEEvNT_6ParamsE,"aw",@nobits
	.sectionflags	@""
	.align	16
	.zero		1024


//--------------------- .nv.shared._ZN7cutlass13device_kernelIN5flash11enable_sm90INS1_16FlashAttnFwdSm90INS1_25CollectiveMainloopFwdSm90ILi2EN4cute5tupleIJNS5_1CILi1EEES8_S8_EEENS6_IJNS7_ILi128EEENS7_ILi96EEENS7_ILi192EEEEEELi192ENS_6half_tEfNS_4arch4Sm90ELb0ELb1ELb0ELb1ELb1ELb1ELb0ELb1ELb1ELb1ELb1ELb0EEENS1_21CollectiveEpilogueFwdINS6_IJSA_SC_SB_EEES9_SE_SG_Li256ELb1ELb1ELb1ELb0EEENS1_36VarlenDynamicPersistentTileSchedulerILi128ELi96ELi256ELi128ELb1ELb1ELb1ELb1ELb0ELb1EEEEEEEEEvNT_6ParamsE --------------------------
	.section	.nv.shared._ZN7cutlass13device_kernelIN5flash11enable_sm90INS1_16FlashAttnFwdSm90INS1_25CollectiveMainloopFwdSm90ILi2EN4cute5tupleIJNS5_1CILi1EEES8_S8_EEENS6_IJNS7_ILi128EEENS7_ILi96EEENS7_ILi192EEEEEELi192ENS_6half_tEfNS_4arch4Sm90ELb0ELb1ELb0ELb1ELb1ELb1ELb0ELb1ELb1ELb1ELb1ELb0EEENS1_21CollectiveEpilogueFwdINS6_IJSA_SC_SB_EEES9_SE_SG_Li256ELb1ELb1ELb1ELb0EEENS1_36VarlenDynamicPersistentTileSchedulerILi128ELi96ELi256ELi128ELb1ELb1ELb1ELb1ELb0ELb1EEEEEEEEEvNT_6ParamsE,"aw",@nobits
	.sectionflags	@""
	.align	16
	.zero		1024


//--------------------- .nv.shared._ZN7cutlass13device_kernelIN5flash11enable_sm90INS1_16FlashAttnFwdSm90INS1_25CollectiveMainloopFwdSm90ILi2EN4cute5tupleIJNS5_1CILi1EEES8_S8_EEENS6_IJNS7_ILi128EEENS7_ILi96EEENS7_ILi192EEEEEELi192ENS_6half_tEfNS_4arch4Sm90ELb1ELb0ELb0ELb0ELb1ELb0ELb0ELb1ELb1ELb1ELb1ELb0EEENS1_21CollectiveEpilogueFwdINS6_IJSA_SC_SB_EEES9_SE_SG_Li256ELb0ELb1ELb1ELb0EEENS1_19SingleTileSchedulerILb0ELb1ELb1ELi128EEEEEEEEEvNT_6ParamsE --------------------------
	.section	.nv.shared._ZN7cutlass13device_kernelIN5flash11enable_sm90INS1_16FlashAttnFwdSm90INS1_25CollectiveMainloopFwdSm90ILi2EN4cute5tupleIJNS5_1CILi1EEES8_S8_EEENS6_IJNS7_ILi128EEENS7_ILi96EEENS7_ILi192EEEEEELi192ENS_6half_tEfNS_4arch4Sm90ELb1ELb0ELb0ELb0ELb1ELb0ELb0ELb1ELb1ELb1ELb1ELb0EEENS1_21CollectiveEpilogueFwdINS6_IJSA_SC_SB_EEES9_SE_SG_Li256ELb0ELb1ELb1ELb0EEENS1_19SingleTileSchedulerILb0ELb1ELb1ELi128EEEEEEEEEvNT_6ParamsE,"aw",@nobits
	.sectionflags	@""
	.align	16
	.zero		1024


//--------------------- .nv.shared._ZN7cutlass13device_kernelIN5flash11enable_sm90INS1_16FlashAttnFwdSm90INS1_25CollectiveMainloopFwdSm90ILi2EN4cute5tupleIJNS5_1CILi1EEES8_S8_EEENS6_IJNS7_ILi128EEENS7_ILi96EEENS7_ILi192EEEEEELi192ENS_6half_tEfNS_4arch4Sm90ELb1ELb0ELb0ELb1ELb1ELb0ELb0ELb1ELb1ELb1ELb1ELb0EEENS1_21CollectiveEpilogueFwdINS6_IJSA_SC_SB_EEES9_SE_SG_Li256ELb1ELb1ELb1ELb0EEENS1_36VarlenDynamicPersistentTileSchedulerILi128ELi96ELi256ELi128ELb1ELb1ELb1ELb1ELb1ELb1EEEEEEEEEvNT_6ParamsE --------------------------
	.section	.nv.shared._ZN7cutlass13device_kernelIN5flash11enable_sm90INS1_16FlashAttnFwdSm90INS1_25CollectiveMainloopFwdSm90ILi2EN4cute5tupleIJNS5_1CILi1EEES8_S8_EEENS6_IJNS7_ILi128EEENS7_ILi96EEENS7_ILi192EEEEEELi192ENS_6half_tEfNS_4arch4Sm90ELb1ELb0ELb0ELb1ELb1ELb0ELb0ELb1ELb1ELb1ELb1ELb0EEENS1_21CollectiveEpilogueFwdINS6_IJSA_SC_SB_EEES9_SE_SG_Li256ELb1ELb1ELb1ELb0EEENS1_36VarlenDynamicPersistentTileSchedulerILi128ELi96ELi256ELi128ELb1ELb1ELb1ELb1ELb1ELb1EEEEEEEEEvNT_6ParamsE,"aw",@nobits
	.sectionflags	@""
	.align	16
	.zero		1024


//--------------------- .nv.shared._ZN7cutlass13device_kernelIN5flash11enable_sm90INS1_16FlashAttnFwdSm90INS1_25CollectiveMainloopFwdSm90ILi2EN4cute5tupleIJNS5_1CILi1EEES8_S8_EEENS6_IJNS7_ILi128EEENS7_ILi96EEENS7_ILi192EEEEEELi192ENS_6half_tEfNS_4arch4Sm90ELb1ELb0ELb0ELb1ELb1ELb1ELb0ELb1ELb1ELb1ELb1ELb0EEENS1_21CollectiveEpilogueFwdINS6_IJSA_SC_SB_EEES9_SE_SG_Li256ELb1ELb1ELb1ELb0EEENS1_36VarlenDynamicPersistentTileSchedulerILi128ELi96ELi256ELi128ELb1ELb1ELb1ELb1ELb1ELb1EEEEEEEEEvNT_6ParamsE --------------------------
	.section	.nv.shared._ZN7cutlass13device_kernelIN5flash11enable_sm90INS1_16FlashAttnFwdSm90INS1_25CollectiveMainloopFwdSm90ILi2EN4cute5tupleIJNS5_1CILi1EEES8_S8_EEENS6_IJNS7_ILi128EEENS7_ILi96EEENS7_ILi192EEEEEELi192ENS_6half_tEfNS_4arch4Sm90ELb1ELb0ELb0ELb1ELb1ELb1ELb0ELb1ELb1ELb1ELb1ELb0EEENS1_21CollectiveEpilogueFwdINS6_IJSA_SC_SB_EEES9_SE_SG_Li256ELb1ELb1ELb1ELb0EEENS1_36VarlenDynamicPersistentTileSchedulerILi128ELi96ELi256ELi128ELb1ELb1ELb1ELb1ELb1ELb1EEEEEEEEEvNT_6ParamsE,"aw",@nobits
	.sectionflags	@""
	.align	16
	.zero		1024


//--------------------- .nv.constant0._ZN7cutlass13device_kernelIN5flash11enable_sm90INS1_16FlashAttnFwdSm90INS1_25CollectiveMainloopFwdSm90ILi2EN4cute5tupleIJNS5_1CILi1EEES8_S8_EEENS6_IJNS7_ILi128EEENS7_ILi96EEENS7_ILi192EEEEEELi192ENS_6half_tEfNS_4arch4Sm90ELb0ELb0ELb0ELb0ELb1ELb0ELb0ELb1ELb1ELb1ELb1ELb0EEENS1_21CollectiveEpilogueFwdINS6_IJSA_SC_SB_EEES9_SE_SG_Li256ELb0ELb1ELb1ELb0EEENS1_19SingleTileSchedulerILb0ELb1ELb1ELi128EEEEEEEEEvNT_6ParamsE --------------------------
	.section	.nv.constant0._ZN7cutlass13device_kernelIN5flash11enable_sm90INS1_16FlashAttnFwdSm90INS1_25CollectiveMainloopFwdSm90ILi2EN4cute5tupleIJNS5_1CILi1EEES8_S8_EEENS6_IJNS7_ILi128EEENS7_ILi96EEENS7_ILi192EEEEEELi192ENS_6half_tEfNS_4arch4Sm90ELb0ELb0ELb0ELb0ELb1ELb0ELb0ELb1ELb1ELb1ELb1ELb0EEENS1_21CollectiveEpilogueFwdINS6_IJSA_SC_SB_EEES9_SE_SG_Li256ELb0ELb1ELb1ELb0EEENS1_19SingleTileSchedulerILb0ELb1ELb1ELi128EEEEEEEEEvNT_6ParamsE,"a",@progbits
	.sectionflags	@""
	.align	4
.nv.constant0._ZN7cutlass13device_kernelIN5flash11enable_sm90INS1_16FlashAttnFwdSm90INS1_25CollectiveMainloopFwdSm90ILi2EN4cute5tupleIJNS5_1CILi1EEES8_S8_EEENS6_IJNS7_ILi128EEENS7_ILi96EEENS7_ILi192EEEEEELi192ENS_6half_tEfNS_4arch4Sm90ELb0ELb0ELb0ELb0ELb1ELb0ELb0ELb1ELb1ELb1ELb1ELb0EEENS1_21CollectiveEpilogueFwdINS6_IJSA_SC_SB_EEES9_SE_SG_Li256ELb0ELb1ELb1ELb0EEENS1_19SingleTileSchedulerILb0ELb1ELb1ELi128EEEEEEEEEvNT_6ParamsE:
	.zero		3200


//--------------------- .nv.constant0._ZN7cutlass13device_kernelIN5flash11enable_sm90INS1_16FlashAttnFwdSm90INS1_25CollectiveMainloopFwdSm90ILi2EN4cute5tupleIJNS5_1CILi1EEES8_S8_EEENS6_IJNS7_ILi128EEENS7_ILi96EEENS7_ILi192EEEEEELi192ENS_6half_tEfNS_4arch4Sm90ELb0ELb0ELb0ELb1ELb1ELb0ELb0ELb1ELb1ELb1ELb1ELb0EEENS1_21CollectiveEpilogueFwdINS6_IJSA_SC_SB_EEES9_SE_SG_Li256ELb1ELb1ELb1ELb0EEENS1_36VarlenDynamicPersistentTileSchedulerILi128ELi96ELi256ELi128ELb1ELb1ELb1ELb0ELb1ELb1EEEEEEEEEvNT_6ParamsE --------------------------
	.section	.nv.constant0._ZN7cutlass13device_kernelIN5flash11enable_sm90INS1_16FlashAttnFwdSm90INS1_25CollectiveMainloopFwdSm90ILi2EN4cute5tupleIJNS5_1CILi1EEES8_S8_EEENS6_IJNS7_ILi128EEENS7_ILi96EEENS7_ILi192EEEEEELi192ENS_6half_tEfNS_4arch4Sm90ELb0ELb0ELb0ELb1ELb1ELb0ELb0ELb1ELb1ELb1ELb1ELb0EEENS1_21CollectiveEpilogueFwdINS6_IJSA_SC_SB_EEES9_SE_SG_Li256ELb1ELb1ELb1ELb0EEENS1_36VarlenDynamicPersistentTileSchedulerILi128ELi96ELi256ELi128ELb1ELb1ELb1ELb0ELb1ELb1EEEEEEEEEvNT_6ParamsE,"a",@progbits
	.sectionflags	@""
	.align	4
.nv.constant0._ZN7cutlass13device_kernelIN5flash11enable_sm90INS1_16FlashAttnFwdSm90INS1_25CollectiveMainloopFwdSm90ILi2EN4cute5tupleIJNS5_1CILi1EEES8_S8_EEENS6_IJNS7_ILi128EEENS7_ILi96EEENS7_ILi192EEEEEELi192ENS_6half_tEfNS_4arch4Sm90ELb0ELb0ELb0ELb1ELb1ELb0ELb0ELb1ELb1ELb1ELb1ELb0EEENS1_21CollectiveEpilogueFwdINS6_IJSA_SC_SB_EEES9_SE_SG_Li256ELb1ELb1ELb1ELb0EEENS1_36VarlenDynamicPersistentTileSchedulerILi128ELi96ELi256ELi128ELb1ELb1ELb1ELb0ELb1ELb1EEEEEEEEEvNT_6ParamsE:
	.zero		3328


//--------------------- .nv.constant0._ZN7cutlass13device_kernelIN5flash11enable_sm90INS1_16FlashAttnFwdSm90INS1_25CollectiveMainloopFwdSm90ILi2EN4cute5tupleIJNS5_1CILi1EEES8_S8_EEENS6_IJNS7_ILi128EEENS7_ILi96EEENS7_ILi192EEEEEELi192ENS_6half_tEfNS_4arch4Sm90ELb0ELb0ELb0ELb1ELb1ELb1ELb0ELb1ELb1ELb1ELb1ELb0EEENS1_21CollectiveEpilogueFwdINS6_IJSA_SC_SB_EEES9_SE_SG_Li256ELb1ELb1ELb1ELb0EEENS1_36VarlenDynamicPersistentTileSchedulerILi128ELi96ELi256ELi128ELb1ELb1ELb1ELb0ELb1ELb1EEEEEEEEEvNT_6ParamsE --------------------------
	.section	.nv.constant0._ZN7cutlass13device_kernelIN5flash11enable_sm90INS1_16FlashAttnFwdSm90INS1_25CollectiveMainloopFwdSm90ILi2EN4cute5tupleIJNS5_1CILi1EEES8_S8_EEENS6_IJNS7_ILi128EEENS7_ILi96EEENS7_ILi192EEEEEELi192ENS_6half_tEfNS_4arch4Sm90ELb0ELb0ELb0ELb1ELb1ELb1ELb0ELb1ELb1ELb1ELb1ELb0EEENS1_21CollectiveEpilogueFwdINS6_IJSA_SC_SB_EEES9_SE_SG_Li256ELb1ELb1ELb1ELb0EEENS1_36VarlenDynamicPersistentTileSchedulerILi128ELi96ELi256ELi128ELb1ELb1ELb1ELb0ELb1ELb1EEEEEEEEEvNT_6ParamsE,"a",@progbits
	.sectionflags	@""
	.align	4
.nv.constant0._ZN7cutlass13device_kernelIN5flash11enable_sm90INS1_16FlashAttnFwdSm90INS1_25CollectiveMainloopFwdSm90ILi2EN4cute5tupleIJNS5_1CILi1EEES8_S8_EEENS6_IJNS7_ILi128EEENS7_ILi96EEENS7_ILi192EEEEEELi192ENS_6half_tEfNS_4arch4Sm90ELb0ELb0ELb0ELb1ELb1ELb1ELb0ELb1ELb1ELb1ELb1ELb0EEENS1_21CollectiveEpilogueFwdINS6_IJSA_SC_SB_EEES9_SE_SG_Li256ELb1ELb1ELb1ELb0EEENS1_36VarlenDynamicPersistentTileSchedulerILi128ELi96ELi256ELi128ELb1ELb1ELb1ELb0ELb1ELb1EEEEEEEEEvNT_6ParamsE:
	.zero		3328


//--------------------- .nv.constant0._ZN7cutlass13device_kernelIN5flash11enable_sm90INS1_16FlashAttnFwdSm90INS1_25CollectiveMainloopFwdSm90ILi2EN4cute5tupleIJNS5_1CILi1EEES8_S8_EEENS6_IJNS7_ILi128EEENS7_ILi96EEENS7_ILi192EEEEEELi192ENS_6half_tEfNS_4arch4Sm90ELb0ELb1ELb0ELb0ELb1ELb0ELb0ELb1ELb1ELb1ELb1ELb0EEENS1_21CollectiveEpilogueFwdINS6_IJSA_SC_SB_EEES9_SE_SG_Li256ELb0ELb1ELb1ELb0EEENS1_19SingleTileSchedulerILb0ELb1ELb1ELi128EEEEEEEEEvNT_6ParamsE --------------------------
	.section	.nv.constant0._ZN7cutlass13device_kernelIN5flash11enable_sm90INS1_16FlashAttnFwdSm90INS1_25CollectiveMainloopFwdSm90ILi2EN4cute5tupleIJNS5_1CILi1EEES8_S8_EEENS6_IJNS7_ILi128EEENS7_ILi96EEENS7_ILi192EEEEEELi192ENS_6half_tEfNS_4arch4Sm90ELb0ELb1ELb0ELb0ELb1ELb0ELb0ELb1ELb1ELb1ELb1ELb0EEENS1_21CollectiveEpilogueFwdINS6_IJSA_SC_SB_EEES9_SE_SG_Li256ELb0ELb1ELb1ELb0EEENS1_19SingleTileSchedulerILb0ELb1ELb1ELi128EEEEEEEEEvNT_6ParamsE,"a",@progbits
	.sectionflags	@""
	.align	4
.nv.constant0._ZN7cutlass13device_kernelIN5flash11enable_sm90INS1_16FlashAttnFwdSm90INS1_25CollectiveMainloopFwdSm90ILi2EN4cute5tupleIJNS5_1CILi1EEES8_S8_EEENS6_IJNS7_ILi128EEENS7_ILi96EEENS7_ILi192EEEEEELi192ENS_6half_tEfNS_4arch4Sm90ELb0ELb1ELb0ELb0ELb1ELb0ELb0ELb1ELb1ELb1ELb1ELb0EEENS1_21CollectiveEpilogueFwdINS6_IJSA_SC_SB_EEES9_SE_SG_Li256ELb0ELb1ELb1ELb0EEENS1_19SingleTileSchedulerILb0ELb1ELb1ELi128EEEEEEEEEvNT_6ParamsE:
	.zero		3200


//--------------------- .nv.constant0._ZN7cutlass13device_kernelIN5flash11enable_sm90INS1_16FlashAttnFwdSm90INS1_25CollectiveMainloopFwdSm90ILi2EN4cute5tupleIJNS5_1CILi1EEES8_S8_EEENS6_IJNS7_ILi128EEENS7_ILi96EEENS7_ILi192EEEEEELi192ENS_6half_tEfNS_4arch4Sm90ELb0ELb1ELb0ELb1ELb1ELb0ELb0ELb1ELb1ELb1ELb1ELb0EEENS1_21CollectiveEpilogueFwdINS6_IJSA_SC_SB_EEES9_SE_SG_Li256ELb1ELb1ELb1ELb0EEENS1_36VarlenDynamicPersistentTileSchedulerILi128ELi96ELi256ELi128ELb1ELb1ELb1ELb1ELb0ELb1EEEEEEEEEvNT_6ParamsE --------------------------
	.section	.nv.constant0._ZN7cutlass13device_kernelIN5flash11enable_sm90INS1_16FlashAttnFwdSm90INS1_25CollectiveMainloopFwdSm90ILi2EN4cute5tupleIJNS5_1CILi1EEES8_S8_EEENS6_IJNS7_ILi128EEENS7_ILi96EEENS7_ILi192EEEEEELi192ENS_6half_tEfNS_4arch4Sm90ELb0ELb1ELb0ELb1ELb1ELb0ELb0ELb1ELb1ELb1ELb1ELb0EEENS1_21CollectiveEpilogueFwdINS6_IJSA_SC_SB_EEES9_SE_SG_Li256ELb1ELb1ELb1ELb0EEENS1_36VarlenDynamicPersistentTileSchedulerILi128ELi96ELi256ELi128ELb1ELb1ELb1ELb1ELb0ELb1EEEEEEEEEvNT_6ParamsE,"a",@progbits
	.sectionflags	@""
	.align	4
.nv.constant0._ZN7cutlass13device_kernelIN5flash11enable_sm90INS1_16FlashAttnFwdSm90INS1_25CollectiveMainloopFwdSm90ILi2EN4cute5tupleIJNS5_1CILi1EEES8_S8_EEENS6_IJNS7_ILi128EEENS7_ILi96EEENS7_ILi192EEEEEELi192ENS_6half_tEfNS_4arch4Sm90ELb0ELb1ELb0ELb1ELb1ELb0ELb0ELb1ELb1ELb1ELb1ELb0EEENS1_21CollectiveEpilogueFwdINS6_IJSA_SC_SB_EEES9_SE_SG_Li256ELb1ELb1ELb1ELb0EEENS1_36VarlenDynamicPersistentTileSchedulerILi128ELi96ELi256ELi128ELb1ELb1ELb1ELb1ELb0ELb1EEEEEEEEEvNT_6ParamsE:
	.zero		3328


//--------------------- .nv.constant0._ZN7cutlass13device_kernelIN5flash11enable_sm90INS1_16FlashAttnFwdSm90INS1_25CollectiveMainloopFwdSm90ILi2EN4cute5tupleIJNS5_1CILi1EEES8_S8_EEENS6_IJNS7_ILi128EEENS7_ILi96EEENS7_ILi192EEEEEELi192ENS_6half_tEfNS_4arch4Sm90ELb0ELb1ELb0ELb1ELb1ELb1ELb0ELb1ELb1ELb1ELb1ELb0EEENS1_21CollectiveEpilogueFwdINS6_IJSA_SC_SB_EEES9_SE_SG_Li256ELb1ELb1ELb1ELb0EEENS1_36VarlenDynamicPersistentTileSchedulerILi128ELi96ELi256ELi128ELb1ELb1ELb1ELb1ELb0ELb1EEEEEEEEEvNT_6ParamsE --------------------------
	.section	.nv.constant0._ZN7cutlass13device_kernelIN5flash11enable_sm90INS1_16FlashAttnFwdSm90INS1_25CollectiveMainloopFwdSm90ILi2EN4cute5tupleIJNS5_1CILi1EEES8_S8_EEENS6_IJNS7_ILi128EEENS7_ILi96EEENS7_ILi192EEEEEELi192ENS_6half_tEfNS_4arch4Sm90ELb0ELb1ELb0ELb1ELb1ELb1ELb0ELb1ELb1ELb1ELb1ELb0EEENS1_21CollectiveEpilogueFwdINS6_IJSA_SC_SB_EEES9_SE_SG_Li256ELb1ELb1ELb1ELb0EEENS1_36VarlenDynamicPersistentTileSchedulerILi128ELi96ELi256ELi128ELb1ELb1ELb1ELb1ELb0ELb1EEEEEEEEEvNT_6ParamsE,"a",@progbits
	.sectionflags	@""
	.align	4
.nv.constant0._ZN7cutlass13device_kernelIN5flash11enable_sm90INS1_16FlashAttnFwdSm90INS1_25CollectiveMainloopFwdSm90ILi2EN4cute5tupleIJNS5_1CILi1EEES8_S8_EEENS6_IJNS7_ILi128EEENS7_ILi96EEENS7_ILi192EEEEEELi192ENS_6half_tEfNS_4arch4Sm90ELb0ELb1ELb0ELb1ELb1ELb1ELb0ELb1ELb1ELb1ELb1ELb0EEENS1_21CollectiveEpilogueFwdINS6_IJSA_SC_SB_EEES9_SE_SG_Li256ELb1ELb1ELb1ELb0EEENS1_36VarlenDynamicPersistentTileSchedulerILi128ELi96ELi256ELi128ELb1ELb1ELb1ELb1ELb0ELb1EEEEEEEEEvNT_6ParamsE:
	.zero		3328


//--------------------- .nv.constant0._ZN7cutlass13device_kernelIN5flash11enable_sm90INS1_16FlashAttnFwdSm90INS1_25CollectiveMainloopFwdSm90ILi2EN4cute5tupleIJNS5_1CILi1EEES8_S8_EEENS6_IJNS7_ILi128EEENS7_ILi96EEENS7_ILi192EEEEEELi192ENS_6half_tEfNS_4arch4Sm90ELb1ELb0ELb0ELb0ELb1ELb0ELb0ELb1ELb1ELb1ELb1ELb0EEENS1_21CollectiveEpilogueFwdINS6_IJSA_SC_SB_EEES9_SE_SG_Li256ELb0ELb1ELb1ELb0EEENS1_19SingleTileSchedulerILb0ELb1ELb1ELi128EEEEEEEEEvNT_6ParamsE --------------------------
	.section	.nv.constant0._ZN7cutlass13device_kernelIN5flash11enable_sm90INS1_16FlashAttnFwdSm90INS1_25CollectiveMainloopFwdSm90ILi2EN4cute5tupleIJNS5_1CILi1EEES8_S8_EEENS6_IJNS7_ILi128EEENS7_ILi96EEENS7_ILi192EEEEEELi192ENS_6half_tEfNS_4arch4Sm90ELb1ELb0ELb0ELb0ELb1ELb0ELb0ELb1ELb1ELb1ELb1ELb0EEENS1_21CollectiveEpilogueFwdINS6_IJSA_SC_SB_EEES9_SE_SG_Li256ELb0ELb1ELb1ELb0EEENS1_19SingleTileSchedulerILb0ELb1ELb1ELi128EEEEEEEEEvNT_6ParamsE,"a",@progbits
	.sectionflags	@""
	.align	4
.nv.constant0._ZN7cutlass13device_kernelIN5flash11enable_sm90INS1_16FlashAttnFwdSm90INS1_25CollectiveMainloopFwdSm90ILi2EN4cute5tupleIJNS5_1CILi1EEES8_S8_EEENS6_IJNS7_ILi128EEENS7_ILi96EEENS7_ILi192EEEEEELi192ENS_6half_tEfNS_4arch4Sm90ELb1ELb0ELb0ELb0ELb1ELb0ELb0ELb1ELb1ELb1ELb1ELb0EEENS1_21CollectiveEpilogueFwdINS6_IJSA_SC_SB_EEES9_SE_SG_Li256ELb0ELb1ELb1ELb0EEENS1_19SingleTileSchedulerILb0ELb1ELb1ELi128EEEEEEEEEvNT_6ParamsE:
	.zero		3200


//--------------------- .nv.constant0._ZN7cutlass13device_kernelIN5flash11enable_sm90INS1_16FlashAttnFwdSm90INS1_25CollectiveMainloopFwdSm90ILi2EN4cute5tupleIJNS5_1CILi1EEES8_S8_EEENS6_IJNS7_ILi128EEENS7_ILi96EEENS7_ILi192EEEEEELi192ENS_6half_tEfNS_4arch4Sm90ELb1ELb0ELb0ELb1ELb1ELb0ELb0ELb1ELb1ELb1ELb1ELb0EEENS1_21CollectiveEpilogueFwdINS6_IJSA_SC_SB_EEES9_SE_SG_Li256ELb1ELb1ELb1ELb0EEENS1_36VarlenDynamicPersistentTileSchedulerILi128ELi96ELi256ELi128ELb1ELb1ELb1ELb1ELb1ELb1EEEEEEEEEvNT_6ParamsE --------------------------
	.section	.nv.constant0._ZN7cutlass13device_kernelIN5flash11enable_sm90INS1_16FlashAttnFwdSm90INS1_25CollectiveMainloopFwdSm90ILi2EN4cute5tupleIJNS5_1CILi1EEES8_S8_EEENS6_IJNS7_ILi128EEENS7_ILi96EEENS7_ILi192EEEEEELi192ENS_6half_tEfNS_4arch4Sm90ELb1ELb0ELb0ELb1ELb1ELb0ELb0ELb1ELb1ELb1ELb1ELb0EEENS1_21CollectiveEpilogueFwdINS6_IJSA_SC_SB_EEES9_SE_SG_Li256ELb1ELb1ELb1ELb0EEENS1_36VarlenDynamicPersistentTileSchedulerILi128ELi96ELi256ELi128ELb1ELb1ELb1ELb1ELb1ELb1EEEEEEEEEvNT_6ParamsE,"a",@progbits
	.sectionflags	@""
	.align	4
.nv.constant0._ZN7cutlass13device_kernelIN5flash11enable_sm90INS1_16FlashAttnFwdSm90INS1_25CollectiveMainloopFwdSm90ILi2EN4cute5tupleIJNS5_1CILi1EEES8_S8_EEENS6_IJNS7_ILi128EEENS7_ILi96EEENS7_ILi192EEEEEELi192ENS_6half_tEfNS_4arch4Sm90ELb1ELb0ELb0ELb1ELb1ELb0ELb0ELb1ELb1ELb1ELb1ELb0EEENS1_21CollectiveEpilogueFwdINS6_IJSA_SC_SB_EEES9_SE_SG_Li256ELb1ELb1ELb1ELb0EEENS1_36VarlenDynamicPersistentTileSchedulerILi128ELi96ELi256ELi128ELb1ELb1ELb1ELb1ELb1ELb1EEEEEEEEEvNT_6ParamsE:
	.zero		3328


//--------------------- .nv.constant0._ZN7cutlass13device_kernelIN5flash11enable_sm90INS1_16FlashAttnFwdSm90INS1_25CollectiveMainloopFwdSm90ILi2EN4cute5tupleIJNS5_1CILi1EEES8_S8_EEENS6_IJNS7_ILi128EEENS7_ILi96EEENS7_ILi192EEEEEELi192ENS_6half_tEfNS_4arch4Sm90ELb1ELb0ELb0ELb1ELb1ELb1ELb0ELb1ELb1ELb1ELb1ELb0EEENS1_21CollectiveEpilogueFwdINS6_IJSA_SC_SB_EEES9_SE_SG_Li256ELb1ELb1ELb1ELb0EEENS1_36VarlenDynamicPersistentTileSchedulerILi128ELi96ELi256ELi128ELb1ELb1ELb1ELb1ELb1ELb1EEEEEEEEEvNT_6ParamsE --------------------------
	.section	.nv.constant0._ZN7cutlass13device_kernelIN5flash11enable_sm90INS1_16FlashAttnFwdSm90INS1_25CollectiveMainloopFwdSm90ILi2EN4cute5tupleIJNS5_1CILi1EEES8_S8_EEENS6_IJNS7_ILi128EEENS7_ILi96EEENS7_ILi192EEEEEELi192ENS_6half_tEfNS_4arch4Sm90ELb1ELb0ELb0ELb1ELb1ELb1ELb0ELb1ELb1ELb1ELb1ELb0EEENS1_21CollectiveEpilogueFwdINS6_IJSA_SC_SB_EEES9_SE_SG_Li256ELb1ELb1ELb1ELb0EEENS1_36VarlenDynamicPersistentTileSchedulerILi128ELi96ELi256ELi128ELb1ELb1ELb1ELb1ELb1ELb1EEEEEEEEEvNT_6ParamsE,"a",@progbits
	.sectionflags	@""
	.align	4
.nv.constant0._ZN7cutlass13device_kernelIN5flash11enable_sm90INS1_16FlashAttnFwdSm90INS1_25CollectiveMainloopFwdSm90ILi2EN4cute5tupleIJNS5_1CILi1EEES8_S8_EEENS6_IJNS7_ILi128EEENS7_ILi96EEENS7_ILi192EEEEEELi192ENS_6half_tEfNS_4arch4Sm90ELb1ELb0ELb0ELb1ELb1ELb1ELb0ELb1ELb1ELb1ELb1ELb0EEENS1_21CollectiveEpilogueFwdINS6_IJSA_SC_SB_EEES9_SE_SG_Li256ELb1ELb1ELb1ELb0EEENS1_36VarlenDynamicPersistentTileSchedulerILi128ELi96ELi256ELi128ELb1ELb1ELb1ELb1ELb1ELb1EEEEEEEEEvNT_6ParamsE:
	.zero		3328


//--------------------- SYMBOLS --------------------------

	.type		.nv.reservedSmem.offset0,@object
	.size		.nv.reservedSmem.offset0,0x4
	.type		__assertfail,@function
